// Copyright (c) 2024, Tri Dao.
// Splitting the different head dimensions to different files to speed up compilation.
// This file is auto-generated. See "generate_kernels.py"
#include "namespace_config.h"
#include "flash_bwd_launch_template.h"

namespace FLASH_NAMESPACE {

template<>
void run_mha_bwd_<cutlass::half_t, 64, false>(Flash_bwd_params &params, cudaStream_t stream) {
    run_mha_bwd_hdim64<cutlass::half_t, false>(params, stream);
}

} // namespace FLASH_NAMESPACE

// ===== COMPILED SASS (sm_100a) =====

	.target	sm_100a

	.elftype	@"ET_EXEC"


//--------------------- .note.nv.tkinfo           --------------------------
	.section	.note.nv.tkinfo,"",@"SHT_NOTE"
	.sectionflags	@"SHF_NOTE_NV_TKINFO"
	.tkinfo
        /*0018*/ 	.word	0x00000002
        /*0030*/ 	.string	""
        /*0030*/ 	.string	"ptxas"
        /*0030*/ 	.string	"Cuda compilation tools, release 13.0, V13.0.88"
        /*0030*/ 	.string	"Build cuda_13.0.r13.0/compiler.36424714_0"
        /*0030*/ 	.string	"-arch sm_100a -m 64 "



//--------------------- .note.nv.cuinfo           --------------------------
	.section	.note.nv.cuinfo,"",@"SHT_NOTE"
	.sectionflags	@"SHF_NOTE_NV_CUINFO"
        /*0018*/ 	.short	0x0002
        /*001a*/ 	.short	0x0064
        /*001c*/ 	.short	0x0082
	.zero		2


//--------------------- .nv.info                  --------------------------
	.section	.nv.info,"",@"SHT_CUDA_INFO"
	.align	4


	//----- nvinfo : EIATTR_REGCOUNT
	.align		4
        /*0000*/ 	.byte	0x04, 0x2f
        /*0002*/ 	.short	(.L_12 - .L_11)
	.align		4
.L_11:
        /*0004*/ 	.word	index@(_ZN5flash25flash_bwd_dot_do_o_kernelILb1E23Flash_bwd_kernel_traitsILi64ELi128ELi128ELi8ELi4ELi4ELi4ELb0ELb0EN7cutlass6half_tE19Flash_kernel_traitsILi64ELi128ELi128ELi8ES3_EEEEvNS_16Flash_bwd_paramsE)
        /*0008*/ 	.word	0x00000026


	//----- nvinfo : EIATTR_FRAME_SIZE
	.align		4
.L_12:
        /*000c*/ 	.byte	0x04, 0x11
        /*000e*/ 	.short	(.L_14 - .L_13)
	.align		4
.L_13:
        /*0010*/ 	.word	index@(_ZN5flash25flash_bwd_dot_do_o_kernelILb1E23Flash_bwd_kernel_traitsILi64ELi128ELi128ELi8ELi4ELi4ELi4ELb0ELb0EN7cutlass6half_tE19Flash_kernel_traitsILi64ELi128ELi128ELi8ES3_EEEEvNS_16Flash_bwd_paramsE)
        /*0014*/ 	.word	0x00000000


	//----- nvinfo : EIATTR_REGCOUNT
	.align		4
.L_14:
        /*0018*/ 	.byte	0x04, 0x2f
        /*001a*/ 	.short	(.L_16 - .L_15)
	.align		4
.L_15:
        /*001c*/ 	.word	index@(_ZN5flash25flash_bwd_dot_do_o_kernelILb0E23Flash_bwd_kernel_traitsILi64ELi128ELi128ELi8ELi4ELi4ELi4ELb0ELb0EN7cutlass6half_tE19Flash_kernel_traitsILi64ELi128ELi128ELi8ES3_EEEEvNS_16Flash_bwd_paramsE)
        /*0020*/ 	.word	0x00000022


	//----- nvinfo : EIATTR_FRAME_SIZE
	.align		4
.L_16:
        /*0024*/ 	.byte	0x04, 0x11
        /*0026*/ 	.short	(.L_18 - .L_17)
	.align		4
.L_17:
        /*0028*/ 	.word	index@(_ZN5flash25flash_bwd_dot_do_o_kernelILb0E23Flash_bwd_kernel_traitsILi64ELi128ELi128ELi8ELi4ELi4ELi4ELb0ELb0EN7cutlass6half_tE19Flash_kernel_traitsILi64ELi128ELi128ELi8ES3_EEEEvNS_16Flash_bwd_paramsE)
        /*002c*/ 	.word	0x00000000


	//----- nvinfo : EIATTR_REGCOUNT
	.align		4
.L_18:
        /*0030*/ 	.byte	0x04, 0x2f
        /*0032*/ 	.short	(.L_20 - .L_19)
	.align		4
.L_19:
        /*0034*/ 	.word	index@(_ZN5flash44flash_bwd_dq_dk_dv_loop_seqk_parallel_kernelI23Flash_bwd_kernel_traitsILi64ELi128ELi128ELi8ELi4ELi4ELi4ELb0ELb0EN7cutlass6half_tE19Flash_kernel_traitsILi64ELi128ELi128ELi8ES3_EELb0ELb0ELb1ELb1ELb0ELb0ELb1EEEvNS_16Flash_bwd_paramsE)
        /*0038*/ 	.word	0x000000ff


	//----- nvinfo : EIATTR_FRAME_SIZE
	.align		4
.L_20:
        /*003c*/ 	.byte	0x04, 0x11
        /*003e*/ 	.short	(.L_22 - .L_21)
	.align		4
.L_21:
        /*0040*/ 	.word	index@(_ZN5flash44flash_bwd_dq_dk_dv_loop_seqk_parallel_kernelI23Flash_bwd_kernel_traitsILi64ELi128ELi128ELi8ELi4ELi4ELi4ELb0ELb0EN7cutlass6half_tE19Flash_kernel_traitsILi64ELi128ELi128ELi8ES3_EELb0ELb0ELb1ELb1ELb0ELb0ELb1EEEvNS_16Flash_bwd_paramsE)
        /*0044*/ 	.word	0x000000f0


	//----- nvinfo : EIATTR_REGCOUNT
	.align		4
.L_22:
        /*0048*/ 	.byte	0x04, 0x2f
        /*004a*/ 	.short	(.L_24 - .L_23)
	.align		4
.L_23:
        /*004c*/ 	.word	index@(_ZN5flash44flash_bwd_dq_dk_dv_loop_seqk_parallel_kernelI23Flash_bwd_kernel_traitsILi64ELi128ELi128ELi8ELi4ELi4ELi4ELb0ELb0EN7cutlass6half_tE19Flash_kernel_traitsILi64ELi128ELi128ELi8ES3_EELb1ELb0ELb1ELb1ELb0ELb0ELb0EEEvNS_16Flash_bwd_paramsE)
        /*0050*/ 	.word	0x000000ff


	//----- nvinfo : EIATTR_FRAME_SIZE
	.align		4
.L_24:
        /*0054*/ 	.byte	0x04, 0x11
        /*0056*/ 	.short	(.L_26 - .L_25)
	.align		4
.L_25:
        /*0058*/ 	.word	index@(_ZN5flash44flash_bwd_dq_dk_dv_loop_seqk_parallel_kernelI23Flash_bwd_kernel_traitsILi64ELi128ELi128ELi8ELi4ELi4ELi4ELb0ELb0EN7cutlass6half_tE19Flash_kernel_traitsILi64ELi128ELi128ELi8ES3_EELb1ELb0ELb1ELb1ELb0ELb0ELb0EEEvNS_16Flash_bwd_paramsE)
        /*005c*/ 	.word	0x00000000


	//----- nvinfo : EIATTR_REGCOUNT
	.align		4
.L_26:
        /*0060*/ 	.byte	0x04, 0x2f
        /*0062*/ 	.short	(.L_28 - .L_27)
	.align		4
.L_27:
        /*0064*/ 	.word	index@(_ZN5flash44flash_bwd_dq_dk_dv_loop_seqk_parallel_kernelI23Flash_bwd_kernel_traitsILi64ELi128ELi128ELi8ELi4ELi4ELi4ELb0ELb0EN7cutlass6half_tE19Flash_kernel_traitsILi64ELi128ELi128ELi8ES3_EELb0ELb0ELb1ELb0ELb0ELb1ELb1EEEvNS_16Flash_bwd_paramsE)
        /*0068*/ 	.word	0x000000ff


	//----- nvinfo : EIATTR_FRAME_SIZE
	.align		4
.L_28:
        /*006c*/ 	.byte	0x04, 0x11
        /*006e*/ 	.short	(.L_30 - .L_29)
	.align		4
.L_29:
        /*0070*/ 	.word	index@(_ZN5flash44flash_bwd_dq_dk_dv_loop_seqk_parallel_kernelI23Flash_bwd_kernel_traitsILi64ELi128ELi128ELi8ELi4ELi4ELi4ELb0ELb0EN7cutlass6half_tE19Flash_kernel_traitsILi64ELi128ELi128ELi8ES3_EELb0ELb0ELb1ELb0ELb0ELb1ELb1EEEvNS_16Flash_bwd_paramsE)
        /*0074*/ 	.word	0x000000f0


	//----- nvinfo : EIATTR_REGCOUNT
	.align		4
.L_30:
        /*0078*/ 	.byte	0x04, 0x2f
        /*007a*/ 	.short	(.L_32 - .L_31)
	.align		4
.L_31:
        /*007c*/ 	.word	index@(_ZN5flash44flash_bwd_dq_dk_dv_loop_seqk_parallel_kernelI23Flash_bwd_kernel_traitsILi64ELi128ELi128ELi8ELi4ELi4ELi4ELb0ELb0EN7cutlass6half_tE19Flash_kernel_traitsILi64ELi128ELi128ELi8ES3_EELb1ELb0ELb1ELb0ELb0ELb1ELb0EEEvNS_16Flash_bwd_paramsE)
        /*0080*/ 	.word	0x000000ff


	//----- nvinfo : EIATTR_FRAME_SIZE
	.align		4
.L_32:
        /*0084*/ 	.byte	0x04, 0x11
        /*0086*/ 	.short	(.L_34 - .L_33)
	.align		4
.L_33:
        /*0088*/ 	.word	index@(_ZN5flash44flash_bwd_dq_dk_dv_loop_seqk_parallel_kernelI23Flash_bwd_kernel_traitsILi64ELi128ELi128ELi8ELi4ELi4ELi4ELb0ELb0EN7cutlass6half_tE19Flash_kernel_traitsILi64ELi128ELi128ELi8ES3_EELb1ELb0ELb1ELb0ELb0ELb1ELb0EEEvNS_16Flash_bwd_paramsE)
        /*008c*/ 	.word	0x00000010


	//----- nvinfo : EIATTR_REGCOUNT
	.align		4
.L_34:
        /*0090*/ 	.byte	0x04, 0x2f
        /*0092*/ 	.short	(.L_36 - .L_35)
	.align		4
.L_35:
        /*0094*/ 	.word	index@(_ZN5flash44flash_bwd_dq_dk_dv_loop_seqk_parallel_kernelI23Flash_bwd_kernel_traitsILi64ELi128ELi128ELi8ELi4ELi4ELi4ELb0ELb0EN7cutlass6half_tE19Flash_kernel_traitsILi64ELi128ELi128ELi8ES3_EELb0ELb0ELb0ELb1ELb0ELb0ELb1EEEvNS_16Flash_bwd_paramsE)
        /*0098*/ 	.word	0x000000ff


	//----- nvinfo : EIATTR_FRAME_SIZE
	.align		4
.L_36:
        /*009c*/ 	.byte	0x04, 0x11
        /*009e*/ 	.short	(.L_38 - .L_37)
	.align		4
.L_37:
        /*00a0*/ 	.word	index@(_ZN5flash44flash_bwd_dq_dk_dv_loop_seqk_parallel_kernelI23Flash_bwd_kernel_traitsILi64ELi128ELi128ELi8ELi4ELi4ELi4ELb0ELb0EN7cutlass6half_tE19Flash_kernel_traitsILi64ELi128ELi128ELi8ES3_EELb0ELb0ELb0ELb1ELb0ELb0ELb1EEEvNS_16Flash_bwd_paramsE)
        /*00a4*/ 	.word	0x000000f0


	//----- nvinfo : EIATTR_REGCOUNT
	.align		4
.L_38:
        /*00a8*/ 	.byte	0x04, 0x2f
        /*00aa*/ 	.short	(.L_40 - .L_39)
	.align		4
.L_39:
        /*00ac*/ 	.word	index@(_ZN5flash44flash_bwd_dq_dk_dv_loop_seqk_parallel_kernelI23Flash_bwd_kernel_traitsILi64ELi128ELi128ELi8ELi4ELi4ELi4ELb0ELb0EN7cutlass6half_tE19Flash_kernel_traitsILi64ELi128ELi128ELi8ES3_EELb1ELb0ELb0ELb1ELb0ELb0ELb0EEEvNS_16Flash_bwd_paramsE)
        /*00b0*/ 	.word	0x000000ff


	//----- nvinfo : EIATTR_FRAME_SIZE
	.align		4
.L_40:
        /*00b4*/ 	.byte	0x04, 0x11
        /*00b6*/ 	.short	(.L_42 - .L_41)
	.align		4
.L_41:
        /*00b8*/ 	.word	index@(_ZN5flash44flash_bwd_dq_dk_dv_loop_seqk_parallel_kernelI23Flash_bwd_kernel_traitsILi64ELi128ELi128ELi8ELi4ELi4ELi4ELb0ELb0EN7cutlass6half_tE19Flash_kernel_traitsILi64ELi128ELi128ELi8ES3_EELb1ELb0ELb0ELb1ELb0ELb0ELb0EEEvNS_16Flash_bwd_paramsE)
        /*00bc*/ 	.word	0x00000028


	//----- nvinfo : EIATTR_REGCOUNT
	.align		4
.L_42:
        /*00c0*/ 	.byte	0x04, 0x2f
        /*00c2*/ 	.short	(.L_44 - .L_43)
	.align		4
.L_43:
        /*00c4*/ 	.word	index@(_ZN5flash44flash_bwd_dq_dk_dv_loop_seqk_parallel_kernelI23Flash_bwd_kernel_traitsILi64ELi128ELi128ELi8ELi4ELi4ELi4ELb0ELb0EN7cutlass6half_tE19Flash_kernel_traitsILi64ELi128ELi128ELi8ES3_EELb0ELb0ELb0ELb0ELb1ELb1ELb1EEEvNS_16Flash_bwd_paramsE)
        /*00c8*/ 	.word	0x000000ff


	//----- nvinfo : EIATTR_FRAME_SIZE
	.align		4
.L_44:
        /*00cc*/ 	.byte	0x04, 0x11
        /*00ce*/ 	.short	(.L_46 - .L_45)
	.align		4
.L_45:
        /*00d0*/ 	.word	index@(_ZN5flash44flash_bwd_dq_dk_dv_loop_seqk_parallel_kernelI23Flash_bwd_kernel_traitsILi64ELi128ELi128ELi8ELi4ELi4ELi4ELb0ELb0EN7cutlass6half_tE19Flash_kernel_traitsILi64ELi128ELi128ELi8ES3_EELb0ELb0ELb0ELb0ELb1ELb1ELb1EEEvNS_16Flash_bwd_paramsE)
        /*00d4*/ 	.word	0x000000e0


	//----- nvinfo : EIATTR_REGCOUNT
	.align		4
.L_46:
        /*00d8*/ 	.byte	0x04, 0x2f
        /*00da*/ 	.short	(.L_48 - .L_47)
	.align		4
.L_47:
        /*00dc*/ 	.word	index@(_ZN5flash44flash_bwd_dq_dk_dv_loop_seqk_parallel_kernelI23Flash_bwd_kernel_traitsILi64ELi128ELi128ELi8ELi4ELi4ELi4ELb0ELb0EN7cutlass6half_tE19Flash_kernel_traitsILi64ELi128ELi128ELi8ES3_EELb1ELb0ELb0ELb0ELb1ELb1ELb0EEEvNS_16Flash_bwd_paramsE)
        /*00e0*/ 	.word	0x000000ff


	//----- nvinfo : EIATTR_FRAME_SIZE
	.align		4
.L_48:
        /*00e4*/ 	.byte	0x04, 0x11
        /*00e6*/ 	.short	(.L_50 - .L_49)
	.align		4
.L_49:
        /*00e8*/ 	.word	index@(_ZN5flash44flash_bwd_dq_dk_dv_loop_seqk_parallel_kernelI23Flash_bwd_kernel_traitsILi64ELi128ELi128ELi8ELi4ELi4ELi4ELb0ELb0EN7cutlass6half_tE19Flash_kernel_traitsILi64ELi128ELi128ELi8ES3_EELb1ELb0ELb0ELb0ELb1ELb1ELb0EEEvNS_16Flash_bwd_paramsE)
        /*00ec*/ 	.word	0x00000020


	//----- nvinfo : EIATTR_REGCOUNT
	.align		4
.L_50:
        /*00f0*/ 	.byte	0x04, 0x2f
        /*00f2*/ 	.short	(.L_52 - .L_51)
	.align		4
.L_51:
        /*00f4*/ 	.word	index@(_ZN5flash44flash_bwd_dq_dk_dv_loop_seqk_parallel_kernelI23Flash_bwd_kernel_traitsILi64ELi128ELi128ELi8ELi4ELi4ELi4ELb0ELb0EN7cutlass6half_tE19Flash_kernel_traitsILi64ELi128ELi128ELi8ES3_EELb0ELb0ELb1ELb0ELb0ELb0ELb1EEEvNS_16Flash_bwd_paramsE)
        /*00f8*/ 	.word	0x000000ff


	//----- nvinfo : EIATTR_FRAME_SIZE
	.align		4
.L_52:
        /*00fc*/ 	.byte	0x04, 0x11
        /*00fe*/ 	.short	(.L_54 - .L_53)
	.align		4
.L_53:
        /*0100*/ 	.word	index@(_ZN5flash44flash_bwd_dq_dk_dv_loop_seqk_parallel_kernelI23Flash_bwd_kernel_traitsILi64ELi128ELi128ELi8ELi4ELi4ELi4ELb0ELb0EN7cutlass6half_tE19Flash_kernel_traitsILi64ELi128ELi128ELi8ES3_EELb0ELb0ELb1ELb0ELb0ELb0ELb1EEEvNS_16Flash_bwd_paramsE)
        /*0104*/ 	.word	0x000000f0


	//----- nvinfo : EIATTR_REGCOUNT
	.align		4
.L_54:
        /*0108*/ 	.byte	0x04, 0x2f
        /*010a*/ 	.short	(.L_56 - .L_55)
	.align		4
.L_55:
        /*010c*/ 	.word	index@(_ZN5flash44flash_bwd_dq_dk_dv_loop_seqk_parallel_kernelI23Flash_bwd_kernel_traitsILi64ELi128ELi128ELi8ELi4ELi4ELi4ELb0ELb0EN7cutlass6half_tE19Flash_kernel_traitsILi64ELi128ELi128ELi8ES3_EELb1ELb0ELb1ELb0ELb0ELb0ELb0EEEvNS_16Flash_bwd_paramsE)
        /*0110*/ 	.word	0x000000ff


	//----- nvinfo : EIATTR_FRAME_SIZE
	.align		4
.L_56:
        /*0114*/ 	.byte	0x04, 0x11
        /*0116*/ 	.short	(.L_58 - .L_57)
	.align		4
.L_57:
        /*0118*/ 	.word	index@(_ZN5flash44flash_bwd_dq_dk_dv_loop_seqk_parallel_kernelI23Flash_bwd_kernel_traitsILi64ELi128ELi128ELi8ELi4ELi4ELi4ELb0ELb0EN7cutlass6half_tE19Flash_kernel_traitsILi64ELi128ELi128ELi8ES3_EELb1ELb0ELb1ELb0ELb0ELb0ELb0EEEvNS_16Flash_bwd_paramsE)
        /*011c*/ 	.word	0x00000010


	//----- nvinfo : EIATTR_REGCOUNT
	.align		4
.L_58:
        /*0120*/ 	.byte	0x04, 0x2f
        /*0122*/ 	.short	(.L_60 - .L_59)
	.align		4
.L_59:
        /*0124*/ 	.word	index@(_ZN5flash44flash_bwd_dq_dk_dv_loop_seqk_parallel_kernelI23Flash_bwd_kernel_traitsILi64ELi128ELi128ELi8ELi4ELi4ELi4ELb0ELb0EN7cutlass6half_tE19Flash_kernel_traitsILi64ELi128ELi128ELi8ES3_EELb0ELb0ELb0ELb0ELb0ELb0ELb1EEEvNS_16Flash_bwd_paramsE)
        /*0128*/ 	.word	0x000000ff


	//----- nvinfo : EIATTR_FRAME_SIZE
	.align		4
.L_60:
        /*012c*/ 	.byte	0x04, 0x11
        /*012e*/ 	.short	(.L_62 - .L_61)
	.align		4
.L_61:
        /*0130*/ 	.word	index@(_ZN5flash44flash_bwd_dq_dk_dv_loop_seqk_parallel_kernelI23Flash_bwd_kernel_traitsILi64ELi128ELi128ELi8ELi4ELi4ELi4ELb0ELb0EN7cutlass6half_tE19Flash_kernel_traitsILi64ELi128ELi128ELi8ES3_EELb0ELb0ELb0ELb0ELb0ELb0ELb1EEEvNS_16Flash_bwd_paramsE)
        /*0134*/ 	.word	0x000000f0


	//----- nvinfo : EIATTR_REGCOUNT
	.align		4
.L_62:
        /*0138*/ 	.byte	0x04, 0x2f
        /*013a*/ 	.short	(.L_64 - .L_63)
	.align		4
.L_63:
        /*013c*/ 	.word	index@(_ZN5flash44flash_bwd_dq_dk_dv_loop_seqk_parallel_kernelI23Flash_bwd_kernel_traitsILi64ELi128ELi128ELi8ELi4ELi4ELi4ELb0ELb0EN7cutlass6half_tE19Flash_kernel_traitsILi64ELi128ELi128ELi8ES3_EELb1ELb0ELb0ELb0ELb0ELb0ELb0EEEvNS_16Flash_bwd_paramsE)
        /*0140*/ 	.word	0x000000ff


	//----- nvinfo : EIATTR_FRAME_SIZE
	.align		4
.L_64:
        /*0144*/ 	.byte	0x04, 0x11
        /*0146*/ 	.short	(.L_66 - .L_65)
	.align		4
.L_65:
        /*0148*/ 	.word	index@(_ZN5flash44flash_bwd_dq_dk_dv_loop_seqk_parallel_kernelI23Flash_bwd_kernel_traitsILi64ELi128ELi128ELi8ELi4ELi4ELi4ELb0ELb0EN7cutlass6half_tE19Flash_kernel_traitsILi64ELi128ELi128ELi8ES3_EELb1ELb0ELb0ELb0ELb0ELb0ELb0EEEvNS_16Flash_bwd_paramsE)
        /*014c*/ 	.word	0x00000028


	//----- nvinfo : EIATTR_REGCOUNT
	.align		4
.L_66:
        /*0150*/ 	.byte	0x04, 0x2f
        /*0152*/ 	.short	(.L_68 - .L_67)
	.align		4
.L_67:
        /*0154*/ 	.word	index@(_ZN5flash44flash_bwd_dq_dk_dv_loop_seqk_parallel_kernelI23Flash_bwd_kernel_traitsILi64ELi128ELi128ELi8ELi4ELi4ELi4ELb0ELb0EN7cutlass6half_tE19Flash_kernel_traitsILi64ELi128ELi128ELi8ES3_EELb0ELb0ELb0ELb0ELb0ELb1ELb1EEEvNS_16Flash_bwd_paramsE)
        /*0158*/ 	.word	0x000000ff


	//----- nvinfo : EIATTR_FRAME_SIZE
	.align		4
.L_68:
        /*015c*/ 	.byte	0x04, 0x11
        /*015e*/ 	.short	(.L_70 - .L_69)
	.align		4
.L_69:
        /*0160*/ 	.word	index@(_ZN5flash44flash_bwd_dq_dk_dv_loop_seqk_parallel_kernelI23Flash_bwd_kernel_traitsILi64ELi128ELi128ELi8ELi4ELi4ELi4ELb0ELb0EN7cutlass6half_tE19Flash_kernel_traitsILi64ELi128ELi128ELi8ES3_EELb0ELb0ELb0ELb0ELb0ELb1ELb1EEEvNS_16Flash_bwd_paramsE)
        /*0164*/ 	.word	0x000000e8


	//----- nvinfo : EIATTR_REGCOUNT
	.align		4
.L_70:
        /*0168*/ 	.byte	0x04, 0x2f
        /*016a*/ 	.short	(.L_72 - .L_71)
	.align		4
.L_71:
        /*016c*/ 	.word	index@(_ZN5flash44flash_bwd_dq_dk_dv_loop_seqk_parallel_kernelI23Flash_bwd_kernel_traitsILi64ELi128ELi128ELi8ELi4ELi4ELi4ELb0ELb0EN7cutlass6half_tE19Flash_kernel_traitsILi64ELi128ELi128ELi8ES3_EELb1ELb0ELb0ELb0ELb0ELb1ELb0EEEvNS_16Flash_bwd_paramsE)
        /*0170*/ 	.word	0x000000ff


	//----- nvinfo : EIATTR_FRAME_SIZE
	.align		4
.L_72:
        /*0174*/ 	.byte	0x04, 0x11
        /*0176*/ 	.short	(.L_74 - .L_73)
	.align		4
.L_73:
        /*0178*/ 	.word	index@(_ZN5flash44flash_bwd_dq_dk_dv_loop_seqk_parallel_kernelI23Flash_bwd_kernel_traitsILi64ELi128ELi128ELi8ELi4ELi4ELi4ELb0ELb0EN7cutlass6half_tE19Flash_kernel_traitsILi64ELi128ELi128ELi8ES3_EELb1ELb0ELb0ELb0ELb0ELb1ELb0EEEvNS_16Flash_bwd_paramsE)
        /*017c*/ 	.word	0x00000018


	//----- nvinfo : EIATTR_REGCOUNT
	.align		4
.L_74:
        /*0180*/ 	.byte	0x04, 0x2f
        /*0182*/ 	.short	(.L_76 - .L_75)
	.align		4
.L_75:
        /*0184*/ 	.word	index@(_ZN5flash27flash_bwd_convert_dq_kernelI23Flash_bwd_kernel_traitsILi64ELi128ELi128ELi8ELi4ELi4ELi4ELb0ELb0EN7cutlass6half_tE19Flash_kernel_traitsILi64ELi128ELi128ELi8ES3_EEEEvNS_16Flash_bwd_paramsEi)
        /*0188*/ 	.word	0x00000030


	//----- nvinfo : EIATTR_FRAME_SIZE
	.align		4
.L_76:
        /*018c*/ 	.byte	0x04, 0x11
        /*018e*/ 	.short	(.L_78 - .L_77)
	.align		4
.L_77:
        /*0190*/ 	.word	index@(_ZN5flash27flash_bwd_convert_dq_kernelI23Flash_bwd_kernel_traitsILi64ELi128ELi128ELi8ELi4ELi4ELi4ELb0ELb0EN7cutlass6half_tE19Flash_kernel_traitsILi64ELi128ELi128ELi8ES3_EEEEvNS_16Flash_bwd_paramsEi)
        /*0194*/ 	.word	0x00000000


	//----- nvinfo : EIATTR_REGCOUNT
	.align		4
.L_78:
        /*0198*/ 	.byte	0x04, 0x2f
        /*019a*/ 	.short	(.L_80 - .L_79)
	.align		4
.L_79:
        /*019c*/ 	.word	index@(_ZN5flash25flash_bwd_dot_do_o_kernelILb1E23Flash_bwd_kernel_traitsILi64ELi64ELi128ELi8ELi2ELi4ELi4ELb1ELb0EN7cutlass6half_tE19Flash_kernel_traitsILi64ELi64ELi128ELi8ES3_EEEEvNS_16Flash_bwd_paramsE)
        /*01a0*/ 	.word	0x00000020


	//----- nvinfo : EIATTR_FRAME_SIZE
	.align		4
.L_80:
        /*01a4*/ 	.byte	0x04, 0x11
        /*01a6*/ 	.short	(.L_82 - .L_81)
	.align		4
.L_81:
        /*01a8*/ 	.word	index@(_ZN5flash25flash_bwd_dot_do_o_kernelILb1E23Flash_bwd_kernel_traitsILi64ELi64ELi128ELi8ELi2ELi4ELi4ELb1ELb0EN7cutlass6half_tE19Flash_kernel_traitsILi64ELi64ELi128ELi8ES3_EEEEvNS_16Flash_bwd_paramsE)
        /*01ac*/ 	.word	0x00000000


	//----- nvinfo : EIATTR_REGCOUNT
	.align		4
.L_82:
        /*01b0*/ 	.byte	0x04, 0x2f
        /*01b2*/ 	.short	(.L_84 - .L_83)
	.align		4
.L_83:
        /*01b4*/ 	.word	index@(_ZN5flash25flash_bwd_dot_do_o_kernelILb0E23Flash_bwd_kernel_traitsILi64ELi64ELi128ELi8ELi2ELi4ELi4ELb1ELb0EN7cutlass6half_tE19Flash_kernel_traitsILi64ELi64ELi128ELi8ES3_EEEEvNS_16Flash_bwd_paramsE)
        /*01b8*/ 	.word	0x00000020


	//----- nvinfo : EIATTR_FRAME_SIZE
	.align		4
.L_84:
        /*01bc*/ 	.byte	0x04, 0x11
        /*01be*/ 	.short	(.L_86 - .L_85)
	.align		4
.L_85:
        /*01c0*/ 	.word	index@(_ZN5flash25flash_bwd_dot_do_o_kernelILb0E23Flash_bwd_kernel_traitsILi64ELi64ELi128ELi8ELi2ELi4ELi4ELb1ELb0EN7cutlass6half_tE19Flash_kernel_traitsILi64ELi64ELi128ELi8ES3_EEEEvNS_16Flash_bwd_paramsE)
        /*01c4*/ 	.word	0x00000000


	//----- nvinfo : EIATTR_REGCOUNT
	.align		4
.L_86:
        /*01c8*/ 	.byte	0x04, 0x2f
        /*01ca*/ 	.short	(.L_88 - .L_87)
	.align		4
.L_87:
        /*01cc*/ 	.word	index@(_ZN5flash44flash_bwd_dq_dk_dv_loop_seqk_parallel_kernelI23Flash_bwd_kernel_traitsILi64ELi64ELi128ELi8ELi2ELi4ELi4ELb1ELb0EN7cutlass6half_tE19Flash_kernel_traitsILi64ELi64ELi128ELi8ES3_EELb0ELb0ELb1ELb1ELb0ELb0ELb1EEEvNS_16Flash_bwd_paramsE)
        /*01d0*/ 	.word	0x000000ff


	//----- nvinfo : EIATTR_FRAME_SIZE
	.align		4
.L_88:
        /*01d4*/ 	.byte	0x04, 0x11
        /*01d6*/ 	.short	(.L_90 - .L_89)
	.align		4
.L_89:
        /*01d8*/ 	.word	index@(_ZN5flash44flash_bwd_dq_dk_dv_loop_seqk_parallel_kernelI23Flash_bwd_kernel_traitsILi64ELi64ELi128ELi8ELi2ELi4ELi4ELb1ELb0EN7cutlass6half_tE19Flash_kernel_traitsILi64ELi64ELi128ELi8ES3_EELb0ELb0ELb1ELb1ELb0ELb0ELb1EEEvNS_16Flash_bwd_paramsE)
        /*01dc*/ 	.word	0x00000000


	//----- nvinfo : EIATTR_REGCOUNT
	.align		4
.L_90:
        /*01e0*/ 	.byte	0x04, 0x2f
        /*01e2*/ 	.short	(.L_92 - .L_91)
	.align		4
.L_91:
        /*01e4*/ 	.word	index@(_ZN5flash44flash_bwd_dq_dk_dv_loop_seqk_parallel_kernelI23Flash_bwd_kernel_traitsILi64ELi64ELi128ELi8ELi2ELi4ELi4ELb1ELb0EN7cutlass6half_tE19Flash_kernel_traitsILi64ELi64ELi128ELi8ES3_EELb1ELb0ELb1ELb1ELb0ELb0ELb0EEEvNS_16Flash_bwd_paramsE)
        /*01e8*/ 	.word	0x000000fc


	//----- nvinfo : EIATTR_FRAME_SIZE
	.align		4
.L_92:
        /*01ec*/ 	.byte	0x04, 0x11
        /*01ee*/ 	.short	(.L_94 - .L_93)
	.align		4
.L_93:
        /*01f0*/ 	.word	index@(_ZN5flash44flash_bwd_dq_dk_dv_loop_seqk_parallel_kernelI23Flash_bwd_kernel_traitsILi64ELi64ELi128ELi8ELi2ELi4ELi4ELb1ELb0EN7cutlass6half_tE19Flash_kernel_traitsILi64ELi64ELi128ELi8ES3_EELb1ELb0ELb1ELb1ELb0ELb0ELb0EEEvNS_16Flash_bwd_paramsE)
        /*01f4*/ 	.word	0x00000000


	//----- nvinfo : EIATTR_REGCOUNT
	.align		4
.L_94:
        /*01f8*/ 	.byte	0x04, 0x2f
        /*01fa*/ 	.short	(.L_96 - .L_95)
	.align		4
.L_95:
        /*01fc*/ 	.word	index@(_ZN5flash44flash_bwd_dq_dk_dv_loop_seqk_parallel_kernelI23Flash_bwd_kernel_traitsILi64ELi64ELi128ELi8ELi2ELi4ELi4ELb1ELb0EN7cutlass6half_tE19Flash_kernel_traitsILi64ELi64ELi128ELi8ES3_EELb0ELb0ELb1ELb0ELb0ELb1ELb1EEEvNS_16Flash_bwd_paramsE)
        /*0200*/ 	.word	0x000000fd


	//----- nvinfo : EIATTR_FRAME_SIZE
	.align		4
.L_96:
        /*0204*/ 	.byte	0x04, 0x11
        /*0206*/ 	.short	(.L_98 - .L_97)
	.align		4
.L_97:
        /*0208*/ 	.word	index@(_ZN5flash44flash_bwd_dq_dk_dv_loop_seqk_parallel_kernelI23Flash_bwd_kernel_traitsILi64ELi64ELi128ELi8ELi2ELi4ELi4ELb1ELb0EN7cutlass6half_tE19Flash_kernel_traitsILi64ELi64ELi128ELi8ES3_EELb0ELb0ELb1ELb0ELb0ELb1ELb1EEEvNS_16Flash_bwd_paramsE)
        /*020c*/ 	.word	0x00000000


	//----- nvinfo : EIATTR_REGCOUNT
	.align		4
.L_98:
        /*0210*/ 	.byte	0x04, 0x2f
        /*0212*/ 	.short	(.L_100 - .L_99)
	.align		4
.L_99:
        /*0214*/ 	.word	index@(_ZN5flash44flash_bwd_dq_dk_dv_loop_seqk_parallel_kernelI23Flash_bwd_kernel_traitsILi64ELi64ELi128ELi8ELi2ELi4ELi4ELb1ELb0EN7cutlass6half_tE19Flash_kernel_traitsILi64ELi64ELi128ELi8ES3_EELb1ELb0ELb1ELb0ELb0ELb1ELb0EEEvNS_16Flash_bwd_paramsE)
        /*0218*/ 	.word	0x000000ff


	//----- nvinfo : EIATTR_FRAME_SIZE
	.align		4
.L_100:
        /*021c*/ 	.byte	0x04, 0x11
        /*021e*/ 	.short	(.L_102 - .L_101)
	.align		4
.L_101:
        /*0220*/ 	.word	index@(_ZN5flash44flash_bwd_dq_dk_dv_loop_seqk_parallel_kernelI23Flash_bwd_kernel_traitsILi64ELi64ELi128ELi8ELi2ELi4ELi4ELb1ELb0EN7cutlass6half_tE19Flash_kernel_traitsILi64ELi64ELi128ELi8ES3_EELb1ELb0ELb1ELb0ELb0ELb1ELb0EEEvNS_16Flash_bwd_paramsE)
        /*0224*/ 	.word	0x00000000


	//----- nvinfo : EIATTR_REGCOUNT
	.align		4
.L_102:
        /*0228*/ 	.byte	0x04, 0x2f
        /*022a*/ 	.short	(.L_104 - .L_103)
	.align		4
.L_103:
        /*022c*/ 	.word	index@(_ZN5flash44flash_bwd_dq_dk_dv_loop_seqk_parallel_kernelI23Flash_bwd_kernel_traitsILi64ELi64ELi128ELi8ELi2ELi4ELi4ELb1ELb0EN7cutlass6half_tE19Flash_kernel_traitsILi64ELi64ELi128ELi8ES3_EELb0ELb0ELb0ELb1ELb0ELb0ELb1EEEvNS_16Flash_bwd_paramsE)
        /*0230*/ 	.word	0x000000ff


	//----- nvinfo : EIATTR_FRAME_SIZE
	.align		4
.L_104:
        /*0234*/ 	.byte	0x04, 0x11
        /*0236*/ 	.short	(.L_106 - .L_105)
	.align		4
.L_105:
        /*0238*/ 	.word	index@(_ZN5flash44flash_bwd_dq_dk_dv_loop_seqk_parallel_kernelI23Flash_bwd_kernel_traitsILi64ELi64ELi128ELi8ELi2ELi4ELi4ELb1ELb0EN7cutlass6half_tE19Flash_kernel_traitsILi64ELi64ELi128ELi8ES3_EELb0ELb0ELb0ELb1ELb0ELb0ELb1EEEvNS_16Flash_bwd_paramsE)
        /*023c*/ 	.word	0x00000008


	//----- nvinfo : EIATTR_REGCOUNT
	.align		4
.L_106:
        /*0240*/ 	.byte	0x04, 0x2f
        /*0242*/ 	.short	(.L_108 - .L_107)
	.align		4
.L_107:
        /*0244*/ 	.word	index@(_ZN5flash44flash_bwd_dq_dk_dv_loop_seqk_parallel_kernelI23Flash_bwd_kernel_traitsILi64ELi64ELi128ELi8ELi2ELi4ELi4ELb1ELb0EN7cutlass6half_tE19Flash_kernel_traitsILi64ELi64ELi128ELi8ES3_EELb1ELb0ELb0ELb1ELb0ELb0ELb0EEEvNS_16Flash_bwd_paramsE)
        /*0248*/ 	.word	0x000000fa


	//----- nvinfo : EIATTR_FRAME_SIZE
	.align		4
.L_108:
        /*024c*/ 	.byte	0x04, 0x11
        /*024e*/ 	.short	(.L_110 - .L_109)
	.align		4
.L_109:
        /*0250*/ 	.word	index@(_ZN5flash44flash_bwd_dq_dk_dv_loop_seqk_parallel_kernelI23Flash_bwd_kernel_traitsILi64ELi64ELi128ELi8ELi2ELi4ELi4ELb1ELb0EN7cutlass6half_tE19Flash_kernel_traitsILi64ELi64ELi128ELi8ES3_EELb1ELb0ELb0ELb1ELb0ELb0ELb0EEEvNS_16Flash_bwd_paramsE)
        /*0254*/ 	.word	0x00000000


	//----- nvinfo : EIATTR_REGCOUNT
	.align		4
.L_110:
        /*0258*/ 	.byte	0x04, 0x2f
        /*025a*/ 	.short	(.L_112 - .L_111)
	.align		4
.L_111:
        /*025c*/ 	.word	index@(_ZN5flash44flash_bwd_dq_dk_dv_loop_seqk_parallel_kernelI23Flash_bwd_kernel_traitsILi64ELi64ELi128ELi8ELi2ELi4ELi4ELb1ELb0EN7cutlass6half_tE19Flash_kernel_traitsILi64ELi64ELi128ELi8ES3_EELb0ELb0ELb0ELb0ELb1ELb1ELb1EEEvNS_16Flash_bwd_paramsE)
        /*0260*/ 	.word	0x000000f9


	//----- nvinfo : EIATTR_FRAME_SIZE
	.align		4
.L_112:
        /*0264*/ 	.byte	0x04, 0x11
        /*0266*/ 	.short	(.L_114 - .L_113)
	.align		4
.L_113:
        /*0268*/ 	.word	index@(_ZN5flash44flash_bwd_dq_dk_dv_loop_seqk_parallel_kernelI23Flash_bwd_kernel_traitsILi64ELi64ELi128ELi8ELi2ELi4ELi4ELb1ELb0EN7cutlass6half_tE19Flash_kernel_traitsILi64ELi64ELi128ELi8ES3_EELb0ELb0ELb0ELb0ELb1ELb1ELb1EEEvNS_16Flash_bwd_paramsE)
        /*026c*/ 	.word	0x00000000


	//----- nvinfo : EIATTR_REGCOUNT
	.align		4
.L_114:
        /*0270*/ 	.byte	0x04, 0x2f
        /*0272*/ 	.short	(.L_116 - .L_115)
	.align		4
.L_115:
        /*0274*/ 	.word	index@(_ZN5flash44flash_bwd_dq_dk_dv_loop_seqk_parallel_kernelI23Flash_bwd_kernel_traitsILi64ELi64ELi128ELi8ELi2ELi4ELi4ELb1ELb0EN7cutlass6half_tE19Flash_kernel_traitsILi64ELi64ELi128ELi8ES3_EELb1ELb0ELb0ELb0ELb1ELb1ELb0EEEvNS_16Flash_bwd_paramsE)
        /*0278*/ 	.word	0x000000fe


	//----- nvinfo : EIATTR_FRAME_SIZE
	.align		4
.L_116:
        /*027c*/ 	.byte	0x04, 0x11
        /*027e*/ 	.short	(.L_118 - .L_117)
	.align		4
.L_117:
        /*0280*/ 	.word	index@(_ZN5flash44flash_bwd_dq_dk_dv_loop_seqk_parallel_kernelI23Flash_bwd_kernel_traitsILi64ELi64ELi128ELi8ELi2ELi4ELi4ELb1ELb0EN7cutlass6half_tE19Flash_kernel_traitsILi64ELi64ELi128ELi8ES3_EELb1ELb0ELb0ELb0ELb1ELb1ELb0EEEvNS_16Flash_bwd_paramsE)
        /*0284*/ 	.word	0x00000000


	//----- nvinfo : EIATTR_REGCOUNT
	.align		4
.L_118:
        /*0288*/ 	.byte	0x04, 0x2f
        /*028a*/ 	.short	(.L_120 - .L_119)
	.align		4
.L_119:
        /*028c*/ 	.word	index@(_ZN5flash44flash_bwd_dq_dk_dv_loop_seqk_parallel_kernelI23Flash_bwd_kernel_traitsILi64ELi64ELi128ELi8ELi2ELi4ELi4ELb1ELb0EN7cutlass6half_tE19Flash_kernel_traitsILi64ELi64ELi128ELi8ES3_EELb0ELb0ELb1ELb0ELb0ELb0ELb1EEEvNS_16Flash_bwd_paramsE)
        /*0290*/ 	.word	0x000000fe


	//----- nvinfo : EIATTR_FRAME_SIZE
	.align		4
.L_120:
        /*0294*/ 	.byte	0x04, 0x11
        /*0296*/ 	.short	(.L_122 - .L_121)
	.align		4
.L_121:
        /*0298*/ 	.word	index@(_ZN5flash44flash_bwd_dq_dk_dv_loop_seqk_parallel_kernelI23Flash_bwd_kernel_traitsILi64ELi64ELi128ELi8ELi2ELi4ELi4ELb1ELb0EN7cutlass6half_tE19Flash_kernel_traitsILi64ELi64ELi128ELi8ES3_EELb0ELb0ELb1ELb0ELb0ELb0ELb1EEEvNS_16Flash_bwd_paramsE)
        /*029c*/ 	.word	0x00000000


	//----- nvinfo : EIATTR_REGCOUNT
	.align		4
.L_122:
        /*02a0*/ 	.byte	0x04, 0x2f
        /*02a2*/ 	.short	(.L_124 - .L_123)
	.align		4
.L_123:
        /*02a4*/ 	.word	index@(_ZN5flash44flash_bwd_dq_dk_dv_loop_seqk_parallel_kernelI23Flash_bwd_kernel_traitsILi64ELi64ELi128ELi8ELi2ELi4ELi4ELb1ELb0EN7cutlass6half_tE19Flash_kernel_traitsILi64ELi64ELi128ELi8ES3_EELb1ELb0ELb1ELb0ELb0ELb0ELb0EEEvNS_16Flash_bwd_paramsE)
        /*02a8*/ 	.word	0x000000ff


	//----- nvinfo : EIATTR_FRAME_SIZE
	.align		4
.L_124:
        /*02ac*/ 	.byte	0x04, 0x11
        /*02ae*/ 	.short	(.L_126 - .L_125)
	.align		4
.L_125:
        /*02b0*/ 	.word	index@(_ZN5flash44flash_bwd_dq_dk_dv_loop_seqk_parallel_kernelI23Flash_bwd_kernel_traitsILi64ELi64ELi128ELi8ELi2ELi4ELi4ELb1ELb0EN7cutlass6half_tE19Flash_kernel_traitsILi64ELi64ELi128ELi8ES3_EELb1ELb0ELb1ELb0ELb0ELb0ELb0EEEvNS_16Flash_bwd_paramsE)
        /*02b4*/ 	.word	0x00000000


	//----- nvinfo : EIATTR_REGCOUNT
	.align		4
.L_126:
        /*02b8*/ 	.byte	0x04, 0x2f
        /*02ba*/ 	.short	(.L_128 - .L_127)
	.align		4
.L_127:
        /*02bc*/ 	.word	index@(_ZN5flash44flash_bwd_dq_dk_dv_loop_seqk_parallel_kernelI23Flash_bwd_kernel_traitsILi64ELi64ELi128ELi8ELi2ELi4ELi4ELb1ELb0EN7cutlass6half_tE19Flash_kernel_traitsILi64ELi64ELi128ELi8ES3_EELb0ELb0ELb0ELb0ELb0ELb0ELb1EEEvNS_16Flash_bwd_paramsE)
        /*02c0*/ 	.word	0x000000ff


	//----- nvinfo : EIATTR_FRAME_SIZE
	.align		4
.L_128:
        /*02c4*/ 	.byte	0x04, 0x11
        /*02c6*/ 	.short	(.L_130 - .L_129)
	.align		4
.L_129:
        /*02c8*/ 	.word	index@(_ZN5flash44flash_bwd_dq_dk_dv_loop_seqk_parallel_kernelI23Flash_bwd_kernel_traitsILi64ELi64ELi128ELi8ELi2ELi4ELi4ELb1ELb0EN7cutlass6half_tE19Flash_kernel_traitsILi64ELi64ELi128ELi8ES3_EELb0ELb0ELb0ELb0ELb0ELb0ELb1EEEvNS_16Flash_bwd_paramsE)
        /*02cc*/ 	.word	0x00000000


	//----- nvinfo : EIATTR_REGCOUNT
	.align		4
.L_130:
        /*02d0*/ 	.byte	0x04, 0x2f
        /*02d2*/ 	.short	(.L_132 - .L_131)
	.align		4
.L_131:
        /*02d4*/ 	.word	index@(_ZN5flash44flash_bwd_dq_dk_dv_loop_seqk_parallel_kernelI23Flash_bwd_kernel_traitsILi64ELi64ELi128ELi8ELi2ELi4ELi4ELb1ELb0EN7cutlass6half_tE19Flash_kernel_traitsILi64ELi64ELi128ELi8ES3_EELb1ELb0ELb0ELb0ELb0ELb0ELb0EEEvNS_16Flash_bwd_paramsE)
        /*02d8*/ 	.word	0x000000f9


	//----- nvinfo : EIATTR_FRAME_SIZE
	.align		4
.L_132:
        /*02dc*/ 	.byte	0x04, 0x11
        /*02de*/ 	.short	(.L_134 - .L_133)
	.align		4
.L_133:
        /*02e0*/ 	.word	index@(_ZN5flash44flash_bwd_dq_dk_dv_loop_seqk_parallel_kernelI23Flash_bwd_kernel_traitsILi64ELi64ELi128ELi8ELi2ELi4ELi4ELb1ELb0EN7cutlass6half_tE19Flash_kernel_traitsILi64ELi64ELi128ELi8ES3_EELb1ELb0ELb0ELb0ELb0ELb0ELb0EEEvNS_16Flash_bwd_paramsE)
        /*02e4*/ 	.word	0x00000000


	//----- nvinfo : EIATTR_REGCOUNT
	.align		4
.L_134:
        /*02e8*/ 	.byte	0x04, 0x2f
        /*02ea*/ 	.short	(.L_136 - .L_135)
	.align		4
.L_135:
        /*02ec*/ 	.word	index@(_ZN5flash44flash_bwd_dq_dk_dv_loop_seqk_parallel_kernelI23Flash_bwd_kernel_traitsILi64ELi64ELi128ELi8ELi2ELi4ELi4ELb1ELb0EN7cutlass6half_tE19Flash_kernel_traitsILi64ELi64ELi128ELi8ES3_EELb0ELb0ELb0ELb0ELb0ELb1ELb1EEEvNS_16Flash_bwd_paramsE)
        /*02f0*/ 	.word	0x000000ff


	//----- nvinfo : EIATTR_FRAME_SIZE
	.align		4
.L_136:
        /*02f4*/ 	.byte	0x04, 0x11
        /*02f6*/ 	.short	(.L_138 - .L_137)
	.align		4
.L_137:
        /*02f8*/ 	.word	index@(_ZN5flash44flash_bwd_dq_dk_dv_loop_seqk_parallel_kernelI23Flash_bwd_kernel_traitsILi64ELi64ELi128ELi8ELi2ELi4ELi4ELb1ELb0EN7cutlass6half_tE19Flash_kernel_traitsILi64ELi64ELi128ELi8ES3_EELb0ELb0ELb0ELb0ELb0ELb1ELb1EEEvNS_16Flash_bwd_paramsE)
        /*02fc*/ 	.word	0x00000000


	//----- nvinfo : EIATTR_REGCOUNT
	.align		4
.L_138:
        /*0300*/ 	.byte	0x04, 0x2f
        /*0302*/ 	.short	(.L_140 - .L_139)
	.align		4
.L_139:
        /*0304*/ 	.word	index@(_ZN5flash44flash_bwd_dq_dk_dv_loop_seqk_parallel_kernelI23Flash_bwd_kernel_traitsILi64ELi64ELi128ELi8ELi2ELi4ELi4ELb1ELb0EN7cutlass6half_tE19Flash_kernel_traitsILi64ELi64ELi128ELi8ES3_EELb1ELb0ELb0ELb0ELb0ELb1ELb0EEEvNS_16Flash_bwd_paramsE)
        /*0308*/ 	.word	0x000000f9


	//----- nvinfo : EIATTR_FRAME_SIZE
	.align		4
.L_140:
        /*030c*/ 	.byte	0x04, 0x11
        /*030e*/ 	.short	(.L_142 - .L_141)
	.align		4
.L_141:
        /*0310*/ 	.word	index@(_ZN5flash44flash_bwd_dq_dk_dv_loop_seqk_parallel_kernelI23Flash_bwd_kernel_traitsILi64ELi64ELi128ELi8ELi2ELi4ELi4ELb1ELb0EN7cutlass6half_tE19Flash_kernel_traitsILi64ELi64ELi128ELi8ES3_EELb1ELb0ELb0ELb0ELb0ELb1ELb0EEEvNS_16Flash_bwd_paramsE)
        /*0314*/ 	.word	0x00000000


	//----- nvinfo : EIATTR_REGCOUNT
	.align		4
.L_142:
        /*0318*/ 	.byte	0x04, 0x2f
        /*031a*/ 	.short	(.L_144 - .L_143)
	.align		4
.L_143:
        /*031c*/ 	.word	index@(_ZN5flash27flash_bwd_convert_dq_kernelI23Flash_bwd_kernel_traitsILi64ELi64ELi128ELi8ELi2ELi4ELi4ELb1ELb0EN7cutlass6half_tE19Flash_kernel_traitsILi64ELi64ELi128ELi8ES3_EEEEvNS_16Flash_bwd_paramsEi)
        /*0320*/ 	.word	0x00000020


	//----- nvinfo : EIATTR_FRAME_SIZE
	.align		4
.L_144:
        /*0324*/ 	.byte	0x04, 0x11
        /*0326*/ 	.short	(.L_146 - .L_145)
	.align		4
.L_145:
        /*0328*/ 	.word	index@(_ZN5flash27flash_bwd_convert_dq_kernelI23Flash_bwd_kernel_traitsILi64ELi64ELi128ELi8ELi2ELi4ELi4ELb1ELb0EN7cutlass6half_tE19Flash_kernel_traitsILi64ELi64ELi128ELi8ES3_EEEEvNS_16Flash_bwd_paramsEi)
        /*032c*/ 	.word	0x00000000


	//----- nvinfo : EIATTR_REGCOUNT
	.align		4
.L_146:
        /*0330*/ 	.byte	0x04, 0x2f
        /*0332*/ 	.short	(.L_148 - .L_147)
	.align		4
.L_147:
        /*0334*/ 	.word	index@(_ZN5flash44flash_bwd_dq_dk_dv_loop_seqk_parallel_kernelI23Flash_bwd_kernel_traitsILi64ELi128ELi128ELi8ELi4ELi4ELi4ELb0ELb0EN7cutlass6half_tE19Flash_kernel_traitsILi64ELi128ELi128ELi8ES3_EELb0ELb0ELb1ELb1ELb0ELb0ELb0EEEvNS_16Flash_bwd_paramsE)
        /*0338*/ 	.word	0x000000ff


	//----- nvinfo : EIATTR_FRAME_SIZE
	.align		4
.L_148:
        /*033c*/ 	.byte	0x04, 0x11
        /*033e*/ 	.short	(.L_150 - .L_149)
	.align		4
.L_149:
        /*0340*/ 	.word	index@(_ZN5flash44flash_bwd_dq_dk_dv_loop_seqk_parallel_kernelI23Flash_bwd_kernel_traitsILi64ELi128ELi128ELi8ELi4ELi4ELi4ELb0ELb0EN7cutlass6half_tE19Flash_kernel_traitsILi64ELi128ELi128ELi8ES3_EELb0ELb0ELb1ELb1ELb0ELb0ELb0EEEvNS_16Flash_bwd_paramsE)
        /*0344*/ 	.word	0x00000000


	//----- nvinfo : EIATTR_REGCOUNT
	.align		4
.L_150:
        /*0348*/ 	.byte	0x04, 0x2f
        /*034a*/ 	.short	(.L_152 - .L_151)
	.align		4
.L_151:
        /*034c*/ 	.word	index@(_ZN5flash44flash_bwd_dq_dk_dv_loop_seqk_parallel_kernelI23Flash_bwd_kernel_traitsILi64ELi128ELi128ELi8ELi4ELi4ELi4ELb0ELb0EN7cutlass6half_tE19Flash_kernel_traitsILi64ELi128ELi128ELi8ES3_EELb0ELb0ELb1ELb0ELb0ELb1ELb0EEEvNS_16Flash_bwd_paramsE)
        /*0350*/ 	.word	0x000000ff


	//----- nvinfo : EIATTR_FRAME_SIZE
	.align		4
.L_152:
        /*0354*/ 	.byte	0x04, 0x11
        /*0356*/ 	.short	(.L_154 - .L_153)
	.align		4
.L_153:
        /*0358*/ 	.word	index@(_ZN5flash44flash_bwd_dq_dk_dv_loop_seqk_parallel_kernelI23Flash_bwd_kernel_traitsILi64ELi128ELi128ELi8ELi4ELi4ELi4ELb0ELb0EN7cutlass6half_tE19Flash_kernel_traitsILi64ELi128ELi128ELi8ES3_EELb0ELb0ELb1ELb0ELb0ELb1ELb0EEEvNS_16Flash_bwd_paramsE)
        /*035c*/ 	.word	0x00000000


	//----- nvinfo : EIATTR_REGCOUNT
	.align		4
.L_154:
        /*0360*/ 	.byte	0x04, 0x2f
        /*0362*/ 	.short	(.L_156 - .L_155)
	.align		4
.L_155:
        /*0364*/ 	.word	index@(_ZN5flash44flash_bwd_dq_dk_dv_loop_seqk_parallel_kernelI23Flash_bwd_kernel_traitsILi64ELi128ELi128ELi8ELi4ELi4ELi4ELb0ELb0EN7cutlass6half_tE19Flash_kernel_traitsILi64ELi128ELi128ELi8ES3_EELb0ELb0ELb0ELb1ELb0ELb0ELb0EEEvNS_16Flash_bwd_paramsE)
        /*0368*/ 	.word	0x000000ff


	//----- nvinfo : EIATTR_FRAME_SIZE
	.align		4
.L_156:
        /*036c*/ 	.byte	0x04, 0x11
        /*036e*/ 	.short	(.L_158 - .L_157)
	.align		4
.L_157:
        /*0370*/ 	.word	index@(_ZN5flash44flash_bwd_dq_dk_dv_loop_seqk_parallel_kernelI23Flash_bwd_kernel_traitsILi64ELi128ELi128ELi8ELi4ELi4ELi4ELb0ELb0EN7cutlass6half_tE19Flash_kernel_traitsILi64ELi128ELi128ELi8ES3_EELb0ELb0ELb0ELb1ELb0ELb0ELb0EEEvNS_16Flash_bwd_paramsE)
        /*0374*/ 	.word	0x00000010


	//----- nvinfo : EIATTR_REGCOUNT
	.align		4
.L_158:
        /*0378*/ 	.byte	0x04, 0x2f
        /*037a*/ 	.short	(.L_160 - .L_159)
	.align		4
.L_159:
        /*037c*/ 	.word	index@(_ZN5flash44flash_bwd_dq_dk_dv_loop_seqk_parallel_kernelI23Flash_bwd_kernel_traitsILi64ELi128ELi128ELi8ELi4ELi4ELi4ELb0ELb0EN7cutlass6half_tE19Flash_kernel_traitsILi64ELi128ELi128ELi8ES3_EELb0ELb0ELb0ELb0ELb1ELb1ELb0EEEvNS_16Flash_bwd_paramsE)
        /*0380*/ 	.word	0x000000ff


	//----- nvinfo : EIATTR_FRAME_SIZE
	.align		4
.L_160:
        /*0384*/ 	.byte	0x04, 0x11
        /*0386*/ 	.short	(.L_162 - .L_161)
	.align		4
.L_161:
        /*0388*/ 	.word	index@(_ZN5flash44flash_bwd_dq_dk_dv_loop_seqk_parallel_kernelI23Flash_bwd_kernel_traitsILi64ELi128ELi128ELi8ELi4ELi4ELi4ELb0ELb0EN7cutlass6half_tE19Flash_kernel_traitsILi64ELi128ELi128ELi8ES3_EELb0ELb0ELb0ELb0ELb1ELb1ELb0EEEvNS_16Flash_bwd_paramsE)
        /*038c*/ 	.word	0x00000008


	//----- nvinfo : EIATTR_REGCOUNT
	.align		4
.L_162:
        /*0390*/ 	.byte	0x04, 0x2f
        /*0392*/ 	.short	(.L_164 - .L_163)
	.align		4
.L_163:
        /*0394*/ 	.word	index@(_ZN5flash44flash_bwd_dq_dk_dv_loop_seqk_parallel_kernelI23Flash_bwd_kernel_traitsILi64ELi128ELi128ELi8ELi4ELi4ELi4ELb0ELb0EN7cutlass6half_tE19Flash_kernel_traitsILi64ELi128ELi128ELi8ES3_EELb0ELb0ELb1ELb0ELb0ELb0ELb0EEEvNS_16Flash_bwd_paramsE)
        /*0398*/ 	.word	0x000000ff


	//----- nvinfo : EIATTR_FRAME_SIZE
	.align		4
.L_164:
        /*039c*/ 	.byte	0x04, 0x11
        /*039e*/ 	.short	(.L_166 - .L_165)
	.align		4
.L_165:
        /*03a0*/ 	.word	index@(_ZN5flash44flash_bwd_dq_dk_dv_loop_seqk_parallel_kernelI23Flash_bwd_kernel_traitsILi64ELi128ELi128ELi8ELi4ELi4ELi4ELb0ELb0EN7cutlass6half_tE19Flash_kernel_traitsILi64ELi128ELi128ELi8ES3_EELb0ELb0ELb1ELb0ELb0ELb0ELb0EEEvNS_16Flash_bwd_paramsE)
        /*03a4*/ 	.word	0x00000000


	//----- nvinfo : EIATTR_REGCOUNT
	.align		4
.L_166:
        /*03a8*/ 	.byte	0x04, 0x2f
        /*03aa*/ 	.short	(.L_168 - .L_167)
	.align		4
.L_167:
        /*03ac*/ 	.word	index@(_ZN5flash44flash_bwd_dq_dk_dv_loop_seqk_parallel_kernelI23Flash_bwd_kernel_traitsILi64ELi128ELi128ELi8ELi4ELi4ELi4ELb0ELb0EN7cutlass6half_tE19Flash_kernel_traitsILi64ELi128ELi128ELi8ES3_EELb0ELb0ELb0ELb0ELb0ELb0ELb0EEEvNS_16Flash_bwd_paramsE)
        /*03b0*/ 	.word	0x000000ff


	//----- nvinfo : EIATTR_FRAME_SIZE
	.align		4
.L_168:
        /*03b4*/ 	.byte	0x04, 0x11
        /*03b6*/ 	.short	(.L_170 - .L_169)
	.align		4
.L_169:
        /*03b8*/ 	.word	index@(_ZN5flash44flash_bwd_dq_dk_dv_loop_seqk_parallel_kernelI23Flash_bwd_kernel_traitsILi64ELi128ELi128ELi8ELi4ELi4ELi4ELb0ELb0EN7cutlass6half_tE19Flash_kernel_traitsILi64ELi128ELi128ELi8ES3_EELb0ELb0ELb0ELb0ELb0ELb0ELb0EEEvNS_16Flash_bwd_paramsE)
        /*03bc*/ 	.word	0x00000008


	//----- nvinfo : EIATTR_REGCOUNT
	.align		4
.L_170:
        /*03c0*/ 	.byte	0x04, 0x2f
        /*03c2*/ 	.short	(.L_172 - .L_171)
	.align		4
.L_171:
        /*03c4*/ 	.word	index@(_ZN5flash44flash_bwd_dq_dk_dv_loop_seqk_parallel_kernelI23Flash_bwd_kernel_traitsILi64ELi128ELi128ELi8ELi4ELi4ELi4ELb0ELb0EN7cutlass6half_tE19Flash_kernel_traitsILi64ELi128ELi128ELi8ES3_EELb0ELb0ELb0ELb0ELb0ELb1ELb0EEEvNS_16Flash_bwd_paramsE)
        /*03c8*/ 	.word	0x000000ff


	//----- nvinfo : EIATTR_FRAME_SIZE
	.align		4
.L_172:
        /*03cc*/ 	.byte	0x04, 0x11
        /*03ce*/ 	.short	(.L_174 - .L_173)
	.align		4
.L_173:
        /*03d0*/ 	.word	index@(_ZN5flash44flash_bwd_dq_dk_dv_loop_seqk_parallel_kernelI23Flash_bwd_kernel_traitsILi64ELi128ELi128ELi8ELi4ELi4ELi4ELb0ELb0EN7cutlass6half_tE19Flash_kernel_traitsILi64ELi128ELi128ELi8ES3_EELb0ELb0ELb0ELb0ELb0ELb1ELb0EEEvNS_16Flash_bwd_paramsE)
        /*03d4*/ 	.word	0x00000000


	//----- nvinfo : EIATTR_REGCOUNT
	.align		4
.L_174:
        /*03d8*/ 	.byte	0x04, 0x2f
        /*03da*/ 	.short	(.L_176 - .L_175)
	.align		4
.L_175:
        /*03dc*/ 	.word	index@(_ZN5flash44flash_bwd_dq_dk_dv_loop_seqk_parallel_kernelI23Flash_bwd_kernel_traitsILi64ELi64ELi128ELi8ELi2ELi4ELi4ELb1ELb0EN7cutlass6half_tE19Flash_kernel_traitsILi64ELi64ELi128ELi8ES3_EELb0ELb0ELb1ELb1ELb0ELb0ELb0EEEvNS_16Flash_bwd_paramsE)
        /*03e0*/ 	.word	0x000000fa


	//----- nvinfo : EIATTR_FRAME_SIZE
	.align		4
.L_176:
        /*03e4*/ 	.byte	0x04, 0x11
        /*03e6*/ 	.short	(.L_178 - .L_177)
	.align		4
.L_177:
        /*03e8*/ 	.word	index@(_ZN5flash44flash_bwd_dq_dk_dv_loop_seqk_parallel_kernelI23Flash_bwd_kernel_traitsILi64ELi64ELi128ELi8ELi2ELi4ELi4ELb1ELb0EN7cutlass6half_tE19Flash_kernel_traitsILi64ELi64ELi128ELi8ES3_EELb0ELb0ELb1ELb1ELb0ELb0ELb0EEEvNS_16Flash_bwd_paramsE)
        /*03ec*/ 	.word	0x00000000


	//----- nvinfo : EIATTR_REGCOUNT
	.align		4
.L_178:
        /*03f0*/ 	.byte	0x04, 0x2f
        /*03f2*/ 	.short	(.L_180 - .L_179)
	.align		4
.L_179:
        /*03f4*/ 	.word	index@(_ZN5flash44flash_bwd_dq_dk_dv_loop_seqk_parallel_kernelI23Flash_bwd_kernel_traitsILi64ELi64ELi128ELi8ELi2ELi4ELi4ELb1ELb0EN7cutlass6half_tE19Flash_kernel_traitsILi64ELi64ELi128ELi8ES3_EELb0ELb0ELb1ELb0ELb0ELb1ELb0EEEvNS_16Flash_bwd_paramsE)
        /*03f8*/ 	.word	0x000000fc


	//----- nvinfo : EIATTR_FRAME_SIZE
	.align		4
.L_180:
        /*03fc*/ 	.byte	0x04, 0x11
        /*03fe*/ 	.short	(.L_182 - .L_181)
	.align		4
.L_181:
        /*0400*/ 	.word	index@(_ZN5flash44flash_bwd_dq_dk_dv_loop_seqk_parallel_kernelI23Flash_bwd_kernel_traitsILi64ELi64ELi128ELi8ELi2ELi4ELi4ELb1ELb0EN7cutlass6half_tE19Flash_kernel_traitsILi64ELi64ELi128ELi8ES3_EELb0ELb0ELb1ELb0ELb0ELb1ELb0EEEvNS_16Flash_bwd_paramsE)
        /*0404*/ 	.word	0x00000000


	//----- nvinfo : EIATTR_REGCOUNT
	.align		4
.L_182:
        /*0408*/ 	.byte	0x04, 0x2f
        /*040a*/ 	.short	(.L_184 - .L_183)
	.align		4
.L_183:
        /*040c*/ 	.word	index@(_ZN5flash44flash_bwd_dq_dk_dv_loop_seqk_parallel_kernelI23Flash_bwd_kernel_traitsILi64ELi64ELi128ELi8ELi2ELi4ELi4ELb1ELb0EN7cutlass6half_tE19Flash_kernel_traitsILi64ELi64ELi128ELi8ES3_EELb0ELb0ELb0ELb1ELb0ELb0ELb0EEEvNS_16Flash_bwd_paramsE)
        /*0410*/ 	.word	0x000000fa


	//----- nvinfo : EIATTR_FRAME_SIZE
	.align		4
.L_184:
        /*0414*/ 	.byte	0x04, 0x11
        /*0416*/ 	.short	(.L_186 - .L_185)
	.align		4
.L_185:
        /*0418*/ 	.word	index@(_ZN5flash44flash_bwd_dq_dk_dv_loop_seqk_parallel_kernelI23Flash_bwd_kernel_traitsILi64ELi64ELi128ELi8ELi2ELi4ELi4ELb1ELb0EN7cutlass6half_tE19Flash_kernel_traitsILi64ELi64ELi128ELi8ES3_EELb0ELb0ELb0ELb1ELb0ELb0ELb0EEEvNS_16Flash_bwd_paramsE)
        /*041c*/ 	.word	0x00000000


	//----- nvinfo : EIATTR_REGCOUNT
	.align		4
.L_186:
        /*0420*/ 	.byte	0x04, 0x2f
        /*0422*/ 	.short	(.L_188 - .L_187)
	.align		4
.L_187:
        /*0424*/ 	.word	index@(_ZN5flash44flash_bwd_dq_dk_dv_loop_seqk_parallel_kernelI23Flash_bwd_kernel_traitsILi64ELi64ELi128ELi8ELi2ELi4ELi4ELb1ELb0EN7cutlass6half_tE19Flash_kernel_traitsILi64ELi64ELi128ELi8ES3_EELb0ELb0ELb0ELb0ELb1ELb1ELb0EEEvNS_16Flash_bwd_paramsE)
        /*0428*/ 	.word	0x000000ff


	//----- nvinfo : EIATTR_FRAME_SIZE
	.align		4
.L_188:
        /*042c*/ 	.byte	0x04, 0x11
        /*042e*/ 	.short	(.L_190 - .L_189)
	.align		4
.L_189:
        /*0430*/ 	.word	index@(_ZN5flash44flash_bwd_dq_dk_dv_loop_seqk_parallel_kernelI23Flash_bwd_kernel_traitsILi64ELi64ELi128ELi8ELi2ELi4ELi4ELb1ELb0EN7cutlass6half_tE19Flash_kernel_traitsILi64ELi64ELi128ELi8ES3_EELb0ELb0ELb0ELb0ELb1ELb1ELb0EEEvNS_16Flash_bwd_paramsE)
        /*0434*/ 	.word	0x00000000


	//----- nvinfo : EIATTR_REGCOUNT
	.align		4
.L_190:
        /*0438*/ 	.byte	0x04, 0x2f
        /*043a*/ 	.short	(.L_192 - .L_191)
	.align		4
.L_191:
        /*043c*/ 	.word	index@(_ZN5flash44flash_bwd_dq_dk_dv_loop_seqk_parallel_kernelI23Flash_bwd_kernel_traitsILi64ELi64ELi128ELi8ELi2ELi4ELi4ELb1ELb0EN7cutlass6half_tE19Flash_kernel_traitsILi64ELi64ELi128ELi8ES3_EELb0ELb0ELb1ELb0ELb0ELb0ELb0EEEvNS_16Flash_bwd_paramsE)
        /*0440*/ 	.word	0x000000f9


	//----- nvinfo : EIATTR_FRAME_SIZE
	.align		4
.L_192:
        /*0444*/ 	.byte	0x04, 0x11
        /*0446*/ 	.short	(.L_194 - .L_193)
	.align		4
.L_193:
        /*0448*/ 	.word	index@(_ZN5flash44flash_bwd_dq_dk_dv_loop_seqk_parallel_kernelI23Flash_bwd_kernel_traitsILi64ELi64ELi128ELi8ELi2ELi4ELi4ELb1ELb0EN7cutlass6half_tE19Flash_kernel_traitsILi64ELi64ELi128ELi8ES3_EELb0ELb0ELb1ELb0ELb0ELb0ELb0EEEvNS_16Flash_bwd_paramsE)
        /*044c*/ 	.word	0x00000000


	//----- nvinfo : EIATTR_REGCOUNT
	.align		4
.L_194:
        /*0450*/ 	.byte	0x04, 0x2f
        /*0452*/ 	.short	(.L_196 - .L_195)
	.align		4
.L_195:
        /*0454*/ 	.word	index@(_ZN5flash44flash_bwd_dq_dk_dv_loop_seqk_parallel_kernelI23Flash_bwd_kernel_traitsILi64ELi64ELi128ELi8ELi2ELi4ELi4ELb1ELb0EN7cutlass6half_tE19Flash_kernel_traitsILi64ELi64ELi128ELi8ES3_EELb0ELb0ELb0ELb0ELb0ELb0ELb0EEEvNS_16Flash_bwd_paramsE)
        /*0458*/ 	.word	0x000000ff


	//----- nvinfo : EIATTR_FRAME_SIZE
	.align		4
.L_196:
        /*045c*/ 	.byte	0x04, 0x11
        /*045e*/ 	.short	(.L_198 - .L_197)
	.align		4
.L_197:
        /*0460*/ 	.word	index@(_ZN5flash44flash_bwd_dq_dk_dv_loop_seqk_parallel_kernelI23Flash_bwd_kernel_traitsILi64ELi64ELi128ELi8ELi2ELi4ELi4ELb1ELb0EN7cutlass6half_tE19Flash_kernel_traitsILi64ELi64ELi128ELi8ES3_EELb0ELb0ELb0ELb0ELb0ELb0ELb0EEEvNS_16Flash_bwd_paramsE)
        /*0464*/ 	.word	0x00000000


	//----- nvinfo : EIATTR_REGCOUNT
	.align		4
.L_198:
        /*0468*/ 	.byte	0x04, 0x2f
        /*046a*/ 	.short	(.L_200 - .L_199)
	.align		4
.L_199:
        /*046c*/ 	.word	index@(_ZN5flash44flash_bwd_dq_dk_dv_loop_seqk_parallel_kernelI23Flash_bwd_kernel_traitsILi64ELi64ELi128ELi8ELi2ELi4ELi4ELb1ELb0EN7cutlass6half_tE19Flash_kernel_traitsILi64ELi64ELi128ELi8ES3_EELb0ELb0ELb0ELb0ELb0ELb1ELb0EEEvNS_16Flash_bwd_paramsE)
        /*0470*/ 	.word	0x000000ff


	//----- nvinfo : EIATTR_FRAME_SIZE
	.align		4
.L_200:
        /*0474*/ 	.byte	0x04, 0x11
        /*0476*/ 	.short	(.L_202 - .L_201)
	.align		4
.L_201:
        /*0478*/ 	.word	index@(_ZN5flash44flash_bwd_dq_dk_dv_loop_seqk_parallel_kernelI23Flash_bwd_kernel_traitsILi64ELi64ELi128ELi8ELi2ELi4ELi4ELb1ELb0EN7cutlass6half_tE19Flash_kernel_traitsILi64ELi64ELi128ELi8ES3_EELb0ELb0ELb0ELb0ELb0ELb1ELb0EEEvNS_16Flash_bwd_paramsE)
        /*047c*/ 	.word	0x00000000


	//----- nvinfo : EIATTR_MIN_STACK_SIZE
	.align		4
.L_202:
        /*0480*/ 	.byte	0x04, 0x12
        /*0482*/ 	.short	(.L_204 - .L_203)
	.align		4
.L_203:
        /*0484*/ 	.word	index@(_ZN5flash44flash_bwd_dq_dk_dv_loop_seqk_parallel_kernelI23Flash_bwd_kernel_traitsILi64ELi64ELi128ELi8ELi2ELi4ELi4ELb1ELb0EN7cutlass6half_tE19Flash_kernel_traitsILi64ELi64ELi128ELi8ES3_EELb0ELb0ELb0ELb0ELb0ELb1ELb0EEEvNS_16Flash_bwd_paramsE)
        /*0488*/ 	.word	0x00000000


	//----- nvinfo : EIATTR_MIN_STACK_SIZE
	.align		4
.L_204:
        /*048c*/ 	.byte	0x04, 0x12
        /*048e*/ 	.short	(.L_206 - .L_205)
	.align		4
.L_205:
        /*0490*/ 	.word	index@(_ZN5flash44flash_bwd_dq_dk_dv_loop_seqk_parallel_kernelI23Flash_bwd_kernel_traitsILi64ELi64ELi128ELi8ELi2ELi4ELi4ELb1ELb0EN7cutlass6half_tE19Flash_kernel_traitsILi64ELi64ELi128ELi8ES3_EELb0ELb0ELb0ELb0ELb0ELb0ELb0EEEvNS_16Flash_bwd_paramsE)
        /*0494*/ 	.word	0x00000000


	//----- nvinfo : EIATTR_MIN_STACK_SIZE
	.align		4
.L_206:
        /*0498*/ 	.byte	0x04, 0x12
        /*049a*/ 	.short	(.L_208 - .L_207)
	.align		4
.L_207:
        /*049c*/ 	.word	index@(_ZN5flash44flash_bwd_dq_dk_dv_loop_seqk_parallel_kernelI23Flash_bwd_kernel_traitsILi64ELi64ELi128ELi8ELi2ELi4ELi4ELb1ELb0EN7cutlass6half_tE19Flash_kernel_traitsILi64ELi64ELi128ELi8ES3_EELb0ELb0ELb1ELb0ELb0ELb0ELb0EEEvNS_16Flash_bwd_paramsE)
        /*04a0*/ 	.word	0x00000000


	//----- nvinfo : EIATTR_MIN_STACK_SIZE
	.align		4
.L_208:
        /*04a4*/ 	.byte	0x04, 0x12
        /*04a6*/ 	.short	(.L_210 - .L_209)
	.align		4
.L_209:
        /*04a8*/ 	.word	index@(_ZN5flash44flash_bwd_dq_dk_dv_loop_seqk_parallel_kernelI23Flash_bwd_kernel_traitsILi64ELi64ELi128ELi8ELi2ELi4ELi4ELb1ELb0EN7cutlass6half_tE19Flash_kernel_traitsILi64ELi64ELi128ELi8ES3_EELb0ELb0ELb0ELb0ELb1ELb1ELb0EEEvNS_16Flash_bwd_paramsE)
        /*04ac*/ 	.word	0x00000000


	//----- nvinfo : EIATTR_MIN_STACK_SIZE
	.align		4
.L_210:
        /*04b0*/ 	.byte	0x04, 0x12
        /*04b2*/ 	.short	(.L_212 - .L_211)
	.align		4
.L_211:
        /*04b4*/ 	.word	index@(_ZN5flash44flash_bwd_dq_dk_dv_loop_seqk_parallel_kernelI23Flash_bwd_kernel_traitsILi64ELi64ELi128ELi8ELi2ELi4ELi4ELb1ELb0EN7cutlass6half_tE19Flash_kernel_traitsILi64ELi64ELi128ELi8ES3_EELb0ELb0ELb0ELb1ELb0ELb0ELb0EEEvNS_16Flash_bwd_paramsE)
        /*04b8*/ 	.word	0x00000000


	//----- nvinfo : EIATTR_MIN_STACK_SIZE
	.align		4
.L_212:
        /*04bc*/ 	.byte	0x04, 0x12
        /*04be*/ 	.short	(.L_214 - .L_213)
	.align		4
.L_213:
        /*04c0*/ 	.word	index@(_ZN5flash44flash_bwd_dq_dk_dv_loop_seqk_parallel_kernelI23Flash_bwd_kernel_traitsILi64ELi64ELi128ELi8ELi2ELi4ELi4ELb1ELb0EN7cutlass6half_tE19Flash_kernel_traitsILi64ELi64ELi128ELi8ES3_EELb0ELb0ELb1ELb0ELb0ELb1ELb0EEEvNS_16Flash_bwd_paramsE)
        /*04c4*/ 	.word	0x00000000


	//----- nvinfo : EIATTR_MIN_STACK_SIZE
	.align		4
.L_214:
        /*04c8*/ 	.byte	0x04, 0x12
        /*04ca*/ 	.short	(.L_216 - .L_215)
	.align		4
.L_215:
        /*04cc*/ 	.word	index@(_ZN5flash44flash_bwd_dq_dk_dv_loop_seqk_parallel_kernelI23Flash_bwd_kernel_traitsILi64ELi64ELi128ELi8ELi2ELi4ELi4ELb1ELb0EN7cutlass6half_tE19Flash_kernel_traitsILi64ELi64ELi128ELi8ES3_EELb0ELb0ELb1ELb1ELb0ELb0ELb0EEEvNS_16Flash_bwd_paramsE)
        /*04d0*/ 	.word	0x00000000


	//----- nvinfo : EIATTR_MIN_STACK_SIZE
	.align		4
.L_216:
        /*04d4*/ 	.byte	0x04, 0x12
        /*04d6*/ 	.short	(.L_218 - .L_217)
	.align		4
.L_217:
        /*04d8*/ 	.word	index@(_ZN5flash44flash_bwd_dq_dk_dv_loop_seqk_parallel_kernelI23Flash_bwd_kernel_traitsILi64ELi128ELi128ELi8ELi4ELi4ELi4ELb0ELb0EN7cutlass6half_tE19Flash_kernel_traitsILi64ELi128ELi128ELi8ES3_EELb0ELb0ELb0ELb0ELb0ELb1ELb0EEEvNS_16Flash_bwd_paramsE)
        /*04dc*/ 	.word	0x00000000


	//----- nvinfo : EIATTR_MIN_STACK_SIZE
	.align		4
.L_218:
        /*04e0*/ 	.byte	0x04, 0x12
        /*04e2*/ 	.short	(.L_220 - .L_219)
	.align		4
.L_219:
        /*04e4*/ 	.word	index@(_ZN5flash44flash_bwd_dq_dk_dv_loop_seqk_parallel_kernelI23Flash_bwd_kernel_traitsILi64ELi128ELi128ELi8ELi4ELi4ELi4ELb0ELb0EN7cutlass6half_tE19Flash_kernel_traitsILi64ELi128ELi128ELi8ES3_EELb0ELb0ELb0ELb0ELb0ELb0ELb0EEEvNS_16Flash_bwd_paramsE)
        /*04e8*/ 	.word	0x00000008


	//----- nvinfo : EIATTR_MIN_STACK_SIZE
	.align		4
.L_220:
        /*04ec*/ 	.byte	0x04, 0x12
        /*04ee*/ 	.short	(.L_222 - .L_221)
	.align		4
.L_221:
        /*04f0*/ 	.word	index@(_ZN5flash44flash_bwd_dq_dk_dv_loop_seqk_parallel_kernelI23Flash_bwd_kernel_traitsILi64ELi128ELi128ELi8ELi4ELi4ELi4ELb0ELb0EN7cutlass6half_tE19Flash_kernel_traitsILi64ELi128ELi128ELi8ES3_EELb0ELb0ELb1ELb0ELb0ELb0ELb0EEEvNS_16Flash_bwd_paramsE)
        /*04f4*/ 	.word	0x00000000


	//----- nvinfo : EIATTR_MIN_STACK_SIZE
	.align		4
.L_222:
        /*04f8*/ 	.byte	0x04, 0x12
        /*04fa*/ 	.short	(.L_224 - .L_223)
	.align		4
.L_223:
        /*04fc*/ 	.word	index@(_ZN5flash44flash_bwd_dq_dk_dv_loop_seqk_parallel_kernelI23Flash_bwd_kernel_traitsILi64ELi128ELi128ELi8ELi4ELi4ELi4ELb0ELb0EN7cutlass6half_tE19Flash_kernel_traitsILi64ELi128ELi128ELi8ES3_EELb0ELb0ELb0ELb0ELb1ELb1ELb0EEEvNS_16Flash_bwd_paramsE)
        /*0500*/ 	.word	0x00000008


	//----- nvinfo : EIATTR_MIN_STACK_SIZE
	.align		4
.L_224:
        /*0504*/ 	.byte	0x04, 0x12
        /*0506*/ 	.short	(.L_226 - .L_225)
	.align		4
.L_225:
        /*0508*/ 	.word	index@(_ZN5flash44flash_bwd_dq_dk_dv_loop_seqk_parallel_kernelI23Flash_bwd_kernel_traitsILi64ELi128ELi128ELi8ELi4ELi4ELi4ELb0ELb0EN7cutlass6half_tE19Flash_kernel_traitsILi64ELi128ELi128ELi8ES3_EELb0ELb0ELb0ELb1ELb0ELb0ELb0EEEvNS_16Flash_bwd_paramsE)
        /*050c*/ 	.word	0x00000010


	//----- nvinfo : EIATTR_MIN_STACK_SIZE
	.align		4
.L_226:
        /*0510*/ 	.byte	0x04, 0x12
        /*0512*/ 	.short	(.L_228 - .L_227)
	.align		4
.L_227:
        /*0514*/ 	.word	index@(_ZN5flash44flash_bwd_dq_dk_dv_loop_seqk_parallel_kernelI23Flash_bwd_kernel_traitsILi64ELi128ELi128ELi8ELi4ELi4ELi4ELb0ELb0EN7cutlass6half_tE19Flash_kernel_traitsILi64ELi128ELi128ELi8ES3_EELb0ELb0ELb1ELb0ELb0ELb1ELb0EEEvNS_16Flash_bwd_paramsE)
        /*0518*/ 	.word	0x00000000


	//----- nvinfo : EIATTR_MIN_STACK_SIZE
	.align		4
.L_228:
        /*051c*/ 	.byte	0x04, 0x12
        /*051e*/ 	.short	(.L_230 - .L_229)
	.align		4
.L_229:
        /*0520*/ 	.word	index@(_ZN5flash44flash_bwd_dq_dk_dv_loop_seqk_parallel_kernelI23Flash_bwd_kernel_traitsILi64ELi128ELi128ELi8ELi4ELi4ELi4ELb0ELb0EN7cutlass6half_tE19Flash_kernel_traitsILi64ELi128ELi128ELi8ES3_EELb0ELb0ELb1ELb1ELb0ELb0ELb0EEEvNS_16Flash_bwd_paramsE)
        /*0524*/ 	.word	0x00000000


	//----- nvinfo : EIATTR_MIN_STACK_SIZE
	.align		4
.L_230:
        /*0528*/ 	.byte	0x04, 0x12
        /*052a*/ 	.short	(.L_232 - .L_231)
	.align		4
.L_231:
        /*052c*/ 	.word	index@(_ZN5flash27flash_bwd_convert_dq_kernelI23Flash_bwd_kernel_traitsILi64ELi64ELi128ELi8ELi2ELi4ELi4ELb1ELb0EN7cutlass6half_tE19Flash_kernel_traitsILi64ELi64ELi128ELi8ES3_EEEEvNS_16Flash_bwd_paramsEi)
        /*0530*/ 	.word	0x00000000


	//----- nvinfo : EIATTR_MIN_STACK_SIZE
	.align		4
.L_232:
        /*0534*/ 	.byte	0x04, 0x12
        /*0536*/ 	.short	(.L_234 - .L_233)
	.align		4
.L_233:
        /*0538*/ 	.word	index@(_ZN5flash44flash_bwd_dq_dk_dv_loop_seqk_parallel_kernelI23Flash_bwd_kernel_traitsILi64ELi64ELi128ELi8ELi2ELi4ELi4ELb1ELb0EN7cutlass6half_tE19Flash_kernel_traitsILi64ELi64ELi128ELi8ES3_EELb1ELb0ELb0ELb0ELb0ELb1ELb0EEEvNS_16Flash_bwd_paramsE)
        /*053c*/ 	.word	0x00000000


	//----- nvinfo : EIATTR_MIN_STACK_SIZE
	.align		4
.L_234:
        /*0540*/ 	.byte	0x04, 0x12
        /*0542*/ 	.short	(.L_236 - .L_235)
	.align		4
.L_235:
        /*0544*/ 	.word	index@(_ZN5flash44flash_bwd_dq_dk_dv_loop_seqk_parallel_kernelI23Flash_bwd_kernel_traitsILi64ELi64ELi128ELi8ELi2ELi4ELi4ELb1ELb0EN7cutlass6half_tE19Flash_kernel_traitsILi64ELi64ELi128ELi8ES3_EELb0ELb0ELb0ELb0ELb0ELb1ELb1EEEvNS_16Flash_bwd_paramsE)
        /*0548*/ 	.word	0x00000000


	//----- nvinfo : EIATTR_MIN_STACK_SIZE
	.align		4
.L_236:
        /*054c*/ 	.byte	0x04, 0x12
        /*054e*/ 	.short	(.L_238 - .L_237)
	.align		4
.L_237:
        /*0550*/ 	.word	index@(_ZN5flash44flash_bwd_dq_dk_dv_loop_seqk_parallel_kernelI23Flash_bwd_kernel_traitsILi64ELi64ELi128ELi8ELi2ELi4ELi4ELb1ELb0EN7cutlass6half_tE19Flash_kernel_traitsILi64ELi64ELi128ELi8ES3_EELb1ELb0ELb0ELb0ELb0ELb0ELb0EEEvNS_16Flash_bwd_paramsE)
        /*0554*/ 	.word	0x00000000


	//----- nvinfo : EIATTR_MIN_STACK_SIZE
	.align		4
.L_238:
        /*0558*/ 	.byte	0x04, 0x12
        /*055a*/ 	.short	(.L_240 - .L_239)
	.align		4
.L_239:
        /*055c*/ 	.word	index@(_ZN5flash44flash_bwd_dq_dk_dv_loop_seqk_parallel_kernelI23Flash_bwd_kernel_traitsILi64ELi64ELi128ELi8ELi2ELi4ELi4ELb1ELb0EN7cutlass6half_tE19Flash_kernel_traitsILi64ELi64ELi128ELi8ES3_EELb0ELb0ELb0ELb0ELb0ELb0ELb1EEEvNS_16Flash_bwd_paramsE)
        /*0560*/ 	.word	0x00000000


	//----- nvinfo : EIATTR_MIN_STACK_SIZE
	.align		4
.L_240:
        /*0564*/ 	.byte	0x04, 0x12
        /*0566*/ 	.short	(.L_242 - .L_241)
	.align		4
.L_241:
        /*0568*/ 	.word	index@(_ZN5flash44flash_bwd_dq_dk_dv_loop_seqk_parallel_kernelI23Flash_bwd_kernel_traitsILi64ELi64ELi128ELi8ELi2ELi4ELi4ELb1ELb0EN7cutlass6half_tE19Flash_kernel_traitsILi64ELi64ELi128ELi8ES3_EELb1ELb0ELb1ELb0ELb0ELb0ELb0EEEvNS_16Flash_bwd_paramsE)
        /*056c*/ 	.word	0x00000000


	//----- nvinfo : EIATTR_MIN_STACK_SIZE
	.align		4
.L_242:
        /*0570*/ 	.byte	0x04, 0x12
        /*0572*/ 	.short	(.L_244 - .L_243)
	.align		4
.L_243:
        /*0574*/ 	.word	index@(_ZN5flash44flash_bwd_dq_dk_dv_loop_seqk_parallel_kernelI23Flash_bwd_kernel_traitsILi64ELi64ELi128ELi8ELi2ELi4ELi4ELb1ELb0EN7cutlass6half_tE19Flash_kernel_traitsILi64ELi64ELi128ELi8ES3_EELb0ELb0ELb1ELb0ELb0ELb0ELb1EEEvNS_16Flash_bwd_paramsE)
        /*0578*/ 	.word	0x00000000


	//----- nvinfo : EIATTR_MIN_STACK_SIZE
	.align		4
.L_244:
        /*057c*/ 	.byte	0x04, 0x12
        /*057e*/ 	.short	(.L_246 - .L_245)
	.align		4
.L_245:
        /*0580*/ 	.word	index@(_ZN5flash44flash_bwd_dq_dk_dv_loop_seqk_parallel_kernelI23Flash_bwd_kernel_traitsILi64ELi64ELi128ELi8ELi2ELi4ELi4ELb1ELb0EN7cutlass6half_tE19Flash_kernel_traitsILi64ELi64ELi128ELi8ES3_EELb1ELb0ELb0ELb0ELb1ELb1ELb0EEEvNS_16Flash_bwd_paramsE)
        /*0584*/ 	.word	0x00000000


	//----- nvinfo : EIATTR_MIN_STACK_SIZE
	.align		4
.L_246:
        /*0588*/ 	.byte	0x04, 0x12
        /*058a*/ 	.short	(.L_248 - .L_247)
	.align		4
.L_247:
        /*058c*/ 	.word	index@(_ZN5flash44flash_bwd_dq_dk_dv_loop_seqk_parallel_kernelI23Flash_bwd_kernel_traitsILi64ELi64ELi128ELi8ELi2ELi4ELi4ELb1ELb0EN7cutlass6half_tE19Flash_kernel_traitsILi64ELi64ELi128ELi8ES3_EELb0ELb0ELb0ELb0ELb1ELb1ELb1EEEvNS_16Flash_bwd_paramsE)
        /*0590*/ 	.word	0x00000000


	//----- nvinfo : EIATTR_MIN_STACK_SIZE
	.align		4
.L_248:
        /*0594*/ 	.byte	0x04, 0x12
        /*0596*/ 	.short	(.L_250 - .L_249)
	.align		4
.L_249:
        /*0598*/ 	.word	index@(_ZN5flash44flash_bwd_dq_dk_dv_loop_seqk_parallel_kernelI23Flash_bwd_kernel_traitsILi64ELi64ELi128ELi8ELi2ELi4ELi4ELb1ELb0EN7cutlass6half_tE19Flash_kernel_traitsILi64ELi64ELi128ELi8ES3_EELb1ELb0ELb0ELb1ELb0ELb0ELb0EEEvNS_16Flash_bwd_paramsE)
        /*059c*/ 	.word	0x00000000


	//----- nvinfo : EIATTR_MIN_STACK_SIZE
	.align		4
.L_250:
        /*05a0*/ 	.byte	0x04, 0x12
        /*05a2*/ 	.short	(.L_252 - .L_251)
	.align		4
.L_251:
        /*05a4*/ 	.word	index@(_ZN5flash44flash_bwd_dq_dk_dv_loop_seqk_parallel_kernelI23Flash_bwd_kernel_traitsILi64ELi64ELi128ELi8ELi2ELi4ELi4ELb1ELb0EN7cutlass6half_tE19Flash_kernel_traitsILi64ELi64ELi128ELi8ES3_EELb0ELb0ELb0ELb1ELb0ELb0ELb1EEEvNS_16Flash_bwd_paramsE)
        /*05a8*/ 	.word	0x00000008


	//----- nvinfo : EIATTR_MIN_STACK_SIZE
	.align		4
.L_252:
        /*05ac*/ 	.byte	0x04, 0x12
        /*05ae*/ 	.short	(.L_254 - .L_253)
	.align		4
.L_253:
        /*05b0*/ 	.word	index@(_ZN5flash44flash_bwd_dq_dk_dv_loop_seqk_parallel_kernelI23Flash_bwd_kernel_traitsILi64ELi64ELi128ELi8ELi2ELi4ELi4ELb1ELb0EN7cutlass6half_tE19Flash_kernel_traitsILi64ELi64ELi128ELi8ES3_EELb1ELb0ELb1ELb0ELb0ELb1ELb0EEEvNS_16Flash_bwd_paramsE)
        /*05b4*/ 	.word	0x00000000


	//----- nvinfo : EIATTR_MIN_STACK_SIZE
	.align		4
.L_254:
        /*05b8*/ 	.byte	0x04, 0x12
        /*05ba*/ 	.short	(.L_256 - .L_255)
	.align		4
.L_255:
        /*05bc*/ 	.word	index@(_ZN5flash44flash_bwd_dq_dk_dv_loop_seqk_parallel_kernelI23Flash_bwd_kernel_traitsILi64ELi64ELi128ELi8ELi2ELi4ELi4ELb1ELb0EN7cutlass6half_tE19Flash_kernel_traitsILi64ELi64ELi128ELi8ES3_EELb0ELb0ELb1ELb0ELb0ELb1ELb1EEEvNS_16Flash_bwd_paramsE)
        /*05c0*/ 	.word	0x00000000


	//----- nvinfo : EIATTR_MIN_STACK_SIZE
	.align		4
.L_256:
        /*05c4*/ 	.byte	0x04, 0x12
        /*05c6*/ 	.short	(.L_258 - .L_257)
	.align		4
.L_257:
        /*05c8*/ 	.word	index@(_ZN5flash44flash_bwd_dq_dk_dv_loop_seqk_parallel_kernelI23Flash_bwd_kernel_traitsILi64ELi64ELi128ELi8ELi2ELi4ELi4ELb1ELb0EN7cutlass6half_tE19Flash_kernel_traitsILi64ELi64ELi128ELi8ES3_EELb1ELb0ELb1ELb1ELb0ELb0ELb0EEEvNS_16Flash_bwd_paramsE)
        /*05cc*/ 	.word	0x00000000


	//----- nvinfo : EIATTR_MIN_STACK_SIZE
	.align		4
.L_258:
        /*05d0*/ 	.byte	0x04, 0x12
        /*05d2*/ 	.short	(.L_260 - .L_259)
	.align		4
.L_259:
        /*05d4*/ 	.word	index@(_ZN5flash44flash_bwd_dq_dk_dv_loop_seqk_parallel_kernelI23Flash_bwd_kernel_traitsILi64ELi64ELi128ELi8ELi2ELi4ELi4ELb1ELb0EN7cutlass6half_tE19Flash_kernel_traitsILi64ELi64ELi128ELi8ES3_EELb0ELb0ELb1ELb1ELb0ELb0ELb1EEEvNS_16Flash_bwd_paramsE)
        /*05d8*/ 	.word	0x00000000


	//----- nvinfo : EIATTR_MIN_STACK_SIZE
	.align		4
.L_260:
        /*05dc*/ 	.byte	0x04, 0x12
        /*05de*/ 	.short	(.L_262 - .L_261)
	.align		4
.L_261:
        /*05e0*/ 	.word	index@(_ZN5flash25flash_bwd_dot_do_o_kernelILb0E23Flash_bwd_kernel_traitsILi64ELi64ELi128ELi8ELi2ELi4ELi4ELb1ELb0EN7cutlass6half_tE19Flash_kernel_traitsILi64ELi64ELi128ELi8ES3_EEEEvNS_16Flash_bwd_paramsE)
        /*05e4*/ 	.word	0x00000000


	//----- nvinfo : EIATTR_MIN_STACK_SIZE
	.align		4
.L_262:
        /*05e8*/ 	.byte	0x04, 0x12
        /*05ea*/ 	.short	(.L_264 - .L_263)
	.align		4
.L_263:
        /*05ec*/ 	.word	index@(_ZN5flash25flash_bwd_dot_do_o_kernelILb1E23Flash_bwd_kernel_traitsILi64ELi64ELi128ELi8ELi2ELi4ELi4ELb1ELb0EN7cutlass6half_tE19Flash_kernel_traitsILi64ELi64ELi128ELi8ES3_EEEEvNS_16Flash_bwd_paramsE)
        /*05f0*/ 	.word	0x00000000


	//----- nvinfo : EIATTR_MIN_STACK_SIZE
	.align		4
.L_264:
        /*05f4*/ 	.byte	0x04, 0x12
        /*05f6*/ 	.short	(.L_266 - .L_265)
	.align		4
.L_265:
        /*05f8*/ 	.word	index@(_ZN5flash27flash_bwd_convert_dq_kernelI23Flash_bwd_kernel_traitsILi64ELi128ELi128ELi8ELi4ELi4ELi4ELb0ELb0EN7cutlass6half_tE19Flash_kernel_traitsILi64ELi128ELi128ELi8ES3_EEEEvNS_16Flash_bwd_paramsEi)
        /*05fc*/ 	.word	0x00000000


	//----- nvinfo : EIATTR_MIN_STACK_SIZE
	.align		4
.L_266:
        /*0600*/ 	.byte	0x04, 0x12
        /*0602*/ 	.short	(.L_268 - .L_267)
	.align		4
.L_267:
        /*0604*/ 	.word	index@(_ZN5flash44flash_bwd_dq_dk_dv_loop_seqk_parallel_kernelI23Flash_bwd_kernel_traitsILi64ELi128ELi128ELi8ELi4ELi4ELi4ELb0ELb0EN7cutlass6half_tE19Flash_kernel_traitsILi64ELi128ELi128ELi8ES3_EELb1ELb0ELb0ELb0ELb0ELb1ELb0EEEvNS_16Flash_bwd_paramsE)
        /*0608*/ 	.word	0x00000018


	//----- nvinfo : EIATTR_MIN_STACK_SIZE
	.align		4
.L_268:
        /*060c*/ 	.byte	0x04, 0x12
        /*060e*/ 	.short	(.L_270 - .L_269)
	.align		4
.L_269:
        /*0610*/ 	.word	index@(_ZN5flash44flash_bwd_dq_dk_dv_loop_seqk_parallel_kernelI23Flash_bwd_kernel_traitsILi64ELi128ELi128ELi8ELi4ELi4ELi4ELb0ELb0EN7cutlass6half_tE19Flash_kernel_traitsILi64ELi128ELi128ELi8ES3_EELb0ELb0ELb0ELb0ELb0ELb1ELb1EEEvNS_16Flash_bwd_paramsE)
        /*0614*/ 	.word	0x000000e8


	//----- nvinfo : EIATTR_MIN_STACK_SIZE
	.align		4
.L_270:
        /*0618*/ 	.byte	0x04, 0x12
        /*061a*/ 	.short	(.L_272 - .L_271)
	.align		4
.L_271:
        /*061c*/ 	.word	index@(_ZN5flash44flash_bwd_dq_dk_dv_loop_seqk_parallel_kernelI23Flash_bwd_kernel_traitsILi64ELi128ELi128ELi8ELi4ELi4ELi4ELb0ELb0EN7cutlass6half_tE19Flash_kernel_traitsILi64ELi128ELi128ELi8ES3_EELb1ELb0ELb0ELb0ELb0ELb0ELb0EEEvNS_16Flash_bwd_paramsE)
        /*0620*/ 	.word	0x00000028


	//----- nvinfo : EIATTR_MIN_STACK_SIZE
	.align		4
.L_272:
        /*0624*/ 	.byte	0x04, 0x12
        /*0626*/ 	.short	(.L_274 - .L_273)
	.align		4
.L_273:
        /*0628*/ 	.word	index@(_ZN5flash44flash_bwd_dq_dk_dv_loop_seqk_parallel_kernelI23Flash_bwd_kernel_traitsILi64ELi128ELi128ELi8ELi4ELi4ELi4ELb0ELb0EN7cutlass6half_tE19Flash_kernel_traitsILi64ELi128ELi128ELi8ES3_EELb0ELb0ELb0ELb0ELb0ELb0ELb1EEEvNS_16Flash_bwd_paramsE)
        /*062c*/ 	.word	0x000000f0


	//----- nvinfo : EIATTR_MIN_STACK_SIZE
	.align		4
.L_274:
        /*0630*/ 	.byte	0x04, 0x12
        /*0632*/ 	.short	(.L_276 - .L_275)
	.align		4
.L_275:
        /*0634*/ 	.word	index@(_ZN5flash44flash_bwd_dq_dk_dv_loop_seqk_parallel_kernelI23Flash_bwd_kernel_traitsILi64ELi128ELi128ELi8ELi4ELi4ELi4ELb0ELb0EN7cutlass6half_tE19Flash_kernel_traitsILi64ELi128ELi128ELi8ES3_EELb1ELb0ELb1ELb0ELb0ELb0ELb0EEEvNS_16Flash_bwd_paramsE)
        /*0638*/ 	.word	0x00000010


	//----- nvinfo : EIATTR_MIN_STACK_SIZE
	.align		4
.L_276:
        /*063c*/ 	.byte	0x04, 0x12
        /*063e*/ 	.short	(.L_278 - .L_277)
	.align		4
.L_277:
        /*0640*/ 	.word	index@(_ZN5flash44flash_bwd_dq_dk_dv_loop_seqk_parallel_kernelI23Flash_bwd_kernel_traitsILi64ELi128ELi128ELi8ELi4ELi4ELi4ELb0ELb0EN7cutlass6half_tE19Flash_kernel_traitsILi64ELi128ELi128ELi8ES3_EELb0ELb0ELb1ELb0ELb0ELb0ELb1EEEvNS_16Flash_bwd_paramsE)
        /*0644*/ 	.word	0x000000f0


	//----- nvinfo : EIATTR_MIN_STACK_SIZE
	.align		4
.L_278:
        /*0648*/ 	.byte	0x04, 0x12
        /*064a*/ 	.short	(.L_280 - .L_279)
	.align		4
.L_279:
        /*064c*/ 	.word	index@(_ZN5flash44flash_bwd_dq_dk_dv_loop_seqk_parallel_kernelI23Flash_bwd_kernel_traitsILi64ELi128ELi128ELi8ELi4ELi4ELi4ELb0ELb0EN7cutlass6half_tE19Flash_kernel_traitsILi64ELi128ELi128ELi8ES3_EELb1ELb0ELb0ELb0ELb1ELb1ELb0EEEvNS_16Flash_bwd_paramsE)
        /*0650*/ 	.word	0x00000020


	//----- nvinfo : EIATTR_MIN_STACK_SIZE
	.align		4
.L_280:
        /*0654*/ 	.byte	0x04, 0x12
        /*0656*/ 	.short	(.L_282 - .L_281)
	.align		4
.L_281:
        /*0658*/ 	.word	index@(_ZN5flash44flash_bwd_dq_dk_dv_loop_seqk_parallel_kernelI23Flash_bwd_kernel_traitsILi64ELi128ELi128ELi8ELi4ELi4ELi4ELb0ELb0EN7cutlass6half_tE19Flash_kernel_traitsILi64ELi128ELi128ELi8ES3_EELb0ELb0ELb0ELb0ELb1ELb1ELb1EEEvNS_16Flash_bwd_paramsE)
        /*065c*/ 	.word	0x000000e0


	//----- nvinfo : EIATTR_MIN_STACK_SIZE
	.align		4
.L_282:
        /*0660*/ 	.byte	0x04, 0x12
        /*0662*/ 	.short	(.L_284 - .L_283)
	.align		4
.L_283:
        /*0664*/ 	.word	index@(_ZN5flash44flash_bwd_dq_dk_dv_loop_seqk_parallel_kernelI23Flash_bwd_kernel_traitsILi64ELi128ELi128ELi8ELi4ELi4ELi4ELb0ELb0EN7cutlass6half_tE19Flash_kernel_traitsILi64ELi128ELi128ELi8ES3_EELb1ELb0ELb0ELb1ELb0ELb0ELb0EEEvNS_16Flash_bwd_paramsE)
        /*0668*/ 	.word	0x00000028


	//----- nvinfo : EIATTR_MIN_STACK_SIZE
	.align		4
.L_284:
        /*066c*/ 	.byte	0x04, 0x12
        /*066e*/ 	.short	(.L_286 - .L_285)
	.align		4
.L_285:
        /*0670*/ 	.word	index@(_ZN5flash44flash_bwd_dq_dk_dv_loop_seqk_parallel_kernelI23Flash_bwd_kernel_traitsILi64ELi128ELi128ELi8ELi4ELi4ELi4ELb0ELb0EN7cutlass6half_tE19Flash_kernel_traitsILi64ELi128ELi128ELi8ES3_EELb0ELb0ELb0ELb1ELb0ELb0ELb1EEEvNS_16Flash_bwd_paramsE)
        /*0674*/ 	.word	0x000000f0


	//----- nvinfo : EIATTR_MIN_STACK_SIZE
	.align		4
.L_286:
        /*0678*/ 	.byte	0x04, 0x12
        /*067a*/ 	.short	(.L_288 - .L_287)
	.align		4
.L_287:
        /*067c*/ 	.word	index@(_ZN5flash44flash_bwd_dq_dk_dv_loop_seqk_parallel_kernelI23Flash_bwd_kernel_traitsILi64ELi128ELi128ELi8ELi4ELi4ELi4ELb0ELb0EN7cutlass6half_tE19Flash_kernel_traitsILi64ELi128ELi128ELi8ES3_EELb1ELb0ELb1ELb0ELb0ELb1ELb0EEEvNS_16Flash_bwd_paramsE)
        /*0680*/ 	.word	0x00000010


	//----- nvinfo : EIATTR_MIN_STACK_SIZE
	.align		4
.L_288:
        /*0684*/ 	.byte	0x04, 0x12
        /*0686*/ 	.short	(.L_290 - .L_289)
	.align		4
.L_289:
        /*0688*/ 	.word	index@(_ZN5flash44flash_bwd_dq_dk_dv_loop_seqk_parallel_kernelI23Flash_bwd_kernel_traitsILi64ELi128ELi128ELi8ELi4ELi4ELi4ELb0ELb0EN7cutlass6half_tE19Flash_kernel_traitsILi64ELi128ELi128ELi8ES3_EELb0ELb0ELb1ELb0ELb0ELb1ELb1EEEvNS_16Flash_bwd_paramsE)
        /*068c*/ 	.word	0x000000f0


	//----- nvinfo : EIATTR_MIN_STACK_SIZE
	.align		4
.L_290:
        /*0690*/ 	.byte	0x04, 0x12
        /*0692*/ 	.short	(.L_292 - .L_291)
	.align		4
.L_291:
        /*0694*/ 	.word	index@(_ZN5flash44flash_bwd_dq_dk_dv_loop_seqk_parallel_kernelI23Flash_bwd_kernel_traitsILi64ELi128ELi128ELi8ELi4ELi4ELi4ELb0ELb0EN7cutlass6half_tE19Flash_kernel_traitsILi64ELi128ELi128ELi8ES3_EELb1ELb0ELb1ELb1ELb0ELb0ELb0EEEvNS_16Flash_bwd_paramsE)
        /*0698*/ 	.word	0x00000000


	//----- nvinfo : EIATTR_MIN_STACK_SIZE
	.align		4
.L_292:
        /*069c*/ 	.byte	0x04, 0x12
        /*069e*/ 	.short	(.L_294 - .L_293)
	.align		4
.L_293:
        /*06a0*/ 	.word	index@(_ZN5flash44flash_bwd_dq_dk_dv_loop_seqk_parallel_kernelI23Flash_bwd_kernel_traitsILi64ELi128ELi128ELi8ELi4ELi4ELi4ELb0ELb0EN7cutlass6half_tE19Flash_kernel_traitsILi64ELi128ELi128ELi8ES3_EELb0ELb0ELb1ELb1ELb0ELb0ELb1EEEvNS_16Flash_bwd_paramsE)
        /*06a4*/ 	.word	0x000000f0


	//----- nvinfo : EIATTR_MIN_STACK_SIZE
	.align		4
.L_294:
        /*06a8*/ 	.byte	0x04, 0x12
        /*06aa*/ 	.short	(.L_296 - .L_295)
	.align		4
.L_295:
        /*06ac*/ 	.word	index@(_ZN5flash25flash_bwd_dot_do_o_kernelILb0E23Flash_bwd_kernel_traitsILi64ELi128ELi128ELi8ELi4ELi4ELi4ELb0ELb0EN7cutlass6half_tE19Flash_kernel_traitsILi64ELi128ELi128ELi8ES3_EEEEvNS_16Flash_bwd_paramsE)
        /*06b0*/ 	.word	0x00000000


	//----- nvinfo : EIATTR_MIN_STACK_SIZE
	.align		4
.L_296:
        /*06b4*/ 	.byte	0x04, 0x12
        /*06b6*/ 	.short	(.L_298 - .L_297)
	.align		4
.L_297:
        /*06b8*/ 	.word	index@(_ZN5flash25flash_bwd_dot_do_o_kernelILb1E23Flash_bwd_kernel_traitsILi64ELi128ELi128ELi8ELi4ELi4ELi4ELb0ELb0EN7cutlass6half_tE19Flash_kernel_traitsILi64ELi128ELi128ELi8ES3_EEEEvNS_16Flash_bwd_paramsE)
        /*06bc*/ 	.word	0x00000000
.L_298:


//--------------------- .nv.compat                --------------------------
	.section	.nv.compat,"",@"SHT_CUDA_COMPAT_INFO"
	.align	4
        /*0000*/ 	.byte	0x02, 0x09, 0x01, 0x00, 0x02, 0x02, 0x01, 0x00, 0x02, 0x05, 0x05, 0x00, 0x03, 0x07, 0x01, 0x01
        /*0010*/ 	.byte	0x02, 0x03, 0x00, 0x00, 0x02, 0x06, 0x01, 0x00, 0x04, 0x0b, 0x08, 0x00, 0x01, 0x00, 0x00, 0x00
        /*0020*/ 	.byte	0x00, 0x00, 0x00, 0x00


//--------------------- .nv.info._ZN5flash44flash_bwd_dq_dk_dv_loop_seqk_parallel_kernelI23Flash_bwd_kernel_traitsILi64ELi64ELi128ELi8ELi2ELi4ELi4ELb1ELb0EN7cutlass6half_tE19Flash_kernel_traitsILi64ELi64ELi128ELi8ES3_EELb0ELb0ELb0ELb0ELb0ELb1ELb0EEEvNS_16Flash_bwd_paramsE --------------------------
	.section	.nv.info._ZN5flash44flash_bwd_dq_dk_dv_loop_seqk_parallel_kernelI23Flash_bwd_kernel_traitsILi64ELi64ELi128ELi8ELi2ELi4ELi4ELb1ELb0EN7cutlass6half_tE19Flash_kernel_traitsILi64ELi64ELi128ELi8ES3_EELb0ELb0ELb0ELb0ELb0ELb1ELb0EEEvNS_16Flash_bwd_paramsE,"",@"SHT_CUDA_INFO"
	.sectionflags	@""
	.align	4


	//----- nvinfo : EIATTR_CUDA_API_VERSION
	.align		4
        /*0000*/ 	.byte	0x04, 0x37
        /*0002*/ 	.short	(.L_300 - .L_299)
.L_299:
        /*0004*/ 	.word	0x00000082


	//----- nvinfo : EIATTR_KPARAM_INFO
	.align		4
.L_300:
        /*0008*/ 	.byte	0x04, 0x17
        /*000a*/ 	.short	(.L_302 - .L_301)
.L_301:
        /*000c*/ 	.word	0x00000000
        /*0010*/ 	.short	0x0000
        /*0012*/ 	.short	0x0000
        /*0014*/ 	.byte	0x00, 0xf0, 0x01, 0x0a


	//----- nvinfo : EIATTR_SPARSE_MMA_MASK
	.align		4
.L_302:
        /*0018*/ 	.byte	0x03, 0x50
        /*001a*/ 	.short	0x0000


	//----- nvinfo : EIATTR_MAXREG_COUNT
	.align		4
        /*001c*/ 	.byte	0x03, 0x1b
        /*001e*/ 	.short	0x00ff


	//----- nvinfo : EIATTR_NUM_BARRIERS
	.align		4
        /*0020*/ 	.byte	0x02, 0x4c
        /*0022*/ 	.byte	0x01
	.zero		1


	//----- nvinfo : EIATTR_MERCURY_ISA_VERSION
	.align		4
        /*0024*/ 	.byte	0x03, 0x5f
        /*0026*/ 	.short	0x0101


	//----- nvinfo : EIATTR_VRC_CTA_INIT_COUNT
	.align		4
        /*0028*/ 	.byte	0x02, 0x4a
	.zero		1
	.zero		1


	//----- nvinfo : EIATTR_EXIT_INSTR_OFFSETS
	.align		4
        /*002c*/ 	.byte	0x04, 0x1c
        /*002e*/ 	.short	(.L_304 - .L_303)


	//   ....[0]....
.L_303:
        /*0030*/ 	.word	0x00000080


	//   ....[1]....
        /*0034*/ 	.word	0x00006660


	//----- nvinfo : EIATTR_CRS_STACK_SIZE
	.align		4
.L_304:
        /*0038*/ 	.byte	0x04, 0x1e
        /*003a*/ 	.short	(.L_306 - .L_305)
.L_305:
        /*003c*/ 	.word	0x00000000


	//----- nvinfo : EIATTR_CBANK_PARAM_SIZE
	.align		4
.L_306:
        /*0040*/ 	.byte	0x03, 0x19
        /*0042*/ 	.short	0x0280


	//----- nvinfo : EIATTR_PARAM_CBANK
	.align		4
        /*0044*/ 	.byte	0x04, 0x0a
        /*0046*/ 	.short	(.L_308 - .L_307)
	.align		4
.L_307:
        /*0048*/ 	.word	index@(.nv.constant0._ZN5flash44flash_bwd_dq_dk_dv_loop_seqk_parallel_kernelI23Flash_bwd_kernel_traitsILi64ELi64ELi128ELi8ELi2ELi4ELi4ELb1ELb0EN7cutlass6half_tE19Flash_kernel_traitsILi64ELi64ELi128ELi8ES3_EELb0ELb0ELb0ELb0ELb0ELb1ELb0EEEvNS_16Flash_bwd_paramsE)
        /*004c*/ 	.short	0x0380
        /*004e*/ 	.short	0x0280


	//----- nvinfo : EIATTR_SW_WAR
	.align		4
.L_308:
        /*0050*/ 	.byte	0x04, 0x36
        /*0052*/ 	.short	(.L_310 - .L_309)
.L_309:
        /*0054*/ 	.word	0x00000008
.L_310:


//--------------------- .nv.info._ZN5flash44flash_bwd_dq_dk_dv_loop_seqk_parallel_kernelI23Flash_bwd_kernel_traitsILi64ELi64ELi128ELi8ELi2ELi4ELi4ELb1ELb0EN7cutlass6half_tE19Flash_kernel_traitsILi64ELi64ELi128ELi8ES3_EELb0ELb0ELb0ELb0ELb0ELb0ELb0EEEvNS_16Flash_bwd_paramsE --------------------------
	.section	.nv.info._ZN5flash44flash_bwd_dq_dk_dv_loop_seqk_parallel_kernelI23Flash_bwd_kernel_traitsILi64ELi64ELi128ELi8ELi2ELi4ELi4ELb1ELb0EN7cutlass6half_tE19Flash_kernel_traitsILi64ELi64ELi128ELi8ES3_EELb0ELb0ELb0ELb0ELb0ELb0ELb0EEEvNS_16Flash_bwd_paramsE,"",@"SHT_CUDA_INFO"
	.sectionflags	@""
	.align	4


	//----- nvinfo : EIATTR_CUDA_API_VERSION
	.align		4
        /*0000*/ 	.byte	0x04, 0x37
        /*0002*/ 	.short	(.L_312 - .L_311)
.L_311:
        /*0004*/ 	.word	0x00000082


	//----- nvinfo : EIATTR_KPARAM_INFO
	.align		4
.L_312:
        /*0008*/ 	.byte	0x04, 0x17
        /*000a*/ 	.short	(.L_314 - .L_313)
.L_313:
        /*000c*/ 	.word	0x00000000
        /*0010*/ 	.short	0x0000
        /*0012*/ 	.short	0x0000
        /*0014*/ 	.byte	0x00, 0xf0, 0x01, 0x0a


	//----- nvinfo : EIATTR_SPARSE_MMA_MASK
	.align		4
.L_314:
        /*0018*/ 	.byte	0x03, 0x50
        /*001a*/ 	.short	0x0000


	//----- nvinfo : EIATTR_MAXREG_COUNT
	.align		4
        /*001c*/ 	.byte	0x03, 0x1b
        /*001e*/ 	.short	0x00ff


	//----- nvinfo : EIATTR_NUM_BARRIERS
	.align		4
        /*0020*/ 	.byte	0x02, 0x4c
        /*0022*/ 	.byte	0x01
	.zero		1


	//----- nvinfo : EIATTR_MERCURY_ISA_VERSION
	.align		4
        /*0024*/ 	.byte	0x03, 0x5f
        /*0026*/ 	.short	0x0101


	//----- nvinfo : EIATTR_VRC_CTA_INIT_COUNT
	.align		4
        /*0028*/ 	.byte	0x02, 0x4a
	.zero		1
	.zero		1


	//----- nvinfo : EIATTR_EXIT_INSTR_OFFSETS
	.align		4
        /*002c*/ 	.byte	0x04, 0x1c
        /*002e*/ 	.short	(.L_316 - .L_315)


	//   ....[0]....
.L_315:
        /*0030*/ 	.word	0x00000080


	//   ....[1]....
        /*0034*/ 	.word	0x00006e50


	//----- nvinfo : EIATTR_CRS_STACK_SIZE
	.align		4
.L_316:
        /*0038*/ 	.byte	0x04, 0x1e
        /*003a*/ 	.short	(.L_318 - .L_317)
.L_317:
        /*003c*/ 	.word	0x00000000


	//----- nvinfo : EIATTR_CBANK_PARAM_SIZE
	.align		4
.L_318:
        /*0040*/ 	.byte	0x03, 0x19
        /*0042*/ 	.short	0x0280


	//----- nvinfo : EIATTR_PARAM_CBANK
	.align		4
        /*0044*/ 	.byte	0x04, 0x0a
        /*0046*/ 	.short	(.L_320 - .L_319)
	.align		4
.L_319:
        /*0048*/ 	.word	index@(.nv.constant0._ZN5flash44flash_bwd_dq_dk_dv_loop_seqk_parallel_kernelI23Flash_bwd_kernel_traitsILi64ELi64ELi128ELi8ELi2ELi4ELi4ELb1ELb0EN7cutlass6half_tE19Flash_kernel_traitsILi64ELi64ELi128ELi8ES3_EELb0ELb0ELb0ELb0ELb0ELb0ELb0EEEvNS_16Flash_bwd_paramsE)
        /*004c*/ 	.short	0x0380
        /*004e*/ 	.short	0x0280


	//----- nvinfo : EIATTR_SW_WAR
	.align		4
.L_320:
        /*0050*/ 	.byte	0x04, 0x36
        /*0052*/ 	.short	(.L_322 - .L_321)
.L_321:
        /*0054*/ 	.word	0x00000008
.L_322:


//--------------------- .nv.info._ZN5flash44flash_bwd_dq_dk_dv_loop_seqk_parallel_kernelI23Flash_bwd_kernel_traitsILi64ELi64ELi128ELi8ELi2ELi4ELi4ELb1ELb0EN7cutlass6half_tE19Flash_kernel_traitsILi64ELi64ELi128ELi8ES3_EELb0ELb0ELb1ELb0ELb0ELb0ELb0EEEvNS_16Flash_bwd_paramsE --------------------------
	.section	.nv.info._ZN5flash44flash_bwd_dq_dk_dv_loop_seqk_parallel_kernelI23Flash_bwd_kernel_traitsILi64ELi64ELi128ELi8ELi2ELi4ELi4ELb1ELb0EN7cutlass6half_tE19Flash_kernel_traitsILi64ELi64ELi128ELi8ES3_EELb0ELb0ELb1ELb0ELb0ELb0ELb0EEEvNS_16Flash_bwd_paramsE,"",@"SHT_CUDA_INFO"
	.sectionflags	@""
	.align	4


	//----- nvinfo : EIATTR_CUDA_API_VERSION
	.align		4
        /*0000*/ 	.byte	0x04, 0x37
        /*0002*/ 	.short	(.L_324 - .L_323)
.L_323:
        /*0004*/ 	.word	0x00000082


	//----- nvinfo : EIATTR_KPARAM_INFO
	.align		4
.L_324:
        /*0008*/ 	.byte	0x04, 0x17
        /*000a*/ 	.short	(.L_326 - .L_325)
.L_325:
        /*000c*/ 	.word	0x00000000
        /*0010*/ 	.short	0x0000
        /*0012*/ 	.short	0x0000
        /*0014*/ 	.byte	0x00, 0xf0, 0x01, 0x0a


	//----- nvinfo : EIATTR_SPARSE_MMA_MASK
	.align		4
.L_326:
        /*0018*/ 	.byte	0x03, 0x50
        /*001a*/ 	.short	0x0000


	//----- nvinfo : EIATTR_MAXREG_COUNT
	.align		4
        /*001c*/ 	.byte	0x03, 0x1b
        /*001e*/ 	.short	0x00ff


	//----- nvinfo : EIATTR_NUM_BARRIERS
	.align		4
        /*0020*/ 	.byte	0x02, 0x4c
        /*0022*/ 	.byte	0x01
	.zero		1


	//----- nvinfo : EIATTR_MERCURY_ISA_VERSION
	.align		4
        /*0024*/ 	.byte	0x03, 0x5f
        /*0026*/ 	.short	0x0101


	//----- nvinfo : EIATTR_VRC_CTA_INIT_COUNT
	.align		4
        /*0028*/ 	.byte	0x02, 0x4a
	.zero		1
	.zero		1


	//----- nvinfo : EIATTR_EXIT_INSTR_OFFSETS
	.align		4
        /*002c*/ 	.byte	0x04, 0x1c
        /*002e*/ 	.short	(.L_328 - .L_327)


	//   ....[0]....
.L_327:
        /*0030*/ 	.word	0x00000080


	//   ....[1]....
        /*0034*/ 	.word	0x000077c0


	//----- nvinfo : EIATTR_CRS_STACK_SIZE
	.align		4
.L_328:
        /*0038*/ 	.byte	0x04, 0x1e
        /*003a*/ 	.short	(.L_330 - .L_329)
.L_329:
        /*003c*/ 	.word	0x00000000


	//----- nvinfo : EIATTR_CBANK_PARAM_SIZE
	.align		4
.L_330:
        /*0040*/ 	.byte	0x03, 0x19
        /*0042*/ 	.short	0x0280


	//----- nvinfo : EIATTR_PARAM_CBANK
	.align		4
        /*0044*/ 	.byte	0x04, 0x0a
        /*0046*/ 	.short	(.L_332 - .L_331)
	.align		4
.L_331:
        /*0048*/ 	.word	index@(.nv.constant0._ZN5flash44flash_bwd_dq_dk_dv_loop_seqk_parallel_kernelI23Flash_bwd_kernel_traitsILi64ELi64ELi128ELi8ELi2ELi4ELi4ELb1ELb0EN7cutlass6half_tE19Flash_kernel_traitsILi64ELi64ELi128ELi8ES3_EELb0ELb0ELb1ELb0ELb0ELb0ELb0EEEvNS_16Flash_bwd_paramsE)
        /*004c*/ 	.short	0x0380
        /*004e*/ 	.short	0x0280


	//----- nvinfo : EIATTR_SW_WAR
	.align		4
.L_332:
        /*0050*/ 	.byte	0x04, 0x36
        /*0052*/ 	.short	(.L_334 - .L_333)
.L_333:
        /*0054*/ 	.word	0x00000008
.L_334:


//--------------------- .nv.info._ZN5flash44flash_bwd_dq_dk_dv_loop_seqk_parallel_kernelI23Flash_bwd_kernel_traitsILi64ELi64ELi128ELi8ELi2ELi4ELi4ELb1ELb0EN7cutlass6half_tE19Flash_kernel_traitsILi64ELi64ELi128ELi8ES3_EELb0ELb0ELb0ELb0ELb1ELb1ELb0EEEvNS_16Flash_bwd_paramsE --------------------------
	.section	.nv.info._ZN5flash44flash_bwd_dq_dk_dv_loop_seqk_parallel_kernelI23Flash_bwd_kernel_traitsILi64ELi64ELi128ELi8ELi2ELi4ELi4ELb1ELb0EN7cutlass6half_tE19Flash_kernel_traitsILi64ELi64ELi128ELi8ES3_EELb0ELb0ELb0ELb0ELb1ELb1ELb0EEEvNS_16Flash_bwd_paramsE,"",@"SHT_CUDA_INFO"
	.sectionflags	@""
	.align	4


	//----- nvinfo : EIATTR_CUDA_API_VERSION
	.align		4
        /*0000*/ 	.byte	0x04, 0x37
        /*0002*/ 	.short	(.L_336 - .L_335)
.L_335:
        /*0004*/ 	.word	0x00000082


	//----- nvinfo : EIATTR_KPARAM_INFO
	.align		4
.L_336:
        /*0008*/ 	.byte	0x04, 0x17
        /*000a*/ 	.short	(.L_338 - .L_337)
.L_337:
        /*000c*/ 	.word	0x00000000
        /*0010*/ 	.short	0x0000
        /*0012*/ 	.short	0x0000
        /*0014*/ 	.byte	0x00, 0xf0, 0x01, 0x0a


	//----- nvinfo : EIATTR_SPARSE_MMA_MASK
	.align		4
.L_338:
        /*0018*/ 	.byte	0x03, 0x50
        /*001a*/ 	.short	0x0000


	//----- nvinfo : EIATTR_MAXREG_COUNT
	.align		4
        /*001c*/ 	.byte	0x03, 0x1b
        /*001e*/ 	.short	0x00ff


	//----- nvinfo : EIATTR_NUM_BARRIERS
	.align		4
        /*0020*/ 	.byte	0x02, 0x4c
        /*0022*/ 	.byte	0x01
	.zero		1


	//----- nvinfo : EIATTR_MERCURY_ISA_VERSION
	.align		4
        /*0024*/ 	.byte	0x03, 0x5f
        /*0026*/ 	.short	0x0101


	//----- nvinfo : EIATTR_VRC_CTA_INIT_COUNT
	.align		4
        /*0028*/ 	.byte	0x02, 0x4a
	.zero		1
	.zero		1


	//----- nvinfo : EIATTR_EXIT_INSTR_OFFSETS
	.align		4
        /*002c*/ 	.byte	0x04, 0x1c
        /*002e*/ 	.short	(.L_340 - .L_339)


	//   ....[0]....
.L_339:
        /*0030*/ 	.word	0x00000080


	//   ....[1]....
        /*0034*/ 	.word	0x00004980


	//----- nvinfo : EIATTR_CBANK_PARAM_SIZE
	.align		4
.L_340:
        /*0038*/ 	.byte	0x03, 0x19
        /*003a*/ 	.short	0x0280


	//----- nvinfo : EIATTR_PARAM_CBANK
	.align		4
        /*003c*/ 	.byte	0x04, 0x0a
        /*003e*/ 	.short	(.L_342 - .L_341)
	.align		4
.L_341:
        /*0040*/ 	.word	index@(.nv.constant0._ZN5flash44flash_bwd_dq_dk_dv_loop_seqk_parallel_kernelI23Flash_bwd_kernel_traitsILi64ELi64ELi128ELi8ELi2ELi4ELi4ELb1ELb0EN7cutlass6half_tE19Flash_kernel_traitsILi64ELi64ELi128ELi8ES3_EELb0ELb0ELb0ELb0ELb1ELb1ELb0EEEvNS_16Flash_bwd_paramsE)
        /*0044*/ 	.short	0x0380
        /*0046*/ 	.short	0x0280


	//----- nvinfo : EIATTR_SW_WAR
	.align		4
.L_342:
        /*0048*/ 	.byte	0x04, 0x36
        /*004a*/ 	.short	(.L_344 - .L_343)
.L_343:
        /*004c*/ 	.word	0x00000008
.L_344:


//--------------------- .nv.info._ZN5flash44flash_bwd_dq_dk_dv_loop_seqk_parallel_kernelI23Flash_bwd_kernel_traitsILi64ELi64ELi128ELi8ELi2ELi4ELi4ELb1ELb0EN7cutlass6half_tE19Flash_kernel_traitsILi64ELi64ELi128ELi8ES3_EELb0ELb0ELb0ELb1ELb0ELb0ELb0EEEvNS_16Flash_bwd_paramsE --------------------------
	.section	.nv.info._ZN5flash44flash_bwd_dq_dk_dv_loop_seqk_parallel_kernelI23Flash_bwd_kernel_traitsILi64ELi64ELi128ELi8ELi2ELi4ELi4ELb1ELb0EN7cutlass6half_tE19Flash_kernel_traitsILi64ELi64ELi128ELi8ES3_EELb0ELb0ELb0ELb1ELb0ELb0ELb0EEEvNS_16Flash_bwd_paramsE,"",@"SHT_CUDA_INFO"
	.sectionflags	@""
	.align	4


	//----- nvinfo : EIATTR_CUDA_API_VERSION
	.align		4
        /*0000*/ 	.byte	0x04, 0x37
        /*0002*/ 	.short	(.L_346 - .L_345)
.L_345:
        /*0004*/ 	.word	0x00000082


	//----- nvinfo : EIATTR_KPARAM_INFO
	.align		4
.L_346:
        /*0008*/ 	.byte	0x04, 0x17
        /*000a*/ 	.short	(.L_348 - .L_347)
.L_347:
        /*000c*/ 	.word	0x00000000
        /*0010*/ 	.short	0x0000
        /*0012*/ 	.short	0x0000
        /*0014*/ 	.byte	0x00, 0xf0, 0x01, 0x0a


	//----- nvinfo : EIATTR_SPARSE_MMA_MASK
	.align		4
.L_348:
        /*0018*/ 	.byte	0x03, 0x50
        /*001a*/ 	.short	0x0000


	//----- nvinfo : EIATTR_MAXREG_COUNT
	.align		4
        /*001c*/ 	.byte	0x03, 0x1b
        /*001e*/ 	.short	0x00ff


	//----- nvinfo : EIATTR_NUM_BARRIERS
	.align		4
        /*0020*/ 	.byte	0x02, 0x4c
        /*0022*/ 	.byte	0x01
	.zero		1


	//----- nvinfo : EIATTR_MERCURY_ISA_VERSION
	.align		4
        /*0024*/ 	.byte	0x03, 0x5f
        /*0026*/ 	.short	0x0101


	//----- nvinfo : EIATTR_VRC_CTA_INIT_COUNT
	.align		4
        /*0028*/ 	.byte	0x02, 0x4a
	.zero		1
	.zero		1


	//----- nvinfo : EIATTR_EXIT_INSTR_OFFSETS
	.align		4
        /*002c*/ 	.byte	0x04, 0x1c
        /*002e*/ 	.short	(.L_350 - .L_349)


	//   ....[0]....
.L_349:
        /*0030*/ 	.word	0x00000080


	//   ....[1]....
        /*0034*/ 	.word	0x000076c0


	//----- nvinfo : EIATTR_CRS_STACK_SIZE
	.align		4
.L_350:
        /*0038*/ 	.byte	0x04, 0x1e
        /*003a*/ 	.short	(.L_352 - .L_351)
.L_351:
        /*003c*/ 	.word	0x00000000


	//----- nvinfo : EIATTR_CBANK_PARAM_SIZE
	.align		4
.L_352:
        /*0040*/ 	.byte	0x03, 0x19
        /*0042*/ 	.short	0x0280


	//----- nvinfo : EIATTR_PARAM_CBANK
	.align		4
        /*0044*/ 	.byte	0x04, 0x0a
        /*0046*/ 	.short	(.L_354 - .L_353)
	.align		4
.L_353:
        /*0048*/ 	.word	index@(.nv.constant0._ZN5flash44flash_bwd_dq_dk_dv_loop_seqk_parallel_kernelI23Flash_bwd_kernel_traitsILi64ELi64ELi128ELi8ELi2ELi4ELi4ELb1ELb0EN7cutlass6half_tE19Flash_kernel_traitsILi64ELi64ELi128ELi8ES3_EELb0ELb0ELb0ELb1ELb0ELb0ELb0EEEvNS_16Flash_bwd_paramsE)
        /*004c*/ 	.short	0x0380
        /*004e*/ 	.short	0x0280


	//----- nvinfo : EIATTR_SW_WAR
	.align		4
.L_354:
        /*0050*/ 	.byte	0x04, 0x36
        /*0052*/ 	.short	(.L_356 - .L_355)
.L_355:
        /*0054*/ 	.word	0x00000008
.L_356:


//--------------------- .nv.info._ZN5flash44flash_bwd_dq_dk_dv_loop_seqk_parallel_kernelI23Flash_bwd_kernel_traitsILi64ELi64ELi128ELi8ELi2ELi4ELi4ELb1ELb0EN7cutlass6half_tE19Flash_kernel_traitsILi64ELi64ELi128ELi8ES3_EELb0ELb0ELb1ELb0ELb0ELb1ELb0EEEvNS_16Flash_bwd_paramsE --------------------------
	.section	.nv.info._ZN5flash44flash_bwd_dq_dk_dv_loop_seqk_parallel_kernelI23Flash_bwd_kernel_traitsILi64ELi64ELi128ELi8ELi2ELi4ELi4ELb1ELb0EN7cutlass6half_tE19Flash_kernel_traitsILi64ELi64ELi128ELi8ES3_EELb0ELb0ELb1ELb0ELb0ELb1ELb0EEEvNS_16Flash_bwd_paramsE,"",@"SHT_CUDA_INFO"
	.sectionflags	@""
	.align	4


	//----- nvinfo : EIATTR_CUDA_API_VERSION
	.align		4
        /*0000*/ 	.byte	0x04, 0x37
        /*0002*/ 	.short	(.L_358 - .L_357)
.L_357:
        /*0004*/ 	.word	0x00000082


	//----- nvinfo : EIATTR_KPARAM_INFO
	.align		4
.L_358:
        /*0008*/ 	.byte	0x04, 0x17
        /*000a*/ 	.short	(.L_360 - .L_359)
.L_359:
        /*000c*/ 	.word	0x00000000
        /*0010*/ 	.short	0x0000
        /*0012*/ 	.short	0x0000
        /*0014*/ 	.byte	0x00, 0xf0, 0x01, 0x0a


	//----- nvinfo : EIATTR_SPARSE_MMA_MASK
	.align		4
.L_360:
        /*0018*/ 	.byte	0x03, 0x50
        /*001a*/ 	.short	0x0000


	//----- nvinfo : EIATTR_MAXREG_COUNT
	.align		4
        /*001c*/ 	.byte	0x03, 0x1b
        /*001e*/ 	.short	0x00ff


	//----- nvinfo : EIATTR_NUM_BARRIERS
	.align		4
        /*0020*/ 	.byte	0x02, 0x4c
        /*0022*/ 	.byte	0x01
	.zero		1


	//----- nvinfo : EIATTR_MERCURY_ISA_VERSION
	.align		4
        /*0024*/ 	.byte	0x03, 0x5f
        /*0026*/ 	.short	0x0101


	//----- nvinfo : EIATTR_VRC_CTA_INIT_COUNT
	.align		4
        /*0028*/ 	.byte	0x02, 0x4a
	.zero		1
	.zero		1


	//----- nvinfo : EIATTR_EXIT_INSTR_OFFSETS
	.align		4
        /*002c*/ 	.byte	0x04, 0x1c
        /*002e*/ 	.short	(.L_362 - .L_361)


	//   ....[0]....
.L_361:
        /*0030*/ 	.word	0x00000080


	//   ....[1]....
        /*0034*/ 	.word	0x00006fc0


	//----- nvinfo : EIATTR_CRS_STACK_SIZE
	.align		4
.L_362:
        /*0038*/ 	.byte	0x04, 0x1e
        /*003a*/ 	.short	(.L_364 - .L_363)
.L_363:
        /*003c*/ 	.word	0x00000000


	//----- nvinfo : EIATTR_CBANK_PARAM_SIZE
	.align		4
.L_364:
        /*0040*/ 	.byte	0x03, 0x19
        /*0042*/ 	.short	0x0280


	//----- nvinfo : EIATTR_PARAM_CBANK
	.align		4
        /*0044*/ 	.byte	0x04, 0x0a
        /*0046*/ 	.short	(.L_366 - .L_365)
	.align		4
.L_365:
        /*0048*/ 	.word	index@(.nv.constant0._ZN5flash44flash_bwd_dq_dk_dv_loop_seqk_parallel_kernelI23Flash_bwd_kernel_traitsILi64ELi64ELi128ELi8ELi2ELi4ELi4ELb1ELb0EN7cutlass6half_tE19Flash_kernel_traitsILi64ELi64ELi128ELi8ES3_EELb0ELb0ELb1ELb0ELb0ELb1ELb0EEEvNS_16Flash_bwd_paramsE)
        /*004c*/ 	.short	0x0380
        /*004e*/ 	.short	0x0280


	//----- nvinfo : EIATTR_SW_WAR
	.align		4
.L_366:
        /*0050*/ 	.byte	0x04, 0x36
        /*0052*/ 	.short	(.L_368 - .L_367)
.L_367:
        /*0054*/ 	.word	0x00000008
.L_368:


//--------------------- .nv.info._ZN5flash44flash_bwd_dq_dk_dv_loop_seqk_parallel_kernelI23Flash_bwd_kernel_traitsILi64ELi64ELi128ELi8ELi2ELi4ELi4ELb1ELb0EN7cutlass6half_tE19Flash_kernel_traitsILi64ELi64ELi128ELi8ES3_EELb0ELb0ELb1ELb1ELb0ELb0ELb0EEEvNS_16Flash_bwd_paramsE --------------------------
	.section	.nv.info._ZN5flash44flash_bwd_dq_dk_dv_loop_seqk_parallel_kernelI23Flash_bwd_kernel_traitsILi64ELi64ELi128ELi8ELi2ELi4ELi4ELb1ELb0EN7cutlass6half_tE19Flash_kernel_traitsILi64ELi64ELi128ELi8ES3_EELb0ELb0ELb1ELb1ELb0ELb0ELb0EEEvNS_16Flash_bwd_paramsE,"",@"SHT_CUDA_INFO"
	.sectionflags	@""
	.align	4


	//----- nvinfo : EIATTR_CUDA_API_VERSION
	.align		4
        /*0000*/ 	.byte	0x04, 0x37
        /*0002*/ 	.short	(.L_370 - .L_369)
.L_369:
        /*0004*/ 	.word	0x00000082


	//----- nvinfo : EIATTR_KPARAM_INFO
	.align		4
.L_370:
        /*0008*/ 	.byte	0x04, 0x17
        /*000a*/ 	.short	(.L_372 - .L_371)
.L_371:
        /*000c*/ 	.word	0x00000000
        /*0010*/ 	.short	0x0000
        /*0012*/ 	.short	0x0000
        /*0014*/ 	.byte	0x00, 0xf0, 0x01, 0x0a


	//----- nvinfo : EIATTR_SPARSE_MMA_MASK
	.align		4
.L_372:
        /*0018*/ 	.byte	0x03, 0x50
        /*001a*/ 	.short	0x0000


	//----- nvinfo : EIATTR_MAXREG_COUNT
	.align		4
        /*001c*/ 	.byte	0x03, 0x1b
        /*001e*/ 	.short	0x00ff


	//----- nvinfo : EIATTR_NUM_BARRIERS
	.align		4
        /*0020*/ 	.byte	0x02, 0x4c
        /*0022*/ 	.byte	0x01
	.zero		1


	//----- nvinfo : EIATTR_MERCURY_ISA_VERSION
	.align		4
        /*0024*/ 	.byte	0x03, 0x5f
        /*0026*/ 	.short	0x0101


	//----- nvinfo : EIATTR_VRC_CTA_INIT_COUNT
	.align		4
        /*0028*/ 	.byte	0x02, 0x4a
	.zero		1
	.zero		1


	//----- nvinfo : EIATTR_EXIT_INSTR_OFFSETS
	.align		4
        /*002c*/ 	.byte	0x04, 0x1c
        /*002e*/ 	.short	(.L_374 - .L_373)


	//   ....[0]....
.L_373:
        /*0030*/ 	.word	0x00000080


	//   ....[1]....
        /*0034*/ 	.word	0x00007e40


	//----- nvinfo : EIATTR_CRS_STACK_SIZE
	.align		4
.L_374:
        /*0038*/ 	.byte	0x04, 0x1e
        /*003a*/ 	.short	(.L_376 - .L_375)
.L_375:
        /*003c*/ 	.word	0x00000000


	//----- nvinfo : EIATTR_CBANK_PARAM_SIZE
	.align		4
.L_376:
        /*0040*/ 	.byte	0x03, 0x19
        /*0042*/ 	.short	0x0280


	//----- nvinfo : EIATTR_PARAM_CBANK
	.align		4
        /*0044*/ 	.byte	0x04, 0x0a
        /*0046*/ 	.short	(.L_378 - .L_377)
	.align		4
.L_377:
        /*0048*/ 	.word	index@(.nv.constant0._ZN5flash44flash_bwd_dq_dk_dv_loop_seqk_parallel_kernelI23Flash_bwd_kernel_traitsILi64ELi64ELi128ELi8ELi2ELi4ELi4ELb1ELb0EN7cutlass6half_tE19Flash_kernel_traitsILi64ELi64ELi128ELi8ES3_EELb0ELb0ELb1ELb1ELb0ELb0ELb0EEEvNS_16Flash_bwd_paramsE)
        /*004c*/ 	.short	0x0380
        /*004e*/ 	.short	0x0280


	//----- nvinfo : EIATTR_SW_WAR
	.align		4
.L_378:
        /*0050*/ 	.byte	0x04, 0x36
        /*0052*/ 	.short	(.L_380 - .L_379)
.L_379:
        /*0054*/ 	.word	0x00000008
.L_380:


//--------------------- .nv.info._ZN5flash44flash_bwd_dq_dk_dv_loop_seqk_parallel_kernelI23Flash_bwd_kernel_traitsILi64ELi128ELi128ELi8ELi4ELi4ELi4ELb0ELb0EN7cutlass6half_tE19Flash_kernel_traitsILi64ELi128ELi128ELi8ES3_EELb0ELb0ELb0ELb0ELb0ELb1ELb0EEEvNS_16Flash_bwd_paramsE --------------------------
	.section	.nv.info._ZN5flash44flash_bwd_dq_dk_dv_loop_seqk_parallel_kernelI23Flash_bwd_kernel_traitsILi64ELi128ELi128ELi8ELi4ELi4ELi4ELb0ELb0EN7cutlass6half_tE19Flash_kernel_traitsILi64ELi128ELi128ELi8ES3_EELb0ELb0ELb0ELb0ELb0ELb1ELb0EEEvNS_16Flash_bwd_paramsE,"",@"SHT_CUDA_INFO"
	.sectionflags	@""
	.align	4


	//----- nvinfo : EIATTR_CUDA_API_VERSION
	.align		4
        /*0000*/ 	.byte	0x04, 0x37
        /*0002*/ 	.short	(.L_382 - .L_381)
.L_381:
        /*0004*/ 	.word	0x00000082


	//----- nvinfo : EIATTR_KPARAM_INFO
	.align		4
.L_382:
        /*0008*/ 	.byte	0x04, 0x17
        /*000a*/ 	.short	(.L_384 - .L_383)
.L_383:
        /*000c*/ 	.word	0x00000000
        /*0010*/ 	.short	0x0000
        /*0012*/ 	.short	0x0000
        /*0014*/ 	.byte	0x00, 0xf0, 0x01, 0x0a


	//----- nvinfo : EIATTR_SPARSE_MMA_MASK
	.align		4
.L_384:
        /*0018*/ 	.byte	0x03, 0x50
        /*001a*/ 	.short	0x0000


	//----- nvinfo : EIATTR_MAXREG_COUNT
	.align		4
        /*001c*/ 	.byte	0x03, 0x1b
        /*001e*/ 	.short	0x00ff


	//----- nvinfo : EIATTR_NUM_BARRIERS
	.align		4
        /*0020*/ 	.byte	0x02, 0x4c
        /*0022*/ 	.byte	0x01
	.zero		1


	//----- nvinfo : EIATTR_MERCURY_ISA_VERSION
	.align		4
        /*0024*/ 	.byte	0x03, 0x5f
        /*0026*/ 	.short	0x0101


	//----- nvinfo : EIATTR_VRC_CTA_INIT_COUNT
	.align		4
        /*0028*/ 	.byte	0x02, 0x4a
	.zero		1
	.zero		1


	//----- nvinfo : EIATTR_EXIT_INSTR_OFFSETS
	.align		4
        /*002c*/ 	.byte	0x04, 0x1c
        /*002e*/ 	.short	(.L_386 - .L_385)


	//   ....[0]....
.L_385:
        /*0030*/ 	.word	0x00000080


	//   ....[1]....
        /*0034*/ 	.word	0x000098e0


	//----- nvinfo : EIATTR_CRS_STACK_SIZE
	.align		4
.L_386:
        /*0038*/ 	.byte	0x04, 0x1e
        /*003a*/ 	.short	(.L_388 - .L_387)
.L_387:
        /*003c*/ 	.word	0x00000000


	//----- nvinfo : EIATTR_CBANK_PARAM_SIZE
	.align		4
.L_388:
        /*0040*/ 	.byte	0x03, 0x19
        /*0042*/ 	.short	0x0280


	//----- nvinfo : EIATTR_PARAM_CBANK
	.align		4
        /*0044*/ 	.byte	0x04, 0x0a
        /*0046*/ 	.short	(.L_390 - .L_389)
	.align		4
.L_389:
        /*0048*/ 	.word	index@(.nv.constant0._ZN5flash44flash_bwd_dq_dk_dv_loop_seqk_parallel_kernelI23Flash_bwd_kernel_traitsILi64ELi128ELi128ELi8ELi4ELi4ELi4ELb0ELb0EN7cutlass6half_tE19Flash_kernel_traitsILi64ELi128ELi128ELi8ES3_EELb0ELb0ELb0ELb0ELb0ELb1ELb0EEEvNS_16Flash_bwd_paramsE)
        /*004c*/ 	.short	0x0380
        /*004e*/ 	.short	0x0280


	//----- nvinfo : EIATTR_SW_WAR
	.align		4
.L_390:
        /*0050*/ 	.byte	0x04, 0x36
        /*0052*/ 	.short	(.L_392 - .L_391)
.L_391:
        /*0054*/ 	.word	0x00000008
.L_392:


//--------------------- .nv.info._ZN5flash44flash_bwd_dq_dk_dv_loop_seqk_parallel_kernelI23Flash_bwd_kernel_traitsILi64ELi128ELi128ELi8ELi4ELi4ELi4ELb0ELb0EN7cutlass6half_tE19Flash_kernel_traitsILi64ELi128ELi128ELi8ES3_EELb0ELb0ELb0ELb0ELb0ELb0ELb0EEEvNS_16Flash_bwd_paramsE --------------------------
	.section	.nv.info._ZN5flash44flash_bwd_dq_dk_dv_loop_seqk_parallel_kernelI23Flash_bwd_kernel_traitsILi64ELi128ELi128ELi8ELi4ELi4ELi4ELb0ELb0EN7cutlass6half_tE19Flash_kernel_traitsILi64ELi128ELi128ELi8ES3_EELb0ELb0ELb0ELb0ELb0ELb0ELb0EEEvNS_16Flash_bwd_paramsE,"",@"SHT_CUDA_INFO"
	.sectionflags	@""
	.align	4


	//----- nvinfo : EIATTR_CUDA_API_VERSION
	.align		4
        /*0000*/ 	.byte	0x04, 0x37
        /*0002*/ 	.short	(.L_394 - .L_393)
.L_393:
        /*0004*/ 	.word	0x00000082


	//----- nvinfo : EIATTR_KPARAM_INFO
	.align		4
.L_394:
        /*0008*/ 	.byte	0x04, 0x17
        /*000a*/ 	.short	(.L_396 - .L_395)
.L_395:
        /*000c*/ 	.word	0x00000000
        /*0010*/ 	.short	0x0000
        /*0012*/ 	.short	0x0000
        /*0014*/ 	.byte	0x00, 0xf0, 0x01, 0x0a


	//----- nvinfo : EIATTR_SPARSE_MMA_MASK
	.align		4
.L_396:
        /*0018*/ 	.byte	0x03, 0x50
        /*001a*/ 	.short	0x0000


	//----- nvinfo : EIATTR_MAXREG_COUNT
	.align		4
        /*001c*/ 	.byte	0x03, 0x1b
        /*001e*/ 	.short	0x00ff


	//----- nvinfo : EIATTR_NUM_BARRIERS
	.align		4
        /*0020*/ 	.byte	0x02, 0x4c
        /*0022*/ 	.byte	0x01
	.zero		1


	//----- nvinfo : EIATTR_ANNOTATIONS
	.align		4
        /*0024*/ 	.byte	0x04, 0x55
        /*0026*/ 	.short	(.L_398 - .L_397)


	//   ....[0]....
.L_397:
        /*0028*/ 	.word	0x00000001
        /*002c*/ 	.byte	0x50, 0x38, 0x00, 0x00, 0x01, 0x00, 0x00, 0x00, 0xc0, 0x41, 0x00, 0x00


	//----- nvinfo : EIATTR_MERCURY_ISA_VERSION
	.align		4
.L_398:
        /*0038*/ 	.byte	0x03, 0x5f
        /*003a*/ 	.short	0x0101


	//----- nvinfo : EIATTR_VRC_CTA_INIT_COUNT
	.align		4
        /*003c*/ 	.byte	0x02, 0x4a
	.zero		1
	.zero		1


	//----- nvinfo : EIATTR_EXIT_INSTR_OFFSETS
	.align		4
        /*0040*/ 	.byte	0x04, 0x1c
        /*0042*/ 	.short	(.L_400 - .L_399)


	//   ....[0]....
.L_399:
        /*0044*/ 	.word	0x00000090


	//   ....[1]....
        /*0048*/ 	.word	0x0000a360


	//----- nvinfo : EIATTR_CRS_STACK_SIZE
	.align		4
.L_400:
        /*004c*/ 	.byte	0x04, 0x1e
        /*004e*/ 	.short	(.L_402 - .L_401)
.L_401:
        /*0050*/ 	.word	0x00000000


	//----- nvinfo : EIATTR_CBANK_PARAM_SIZE
	.align		4
.L_402:
        /*0054*/ 	.byte	0x03, 0x19
        /*0056*/ 	.short	0x0280


	//----- nvinfo : EIATTR_PARAM_CBANK
	.align		4
        /*0058*/ 	.byte	0x04, 0x0a
        /*005a*/ 	.short	(.L_404 - .L_403)
	.align		4
.L_403:
        /*005c*/ 	.word	index@(.nv.constant0._ZN5flash44flash_bwd_dq_dk_dv_loop_seqk_parallel_kernelI23Flash_bwd_kernel_traitsILi64ELi128ELi128ELi8ELi4ELi4ELi4ELb0ELb0EN7cutlass6half_tE19Flash_kernel_traitsILi64ELi128ELi128ELi8ES3_EELb0ELb0ELb0ELb0ELb0ELb0ELb0EEEvNS_16Flash_bwd_paramsE)
        /*0060*/ 	.short	0x0380
        /*0062*/ 	.short	0x0280


	//----- nvinfo : EIATTR_SW_WAR
	.align		4
.L_404:
        /*0064*/ 	.byte	0x04, 0x36
        /*0066*/ 	.short	(.L_406 - .L_405)
.L_405:
        /*0068*/ 	.word	0x00000008
.L_406:


//--------------------- .nv.info._ZN5flash44flash_bwd_dq_dk_dv_loop_seqk_parallel_kernelI23Flash_bwd_kernel_traitsILi64ELi128ELi128ELi8ELi4ELi4ELi4ELb0ELb0EN7cutlass6half_tE19Flash_kernel_traitsILi64ELi128ELi128ELi8ES3_EELb0ELb0ELb1ELb0ELb0ELb0ELb0EEEvNS_16Flash_bwd_paramsE --------------------------
	.section	.nv.info._ZN5flash44flash_bwd_dq_dk_dv_loop_seqk_parallel_kernelI23Flash_bwd_kernel_traitsILi64ELi128ELi128ELi8ELi4ELi4ELi4ELb0ELb0EN7cutlass6half_tE19Flash_kernel_traitsILi64ELi128ELi128ELi8ES3_EELb0ELb0ELb1ELb0ELb0ELb0ELb0EEEvNS_16Flash_bwd_paramsE,"",@"SHT_CUDA_INFO"
	.sectionflags	@""
	.align	4


	//----- nvinfo : EIATTR_CUDA_API_VERSION
	.align		4
        /*0000*/ 	.byte	0x04, 0x37
        /*0002*/ 	.short	(.L_408 - .L_407)
.L_407:
        /*0004*/ 	.word	0x00000082


	//----- nvinfo : EIATTR_KPARAM_INFO
	.align		4
.L_408:
        /*0008*/ 	.byte	0x04, 0x17
        /*000a*/ 	.short	(.L_410 - .L_409)
.L_409:
        /*000c*/ 	.word	0x00000000
        /*0010*/ 	.short	0x0000
        /*0012*/ 	.short	0x0000
        /*0014*/ 	.byte	0x00, 0xf0, 0x01, 0x0a


	//----- nvinfo : EIATTR_SPARSE_MMA_MASK
	.align		4
.L_410:
        /*0018*/ 	.byte	0x03, 0x50
        /*001a*/ 	.short	0x0000


	//----- nvinfo : EIATTR_MAXREG_COUNT
	.align		4
        /*001c*/ 	.byte	0x03, 0x1b
        /*001e*/ 	.short	0x00ff


	//----- nvinfo : EIATTR_NUM_BARRIERS
	.align		4
        /*0020*/ 	.byte	0x02, 0x4c
        /*0022*/ 	.byte	0x01
	.zero		1


	//----- nvinfo : EIATTR_MERCURY_ISA_VERSION
	.align		4
        /*0024*/ 	.byte	0x03, 0x5f
        /*0026*/ 	.short	0x0101


	//----- nvinfo : EIATTR_VRC_CTA_INIT_COUNT
	.align		4
        /*0028*/ 	.byte	0x02, 0x4a
	.zero		1
	.zero		1


	//----- nvinfo : EIATTR_EXIT_INSTR_OFFSETS
	.align		4
        /*002c*/ 	.byte	0x04, 0x1c
        /*002e*/ 	.short	(.L_412 - .L_411)


	//   ....[0]....
.L_411:
        /*0030*/ 	.word	0x00000080


	//   ....[1]....
        /*0034*/ 	.word	0x0000a9a0


	//----- nvinfo : EIATTR_CRS_STACK_SIZE
	.align		4
.L_412:
        /*0038*/ 	.byte	0x04, 0x1e
        /*003a*/ 	.short	(.L_414 - .L_413)
.L_413:
        /*003c*/ 	.word	0x00000000


	//----- nvinfo : EIATTR_CBANK_PARAM_SIZE
	.align		4
.L_414:
        /*0040*/ 	.byte	0x03, 0x19
        /*0042*/ 	.short	0x0280


	//----- nvinfo : EIATTR_PARAM_CBANK
	.align		4
        /*0044*/ 	.byte	0x04, 0x0a
        /*0046*/ 	.short	(.L_416 - .L_415)
	.align		4
.L_415:
        /*0048*/ 	.word	index@(.nv.constant0._ZN5flash44flash_bwd_dq_dk_dv_loop_seqk_parallel_kernelI23Flash_bwd_kernel_traitsILi64ELi128ELi128ELi8ELi4ELi4ELi4ELb0ELb0EN7cutlass6half_tE19Flash_kernel_traitsILi64ELi128ELi128ELi8ES3_EELb0ELb0ELb1ELb0ELb0ELb0ELb0EEEvNS_16Flash_bwd_paramsE)
        /*004c*/ 	.short	0x0380
        /*004e*/ 	.short	0x0280


	//----- nvinfo : EIATTR_SW_WAR
	.align		4
.L_416:
        /*0050*/ 	.byte	0x04, 0x36
        /*0052*/ 	.short	(.L_418 - .L_417)
.L_417:
        /*0054*/ 	.word	0x00000008
.L_418:


//--------------------- .nv.info._ZN5flash44flash_bwd_dq_dk_dv_loop_seqk_parallel_kernelI23Flash_bwd_kernel_traitsILi64ELi128ELi128ELi8ELi4ELi4ELi4ELb0ELb0EN7cutlass6half_tE19Flash_kernel_traitsILi64ELi128ELi128ELi8ES3_EELb0ELb0ELb0ELb0ELb1ELb1ELb0EEEvNS_16Flash_bwd_paramsE --------------------------
	.section	.nv.info._ZN5flash44flash_bwd_dq_dk_dv_loop_seqk_parallel_kernelI23Flash_bwd_kernel_traitsILi64ELi128ELi128ELi8ELi4ELi4ELi4ELb0ELb0EN7cutlass6half_tE19Flash_kernel_traitsILi64ELi128ELi128ELi8ES3_EELb0ELb0ELb0ELb0ELb1ELb1ELb0EEEvNS_16Flash_bwd_paramsE,"",@"SHT_CUDA_INFO"
	.sectionflags	@""
	.align	4


	//----- nvinfo : EIATTR_CUDA_API_VERSION
	.align		4
        /*0000*/ 	.byte	0x04, 0x37
        /*0002*/ 	.short	(.L_420 - .L_419)
.L_419:
        /*0004*/ 	.word	0x00000082


	//----- nvinfo : EIATTR_KPARAM_INFO
	.align		4
.L_420:
        /*0008*/ 	.byte	0x04, 0x17
        /*000a*/ 	.short	(.L_422 - .L_421)
.L_421:
        /*000c*/ 	.word	0x00000000
        /*0010*/ 	.short	0x0000
        /*0012*/ 	.short	0x0000
        /*0014*/ 	.byte	0x00, 0xf0, 0x01, 0x0a


	//----- nvinfo : EIATTR_SPARSE_MMA_MASK
	.align		4
.L_422:
        /*0018*/ 	.byte	0x03, 0x50
        /*001a*/ 	.short	0x0000


	//----- nvinfo : EIATTR_MAXREG_COUNT
	.align		4
        /*001c*/ 	.byte	0x03, 0x1b
        /*001e*/ 	.short	0x00ff


	//----- nvinfo : EIATTR_NUM_BARRIERS
	.align		4
        /*0020*/ 	.byte	0x02, 0x4c
        /*0022*/ 	.byte	0x01
	.zero		1


	//----- nvinfo : EIATTR_ANNOTATIONS
	.align		4
        /*0024*/ 	.byte	0x04, 0x55
        /*0026*/ 	.short	(.L_424 - .L_423)


	//   ....[0]....
.L_423:
        /*0028*/ 	.word	0x00000001
        /*002c*/ 	.byte	0xf0, 0x1a, 0x00, 0x00, 0x01, 0x00, 0x00, 0x00, 0x10, 0x1b, 0x00, 0x00, 0x01, 0x00, 0x00, 0x00
        /*003c*/ 	.byte	0x50, 0x1c, 0x00, 0x00, 0x01, 0x00, 0x00, 0x00, 0xd0, 0x32, 0x00, 0x00


	//----- nvinfo : EIATTR_MERCURY_ISA_VERSION
	.align		4
.L_424:
        /*0048*/ 	.byte	0x03, 0x5f
        /*004a*/ 	.short	0x0101


	//----- nvinfo : EIATTR_VRC_CTA_INIT_COUNT
	.align		4
        /*004c*/ 	.byte	0x02, 0x4a
	.zero		1
	.zero		1


	//----- nvinfo : EIATTR_EXIT_INSTR_OFFSETS
	.align		4
        /*0050*/ 	.byte	0x04, 0x1c
        /*0052*/ 	.short	(.L_426 - .L_425)


	//   ....[0]....
.L_425:
        /*0054*/ 	.word	0x00000090


	//   ....[1]....
        /*0058*/ 	.word	0x00006dc0


	//----- nvinfo : EIATTR_CBANK_PARAM_SIZE
	.align		4
.L_426:
        /*005c*/ 	.byte	0x03, 0x19
        /*005e*/ 	.short	0x0280


	//----- nvinfo : EIATTR_PARAM_CBANK
	.align		4
        /*0060*/ 	.byte	0x04, 0x0a
        /*0062*/ 	.short	(.L_428 - .L_427)
	.align		4
.L_427:
        /*0064*/ 	.word	index@(.nv.constant0._ZN5flash44flash_bwd_dq_dk_dv_loop_seqk_parallel_kernelI23Flash_bwd_kernel_traitsILi64ELi128ELi128ELi8ELi4ELi4ELi4ELb0ELb0EN7cutlass6half_tE19Flash_kernel_traitsILi64ELi128ELi128ELi8ES3_EELb0ELb0ELb0ELb0ELb1ELb1ELb0EEEvNS_16Flash_bwd_paramsE)
        /*0068*/ 	.short	0x0380
        /*006a*/ 	.short	0x0280


	//----- nvinfo : EIATTR_SW_WAR
	.align		4
.L_428:
        /*006c*/ 	.byte	0x04, 0x36
        /*006e*/ 	.short	(.L_430 - .L_429)
.L_429:
        /*0070*/ 	.word	0x00000008
.L_430:


//--------------------- .nv.info._ZN5flash44flash_bwd_dq_dk_dv_loop_seqk_parallel_kernelI23Flash_bwd_kernel_traitsILi64ELi128ELi128ELi8ELi4ELi4ELi4ELb0ELb0EN7cutlass6half_tE19Flash_kernel_traitsILi64ELi128ELi128ELi8ES3_EELb0ELb0ELb0ELb1ELb0ELb0ELb0EEEvNS_16Flash_bwd_paramsE --------------------------
	.section	.nv.info._ZN5flash44flash_bwd_dq_dk_dv_loop_seqk_parallel_kernelI23Flash_bwd_kernel_traitsILi64ELi128ELi128ELi8ELi4ELi4ELi4ELb0ELb0EN7cutlass6half_tE19Flash_kernel_traitsILi64ELi128ELi128ELi8ES3_EELb0ELb0ELb0ELb1ELb0ELb0ELb0EEEvNS_16Flash_bwd_paramsE,"",@"SHT_CUDA_INFO"
	.sectionflags	@""
	.align	4


	//----- nvinfo : EIATTR_CUDA_API_VERSION
	.align		4
        /*0000*/ 	.byte	0x04, 0x37
        /*0002*/ 	.short	(.L_432 - .L_431)
.L_431:
        /*0004*/ 	.word	0x00000082


	//----- nvinfo : EIATTR_KPARAM_INFO
	.align		4
.L_432:
        /*0008*/ 	.byte	0x04, 0x17
        /*000a*/ 	.short	(.L_434 - .L_433)
.L_433:
        /*000c*/ 	.word	0x00000000
        /*0010*/ 	.short	0x0000
        /*0012*/ 	.short	0x0000
        /*0014*/ 	.byte	0x00, 0xf0, 0x01, 0x0a


	//----- nvinfo : EIATTR_SPARSE_MMA_MASK
	.align		4
.L_434:
        /*0018*/ 	.byte	0x03, 0x50
        /*001a*/ 	.short	0x0000


	//----- nvinfo : EIATTR_MAXREG_COUNT
	.align		4
        /*001c*/ 	.byte	0x03, 0x1b
        /*001e*/ 	.short	0x00ff


	//----- nvinfo : EIATTR_NUM_BARRIERS
	.align		4
        /*0020*/ 	.byte	0x02, 0x4c
        /*0022*/ 	.byte	0x01
	.zero		1


	//----- nvinfo : EIATTR_ANNOTATIONS
	.align		4
        /*0024*/ 	.byte	0x04, 0x55
        /*0026*/ 	.short	(.L_436 - .L_435)


	//   ....[0]....
.L_435:
        /*0028*/ 	.word	0x00000001
        /*002c*/ 	.byte	0x60, 0x05, 0x00, 0x00, 0x01, 0x00, 0x00, 0x00, 0x50, 0x3b, 0x00, 0x00, 0x01, 0x00, 0x00, 0x00
        /*003c*/ 	.byte	0x20, 0x3c, 0x00, 0x00, 0x01, 0x00, 0x00, 0x00, 0x80, 0x3d, 0x00, 0x00, 0x01, 0x00, 0x00, 0x00
        /*004c*/ 	.byte	0x60, 0x41, 0x00, 0x00, 0x01, 0x00, 0x00, 0x00, 0x10, 0x53, 0x00, 0x00, 0x01, 0x00, 0x00, 0x00
        /*005c*/ 	.byte	0x50, 0x53, 0x00, 0x00, 0x01, 0x00, 0x00, 0x00, 0x60, 0x9c, 0x00, 0x00


	//----- nvinfo : EIATTR_MERCURY_ISA_VERSION
	.align		4
.L_436:
        /*0068*/ 	.byte	0x03, 0x5f
        /*006a*/ 	.short	0x0101


	//----- nvinfo : EIATTR_VRC_CTA_INIT_COUNT
	.align		4
        /*006c*/ 	.byte	0x02, 0x4a
	.zero		1
	.zero		1


	//----- nvinfo : EIATTR_EXIT_INSTR_OFFSETS
	.align		4
        /*0070*/ 	.byte	0x04, 0x1c
        /*0072*/ 	.short	(.L_438 - .L_437)


	//   ....[0]....
.L_437:
        /*0074*/ 	.word	0x00000090


	//   ....[1]....
        /*0078*/ 	.word	0x0000b090


	//----- nvinfo : EIATTR_CRS_STACK_SIZE
	.align		4
.L_438:
        /*007c*/ 	.byte	0x04, 0x1e
        /*007e*/ 	.short	(.L_440 - .L_439)
.L_439:
        /*0080*/ 	.word	0x00000000


	//----- nvinfo : EIATTR_CBANK_PARAM_SIZE
	.align		4
.L_440:
        /*0084*/ 	.byte	0x03, 0x19
        /*0086*/ 	.short	0x0280


	//----- nvinfo : EIATTR_PARAM_CBANK
	.align		4
        /*0088*/ 	.byte	0x04, 0x0a
        /*008a*/ 	.short	(.L_442 - .L_441)
	.align		4
.L_441:
        /*008c*/ 	.word	index@(.nv.constant0._ZN5flash44flash_bwd_dq_dk_dv_loop_seqk_parallel_kernelI23Flash_bwd_kernel_traitsILi64ELi128ELi128ELi8ELi4ELi4ELi4ELb0ELb0EN7cutlass6half_tE19Flash_kernel_traitsILi64ELi128ELi128ELi8ES3_EELb0ELb0ELb0ELb1ELb0ELb0ELb0EEEvNS_16Flash_bwd_paramsE)
        /*0090*/ 	.short	0x0380
        /*0092*/ 	.short	0x0280


	//----- nvinfo : EIATTR_SW_WAR
	.align		4
.L_442:
        /*0094*/ 	.byte	0x04, 0x36
        /*0096*/ 	.short	(.L_444 - .L_443)
.L_443:
        /*0098*/ 	.word	0x00000008
.L_444:


//--------------------- .nv.info._ZN5flash44flash_bwd_dq_dk_dv_loop_seqk_parallel_kernelI23Flash_bwd_kernel_traitsILi64ELi128ELi128ELi8ELi4ELi4ELi4ELb0ELb0EN7cutlass6half_tE19Flash_kernel_traitsILi64ELi128ELi128ELi8ES3_EELb0ELb0ELb1ELb0ELb0ELb1ELb0EEEvNS_16Flash_bwd_paramsE --------------------------
	.section	.nv.info._ZN5flash44flash_bwd_dq_dk_dv_loop_seqk_parallel_kernelI23Flash_bwd_kernel_traitsILi64ELi128ELi128ELi8ELi4ELi4ELi4ELb0ELb0EN7cutlass6half_tE19Flash_kernel_traitsILi64ELi128ELi128ELi8ES3_EELb0ELb0ELb1ELb0ELb0ELb1ELb0EEEvNS_16Flash_bwd_paramsE,"",@"SHT_CUDA_INFO"
	.sectionflags	@""
	.align	4


	//----- nvinfo : EIATTR_CUDA_API_VERSION
	.align		4
        /*0000*/ 	.byte	0x04, 0x37
        /*0002*/ 	.short	(.L_446 - .L_445)
.L_445:
        /*0004*/ 	.word	0x00000082


	//----- nvinfo : EIATTR_KPARAM_INFO
	.align		4
.L_446:
        /*0008*/ 	.byte	0x04, 0x17
        /*000a*/ 	.short	(.L_448 - .L_447)
.L_447:
        /*000c*/ 	.word	0x00000000
        /*0010*/ 	.short	0x0000
        /*0012*/ 	.short	0x0000
        /*0014*/ 	.byte	0x00, 0xf0, 0x01, 0x0a


	//----- nvinfo : EIATTR_SPARSE_MMA_MASK
	.align		4
.L_448:
        /*0018*/ 	.byte	0x03, 0x50
        /*001a*/ 	.short	0x0000


	//----- nvinfo : EIATTR_MAXREG_COUNT
	.align		4
        /*001c*/ 	.byte	0x03, 0x1b
        /*001e*/ 	.short	0x00ff


	//----- nvinfo : EIATTR_NUM_BARRIERS
	.align		4
        /*0020*/ 	.byte	0x02, 0x4c
        /*0022*/ 	.byte	0x01
	.zero		1


	//----- nvinfo : EIATTR_MERCURY_ISA_VERSION
	.align		4
        /*0024*/ 	.byte	0x03, 0x5f
        /*0026*/ 	.short	0x0101


	//----- nvinfo : EIATTR_VRC_CTA_INIT_COUNT
	.align		4
        /*0028*/ 	.byte	0x02, 0x4a
	.zero		1
	.zero		1


	//----- nvinfo : EIATTR_EXIT_INSTR_OFFSETS
	.align		4
        /*002c*/ 	.byte	0x04, 0x1c
        /*002e*/ 	.short	(.L_450 - .L_449)


	//   ....[0]....
.L_449:
        /*0030*/ 	.word	0x00000080


	//   ....[1]....
        /*0034*/ 	.word	0x00009f70


	//----- nvinfo : EIATTR_CRS_STACK_SIZE
	.align		4
.L_450:
        /*0038*/ 	.byte	0x04, 0x1e
        /*003a*/ 	.short	(.L_452 - .L_451)
.L_451:
        /*003c*/ 	.word	0x00000000


	//----- nvinfo : EIATTR_CBANK_PARAM_SIZE
	.align		4
.L_452:
        /*0040*/ 	.byte	0x03, 0x19
        /*0042*/ 	.short	0x0280


	//----- nvinfo : EIATTR_PARAM_CBANK
	.align		4
        /*0044*/ 	.byte	0x04, 0x0a
        /*0046*/ 	.short	(.L_454 - .L_453)
	.align		4
.L_453:
        /*0048*/ 	.word	index@(.nv.constant0._ZN5flash44flash_bwd_dq_dk_dv_loop_seqk_parallel_kernelI23Flash_bwd_kernel_traitsILi64ELi128ELi128ELi8ELi4ELi4ELi4ELb0ELb0EN7cutlass6half_tE19Flash_kernel_traitsILi64ELi128ELi128ELi8ES3_EELb0ELb0ELb1ELb0ELb0ELb1ELb0EEEvNS_16Flash_bwd_paramsE)
        /*004c*/ 	.short	0x0380
        /*004e*/ 	.short	0x0280


	//----- nvinfo : EIATTR_SW_WAR
	.align		4
.L_454:
        /*0050*/ 	.byte	0x04, 0x36
        /*0052*/ 	.short	(.L_456 - .L_455)
.L_455:
        /*0054*/ 	.word	0x00000008
.L_456:


//--------------------- .nv.info._ZN5flash44flash_bwd_dq_dk_dv_loop_seqk_parallel_kernelI23Flash_bwd_kernel_traitsILi64ELi128ELi128ELi8ELi4ELi4ELi4ELb0ELb0EN7cutlass6half_tE19Flash_kernel_traitsILi64ELi128ELi128ELi8ES3_EELb0ELb0ELb1ELb1ELb0ELb0ELb0EEEvNS_16Flash_bwd_paramsE --------------------------
	.section	.nv.info._ZN5flash44flash_bwd_dq_dk_dv_loop_seqk_parallel_kernelI23Flash_bwd_kernel_traitsILi64ELi128ELi128ELi8ELi4ELi4ELi4ELb0ELb0EN7cutlass6half_tE19Flash_kernel_traitsILi64ELi128ELi128ELi8ES3_EELb0ELb0ELb1ELb1ELb0ELb0ELb0EEEvNS_16Flash_bwd_paramsE,"",@"SHT_CUDA_INFO"
	.sectionflags	@""
	.align	4


	//----- nvinfo : EIATTR_CUDA_API_VERSION
	.align		4
        /*0000*/ 	.byte	0x04, 0x37
        /*0002*/ 	.short	(.L_458 - .L_457)
.L_457:
        /*0004*/ 	.word	0x00000082


	//----- nvinfo : EIATTR_KPARAM_INFO
	.align		4
.L_458:
        /*0008*/ 	.byte	0x04, 0x17
        /*000a*/ 	.short	(.L_460 - .L_459)
.L_459:
        /*000c*/ 	.word	0x00000000
        /*0010*/ 	.short	0x0000
        /*0012*/ 	.short	0x0000
        /*0014*/ 	.byte	0x00, 0xf0, 0x01, 0x0a


	//----- nvinfo : EIATTR_SPARSE_MMA_MASK
	.align		4
.L_460:
        /*0018*/ 	.byte	0x03, 0x50
        /*001a*/ 	.short	0x0000


	//----- nvinfo : EIATTR_MAXREG_COUNT
	.align		4
        /*001c*/ 	.byte	0x03, 0x1b
        /*001e*/ 	.short	0x00ff


	//----- nvinfo : EIATTR_NUM_BARRIERS
	.align		4
        /*0020*/ 	.byte	0x02, 0x4c
        /*0022*/ 	.byte	0x01
	.zero		1


	//----- nvinfo : EIATTR_MERCURY_ISA_VERSION
	.align		4
        /*0024*/ 	.byte	0x03, 0x5f
        /*0026*/ 	.short	0x0101


	//----- nvinfo : EIATTR_VRC_CTA_INIT_COUNT
	.align		4
        /*0028*/ 	.byte	0x02, 0x4a
	.zero		1
	.zero		1


	//----- nvinfo : EIATTR_EXIT_INSTR_OFFSETS
	.align		4
        /*002c*/ 	.byte	0x04, 0x1c
        /*002e*/ 	.short	(.L_462 - .L_461)


	//   ....[0]....
.L_461:
        /*0030*/ 	.word	0x00000080


	//   ....[1]....
        /*0034*/ 	.word	0x0000b600


	//----- nvinfo : EIATTR_CRS_STACK_SIZE
	.align		4
.L_462:
        /*0038*/ 	.byte	0x04, 0x1e
        /*003a*/ 	.short	(.L_464 - .L_463)
.L_463:
        /*003c*/ 	.word	0x00000000


	//----- nvinfo : EIATTR_CBANK_PARAM_SIZE
	.align		4
.L_464:
        /*0040*/ 	.byte	0x03, 0x19
        /*0042*/ 	.short	0x0280


	//----- nvinfo : EIATTR_PARAM_CBANK
	.align		4
        /*0044*/ 	.byte	0x04, 0x0a
        /*0046*/ 	.short	(.L_466 - .L_465)
	.align		4
.L_465:
        /*0048*/ 	.word	index@(.nv.constant0._ZN5flash44flash_bwd_dq_dk_dv_loop_seqk_parallel_kernelI23Flash_bwd_kernel_traitsILi64ELi128ELi128ELi8ELi4ELi4ELi4ELb0ELb0EN7cutlass6half_tE19Flash_kernel_traitsILi64ELi128ELi128ELi8ES3_EELb0ELb0ELb1ELb1ELb0ELb0ELb0EEEvNS_16Flash_bwd_paramsE)
        /*004c*/ 	.short	0x0380
        /*004e*/ 	.short	0x0280


	//----- nvinfo : EIATTR_SW_WAR
	.align		4
.L_466:
        /*0050*/ 	.byte	0x04, 0x36
        /*0052*/ 	.short	(.L_468 - .L_467)
.L_467:
        /*0054*/ 	.word	0x00000008
.L_468:


//--------------------- .nv.info._ZN5flash27flash_bwd_convert_dq_kernelI23Flash_bwd_kernel_traitsILi64ELi64ELi128ELi8ELi2ELi4ELi4ELb1ELb0EN7cutlass6half_tE19Flash_kernel_traitsILi64ELi64ELi128ELi8ES3_EEEEvNS_16Flash_bwd_paramsEi --------------------------
	.section	.nv.info._ZN5flash27flash_bwd_convert_dq_kernelI23Flash_bwd_kernel_traitsILi64ELi64ELi128ELi8ELi2ELi4ELi4ELb1ELb0EN7cutlass6half_tE19Flash_kernel_traitsILi64ELi64ELi128ELi8ES3_EEEEvNS_16Flash_bwd_paramsEi,"",@"SHT_CUDA_INFO"
	.sectionflags	@""
	.align	4


	//----- nvinfo : EIATTR_CUDA_API_VERSION
	.align		4
        /*0000*/ 	.byte	0x04, 0x37
        /*0002*/ 	.short	(.L_470 - .L_469)
.L_469:
        /*0004*/ 	.word	0x00000082


	//----- nvinfo : EIATTR_KPARAM_INFO
	.align		4
.L_470:
        /*0008*/ 	.byte	0x04, 0x17
        /*000a*/ 	.short	(.L_472 - .L_471)
.L_471:
        /*000c*/ 	.word	0x00000000
        /*0010*/ 	.short	0x0001
        /*0012*/ 	.short	0x0280
        /*0014*/ 	.byte	0x00, 0xf0, 0x11, 0x00


	//----- nvinfo : EIATTR_KPARAM_INFO
	.align		4
.L_472:
        /*0018*/ 	.byte	0x04, 0x17
        /*001a*/ 	.short	(.L_474 - .L_473)
.L_473:
        /*001c*/ 	.word	0x00000000
        /*0020*/ 	.short	0x0000
        /*0022*/ 	.short	0x0000
        /*0024*/ 	.byte	0x00, 0xf0, 0x01, 0x0a


	//----- nvinfo : EIATTR_SPARSE_MMA_MASK
	.align		4
.L_474:
        /*0028*/ 	.byte	0x03, 0x50
        /*002a*/ 	.short	0x0000


	//----- nvinfo : EIATTR_MAXREG_COUNT
	.align		4
        /*002c*/ 	.byte	0x03, 0x1b
        /*002e*/ 	.short	0x00ff


	//----- nvinfo : EIATTR_NUM_BARRIERS
	.align		4
        /*0030*/ 	.byte	0x02, 0x4c
        /*0032*/ 	.byte	0x01
	.zero		1


	//----- nvinfo : EIATTR_MERCURY_ISA_VERSION
	.align		4
        /*0034*/ 	.byte	0x03, 0x5f
        /*0036*/ 	.short	0x0101


	//----- nvinfo : EIATTR_VRC_CTA_INIT_COUNT
	.align		4
        /*0038*/ 	.byte	0x02, 0x4a
	.zero		1
	.zero		1


	//----- nvinfo : EIATTR_EXIT_INSTR_OFFSETS
	.align		4
        /*003c*/ 	.byte	0x04, 0x1c
        /*003e*/ 	.short	(.L_476 - .L_475)


	//   ....[0]....
.L_475:
        /*0040*/ 	.word	0x00000190


	//   ....[1]....
        /*0044*/ 	.word	0x00001670


	//   ....[2]....
        /*0048*/ 	.word	0x00001740


	//----- nvinfo : EIATTR_CRS_STACK_SIZE
	.align		4
.L_476:
        /*004c*/ 	.byte	0x04, 0x1e
        /*004e*/ 	.short	(.L_478 - .L_477)
.L_477:
        /*0050*/ 	.word	0x00000000


	//----- nvinfo : EIATTR_CBANK_PARAM_SIZE
	.align		4
.L_478:
        /*0054*/ 	.byte	0x03, 0x19
        /*0056*/ 	.short	0x0284


	//----- nvinfo : EIATTR_PARAM_CBANK
	.align		4
        /*0058*/ 	.byte	0x04, 0x0a
        /*005a*/ 	.short	(.L_480 - .L_479)
	.align		4
.L_479:
        /*005c*/ 	.word	index@(.nv.constant0._ZN5flash27flash_bwd_convert_dq_kernelI23Flash_bwd_kernel_traitsILi64ELi64ELi128ELi8ELi2ELi4ELi4ELb1ELb0EN7cutlass6half_tE19Flash_kernel_traitsILi64ELi64ELi128ELi8ES3_EEEEvNS_16Flash_bwd_paramsEi)
        /*0060*/ 	.short	0x0380
        /*0062*/ 	.short	0x0284


	//----- nvinfo : EIATTR_SW_WAR
	.align		4
.L_480:
        /*0064*/ 	.byte	0x04, 0x36
        /*0066*/ 	.short	(.L_482 - .L_481)
.L_481:
        /*0068*/ 	.word	0x00000008
.L_482:


//--------------------- .nv.info._ZN5flash44flash_bwd_dq_dk_dv_loop_seqk_parallel_kernelI23Flash_bwd_kernel_traitsILi64ELi64ELi128ELi8ELi2ELi4ELi4ELb1ELb0EN7cutlass6half_tE19Flash_kernel_traitsILi64ELi64ELi128ELi8ES3_EELb1ELb0ELb0ELb0ELb0ELb1ELb0EEEvNS_16Flash_bwd_paramsE --------------------------
	.section	.nv.info._ZN5flash44flash_bwd_dq_dk_dv_loop_seqk_parallel_kernelI23Flash_bwd_kernel_traitsILi64ELi64ELi128ELi8ELi2ELi4ELi4ELb1ELb0EN7cutlass6half_tE19Flash_kernel_traitsILi64ELi64ELi128ELi8ES3_EELb1ELb0ELb0ELb0ELb0ELb1ELb0EEEvNS_16Flash_bwd_paramsE,"",@"SHT_CUDA_INFO"
	.sectionflags	@""
	.align	4


	//----- nvinfo : EIATTR_CUDA_API_VERSION
	.align		4
        /*0000*/ 	.byte	0x04, 0x37
        /*0002*/ 	.short	(.L_484 - .L_483)
.L_483:
        /*0004*/ 	.word	0x00000082


	//----- nvinfo : EIATTR_KPARAM_INFO
	.align		4
.L_484:
        /*0008*/ 	.byte	0x04, 0x17
        /*000a*/ 	.short	(.L_486 - .L_485)
.L_485:
        /*000c*/ 	.word	0x00000000
        /*0010*/ 	.short	0x0000
        /*0012*/ 	.short	0x0000
        /*0014*/ 	.byte	0x00, 0xf0, 0x01, 0x0a


	//----- nvinfo : EIATTR_SPARSE_MMA_MASK
	.align		4
.L_486:
        /*0018*/ 	.byte	0x03, 0x50
        /*001a*/ 	.short	0x0000


	//----- nvinfo : EIATTR_MAXREG_COUNT
	.align		4
        /*001c*/ 	.byte	0x03, 0x1b
        /*001e*/ 	.short	0x00ff


	//----- nvinfo : EIATTR_NUM_BARRIERS
	.align		4
        /*0020*/ 	.byte	0x02, 0x4c
        /*0022*/ 	.byte	0x01
	.zero		1


	//----- nvinfo : EIATTR_MERCURY_ISA_VERSION
	.align		4
        /*0024*/ 	.byte	0x03, 0x5f
        /*0026*/ 	.short	0x0101


	//----- nvinfo : EIATTR_VRC_CTA_INIT_COUNT
	.align		4
        /*0028*/ 	.byte	0x02, 0x4a
	.zero		1
	.zero		1


	//----- nvinfo : EIATTR_EXIT_INSTR_OFFSETS
	.align		4
        /*002c*/ 	.byte	0x04, 0x1c
        /*002e*/ 	.short	(.L_488 - .L_487)


	//   ....[0]....
.L_487:
        /*0030*/ 	.word	0x00000080


	//   ....[1]....
        /*0034*/ 	.word	0x00007a90


	//----- nvinfo : EIATTR_CRS_STACK_SIZE
	.align		4
.L_488:
        /*0038*/ 	.byte	0x04, 0x1e
        /*003a*/ 	.short	(.L_490 - .L_489)
.L_489:
        /*003c*/ 	.word	0x00000000


	//----- nvinfo : EIATTR_CBANK_PARAM_SIZE
	.align		4
.L_490:
        /*0040*/ 	.byte	0x03, 0x19
        /*0042*/ 	.short	0x0280


	//----- nvinfo : EIATTR_PARAM_CBANK
	.align		4
        /*0044*/ 	.byte	0x04, 0x0a
        /*0046*/ 	.short	(.L_492 - .L_491)
	.align		4
.L_491:
        /*0048*/ 	.word	index@(.nv.constant0._ZN5flash44flash_bwd_dq_dk_dv_loop_seqk_parallel_kernelI23Flash_bwd_kernel_traitsILi64ELi64ELi128ELi8ELi2ELi4ELi4ELb1ELb0EN7cutlass6half_tE19Flash_kernel_traitsILi64ELi64ELi128ELi8ES3_EELb1ELb0ELb0ELb0ELb0ELb1ELb0EEEvNS_16Flash_bwd_paramsE)
        /*004c*/ 	.short	0x0380
        /*004e*/ 	.short	0x0280


	//----- nvinfo : EIATTR_SW_WAR
	.align		4
.L_492:
        /*0050*/ 	.byte	0x04, 0x36
        /*0052*/ 	.short	(.L_494 - .L_493)
.L_493:
        /*0054*/ 	.word	0x00000008
.L_494:


//--------------------- .nv.info._ZN5flash44flash_bwd_dq_dk_dv_loop_seqk_parallel_kernelI23Flash_bwd_kernel_traitsILi64ELi64ELi128ELi8ELi2ELi4ELi4ELb1ELb0EN7cutlass6half_tE19Flash_kernel_traitsILi64ELi64ELi128ELi8ES3_EELb0ELb0ELb0ELb0ELb0ELb1ELb1EEEvNS_16Flash_bwd_paramsE --------------------------
	.section	.nv.info._ZN5flash44flash_bwd_dq_dk_dv_loop_seqk_parallel_kernelI23Flash_bwd_kernel_traitsILi64ELi64ELi128ELi8ELi2ELi4ELi4ELb1ELb0EN7cutlass6half_tE19Flash_kernel_traitsILi64ELi64ELi128ELi8ES3_EELb0ELb0ELb0ELb0ELb0ELb1ELb1EEEvNS_16Flash_bwd_paramsE,"",@"SHT_CUDA_INFO"
	.sectionflags	@""
	.align	4


	//----- nvinfo : EIATTR_CUDA_API_VERSION
	.align		4
        /*0000*/ 	.byte	0x04, 0x37
        /*0002*/ 	.short	(.L_496 - .L_495)
.L_495:
        /*0004*/ 	.word	0x00000082


	//----- nvinfo : EIATTR_KPARAM_INFO
	.align		4
.L_496:
        /*0008*/ 	.byte	0x04, 0x17
        /*000a*/ 	.short	(.L_498 - .L_497)
.L_497:
        /*000c*/ 	.word	0x00000000
        /*0010*/ 	.short	0x0000
        /*0012*/ 	.short	0x0000
        /*0014*/ 	.byte	0x00, 0xf0, 0x01, 0x0a


	//----- nvinfo : EIATTR_SPARSE_MMA_MASK
	.align		4
.L_498:
        /*0018*/ 	.byte	0x03, 0x50
        /*001a*/ 	.short	0x0000


	//----- nvinfo : EIATTR_MAXREG_COUNT
	.align		4
        /*001c*/ 	.byte	0x03, 0x1b
        /*001e*/ 	.short	0x00ff


	//----- nvinfo : EIATTR_NUM_BARRIERS
	.align		4
        /*0020*/ 	.byte	0x02, 0x4c
        /*0022*/ 	.byte	0x01
	.zero		1


	//----- nvinfo : EIATTR_MERCURY_ISA_VERSION
	.align		4
        /*0024*/ 	.byte	0x03, 0x5f
        /*0026*/ 	.short	0x0101


	//----- nvinfo : EIATTR_VRC_CTA_INIT_COUNT
	.align		4
        /*0028*/ 	.byte	0x02, 0x4a
	.zero		1
	.zero		1


	//----- nvinfo : EIATTR_EXIT_INSTR_OFFSETS
	.align		4
        /*002c*/ 	.byte	0x04, 0x1c
        /*002e*/ 	.short	(.L_500 - .L_499)


	//   ....[0]....
.L_499:
        /*0030*/ 	.word	0x00000080


	//   ....[1]....
        /*0034*/ 	.word	0x00007540


	//----- nvinfo : EIATTR_CRS_STACK_SIZE
	.align		4
.L_500:
        /*0038*/ 	.byte	0x04, 0x1e
        /*003a*/ 	.short	(.L_502 - .L_501)
.L_501:
        /*003c*/ 	.word	0x00000000


	//----- nvinfo : EIATTR_CBANK_PARAM_SIZE
	.align		4
.L_502:
        /*0040*/ 	.byte	0x03, 0x19
        /*0042*/ 	.short	0x0280


	//----- nvinfo : EIATTR_PARAM_CBANK
	.align		4
        /*0044*/ 	.byte	0x04, 0x0a
        /*0046*/ 	.short	(.L_504 - .L_503)
	.align		4
.L_503:
        /*0048*/ 	.word	index@(.nv.constant0._ZN5flash44flash_bwd_dq_dk_dv_loop_seqk_parallel_kernelI23Flash_bwd_kernel_traitsILi64ELi64ELi128ELi8ELi2ELi4ELi4ELb1ELb0EN7cutlass6half_tE19Flash_kernel_traitsILi64ELi64ELi128ELi8ES3_EELb0ELb0ELb0ELb0ELb0ELb1ELb1EEEvNS_16Flash_bwd_paramsE)
        /*004c*/ 	.short	0x0380
        /*004e*/ 	.short	0x0280


	//----- nvinfo : EIATTR_SW_WAR
	.align		4
.L_504:
        /*0050*/ 	.byte	0x04, 0x36
        /*0052*/ 	.short	(.L_506 - .L_505)
.L_505:
        /*0054*/ 	.word	0x00000008
.L_506:


//--------------------- .nv.info._ZN5flash44flash_bwd_dq_dk_dv_loop_seqk_parallel_kernelI23Flash_bwd_kernel_traitsILi64ELi64ELi128ELi8ELi2ELi4ELi4ELb1ELb0EN7cutlass6half_tE19Flash_kernel_traitsILi64ELi64ELi128ELi8ES3_EELb1ELb0ELb0ELb0ELb0ELb0ELb0EEEvNS_16Flash_bwd_paramsE --------------------------
	.section	.nv.info._ZN5flash44flash_bwd_dq_dk_dv_loop_seqk_parallel_kernelI23Flash_bwd_kernel_traitsILi64ELi64ELi128ELi8ELi2ELi4ELi4ELb1ELb0EN7cutlass6half_tE19Flash_kernel_traitsILi64ELi64ELi128ELi8ES3_EELb1ELb0ELb0ELb0ELb0ELb0ELb0EEEvNS_16Flash_bwd_paramsE,"",@"SHT_CUDA_INFO"
	.sectionflags	@""
	.align	4


	//----- nvinfo : EIATTR_CUDA_API_VERSION
	.align		4
        /*0000*/ 	.byte	0x04, 0x37
        /*0002*/ 	.short	(.L_508 - .L_507)
.L_507:
        /*0004*/ 	.word	0x00000082


	//----- nvinfo : EIATTR_KPARAM_INFO
	.align		4
.L_508:
        /*0008*/ 	.byte	0x04, 0x17
        /*000a*/ 	.short	(.L_510 - .L_509)
.L_509:
        /*000c*/ 	.word	0x00000000
        /*0010*/ 	.short	0x0000
        /*0012*/ 	.short	0x0000
        /*0014*/ 	.byte	0x00, 0xf0, 0x01, 0x0a


	//----- nvinfo : EIATTR_SPARSE_MMA_MASK
	.align		4
.L_510:
        /*0018*/ 	.byte	0x03, 0x50
        /*001a*/ 	.short	0x0000


	//----- nvinfo : EIATTR_MAXREG_COUNT
	.align		4
        /*001c*/ 	.byte	0x03, 0x1b
        /*001e*/ 	.short	0x00ff


	//----- nvinfo : EIATTR_NUM_BARRIERS
	.align		4
        /*0020*/ 	.byte	0x02, 0x4c
        /*0022*/ 	.byte	0x01
	.zero		1


	//----- nvinfo : EIATTR_MERCURY_ISA_VERSION
	.align		4
        /*0024*/ 	.byte	0x03, 0x5f
        /*0026*/ 	.short	0x0101


	//----- nvinfo : EIATTR_VRC_CTA_INIT_COUNT
	.align		4
        /*0028*/ 	.byte	0x02, 0x4a
	.zero		1
	.zero		1


	//----- nvinfo : EIATTR_EXIT_INSTR_OFFSETS
	.align		4
        /*002c*/ 	.byte	0x04, 0x1c
        /*002e*/ 	.short	(.L_512 - .L_511)


	//   ....[0]....
.L_511:
        /*0030*/ 	.word	0x00000080


	//   ....[1]....
        /*0034*/ 	.word	0x00008280


	//----- nvinfo : EIATTR_CRS_STACK_SIZE
	.align		4
.L_512:
        /*0038*/ 	.byte	0x04, 0x1e
        /*003a*/ 	.short	(.L_514 - .L_513)
.L_513:
        /*003c*/ 	.word	0x00000000


	//----- nvinfo : EIATTR_CBANK_PARAM_SIZE
	.align		4
.L_514:
        /*0040*/ 	.byte	0x03, 0x19
        /*0042*/ 	.short	0x0280


	//----- nvinfo : EIATTR_PARAM_CBANK
	.align		4
        /*0044*/ 	.byte	0x04, 0x0a
        /*0046*/ 	.short	(.L_516 - .L_515)
	.align		4
.L_515:
        /*0048*/ 	.word	index@(.nv.constant0._ZN5flash44flash_bwd_dq_dk_dv_loop_seqk_parallel_kernelI23Flash_bwd_kernel_traitsILi64ELi64ELi128ELi8ELi2ELi4ELi4ELb1ELb0EN7cutlass6half_tE19Flash_kernel_traitsILi64ELi64ELi128ELi8ES3_EELb1ELb0ELb0ELb0ELb0ELb0ELb0EEEvNS_16Flash_bwd_paramsE)
        /*004c*/ 	.short	0x0380
        /*004e*/ 	.short	0x0280


	//----- nvinfo : EIATTR_SW_WAR
	.align		4
.L_516:
        /*0050*/ 	.byte	0x04, 0x36
        /*0052*/ 	.short	(.L_518 - .L_517)
.L_517:
        /*0054*/ 	.word	0x00000008
.L_518:


//--------------------- .nv.info._ZN5flash44flash_bwd_dq_dk_dv_loop_seqk_parallel_kernelI23Flash_bwd_kernel_traitsILi64ELi64ELi128ELi8ELi2ELi4ELi4ELb1ELb0EN7cutlass6half_tE19Flash_kernel_traitsILi64ELi64ELi128ELi8ES3_EELb0ELb0ELb0ELb0ELb0ELb0ELb1EEEvNS_16Flash_bwd_paramsE --------------------------
	.section	.nv.info._ZN5flash44flash_bwd_dq_dk_dv_loop_seqk_parallel_kernelI23Flash_bwd_kernel_traitsILi64ELi64ELi128ELi8ELi2ELi4ELi4ELb1ELb0EN7cutlass6half_tE19Flash_kernel_traitsILi64ELi64ELi128ELi8ES3_EELb0ELb0ELb0ELb0ELb0ELb0ELb1EEEvNS_16Flash_bwd_paramsE,"",@"SHT_CUDA_INFO"
	.sectionflags	@""
	.align	4


	//----- nvinfo : EIATTR_CUDA_API_VERSION
	.align		4
        /*0000*/ 	.byte	0x04, 0x37
        /*0002*/ 	.short	(.L_520 - .L_519)
.L_519:
        /*0004*/ 	.word	0x00000082


	//----- nvinfo : EIATTR_KPARAM_INFO
	.align		4
.L_520:
        /*0008*/ 	.byte	0x04, 0x17
        /*000a*/ 	.short	(.L_522 - .L_521)
.L_521:
        /*000c*/ 	.word	0x00000000
        /*0010*/ 	.short	0x0000
        /*0012*/ 	.short	0x0000
        /*0014*/ 	.byte	0x00, 0xf0, 0x01, 0x0a


	//----- nvinfo : EIATTR_SPARSE_MMA_MASK
	.align		4
.L_522:
        /*0018*/ 	.byte	0x03, 0x50
        /*001a*/ 	.short	0x0000


	//----- nvinfo : EIATTR_MAXREG_COUNT
	.align		4
        /*001c*/ 	.byte	0x03, 0x1b
        /*001e*/ 	.short	0x00ff


	//----- nvinfo : EIATTR_NUM_BARRIERS
	.align		4
        /*0020*/ 	.byte	0x02, 0x4c
        /*0022*/ 	.byte	0x01
	.zero		1


	//----- nvinfo : EIATTR_MERCURY_ISA_VERSION
	.align		4
        /*0024*/ 	.byte	0x03, 0x5f
        /*0026*/ 	.short	0x0101


	//----- nvinfo : EIATTR_VRC_CTA_INIT_COUNT
	.align		4
        /*0028*/ 	.byte	0x02, 0x4a
	.zero		1
	.zero		1


	//----- nvinfo : EIATTR_EXIT_INSTR_OFFSETS
	.align		4
        /*002c*/ 	.byte	0x04, 0x1c
        /*002e*/ 	.short	(.L_524 - .L_523)


	//   ....[0]....
.L_523:
        /*0030*/ 	.word	0x00000080


	//   ....[1]....
        /*0034*/ 	.word	0x00007ee0


	//----- nvinfo : EIATTR_CRS_STACK_SIZE
	.align		4
.L_524:
        /*0038*/ 	.byte	0x04, 0x1e
        /*003a*/ 	.short	(.L_526 - .L_525)
.L_525:
        /*003c*/ 	.word	0x00000000


	//----- nvinfo : EIATTR_CBANK_PARAM_SIZE
	.align		4
.L_526:
        /*0040*/ 	.byte	0x03, 0x19
        /*0042*/ 	.short	0x0280


	//----- nvinfo : EIATTR_PARAM_CBANK
	.align		4
        /*0044*/ 	.byte	0x04, 0x0a
        /*0046*/ 	.short	(.L_528 - .L_527)
	.align		4
.L_527:
        /*0048*/ 	.word	index@(.nv.constant0._ZN5flash44flash_bwd_dq_dk_dv_loop_seqk_parallel_kernelI23Flash_bwd_kernel_traitsILi64ELi64ELi128ELi8ELi2ELi4ELi4ELb1ELb0EN7cutlass6half_tE19Flash_kernel_traitsILi64ELi64ELi128ELi8ES3_EELb0ELb0ELb0ELb0ELb0ELb0ELb1EEEvNS_16Flash_bwd_paramsE)
        /*004c*/ 	.short	0x0380
        /*004e*/ 	.short	0x0280


	//----- nvinfo : EIATTR_SW_WAR
	.align		4
.L_528:
        /*0050*/ 	.byte	0x04, 0x36
        /*0052*/ 	.short	(.L_530 - .L_529)
.L_529:
        /*0054*/ 	.word	0x00000008
.L_530:


//--------------------- .nv.info._ZN5flash44flash_bwd_dq_dk_dv_loop_seqk_parallel_kernelI23Flash_bwd_kernel_traitsILi64ELi64ELi128ELi8ELi2ELi4ELi4ELb1ELb0EN7cutlass6half_tE19Flash_kernel_traitsILi64ELi64ELi128ELi8ES3_EELb1ELb0ELb1ELb0ELb0ELb0ELb0EEEvNS_16Flash_bwd_paramsE --------------------------
	.section	.nv.info._ZN5flash44flash_bwd_dq_dk_dv_loop_seqk_parallel_kernelI23Flash_bwd_kernel_traitsILi64ELi64ELi128ELi8ELi2ELi4ELi4ELb1ELb0EN7cutlass6half_tE19Flash_kernel_traitsILi64ELi64ELi128ELi8ES3_EELb1ELb0ELb1ELb0ELb0ELb0ELb0EEEvNS_16Flash_bwd_paramsE,"",@"SHT_CUDA_INFO"
	.sectionflags	@""
	.align	4


	//----- nvinfo : EIATTR_CUDA_API_VERSION
	.align		4
        /*0000*/ 	.byte	0x04, 0x37
        /*0002*/ 	.short	(.L_532 - .L_531)
.L_531:
        /*0004*/ 	.word	0x00000082


	//----- nvinfo : EIATTR_KPARAM_INFO
	.align		4
.L_532:
        /*0008*/ 	.byte	0x04, 0x17
        /*000a*/ 	.short	(.L_534 - .L_533)
.L_533:
        /*000c*/ 	.word	0x00000000
        /*0010*/ 	.short	0x0000
        /*0012*/ 	.short	0x0000
        /*0014*/ 	.byte	0x00, 0xf0, 0x01, 0x0a


	//----- nvinfo : EIATTR_SPARSE_MMA_MASK
	.align		4
.L_534:
        /*0018*/ 	.byte	0x03, 0x50
        /*001a*/ 	.short	0x0000


	//----- nvinfo : EIATTR_MAXREG_COUNT
	.align		4
        /*001c*/ 	.byte	0x03, 0x1b
        /*001e*/ 	.short	0x00ff


	//----- nvinfo : EIATTR_NUM_BARRIERS
	.align		4
        /*0020*/ 	.byte	0x02, 0x4c
        /*0022*/ 	.byte	0x01
	.zero		1


	//----- nvinfo : EIATTR_MERCURY_ISA_VERSION
	.align		4
        /*0024*/ 	.byte	0x03, 0x5f
        /*0026*/ 	.short	0x0101


	//----- nvinfo : EIATTR_VRC_CTA_INIT_COUNT
	.align		4
        /*0028*/ 	.byte	0x02, 0x4a
	.zero		1
	.zero		1


	//----- nvinfo : EIATTR_EXIT_INSTR_OFFSETS
	.align		4
        /*002c*/ 	.byte	0x04, 0x1c
        /*002e*/ 	.short	(.L_536 - .L_535)


	//   ....[0]....
.L_535:
        /*0030*/ 	.word	0x00000080


	//   ....[1]....
        /*0034*/ 	.word	0x00008860


	//----- nvinfo : EIATTR_CRS_STACK_SIZE
	.align		4
.L_536:
        /*0038*/ 	.byte	0x04, 0x1e
        /*003a*/ 	.short	(.L_538 - .L_537)
.L_537:
        /*003c*/ 	.word	0x00000000


	//----- nvinfo : EIATTR_CBANK_PARAM_SIZE
	.align		4
.L_538:
        /*0040*/ 	.byte	0x03, 0x19
        /*0042*/ 	.short	0x0280


	//----- nvinfo : EIATTR_PARAM_CBANK
	.align		4
        /*0044*/ 	.byte	0x04, 0x0a
        /*0046*/ 	.short	(.L_540 - .L_539)
	.align		4
.L_539:
        /*0048*/ 	.word	index@(.nv.constant0._ZN5flash44flash_bwd_dq_dk_dv_loop_seqk_parallel_kernelI23Flash_bwd_kernel_traitsILi64ELi64ELi128ELi8ELi2ELi4ELi4ELb1ELb0EN7cutlass6half_tE19Flash_kernel_traitsILi64ELi64ELi128ELi8ES3_EELb1ELb0ELb1ELb0ELb0ELb0ELb0EEEvNS_16Flash_bwd_paramsE)
        /*004c*/ 	.short	0x0380
        /*004e*/ 	.short	0x0280


	//----- nvinfo : EIATTR_SW_WAR
	.align		4
.L_540:
        /*0050*/ 	.byte	0x04, 0x36
        /*0052*/ 	.short	(.L_542 - .L_541)
.L_541:
        /*0054*/ 	.word	0x00000008
.L_542:


//--------------------- .nv.info._ZN5flash44flash_bwd_dq_dk_dv_loop_seqk_parallel_kernelI23Flash_bwd_kernel_traitsILi64ELi64ELi128ELi8ELi2ELi4ELi4ELb1ELb0EN7cutlass6half_tE19Flash_kernel_traitsILi64ELi64ELi128ELi8ES3_EELb0ELb0ELb1ELb0ELb0ELb0ELb1EEEvNS_16Flash_bwd_paramsE --------------------------
	.section	.nv.info._ZN5flash44flash_bwd_dq_dk_dv_loop_seqk_parallel_kernelI23Flash_bwd_kernel_traitsILi64ELi64ELi128ELi8ELi2ELi4ELi4ELb1ELb0EN7cutlass6half_tE19Flash_kernel_traitsILi64ELi64ELi128ELi8ES3_EELb0ELb0ELb1ELb0ELb0ELb0ELb1EEEvNS_16Flash_bwd_paramsE,"",@"SHT_CUDA_INFO"
	.sectionflags	@""
	.align	4


	//----- nvinfo : EIATTR_CUDA_API_VERSION
	.align		4
        /*0000*/ 	.byte	0x04, 0x37
        /*0002*/ 	.short	(.L_544 - .L_543)
.L_543:
        /*0004*/ 	.word	0x00000082


	//----- nvinfo : EIATTR_KPARAM_INFO
	.align		4
.L_544:
        /*0008*/ 	.byte	0x04, 0x17
        /*000a*/ 	.short	(.L_546 - .L_545)
.L_545:
        /*000c*/ 	.word	0x00000000
        /*0010*/ 	.short	0x0000
        /*0012*/ 	.short	0x0000
        /*0014*/ 	.byte	0x00, 0xf0, 0x01, 0x0a


	//----- nvinfo : EIATTR_SPARSE_MMA_MASK
	.align		4
.L_546:
        /*0018*/ 	.byte	0x03, 0x50
        /*001a*/ 	.short	0x0000


	//----- nvinfo : EIATTR_MAXREG_COUNT
	.align		4
        /*001c*/ 	.byte	0x03, 0x1b
        /*001e*/ 	.short	0x00ff


	//----- nvinfo : EIATTR_NUM_BARRIERS
	.align		4
        /*0020*/ 	.byte	0x02, 0x4c
        /*0022*/ 	.byte	0x01
	.zero		1


	//----- nvinfo : EIATTR_MERCURY_ISA_VERSION
	.align		4
        /*0024*/ 	.byte	0x03, 0x5f
        /*0026*/ 	.short	0x0101


	//----- nvinfo : EIATTR_VRC_CTA_INIT_COUNT
	.align		4
        /*0028*/ 	.byte	0x02, 0x4a
	.zero		1
	.zero		1


	//----- nvinfo : EIATTR_EXIT_INSTR_OFFSETS
	.align		4
        /*002c*/ 	.byte	0x04, 0x1c
        /*002e*/ 	.short	(.L_548 - .L_547)


	//   ....[0]....
.L_547:
        /*0030*/ 	.word	0x00000080


	//   ....[1]....
        /*0034*/ 	.word	0x000087f0


	//----- nvinfo : EIATTR_CRS_STACK_SIZE
	.align		4
.L_548:
        /*0038*/ 	.byte	0x04, 0x1e
        /*003a*/ 	.short	(.L_550 - .L_549)
.L_549:
        /*003c*/ 	.word	0x00000000


	//----- nvinfo : EIATTR_CBANK_PARAM_SIZE
	.align		4
.L_550:
        /*0040*/ 	.byte	0x03, 0x19
        /*0042*/ 	.short	0x0280


	//----- nvinfo : EIATTR_PARAM_CBANK
	.align		4
        /*0044*/ 	.byte	0x04, 0x0a
        /*0046*/ 	.short	(.L_552 - .L_551)
	.align		4
.L_551:
        /*0048*/ 	.word	index@(.nv.constant0._ZN5flash44flash_bwd_dq_dk_dv_loop_seqk_parallel_kernelI23Flash_bwd_kernel_traitsILi64ELi64ELi128ELi8ELi2ELi4ELi4ELb1ELb0EN7cutlass6half_tE19Flash_kernel_traitsILi64ELi64ELi128ELi8ES3_EELb0ELb0ELb1ELb0ELb0ELb0ELb1EEEvNS_16Flash_bwd_paramsE)
        /*004c*/ 	.short	0x0380
        /*004e*/ 	.short	0x0280


	//----- nvinfo : EIATTR_SW_WAR
	.align		4
.L_552:
        /*0050*/ 	.byte	0x04, 0x36
        /*0052*/ 	.short	(.L_554 - .L_553)
.L_553:
        /*0054*/ 	.word	0x00000008
.L_554:


//--------------------- .nv.info._ZN5flash44flash_bwd_dq_dk_dv_loop_seqk_parallel_kernelI23Flash_bwd_kernel_traitsILi64ELi64ELi128ELi8ELi2ELi4ELi4ELb1ELb0EN7cutlass6half_tE19Flash_kernel_traitsILi64ELi64ELi128ELi8ES3_EELb1ELb0ELb0ELb0ELb1ELb1ELb0EEEvNS_16Flash_bwd_paramsE --------------------------
	.section	.nv.info._ZN5flash44flash_bwd_dq_dk_dv_loop_seqk_parallel_kernelI23Flash_bwd_kernel_traitsILi64ELi64ELi128ELi8ELi2ELi4ELi4ELb1ELb0EN7cutlass6half_tE19Flash_kernel_traitsILi64ELi64ELi128ELi8ES3_EELb1ELb0ELb0ELb0ELb1ELb1ELb0EEEvNS_16Flash_bwd_paramsE,"",@"SHT_CUDA_INFO"
	.sectionflags	@""
	.align	4


	//----- nvinfo : EIATTR_CUDA_API_VERSION
	.align		4
        /*0000*/ 	.byte	0x04, 0x37
        /*0002*/ 	.short	(.L_556 - .L_555)
.L_555:
        /*0004*/ 	.word	0x00000082


	//----- nvinfo : EIATTR_KPARAM_INFO
	.align		4
.L_556:
        /*0008*/ 	.byte	0x04, 0x17
        /*000a*/ 	.short	(.L_558 - .L_557)
.L_557:
        /*000c*/ 	.word	0x00000000
        /*0010*/ 	.short	0x0000
        /*0012*/ 	.short	0x0000
        /*0014*/ 	.byte	0x00, 0xf0, 0x01, 0x0a


	//----- nvinfo : EIATTR_SPARSE_MMA_MASK
	.align		4
.L_558:
        /*0018*/ 	.byte	0x03, 0x50
        /*001a*/ 	.short	0x0000


	//----- nvinfo : EIATTR_MAXREG_COUNT
	.align		4
        /*001c*/ 	.byte	0x03, 0x1b
        /*001e*/ 	.short	0x00ff


	//----- nvinfo : EIATTR_NUM_BARRIERS
	.align		4
        /*0020*/ 	.byte	0x02, 0x4c
        /*0022*/ 	.byte	0x01
	.zero		1


	//----- nvinfo : EIATTR_MERCURY_ISA_VERSION
	.align		4
        /*0024*/ 	.byte	0x03, 0x5f
        /*0026*/ 	.short	0x0101


	//----- nvinfo : EIATTR_VRC_CTA_INIT_COUNT
	.align		4
        /*0028*/ 	.byte	0x02, 0x4a
	.zero		1
	.zero		1


	//----- nvinfo : EIATTR_EXIT_INSTR_OFFSETS
	.align		4
        /*002c*/ 	.byte	0x04, 0x1c
        /*002e*/ 	.short	(.L_560 - .L_559)


	//   ....[0]....
.L_559:
        /*0030*/ 	.word	0x00000080


	//   ....[1]....
        /*0034*/ 	.word	0x00005b80


	//----- nvinfo : EIATTR_CBANK_PARAM_SIZE
	.align		4
.L_560:
        /*0038*/ 	.byte	0x03, 0x19
        /*003a*/ 	.short	0x0280


	//----- nvinfo : EIATTR_PARAM_CBANK
	.align		4
        /*003c*/ 	.byte	0x04, 0x0a
        /*003e*/ 	.short	(.L_562 - .L_561)
	.align		4
.L_561:
        /*0040*/ 	.word	index@(.nv.constant0._ZN5flash44flash_bwd_dq_dk_dv_loop_seqk_parallel_kernelI23Flash_bwd_kernel_traitsILi64ELi64ELi128ELi8ELi2ELi4ELi4ELb1ELb0EN7cutlass6half_tE19Flash_kernel_traitsILi64ELi64ELi128ELi8ES3_EELb1ELb0ELb0ELb0ELb1ELb1ELb0EEEvNS_16Flash_bwd_paramsE)
        /*0044*/ 	.short	0x0380
        /*0046*/ 	.short	0x0280


	//----- nvinfo : EIATTR_SW_WAR
	.align		4
.L_562:
        /*0048*/ 	.byte	0x04, 0x36
        /*004a*/ 	.short	(.L_564 - .L_563)
.L_563:
        /*004c*/ 	.word	0x00000008
.L_564:


//--------------------- .nv.info._ZN5flash44flash_bwd_dq_dk_dv_loop_seqk_parallel_kernelI23Flash_bwd_kernel_traitsILi64ELi64ELi128ELi8ELi2ELi4ELi4ELb1ELb0EN7cutlass6half_tE19Flash_kernel_traitsILi64ELi64ELi128ELi8ES3_EELb0ELb0ELb0ELb0ELb1ELb1ELb1EEEvNS_16Flash_bwd_paramsE --------------------------
	.section	.nv.info._ZN5flash44flash_bwd_dq_dk_dv_loop_seqk_parallel_kernelI23Flash_bwd_kernel_traitsILi64ELi64ELi128ELi8ELi2ELi4ELi4ELb1ELb0EN7cutlass6half_tE19Flash_kernel_traitsILi64ELi64ELi128ELi8ES3_EELb0ELb0ELb0ELb0ELb1ELb1ELb1EEEvNS_16Flash_bwd_paramsE,"",@"SHT_CUDA_INFO"
	.sectionflags	@""
	.align	4


	//----- nvinfo : EIATTR_CUDA_API_VERSION
	.align		4
        /*0000*/ 	.byte	0x04, 0x37
        /*0002*/ 	.short	(.L_566 - .L_565)
.L_565:
        /*0004*/ 	.word	0x00000082


	//----- nvinfo : EIATTR_KPARAM_INFO
	.align		4
.L_566:
        /*0008*/ 	.byte	0x04, 0x17
        /*000a*/ 	.short	(.L_568 - .L_567)
.L_567:
        /*000c*/ 	.word	0x00000000
        /*0010*/ 	.short	0x0000
        /*0012*/ 	.short	0x0000
        /*0014*/ 	.byte	0x00, 0xf0, 0x01, 0x0a


	//----- nvinfo : EIATTR_SPARSE_MMA_MASK
	.align		4
.L_568:
        /*0018*/ 	.byte	0x03, 0x50
        /*001a*/ 	.short	0x0000


	//----- nvinfo : EIATTR_MAXREG_COUNT
	.align		4
        /*001c*/ 	.byte	0x03, 0x1b
        /*001e*/ 	.short	0x00ff


	//----- nvinfo : EIATTR_NUM_BARRIERS
	.align		4
        /*0020*/ 	.byte	0x02, 0x4c
        /*0022*/ 	.byte	0x01
	.zero		1


	//----- nvinfo : EIATTR_MERCURY_ISA_VERSION
	.align		4
        /*0024*/ 	.byte	0x03, 0x5f
        /*0026*/ 	.short	0x0101


	//----- nvinfo : EIATTR_VRC_CTA_INIT_COUNT
	.align		4
        /*0028*/ 	.byte	0x02, 0x4a
	.zero		1
	.zero		1


	//----- nvinfo : EIATTR_EXIT_INSTR_OFFSETS
	.align		4
        /*002c*/ 	.byte	0x04, 0x1c
        /*002e*/ 	.short	(.L_570 - .L_569)


	//   ....[0]....
.L_569:
        /*0030*/ 	.word	0x00000080


	//   ....[1]....
        /*0034*/ 	.word	0x000058c0


	//----- nvinfo : EIATTR_CBANK_PARAM_SIZE
	.align		4
.L_570:
        /*0038*/ 	.byte	0x03, 0x19
        /*003a*/ 	.short	0x0280


	//----- nvinfo : EIATTR_PARAM_CBANK
	.align		4
        /*003c*/ 	.byte	0x04, 0x0a
        /*003e*/ 	.short	(.L_572 - .L_571)
	.align		4
.L_571:
        /*0040*/ 	.word	index@(.nv.constant0._ZN5flash44flash_bwd_dq_dk_dv_loop_seqk_parallel_kernelI23Flash_bwd_kernel_traitsILi64ELi64ELi128ELi8ELi2ELi4ELi4ELb1ELb0EN7cutlass6half_tE19Flash_kernel_traitsILi64ELi64ELi128ELi8ES3_EELb0ELb0ELb0ELb0ELb1ELb1ELb1EEEvNS_16Flash_bwd_paramsE)
        /*0044*/ 	.short	0x0380
        /*0046*/ 	.short	0x0280


	//----- nvinfo : EIATTR_SW_WAR
	.align		4
.L_572:
        /*0048*/ 	.byte	0x04, 0x36
        /*004a*/ 	.short	(.L_574 - .L_573)
.L_573:
        /*004c*/ 	.word	0x00000008
.L_574:


//--------------------- .nv.info._ZN5flash44flash_bwd_dq_dk_dv_loop_seqk_parallel_kernelI23Flash_bwd_kernel_traitsILi64ELi64ELi128ELi8ELi2ELi4ELi4ELb1ELb0EN7cutlass6half_tE19Flash_kernel_traitsILi64ELi64ELi128ELi8ES3_EELb1ELb0ELb0ELb1ELb0ELb0ELb0EEEvNS_16Flash_bwd_paramsE --------------------------
	.section	.nv.info._ZN5flash44flash_bwd_dq_dk_dv_loop_seqk_parallel_kernelI23Flash_bwd_kernel_traitsILi64ELi64ELi128ELi8ELi2ELi4ELi4ELb1ELb0EN7cutlass6half_tE19Flash_kernel_traitsILi64ELi64ELi128ELi8ES3_EELb1ELb0ELb0ELb1ELb0ELb0ELb0EEEvNS_16Flash_bwd_paramsE,"",@"SHT_CUDA_INFO"
	.sectionflags	@""
	.align	4


	//----- nvinfo : EIATTR_CUDA_API_VERSION
	.align		4
        /*0000*/ 	.byte	0x04, 0x37
        /*0002*/ 	.short	(.L_576 - .L_575)
.L_575:
        /*0004*/ 	.word	0x00000082


	//----- nvinfo : EIATTR_KPARAM_INFO
	.align		4
.L_576:
        /*0008*/ 	.byte	0x04, 0x17
        /*000a*/ 	.short	(.L_578 - .L_577)
.L_577:
        /*000c*/ 	.word	0x00000000
        /*0010*/ 	.short	0x0000
        /*0012*/ 	.short	0x0000
        /*0014*/ 	.byte	0x00, 0xf0, 0x01, 0x0a


	//----- nvinfo : EIATTR_SPARSE_MMA_MASK
	.align		4
.L_578:
        /*0018*/ 	.byte	0x03, 0x50
        /*001a*/ 	.short	0x0000


	//----- nvinfo : EIATTR_MAXREG_COUNT
	.align		4
        /*001c*/ 	.byte	0x03, 0x1b
        /*001e*/ 	.short	0x00ff


	//----- nvinfo : EIATTR_NUM_BARRIERS
	.align		4
        /*0020*/ 	.byte	0x02, 0x4c
        /*0022*/ 	.byte	0x01
	.zero		1


	//----- nvinfo : EIATTR_MERCURY_ISA_VERSION
	.align		4
        /*0024*/ 	.byte	0x03, 0x5f
        /*0026*/ 	.short	0x0101


	//----- nvinfo : EIATTR_VRC_CTA_INIT_COUNT
	.align		4
        /*0028*/ 	.byte	0x02, 0x4a
	.zero		1
	.zero		1


	//----- nvinfo : EIATTR_EXIT_INSTR_OFFSETS
	.align		4
        /*002c*/ 	.byte	0x04, 0x1c
        /*002e*/ 	.short	(.L_580 - .L_579)


	//   ....[0]....
.L_579:
        /*0030*/ 	.word	0x00000080


	//   ....[1]....
        /*0034*/ 	.word	0x00008980


	//----- nvinfo : EIATTR_CRS_STACK_SIZE
	.align		4
.L_580:
        /*0038*/ 	.byte	0x04, 0x1e
        /*003a*/ 	.short	(.L_582 - .L_581)
.L_581:
        /*003c*/ 	.word	0x00000000


	//----- nvinfo : EIATTR_CBANK_PARAM_SIZE
	.align		4
.L_582:
        /*0040*/ 	.byte	0x03, 0x19
        /*0042*/ 	.short	0x0280


	//----- nvinfo : EIATTR_PARAM_CBANK
	.align		4
        /*0044*/ 	.byte	0x04, 0x0a
        /*0046*/ 	.short	(.L_584 - .L_583)
	.align		4
.L_583:
        /*0048*/ 	.word	index@(.nv.constant0._ZN5flash44flash_bwd_dq_dk_dv_loop_seqk_parallel_kernelI23Flash_bwd_kernel_traitsILi64ELi64ELi128ELi8ELi2ELi4ELi4ELb1ELb0EN7cutlass6half_tE19Flash_kernel_traitsILi64ELi64ELi128ELi8ES3_EELb1ELb0ELb0ELb1ELb0ELb0ELb0EEEvNS_16Flash_bwd_paramsE)
        /*004c*/ 	.short	0x0380
        /*004e*/ 	.short	0x0280


	//----- nvinfo : EIATTR_SW_WAR
	.align		4
.L_584:
        /*0050*/ 	.byte	0x04, 0x36
        /*0052*/ 	.short	(.L_586 - .L_585)
.L_585:
        /*0054*/ 	.word	0x00000008
.L_586:


//--------------------- .nv.info._ZN5flash44flash_bwd_dq_dk_dv_loop_seqk_parallel_kernelI23Flash_bwd_kernel_traitsILi64ELi64ELi128ELi8ELi2ELi4ELi4ELb1ELb0EN7cutlass6half_tE19Flash_kernel_traitsILi64ELi64ELi128ELi8ES3_EELb0ELb0ELb0ELb1ELb0ELb0ELb1EEEvNS_16Flash_bwd_paramsE --------------------------
	.section	.nv.info._ZN5flash44flash_bwd_dq_dk_dv_loop_seqk_parallel_kernelI23Flash_bwd_kernel_traitsILi64ELi64ELi128ELi8ELi2ELi4ELi4ELb1ELb0EN7cutlass6half_tE19Flash_kernel_traitsILi64ELi64ELi128ELi8ES3_EELb0ELb0ELb0ELb1ELb0ELb0ELb1EEEvNS_16Flash_bwd_paramsE,"",@"SHT_CUDA_INFO"
	.sectionflags	@""
	.align	4


	//----- nvinfo : EIATTR_CUDA_API_VERSION
	.align		4
        /*0000*/ 	.byte	0x04, 0x37
        /*0002*/ 	.short	(.L_588 - .L_587)
.L_587:
        /*0004*/ 	.word	0x00000082


	//----- nvinfo : EIATTR_KPARAM_INFO
	.align		4
.L_588:
        /*0008*/ 	.byte	0x04, 0x17
        /*000a*/ 	.short	(.L_590 - .L_589)
.L_589:
        /*000c*/ 	.word	0x00000000
        /*0010*/ 	.short	0x0000
        /*0012*/ 	.short	0x0000
        /*0014*/ 	.byte	0x00, 0xf0, 0x01, 0x0a


	//----- nvinfo : EIATTR_SPARSE_MMA_MASK
	.align		4
.L_590:
        /*0018*/ 	.byte	0x03, 0x50
        /*001a*/ 	.short	0x0000


	//----- nvinfo : EIATTR_MAXREG_COUNT
	.align		4
        /*001c*/ 	.byte	0x03, 0x1b
        /*001e*/ 	.short	0x00ff


	//----- nvinfo : EIATTR_NUM_BARRIERS
	.align		4
        /*0020*/ 	.byte	0x02, 0x4c
        /*0022*/ 	.byte	0x01
	.zero		1


	//----- nvinfo : EIATTR_ANNOTATIONS
	.align		4
        /*0024*/ 	.byte	0x04, 0x55
        /*0026*/ 	.short	(.L_592 - .L_591)


	//   ....[0]....
.L_591:
        /*0028*/ 	.word	0x00000001
        /*002c*/ 	.byte	0x10, 0x07, 0x00, 0x00, 0x01, 0x00, 0x00, 0x00, 0x70, 0x13, 0x00, 0x00, 0x01, 0x00, 0x00, 0x00
        /*003c*/ 	.byte	0x90, 0x65, 0x00, 0x00, 0x01, 0x00, 0x00, 0x00, 0xb0, 0x71, 0x00, 0x00


	//----- nvinfo : EIATTR_MERCURY_ISA_VERSION
	.align		4
.L_592:
        /*0048*/ 	.byte	0x03, 0x5f
        /*004a*/ 	.short	0x0101


	//----- nvinfo : EIATTR_VRC_CTA_INIT_COUNT
	.align		4
        /*004c*/ 	.byte	0x02, 0x4a
	.zero		1
	.zero		1


	//----- nvinfo : EIATTR_EXIT_INSTR_OFFSETS
	.align		4
        /*0050*/ 	.byte	0x04, 0x1c
        /*0052*/ 	.short	(.L_594 - .L_593)


	//   ....[0]....
.L_593:
        /*0054*/ 	.word	0x00000090


	//   ....[1]....
        /*0058*/ 	.word	0x000084d0


	//----- nvinfo : EIATTR_CRS_STACK_SIZE
	.align		4
.L_594:
        /*005c*/ 	.byte	0x04, 0x1e
        /*005e*/ 	.short	(.L_596 - .L_595)
.L_595:
        /*0060*/ 	.word	0x00000000


	//----- nvinfo : EIATTR_CBANK_PARAM_SIZE
	.align		4
.L_596:
        /*0064*/ 	.byte	0x03, 0x19
        /*0066*/ 	.short	0x0280


	//----- nvinfo : EIATTR_PARAM_CBANK
	.align		4
        /*0068*/ 	.byte	0x04, 0x0a
        /*006a*/ 	.short	(.L_598 - .L_597)
	.align		4
.L_597:
        /*006c*/ 	.word	index@(.nv.constant0._ZN5flash44flash_bwd_dq_dk_dv_loop_seqk_parallel_kernelI23Flash_bwd_kernel_traitsILi64ELi64ELi128ELi8ELi2ELi4ELi4ELb1ELb0EN7cutlass6half_tE19Flash_kernel_traitsILi64ELi64ELi128ELi8ES3_EELb0ELb0ELb0ELb1ELb0ELb0ELb1EEEvNS_16Flash_bwd_paramsE)
        /*0070*/ 	.short	0x0380
        /*0072*/ 	.short	0x0280


	//----- nvinfo : EIATTR_SW_WAR
	.align		4
.L_598:
        /*0074*/ 	.byte	0x04, 0x36
        /*0076*/ 	.short	(.L_600 - .L_599)
.L_599:
        /*0078*/ 	.word	0x00000008
.L_600:


//--------------------- .nv.info._ZN5flash44flash_bwd_dq_dk_dv_loop_seqk_parallel_kernelI23Flash_bwd_kernel_traitsILi64ELi64ELi128ELi8ELi2ELi4ELi4ELb1ELb0EN7cutlass6half_tE19Flash_kernel_traitsILi64ELi64ELi128ELi8ES3_EELb1ELb0ELb1ELb0ELb0ELb1ELb0EEEvNS_16Flash_bwd_paramsE --------------------------
	.section	.nv.info._ZN5flash44flash_bwd_dq_dk_dv_loop_seqk_parallel_kernelI23Flash_bwd_kernel_traitsILi64ELi64ELi128ELi8ELi2ELi4ELi4ELb1ELb0EN7cutlass6half_tE19Flash_kernel_traitsILi64ELi64ELi128ELi8ES3_EELb1ELb0ELb1ELb0ELb0ELb1ELb0EEEvNS_16Flash_bwd_paramsE,"",@"SHT_CUDA_INFO"
	.sectionflags	@""
	.align	4


	//----- nvinfo : EIATTR_CUDA_API_VERSION
	.align		4
        /*0000*/ 	.byte	0x04, 0x37
        /*0002*/ 	.short	(.L_602 - .L_601)
.L_601:
        /*0004*/ 	.word	0x00000082


	//----- nvinfo : EIATTR_KPARAM_INFO
	.align		4
.L_602:
        /*0008*/ 	.byte	0x04, 0x17
        /*000a*/ 	.short	(.L_604 - .L_603)
.L_603:
        /*000c*/ 	.word	0x00000000
        /*0010*/ 	.short	0x0000
        /*0012*/ 	.short	0x0000
        /*0014*/ 	.byte	0x00, 0xf0, 0x01, 0x0a


	//----- nvinfo : EIATTR_SPARSE_MMA_MASK
	.align		4
.L_604:
        /*0018*/ 	.byte	0x03, 0x50
        /*001a*/ 	.short	0x0000


	//----- nvinfo : EIATTR_MAXREG_COUNT
	.align		4
        /*001c*/ 	.byte	0x03, 0x1b
        /*001e*/ 	.short	0x00ff


	//----- nvinfo : EIATTR_NUM_BARRIERS
	.align		4
        /*0020*/ 	.byte	0x02, 0x4c
        /*0022*/ 	.byte	0x01
	.zero		1


	//----- nvinfo : EIATTR_MERCURY_ISA_VERSION
	.align		4
        /*0024*/ 	.byte	0x03, 0x5f
        /*0026*/ 	.short	0x0101


	//----- nvinfo : EIATTR_VRC_CTA_INIT_COUNT
	.align		4
        /*0028*/ 	.byte	0x02, 0x4a
	.zero		1
	.zero		1


	//----- nvinfo : EIATTR_EXIT_INSTR_OFFSETS
	.align		4
        /*002c*/ 	.byte	0x04, 0x1c
        /*002e*/ 	.short	(.L_606 - .L_605)


	//   ....[0]....
.L_605:
        /*0030*/ 	.word	0x00000080


	//   ....[1]....
        /*0034*/ 	.word	0x000080b0


	//----- nvinfo : EIATTR_CRS_STACK_SIZE
	.align		4
.L_606:
        /*0038*/ 	.byte	0x04, 0x1e
        /*003a*/ 	.short	(.L_608 - .L_607)
.L_607:
        /*003c*/ 	.word	0x00000000


	//----- nvinfo : EIATTR_CBANK_PARAM_SIZE
	.align		4
.L_608:
        /*0040*/ 	.byte	0x03, 0x19
        /*0042*/ 	.short	0x0280


	//----- nvinfo : EIATTR_PARAM_CBANK
	.align		4
        /*0044*/ 	.byte	0x04, 0x0a
        /*0046*/ 	.short	(.L_610 - .L_609)
	.align		4
.L_609:
        /*0048*/ 	.word	index@(.nv.constant0._ZN5flash44flash_bwd_dq_dk_dv_loop_seqk_parallel_kernelI23Flash_bwd_kernel_traitsILi64ELi64ELi128ELi8ELi2ELi4ELi4ELb1ELb0EN7cutlass6half_tE19Flash_kernel_traitsILi64ELi64ELi128ELi8ES3_EELb1ELb0ELb1ELb0ELb0ELb1ELb0EEEvNS_16Flash_bwd_paramsE)
        /*004c*/ 	.short	0x0380
        /*004e*/ 	.short	0x0280


	//----- nvinfo : EIATTR_SW_WAR
	.align		4
.L_610:
        /*0050*/ 	.byte	0x04, 0x36
        /*0052*/ 	.short	(.L_612 - .L_611)
.L_611:
        /*0054*/ 	.word	0x00000008
.L_612:


//--------------------- .nv.info._ZN5flash44flash_bwd_dq_dk_dv_loop_seqk_parallel_kernelI23Flash_bwd_kernel_traitsILi64ELi64ELi128ELi8ELi2ELi4ELi4ELb1ELb0EN7cutlass6half_tE19Flash_kernel_traitsILi64ELi64ELi128ELi8ES3_EELb0ELb0ELb1ELb0ELb0ELb1ELb1EEEvNS_16Flash_bwd_paramsE --------------------------
	.section	.nv.info._ZN5flash44flash_bwd_dq_dk_dv_loop_seqk_parallel_kernelI23Flash_bwd_kernel_traitsILi64ELi64ELi128ELi8ELi2ELi4ELi4ELb1ELb0EN7cutlass6half_tE19Flash_kernel_traitsILi64ELi64ELi128ELi8ES3_EELb0ELb0ELb1ELb0ELb0ELb1ELb1EEEvNS_16Flash_bwd_paramsE,"",@"SHT_CUDA_INFO"
	.sectionflags	@""
	.align	4


	//----- nvinfo : EIATTR_CUDA_API_VERSION
	.align		4
        /*0000*/ 	.byte	0x04, 0x37
        /*0002*/ 	.short	(.L_614 - .L_613)
.L_613:
        /*0004*/ 	.word	0x00000082


	//----- nvinfo : EIATTR_KPARAM_INFO
	.align		4
.L_614:
        /*0008*/ 	.byte	0x04, 0x17
        /*000a*/ 	.short	(.L_616 - .L_615)
.L_615:
        /*000c*/ 	.word	0x00000000
        /*0010*/ 	.short	0x0000
        /*0012*/ 	.short	0x0000
        /*0014*/ 	.byte	0x00, 0xf0, 0x01, 0x0a


	//----- nvinfo : EIATTR_SPARSE_MMA_MASK
	.align		4
.L_616:
        /*0018*/ 	.byte	0x03, 0x50
        /*001a*/ 	.short	0x0000


	//----- nvinfo : EIATTR_MAXREG_COUNT
	.align		4
        /*001c*/ 	.byte	0x03, 0x1b
        /*001e*/ 	.short	0x00ff


	//----- nvinfo : EIATTR_NUM_BARRIERS
	.align		4
        /*0020*/ 	.byte	0x02, 0x4c
        /*0022*/ 	.byte	0x01
	.zero		1


	//----- nvinfo : EIATTR_MERCURY_ISA_VERSION
	.align		4
        /*0024*/ 	.byte	0x03, 0x5f
        /*0026*/ 	.short	0x0101


	//----- nvinfo : EIATTR_VRC_CTA_INIT_COUNT
	.align		4
        /*0028*/ 	.byte	0x02, 0x4a
	.zero		1
	.zero		1


	//----- nvinfo : EIATTR_EXIT_INSTR_OFFSETS
	.align		4
        /*002c*/ 	.byte	0x04, 0x1c
        /*002e*/ 	.short	(.L_618 - .L_617)


	//   ....[0]....
.L_617:
        /*0030*/ 	.word	0x00000080


	//   ....[1]....
        /*0034*/ 	.word	0x00007e80


	//----- nvinfo : EIATTR_CRS_STACK_SIZE
	.align		4
.L_618:
        /*0038*/ 	.byte	0x04, 0x1e
        /*003a*/ 	.short	(.L_620 - .L_619)
.L_619:
        /*003c*/ 	.word	0x00000000


	//----- nvinfo : EIATTR_CBANK_PARAM_SIZE
	.align		4
.L_620:
        /*0040*/ 	.byte	0x03, 0x19
        /*0042*/ 	.short	0x0280


	//----- nvinfo : EIATTR_PARAM_CBANK
	.align		4
        /*0044*/ 	.byte	0x04, 0x0a
        /*0046*/ 	.short	(.L_622 - .L_621)
	.align		4
.L_621:
        /*0048*/ 	.word	index@(.nv.constant0._ZN5flash44flash_bwd_dq_dk_dv_loop_seqk_parallel_kernelI23Flash_bwd_kernel_traitsILi64ELi64ELi128ELi8ELi2ELi4ELi4ELb1ELb0EN7cutlass6half_tE19Flash_kernel_traitsILi64ELi64ELi128ELi8ES3_EELb0ELb0ELb1ELb0ELb0ELb1ELb1EEEvNS_16Flash_bwd_paramsE)
        /*004c*/ 	.short	0x0380
        /*004e*/ 	.short	0x0280


	//----- nvinfo : EIATTR_SW_WAR
	.align		4
.L_622:
        /*0050*/ 	.byte	0x04, 0x36
        /*0052*/ 	.short	(.L_624 - .L_623)
.L_623:
        /*0054*/ 	.word	0x00000008
.L_624:


//--------------------- .nv.info._ZN5flash44flash_bwd_dq_dk_dv_loop_seqk_parallel_kernelI23Flash_bwd_kernel_traitsILi64ELi64ELi128ELi8ELi2ELi4ELi4ELb1ELb0EN7cutlass6half_tE19Flash_kernel_traitsILi64ELi64ELi128ELi8ES3_EELb1ELb0ELb1ELb1ELb0ELb0ELb0EEEvNS_16Flash_bwd_paramsE --------------------------
	.section	.nv.info._ZN5flash44flash_bwd_dq_dk_dv_loop_seqk_parallel_kernelI23Flash_bwd_kernel_traitsILi64ELi64ELi128ELi8ELi2ELi4ELi4ELb1ELb0EN7cutlass6half_tE19Flash_kernel_traitsILi64ELi64ELi128ELi8ES3_EELb1ELb0ELb1ELb1ELb0ELb0ELb0EEEvNS_16Flash_bwd_paramsE,"",@"SHT_CUDA_INFO"
	.sectionflags	@""
	.align	4


	//----- nvinfo : EIATTR_CUDA_API_VERSION
	.align		4
        /*0000*/ 	.byte	0x04, 0x37
        /*0002*/ 	.short	(.L_626 - .L_625)
.L_625:
        /*0004*/ 	.word	0x00000082


	//----- nvinfo : EIATTR_KPARAM_INFO
	.align		4
.L_626:
        /*0008*/ 	.byte	0x04, 0x17
        /*000a*/ 	.short	(.L_628 - .L_627)
.L_627:
        /*000c*/ 	.word	0x00000000
        /*0010*/ 	.short	0x0000
        /*0012*/ 	.short	0x0000
        /*0014*/ 	.byte	0x00, 0xf0, 0x01, 0x0a


	//----- nvinfo : EIATTR_SPARSE_MMA_MASK
	.align		4
.L_628:
        /*0018*/ 	.byte	0x03, 0x50
        /*001a*/ 	.short	0x0000


	//----- nvinfo : EIATTR_MAXREG_COUNT
	.align		4
        /*001c*/ 	.byte	0x03, 0x1b
        /*001e*/ 	.short	0x00ff


	//----- nvinfo : EIATTR_NUM_BARRIERS
	.align		4
        /*0020*/ 	.byte	0x02, 0x4c
        /*0022*/ 	.byte	0x01
	.zero		1


	//----- nvinfo : EIATTR_MERCURY_ISA_VERSION
	.align		4
        /*0024*/ 	.byte	0x03, 0x5f
        /*0026*/ 	.short	0x0101


	//----- nvinfo : EIATTR_VRC_CTA_INIT_COUNT
	.align		4
        /*0028*/ 	.byte	0x02, 0x4a
	.zero		1
	.zero		1


	//----- nvinfo : EIATTR_EXIT_INSTR_OFFSETS
	.align		4
        /*002c*/ 	.byte	0x04, 0x1c
        /*002e*/ 	.short	(.L_630 - .L_629)


	//   ....[0]....
.L_629:
        /*0030*/ 	.word	0x00000080


	//   ....[1]....
        /*0034*/ 	.word	0x00009150


	//----- nvinfo : EIATTR_CRS_STACK_SIZE
	.align		4
.L_630:
        /*0038*/ 	.byte	0x04, 0x1e
        /*003a*/ 	.short	(.L_632 - .L_631)
.L_631:
        /*003c*/ 	.word	0x00000000


	//----- nvinfo : EIATTR_CBANK_PARAM_SIZE
	.align		4
.L_632:
        /*0040*/ 	.byte	0x03, 0x19
        /*0042*/ 	.short	0x0280


	//----- nvinfo : EIATTR_PARAM_CBANK
	.align		4
        /*0044*/ 	.byte	0x04, 0x0a
        /*0046*/ 	.short	(.L_634 - .L_633)
	.align		4
.L_633:
        /*0048*/ 	.word	index@(.nv.constant0._ZN5flash44flash_bwd_dq_dk_dv_loop_seqk_parallel_kernelI23Flash_bwd_kernel_traitsILi64ELi64ELi128ELi8ELi2ELi4ELi4ELb1ELb0EN7cutlass6half_tE19Flash_kernel_traitsILi64ELi64ELi128ELi8ES3_EELb1ELb0ELb1ELb1ELb0ELb0ELb0EEEvNS_16Flash_bwd_paramsE)
        /*004c*/ 	.short	0x0380
        /*004e*/ 	.short	0x0280


	//----- nvinfo : EIATTR_SW_WAR
	.align		4
.L_634:
        /*0050*/ 	.byte	0x04, 0x36
        /*0052*/ 	.short	(.L_636 - .L_635)
.L_635:
        /*0054*/ 	.word	0x00000008
.L_636:


//--------------------- .nv.info._ZN5flash44flash_bwd_dq_dk_dv_loop_seqk_parallel_kernelI23Flash_bwd_kernel_traitsILi64ELi64ELi128ELi8ELi2ELi4ELi4ELb1ELb0EN7cutlass6half_tE19Flash_kernel_traitsILi64ELi64ELi128ELi8ES3_EELb0ELb0ELb1ELb1ELb0ELb0ELb1EEEvNS_16Flash_bwd_paramsE --------------------------
	.section	.nv.info._ZN5flash44flash_bwd_dq_dk_dv_loop_seqk_parallel_kernelI23Flash_bwd_kernel_traitsILi64ELi64ELi128ELi8ELi2ELi4ELi4ELb1ELb0EN7cutlass6half_tE19Flash_kernel_traitsILi64ELi64ELi128ELi8ES3_EELb0ELb0ELb1ELb1ELb0ELb0ELb1EEEvNS_16Flash_bwd_paramsE,"",@"SHT_CUDA_INFO"
	.sectionflags	@""
	.align	4


	//----- nvinfo : EIATTR_CUDA_API_VERSION
	.align		4
        /*0000*/ 	.byte	0x04, 0x37
        /*0002*/ 	.short	(.L_638 - .L_637)
.L_637:
        /*0004*/ 	.word	0x00000082


	//----- nvinfo : EIATTR_KPARAM_INFO
	.align		4
.L_638:
        /*0008*/ 	.byte	0x04, 0x17
        /*000a*/ 	.short	(.L_640 - .L_639)
.L_639:
        /*000c*/ 	.word	0x00000000
        /*0010*/ 	.short	0x0000
        /*0012*/ 	.short	0x0000
        /*0014*/ 	.byte	0x00, 0xf0, 0x01, 0x0a


	//----- nvinfo : EIATTR_SPARSE_MMA_MASK
	.align		4
.L_640:
        /*0018*/ 	.byte	0x03, 0x50
        /*001a*/ 	.short	0x0000


	//----- nvinfo : EIATTR_MAXREG_COUNT
	.align		4
        /*001c*/ 	.byte	0x03, 0x1b
        /*001e*/ 	.short	0x00ff


	//----- nvinfo : EIATTR_NUM_BARRIERS
	.align		4
        /*0020*/ 	.byte	0x02, 0x4c
        /*0022*/ 	.byte	0x01
	.zero		1


	//----- nvinfo : EIATTR_MERCURY_ISA_VERSION
	.align		4
        /*0024*/ 	.byte	0x03, 0x5f
        /*0026*/ 	.short	0x0101


	//----- nvinfo : EIATTR_VRC_CTA_INIT_COUNT
	.align		4
        /*0028*/ 	.byte	0x02, 0x4a
	.zero		1
	.zero		1


	//----- nvinfo : EIATTR_EXIT_INSTR_OFFSETS
	.align		4
        /*002c*/ 	.byte	0x04, 0x1c
        /*002e*/ 	.short	(.L_642 - .L_641)


	//   ....[0]....
.L_641:
        /*0030*/ 	.word	0x00000080


	//   ....[1]....
        /*0034*/ 	.word	0x00008ee0


	//----- nvinfo : EIATTR_CRS_STACK_SIZE
	.align		4
.L_642:
        /*0038*/ 	.byte	0x04, 0x1e
        /*003a*/ 	.short	(.L_644 - .L_643)
.L_643:
        /*003c*/ 	.word	0x00000000


	//----- nvinfo : EIATTR_CBANK_PARAM_SIZE
	.align		4
.L_644:
        /*0040*/ 	.byte	0x03, 0x19
        /*0042*/ 	.short	0x0280


	//----- nvinfo : EIATTR_PARAM_CBANK
	.align		4
        /*0044*/ 	.byte	0x04, 0x0a
        /*0046*/ 	.short	(.L_646 - .L_645)
	.align		4
.L_645:
        /*0048*/ 	.word	index@(.nv.constant0._ZN5flash44flash_bwd_dq_dk_dv_loop_seqk_parallel_kernelI23Flash_bwd_kernel_traitsILi64ELi64ELi128ELi8ELi2ELi4ELi4ELb1ELb0EN7cutlass6half_tE19Flash_kernel_traitsILi64ELi64ELi128ELi8ES3_EELb0ELb0ELb1ELb1ELb0ELb0ELb1EEEvNS_16Flash_bwd_paramsE)
        /*004c*/ 	.short	0x0380
        /*004e*/ 	.short	0x0280


	//----- nvinfo : EIATTR_SW_WAR
	.align		4
.L_646:
        /*0050*/ 	.byte	0x04, 0x36
        /*0052*/ 	.short	(.L_648 - .L_647)
.L_647:
        /*0054*/ 	.word	0x00000008
.L_648:


//--------------------- .nv.info._ZN5flash25flash_bwd_dot_do_o_kernelILb0E23Flash_bwd_kernel_traitsILi64ELi64ELi128ELi8ELi2ELi4ELi4ELb1ELb0EN7cutlass6half_tE19Flash_kernel_traitsILi64ELi64ELi128ELi8ES3_EEEEvNS_16Flash_bwd_paramsE --------------------------
	.section	.nv.info._ZN5flash25flash_bwd_dot_do_o_kernelILb0E23Flash_bwd_kernel_traitsILi64ELi64ELi128ELi8ELi2ELi4ELi4ELb1ELb0EN7cutlass6half_tE19Flash_kernel_traitsILi64ELi64ELi128ELi8ES3_EEEEvNS_16Flash_bwd_paramsE,"",@"SHT_CUDA_INFO"
	.sectionflags	@""
	.align	4


	//----- nvinfo : EIATTR_CUDA_API_VERSION
	.align		4
        /*0000*/ 	.byte	0x04, 0x37
        /*0002*/ 	.short	(.L_650 - .L_649)
.L_649:
        /*0004*/ 	.word	0x00000082


	//----- nvinfo : EIATTR_KPARAM_INFO
	.align		4
.L_650:
        /*0008*/ 	.byte	0x04, 0x17
        /*000a*/ 	.short	(.L_652 - .L_651)
.L_651:
        /*000c*/ 	.word	0x00000000
        /*0010*/ 	.short	0x0000
        /*0012*/ 	.short	0x0000
        /*0014*/ 	.byte	0x00, 0xf0, 0x01, 0x0a


	//----- nvinfo : EIATTR_SPARSE_MMA_MASK
	.align		4
.L_652:
        /*0018*/ 	.byte	0x03, 0x50
        /*001a*/ 	.short	0x0000


	//----- nvinfo : EIATTR_MAXREG_COUNT
	.align		4
        /*001c*/ 	.byte	0x03, 0x1b
        /*001e*/ 	.short	0x00ff


	//----- nvinfo : EIATTR_MERCURY_ISA_VERSION
	.align		4
        /*0020*/ 	.byte	0x03, 0x5f
        /*0022*/ 	.short	0x0101


	//----- nvinfo : EIATTR_COOP_GROUP_MASK_REGIDS
	.align		4
        /*0024*/ 	.byte	0x04, 0x29
        /*0026*/ 	.short	(.L_654 - .L_653)


	//   ....[0]....
.L_653:
        /*0028*/ 	.word	0xffffffff


	//   ....[1]....
        /*002c*/ 	.word	0xffffffff


	//   ....[2]....
        /*0030*/ 	.word	0xffffffff


	//   ....[3]....
        /*0034*/ 	.word	0xffffffff


	//   ....[4]....
        /*0038*/ 	.word	0xffffffff


	//   ....[5]....
        /*003c*/ 	.word	0xffffffff


	//----- nvinfo : EIATTR_COOP_GROUP_INSTR_OFFSETS
	.align		4
.L_654:
        /*0040*/ 	.byte	0x04, 0x28
        /*0042*/ 	.short	(.L_656 - .L_655)


	//   ....[0]....
.L_655:
        /*0044*/ 	.word	0x00000af0


	//   ....[1]....
        /*0048*/ 	.word	0x00000b10


	//   ....[2]....
        /*004c*/ 	.word	0x00000b40


	//   ....[3]....
        /*0050*/ 	.word	0x00000b50


	//   ....[4]....
        /*0054*/ 	.word	0x00000b90


	//   ....[5]....
        /*0058*/ 	.word	0x00000ba0


	//----- nvinfo : EIATTR_VRC_CTA_INIT_COUNT
	.align		4
.L_656:
        /*005c*/ 	.byte	0x02, 0x4a
	.zero		1
	.zero		1


	//----- nvinfo : EIATTR_EXIT_INSTR_OFFSETS
	.align		4
        /*0060*/ 	.byte	0x04, 0x1c
        /*0062*/ 	.short	(.L_658 - .L_657)


	//   ....[0]....
.L_657:
        /*0064*/ 	.word	0x00000120


	//   ....[1]....
        /*0068*/ 	.word	0x00000c70


	//   ....[2]....
        /*006c*/ 	.word	0x00000c90


	//----- nvinfo : EIATTR_CBANK_PARAM_SIZE
	.align		4
.L_658:
        /*0070*/ 	.byte	0x03, 0x19
        /*0072*/ 	.short	0x0280


	//----- nvinfo : EIATTR_PARAM_CBANK
	.align		4
        /*0074*/ 	.byte	0x04, 0x0a
        /*0076*/ 	.short	(.L_660 - .L_659)
	.align		4
.L_659:
        /*0078*/ 	.word	index@(.nv.constant0._ZN5flash25flash_bwd_dot_do_o_kernelILb0E23Flash_bwd_kernel_traitsILi64ELi64ELi128ELi8ELi2ELi4ELi4ELb1ELb0EN7cutlass6half_tE19Flash_kernel_traitsILi64ELi64ELi128ELi8ES3_EEEEvNS_16Flash_bwd_paramsE)
        /*007c*/ 	.short	0x0380
        /*007e*/ 	.short	0x0280


	//----- nvinfo : EIATTR_SW_WAR
	.align		4
.L_660:
        /*0080*/ 	.byte	0x04, 0x36
        /*0082*/ 	.short	(.L_662 - .L_661)
.L_661:
        /*0084*/ 	.word	0x00000008
.L_662:


//--------------------- .nv.info._ZN5flash25flash_bwd_dot_do_o_kernelILb1E23Flash_bwd_kernel_traitsILi64ELi64ELi128ELi8ELi2ELi4ELi4ELb1ELb0EN7cutlass6half_tE19Flash_kernel_traitsILi64ELi64ELi128ELi8ES3_EEEEvNS_16Flash_bwd_paramsE --------------------------
	.section	.nv.info._ZN5flash25flash_bwd_dot_do_o_kernelILb1E23Flash_bwd_kernel_traitsILi64ELi64ELi128ELi8ELi2ELi4ELi4ELb1ELb0EN7cutlass6half_tE19Flash_kernel_traitsILi64ELi64ELi128ELi8ES3_EEEEvNS_16Flash_bwd_paramsE,"",@"SHT_CUDA_INFO"
	.sectionflags	@""
	.align	4


	//----- nvinfo : EIATTR_CUDA_API_VERSION
	.align		4
        /*0000*/ 	.byte	0x04, 0x37
        /*0002*/ 	.short	(.L_664 - .L_663)
.L_663:
        /*0004*/ 	.word	0x00000082


	//----- nvinfo : EIATTR_KPARAM_INFO
	.align		4
.L_664:
        /*0008*/ 	.byte	0x04, 0x17
        /*000a*/ 	.short	(.L_666 - .L_665)
.L_665:
        /*000c*/ 	.word	0x00000000
        /*0010*/ 	.short	0x0000
        /*0012*/ 	.short	0x0000
        /*0014*/ 	.byte	0x00, 0xf0, 0x01, 0x0a


	//----- nvinfo : EIATTR_SPARSE_MMA_MASK
	.align		4
.L_666:
        /*0018*/ 	.byte	0x03, 0x50
        /*001a*/ 	.short	0x0000


	//----- nvinfo : EIATTR_MAXREG_COUNT
	.align		4
        /*001c*/ 	.byte	0x03, 0x1b
        /*001e*/ 	.short	0x00ff


	//----- nvinfo : EIATTR_MERCURY_ISA_VERSION
	.align		4
        /*0020*/ 	.byte	0x03, 0x5f
        /*0022*/ 	.short	0x0101


	//----- nvinfo : EIATTR_COOP_GROUP_MASK_REGIDS
	.align		4
        /*0024*/ 	.byte	0x04, 0x29
        /*0026*/ 	.short	(.L_668 - .L_667)


	//   ....[0]....
.L_667:
        /*0028*/ 	.word	0xffffffff


	//   ....[1]....
        /*002c*/ 	.word	0xffffffff


	//   ....[2]....
        /*0030*/ 	.word	0xffffffff


	//   ....[3]....
        /*0034*/ 	.word	0xffffffff


	//   ....[4]....
        /*0038*/ 	.word	0xffffffff


	//   ....[5]....
        /*003c*/ 	.word	0xffffffff


	//----- nvinfo : EIATTR_COOP_GROUP_INSTR_OFFSETS
	.align		4
.L_668:
        /*0040*/ 	.byte	0x04, 0x28
        /*0042*/ 	.short	(.L_670 - .L_669)


	//   ....[0]....
.L_669:
        /*0044*/ 	.word	0x00000cb0


	//   ....[1]....
        /*0048*/ 	.word	0x00000cc0


	//   ....[2]....
        /*004c*/ 	.word	0x00000d00


	//   ....[3]....
        /*0050*/ 	.word	0x00000d10


	//   ....[4]....
        /*0054*/ 	.word	0x00000dc0


	//   ....[5]....
        /*0058*/ 	.word	0x00000dd0


	//----- nvinfo : EIATTR_VRC_CTA_INIT_COUNT
	.align		4
.L_670:
        /*005c*/ 	.byte	0x02, 0x4a
	.zero		1
	.zero		1


	//----- nvinfo : EIATTR_EXIT_INSTR_OFFSETS
	.align		4
        /*0060*/ 	.byte	0x04, 0x1c
        /*0062*/ 	.short	(.L_672 - .L_671)


	//   ....[0]....
.L_671:
        /*0064*/ 	.word	0x00000120


	//   ....[1]....
        /*0068*/ 	.word	0x00000f90


	//----- nvinfo : EIATTR_CBANK_PARAM_SIZE
	.align		4
.L_672:
        /*006c*/ 	.byte	0x03, 0x19
        /*006e*/ 	.short	0x0280


	//----- nvinfo : EIATTR_PARAM_CBANK
	.align		4
        /*0070*/ 	.byte	0x04, 0x0a
        /*0072*/ 	.short	(.L_674 - .L_673)
	.align		4
.L_673:
        /*0074*/ 	.word	index@(.nv.constant0._ZN5flash25flash_bwd_dot_do_o_kernelILb1E23Flash_bwd_kernel_traitsILi64ELi64ELi128ELi8ELi2ELi4ELi4ELb1ELb0EN7cutlass6half_tE19Flash_kernel_traitsILi64ELi64ELi128ELi8ES3_EEEEvNS_16Flash_bwd_paramsE)
        /*0078*/ 	.short	0x0380
        /*007a*/ 	.short	0x0280


	//----- nvinfo : EIATTR_SW_WAR
	.align		4
.L_674:
        /*007c*/ 	.byte	0x04, 0x36
        /*007e*/ 	.short	(.L_676 - .L_675)
.L_675:
        /*0080*/ 	.word	0x00000008
.L_676:


//--------------------- .nv.info._ZN5flash27flash_bwd_convert_dq_kernelI23Flash_bwd_kernel_traitsILi64ELi128ELi128ELi8ELi4ELi4ELi4ELb0ELb0EN7cutlass6half_tE19Flash_kernel_traitsILi64ELi128ELi128ELi8ES3_EEEEvNS_16Flash_bwd_paramsEi --------------------------
	.section	.nv.info._ZN5flash27flash_bwd_convert_dq_kernelI23Flash_bwd_kernel_traitsILi64ELi128ELi128ELi8ELi4ELi4ELi4ELb0ELb0EN7cutlass6half_tE19Flash_kernel_traitsILi64ELi128ELi128ELi8ES3_EEEEvNS_16Flash_bwd_paramsEi,"",@"SHT_CUDA_INFO"
	.sectionflags	@""
	.align	4


	//----- nvinfo : EIATTR_CUDA_API_VERSION
	.align		4
        /*0000*/ 	.byte	0x04, 0x37
        /*0002*/ 	.short	(.L_678 - .L_677)
.L_677:
        /*0004*/ 	.word	0x00000082


	//----- nvinfo : EIATTR_KPARAM_INFO
	.align		4
.L_678:
        /*0008*/ 	.byte	0x04, 0x17
        /*000a*/ 	.short	(.L_680 - .L_679)
.L_679:
        /*000c*/ 	.word	0x00000000
        /*0010*/ 	.short	0x0001
        /*0012*/ 	.short	0x0280
        /*0014*/ 	.byte	0x00, 0xf0, 0x11, 0x00


	//----- nvinfo : EIATTR_KPARAM_INFO
	.align		4
.L_680:
        /*0018*/ 	.byte	0x04, 0x17
        /*001a*/ 	.short	(.L_682 - .L_681)
.L_681:
        /*001c*/ 	.word	0x00000000
        /*0020*/ 	.short	0x0000
        /*0022*/ 	.short	0x0000
        /*0024*/ 	.byte	0x00, 0xf0, 0x01, 0x0a


	//----- nvinfo : EIATTR_SPARSE_MMA_MASK
	.align		4
.L_682:
        /*0028*/ 	.byte	0x03, 0x50
        /*002a*/ 	.short	0x0000


	//----- nvinfo : EIATTR_MAXREG_COUNT
	.align		4
        /*002c*/ 	.byte	0x03, 0x1b
        /*002e*/ 	.short	0x00ff


	//----- nvinfo : EIATTR_NUM_BARRIERS
	.align		4
        /*0030*/ 	.byte	0x02, 0x4c
        /*0032*/ 	.byte	0x01
	.zero		1


	//----- nvinfo : EIATTR_MERCURY_ISA_VERSION
	.align		4
        /*0034*/ 	.byte	0x03, 0x5f
        /*0036*/ 	.short	0x0101


	//----- nvinfo : EIATTR_VRC_CTA_INIT_COUNT
	.align		4
        /*0038*/ 	.byte	0x02, 0x4a
	.zero		1
	.zero		1


	//----- nvinfo : EIATTR_EXIT_INSTR_OFFSETS
	.align		4
        /*003c*/ 	.byte	0x04, 0x1c
        /*003e*/ 	.short	(.L_684 - .L_683)


	//   ....[0]....
.L_683:
        /*0040*/ 	.word	0x00000120


	//   ....[1]....
        /*0044*/ 	.word	0x00001580


	//   ....[2]....
        /*0048*/ 	.word	0x00001640


	//----- nvinfo : EIATTR_CRS_STACK_SIZE
	.align		4
.L_684:
        /*004c*/ 	.byte	0x04, 0x1e
        /*004e*/ 	.short	(.L_686 - .L_685)
.L_685:
        /*0050*/ 	.word	0x00000000


	//----- nvinfo : EIATTR_CBANK_PARAM_SIZE
	.align		4
.L_686:
        /*0054*/ 	.byte	0x03, 0x19
        /*0056*/ 	.short	0x0284


	//----- nvinfo : EIATTR_PARAM_CBANK
	.align		4
        /*0058*/ 	.byte	0x04, 0x0a
        /*005a*/ 	.short	(.L_688 - .L_687)
	.align		4
.L_687:
        /*005c*/ 	.word	index@(.nv.constant0._ZN5flash27flash_bwd_convert_dq_kernelI23Flash_bwd_kernel_traitsILi64ELi128ELi128ELi8ELi4ELi4ELi4ELb0ELb0EN7cutlass6half_tE19Flash_kernel_traitsILi64ELi128ELi128ELi8ES3_EEEEvNS_16Flash_bwd_paramsEi)
        /*0060*/ 	.short	0x0380
        /*0062*/ 	.short	0x0284


	//----- nvinfo : EIATTR_SW_WAR
	.align		4
.L_688:
        /*0064*/ 	.byte	0x04, 0x36
        /*0066*/ 	.short	(.L_690 - .L_689)
.L_689:
        /*0068*/ 	.word	0x00000008
.L_690:


//--------------------- .nv.info._ZN5flash44flash_bwd_dq_dk_dv_loop_seqk_parallel_kernelI23Flash_bwd_kernel_traitsILi64ELi128ELi128ELi8ELi4ELi4ELi4ELb0ELb0EN7cutlass6half_tE19Flash_kernel_traitsILi64ELi128ELi128ELi8ES3_EELb1ELb0ELb0ELb0ELb0ELb1ELb0EEEvNS_16Flash_bwd_paramsE --------------------------
	.section	.nv.info._ZN5flash44flash_bwd_dq_dk_dv_loop_seqk_parallel_kernelI23Flash_bwd_kernel_traitsILi64ELi128ELi128ELi8ELi4ELi4ELi4ELb0ELb0EN7cutlass6half_tE19Flash_kernel_traitsILi64ELi128ELi128ELi8ES3_EELb1ELb0ELb0ELb0ELb0ELb1ELb0EEEvNS_16Flash_bwd_paramsE,"",@"SHT_CUDA_INFO"
	.sectionflags	@""
	.align	4


	//----- nvinfo : EIATTR_CUDA_API_VERSION
	.align		4
        /*0000*/ 	.byte	0x04, 0x37
        /*0002*/ 	.short	(.L_692 - .L_691)
.L_691:
        /*0004*/ 	.word	0x00000082


	//----- nvinfo : EIATTR_KPARAM_INFO
	.align		4
.L_692:
        /*0008*/ 	.byte	0x04, 0x17
        /*000a*/ 	.short	(.L_694 - .L_693)
.L_693:
        /*000c*/ 	.word	0x00000000
        /*0010*/ 	.short	0x0000
        /*0012*/ 	.short	0x0000
        /*0014*/ 	.byte	0x00, 0xf0, 0x01, 0x0a


	//----- nvinfo : EIATTR_SPARSE_MMA_MASK
	.align		4
.L_694:
        /*0018*/ 	.byte	0x03, 0x50
        /*001a*/ 	.short	0x0000


	//----- nvinfo : EIATTR_MAXREG_COUNT
	.align		4
        /*001c*/ 	.byte	0x03, 0x1b
        /*001e*/ 	.short	0x00ff


	//----- nvinfo : EIATTR_NUM_BARRIERS
	.align		4
        /*0020*/ 	.byte	0x02, 0x4c
        /*0022*/ 	.byte	0x01
	.zero		1


	//----- nvinfo : EIATTR_ANNOTATIONS
	.align		4
        /*0024*/ 	.byte	0x04, 0x55
        /*0026*/ 	.short	(.L_696 - .L_695)


	//   ....[0]....
.L_695:
        /*0028*/ 	.word	0x00000001
        /*002c*/ 	.byte	0x10, 0x05, 0x00, 0x00, 0x01, 0x00, 0x00, 0x00, 0x50, 0x32, 0x00, 0x00, 0x01, 0x00, 0x00, 0x00
        /*003c*/ 	.byte	0xa0, 0x34, 0x00, 0x00, 0x01, 0x00, 0x00, 0x00, 0xb0, 0x34, 0x00, 0x00, 0x01, 0x00, 0x00, 0x00
        /*004c*/ 	.byte	0x30, 0x3a, 0x00, 0x00, 0x01, 0x00, 0x00, 0x00, 0xd0, 0x3a, 0x00, 0x00, 0x01, 0x00, 0x00, 0x00
        /*005c*/ 	.byte	0x40, 0x62, 0x00, 0x00, 0x01, 0x00, 0x00, 0x00, 0x00, 0xa3, 0x00, 0x00


	//----- nvinfo : EIATTR_MERCURY_ISA_VERSION
	.align		4
.L_696:
        /*0068*/ 	.byte	0x03, 0x5f
        /*006a*/ 	.short	0x0101


	//----- nvinfo : EIATTR_VRC_CTA_INIT_COUNT
	.align		4
        /*006c*/ 	.byte	0x02, 0x4a
	.zero		1
	.zero		1


	//----- nvinfo : EIATTR_EXIT_INSTR_OFFSETS
	.align		4
        /*0070*/ 	.byte	0x04, 0x1c
        /*0072*/ 	.short	(.L_698 - .L_697)


	//   ....[0]....
.L_697:
        /*0074*/ 	.word	0x00000090


	//   ....[1]....
        /*0078*/ 	.word	0x0000b950


	//----- nvinfo : EIATTR_CRS_STACK_SIZE
	.align		4
.L_698:
        /*007c*/ 	.byte	0x04, 0x1e
        /*007e*/ 	.short	(.L_700 - .L_699)
.L_699:
        /*0080*/ 	.word	0x00000000


	//----- nvinfo : EIATTR_CBANK_PARAM_SIZE
	.align		4
.L_700:
        /*0084*/ 	.byte	0x03, 0x19
        /*0086*/ 	.short	0x0280


	//----- nvinfo : EIATTR_PARAM_CBANK
	.align		4
        /*0088*/ 	.byte	0x04, 0x0a
        /*008a*/ 	.short	(.L_702 - .L_701)
	.align		4
.L_701:
        /*008c*/ 	.word	index@(.nv.constant0._ZN5flash44flash_bwd_dq_dk_dv_loop_seqk_parallel_kernelI23Flash_bwd_kernel_traitsILi64ELi128ELi128ELi8ELi4ELi4ELi4ELb0ELb0EN7cutlass6half_tE19Flash_kernel_traitsILi64ELi128ELi128ELi8ES3_EELb1ELb0ELb0ELb0ELb0ELb1ELb0EEEvNS_16Flash_bwd_paramsE)
        /*0090*/ 	.short	0x0380
        /*0092*/ 	.short	0x0280


	//----- nvinfo : EIATTR_SW_WAR
	.align		4
.L_702:
        /*0094*/ 	.byte	0x04, 0x36
        /*0096*/ 	.short	(.L_704 - .L_703)
.L_703:
        /*0098*/ 	.word	0x00000008
.L_704:


//--------------------- .nv.info._ZN5flash44flash_bwd_dq_dk_dv_loop_seqk_parallel_kernelI23Flash_bwd_kernel_traitsILi64ELi128ELi128ELi8ELi4ELi4ELi4ELb0ELb0EN7cutlass6half_tE19Flash_kernel_traitsILi64ELi128ELi128ELi8ES3_EELb0ELb0ELb0ELb0ELb0ELb1ELb1EEEvNS_16Flash_bwd_paramsE --------------------------
	.section	.nv.info._ZN5flash44flash_bwd_dq_dk_dv_loop_seqk_parallel_kernelI23Flash_bwd_kernel_traitsILi64ELi128ELi128ELi8ELi4ELi4ELi4ELb0ELb0EN7cutlass6half_tE19Flash_kernel_traitsILi64ELi128ELi128ELi8ES3_EELb0ELb0ELb0ELb0ELb0ELb1ELb1EEEvNS_16Flash_bwd_paramsE,"",@"SHT_CUDA_INFO"
	.sectionflags	@""
	.align	4


	//----- nvinfo : EIATTR_CUDA_API_VERSION
	.align		4
        /*0000*/ 	.byte	0x04, 0x37
        /*0002*/ 	.short	(.L_706 - .L_705)
.L_705:
        /*0004*/ 	.word	0x00000082


	//----- nvinfo : EIATTR_KPARAM_INFO
	.align		4
.L_706:
        /*0008*/ 	.byte	0x04, 0x17
        /*000a*/ 	.short	(.L_708 - .L_707)
.L_707:
        /*000c*/ 	.word	0x00000000
        /*0010*/ 	.short	0x0000
        /*0012*/ 	.short	0x0000
        /*0014*/ 	.byte	0x00, 0xf0, 0x01, 0x0a


	//----- nvinfo : EIATTR_SPARSE_MMA_MASK
	.align		4
.L_708:
        /*0018*/ 	.byte	0x03, 0x50
        /*001a*/ 	.short	0x0000


	//----- nvinfo : EIATTR_MAXREG_COUNT
	.align		4
        /*001c*/ 	.byte	0x03, 0x1b
        /*001e*/ 	.short	0x00ff


	//----- nvinfo : EIATTR_NUM_BARRIERS
	.align		4
        /*0020*/ 	.byte	0x02, 0x4c
        /*0022*/ 	.byte	0x01
	.zero		1


	//----- nvinfo : EIATTR_ANNOTATIONS
	.align		4
        /*0024*/ 	.byte	0x04, 0x55
        /*0026*/ 	.short	(.L_710 - .L_709)


	//   ....[0]....
.L_709:
        /*0028*/ 	.word	0x00000001
        /*002c*/ 	.byte	0x40, 0x05, 0x00, 0x00, 0x01, 0x00, 0x00, 0x00, 0x40, 0x14, 0x00, 0x00, 0x01, 0x00, 0x00, 0x00
        /* <DEDUP_REMOVED lines=62> */
        /*041c*/ 	.byte	0x50, 0xa1, 0x00, 0x00, 0x01, 0x00, 0x00, 0x00, 0x70, 0xa5, 0x00, 0x00


	//----- nvinfo : EIATTR_MERCURY_ISA_VERSION
	.align		4
.L_710:
        /*0428*/ 	.byte	0x03, 0x5f
        /*042a*/ 	.short	0x0101


	//----- nvinfo : EIATTR_VRC_CTA_INIT_COUNT
	.align		4
        /*042c*/ 	.byte	0x02, 0x4a
	.zero		1
	.zero		1


	//----- nvinfo : EIATTR_EXIT_INSTR_OFFSETS
	.align		4
        /*0430*/ 	.byte	0x04, 0x1c
        /*0432*/ 	.short	(.L_712 - .L_711)


	//   ....[0]....
.L_711:
        /*0434*/ 	.word	0x00000090


	//   ....[1]....
        /*0438*/ 	.word	0x0000b9d0


	//----- nvinfo : EIATTR_CRS_STACK_SIZE
	.align		4
.L_712:
        /*043c*/ 	.byte	0x04, 0x1e
        /*043e*/ 	.short	(.L_714 - .L_713)
.L_713:
        /*0440*/ 	.word	0x00000000


	//----- nvinfo : EIATTR_CBANK_PARAM_SIZE
	.align		4
.L_714:
        /*0444*/ 	.byte	0x03, 0x19
        /*0446*/ 	.short	0x0280


	//----- nvinfo : EIATTR_PARAM_CBANK
	.align		4
        /*0448*/ 	.byte	0x04, 0x0a
        /*044a*/ 	.short	(.L_716 - .L_715)
	.align		4
.L_715:
        /*044c*/ 	.word	index@(.nv.constant0._ZN5flash44flash_bwd_dq_dk_dv_loop_seqk_parallel_kernelI23Flash_bwd_kernel_traitsILi64ELi128ELi128ELi8ELi4ELi4ELi4ELb0ELb0EN7cutlass6half_tE19Flash_kernel_traitsILi64ELi128ELi128ELi8ES3_EELb0ELb0ELb0ELb0ELb0ELb1ELb1EEEvNS_16Flash_bwd_paramsE)
        /*0450*/ 	.short	0x0380
        /*0452*/ 	.short	0x0280


	//----- nvinfo : EIATTR_SW_WAR
	.align		4
.L_716:
        /*0454*/ 	.byte	0x04, 0x36
        /*0456*/ 	.short	(.L_718 - .L_717)
.L_717:
        /*0458*/ 	.word	0x00000008
.L_718:


//--------------------- .nv.info._ZN5flash44flash_bwd_dq_dk_dv_loop_seqk_parallel_kernelI23Flash_bwd_kernel_traitsILi64ELi128ELi128ELi8ELi4ELi4ELi4ELb0ELb0EN7cutlass6half_tE19Flash_kernel_traitsILi64ELi128ELi128ELi8ES3_EELb1ELb0ELb0ELb0ELb0ELb0ELb0EEEvNS_16Flash_bwd_paramsE --------------------------
	.section	.nv.info._ZN5flash44flash_bwd_dq_dk_dv_loop_seqk_parallel_kernelI23Flash_bwd_kernel_traitsILi64ELi128ELi128ELi8ELi4ELi4ELi4ELb0ELb0EN7cutlass6half_tE19Flash_kernel_traitsILi64ELi128ELi128ELi8ES3_EELb1ELb0ELb0ELb0ELb0ELb0ELb0EEEvNS_16Flash_bwd_paramsE,"",@"SHT_CUDA_INFO"
	.sectionflags	@""
	.align	4


	//----- nvinfo : EIATTR_CUDA_API_VERSION
	.align		4
        /*0000*/ 	.byte	0x04, 0x37
        /*0002*/ 	.short	(.L_720 - .L_719)
.L_719:
        /*0004*/ 	.word	0x00000082


	//----- nvinfo : EIATTR_KPARAM_INFO
	.align		4
.L_720:
        /*0008*/ 	.byte	0x04, 0x17
        /*000a*/ 	.short	(.L_722 - .L_721)
.L_721:
        /*000c*/ 	.word	0x00000000
        /*0010*/ 	.short	0x0000
        /*0012*/ 	.short	0x0000
        /*0014*/ 	.byte	0x00, 0xf0, 0x01, 0x0a


	//----- nvinfo : EIATTR_SPARSE_MMA_MASK
	.align		4
.L_722:
        /*0018*/ 	.byte	0x03, 0x50
        /*001a*/ 	.short	0x0000


	//----- nvinfo : EIATTR_MAXREG_COUNT
	.align		4
        /*001c*/ 	.byte	0x03, 0x1b
        /*001e*/ 	.short	0x00ff


	//----- nvinfo : EIATTR_NUM_BARRIERS
	.align		4
        /*0020*/ 	.byte	0x02, 0x4c
        /*0022*/ 	.byte	0x01
	.zero		1


	//----- nvinfo : EIATTR_ANNOTATIONS
	.align		4
        /*0024*/ 	.byte	0x04, 0x55
        /*0026*/ 	.short	(.L_724 - .L_723)


	//   ....[0]....
.L_723:
        /* <DEDUP_REMOVED lines=13> */


	//----- nvinfo : EIATTR_MERCURY_ISA_VERSION
	.align		4
.L_724:
        /*00e8*/ 	.byte	0x03, 0x5f
        /*00ea*/ 	.short	0x0101


	//----- nvinfo : EIATTR_VRC_CTA_INIT_COUNT
	.align		4
        /*00ec*/ 	.byte	0x02, 0x4a
	.zero		1
	.zero		1


	//----- nvinfo : EIATTR_EXIT_INSTR_OFFSETS
	.align		4
        /*00f0*/ 	.byte	0x04, 0x1c
        /*00f2*/ 	.short	(.L_726 - .L_725)


	//   ....[0]....
.L_725:
        /*00f4*/ 	.word	0x00000090


	//   ....[1]....
        /*00f8*/ 	.word	0x0000c480


	//----- nvinfo : EIATTR_CRS_STACK_SIZE
	.align		4
.L_726:
        /*00fc*/ 	.byte	0x04, 0x1e
        /*00fe*/ 	.short	(.L_728 - .L_727)
.L_727:
        /*0100*/ 	.word	0x00000000


	//----- nvinfo : EIATTR_CBANK_PARAM_SIZE
	.align		4
.L_728:
        /*0104*/ 	.byte	0x03, 0x19
        /*0106*/ 	.short	0x0280


	//----- nvinfo : EIATTR_PARAM_CBANK
	.align		4
        /*0108*/ 	.byte	0x04, 0x0a
        /*010a*/ 	.short	(.L_730 - .L_729)
	.align		4
.L_729:
        /*010c*/ 	.word	index@(.nv.constant0._ZN5flash44flash_bwd_dq_dk_dv_loop_seqk_parallel_kernelI23Flash_bwd_kernel_traitsILi64ELi128ELi128ELi8ELi4ELi4ELi4ELb0ELb0EN7cutlass6half_tE19Flash_kernel_traitsILi64ELi128ELi128ELi8ES3_EELb1ELb0ELb0ELb0ELb0ELb0ELb0EEEvNS_16Flash_bwd_paramsE)
        /*0110*/ 	.short	0x0380
        /*0112*/ 	.short	0x0280


	//----- nvinfo : EIATTR_SW_WAR
	.align		4
.L_730:
        /*0114*/ 	.byte	0x04, 0x36
        /*0116*/ 	.short	(.L_732 - .L_731)
.L_731:
        /*0118*/ 	.word	0x00000008
.L_732:


//--------------------- .nv.info._ZN5flash44flash_bwd_dq_dk_dv_loop_seqk_parallel_kernelI23Flash_bwd_kernel_traitsILi64ELi128ELi128ELi8ELi4ELi4ELi4ELb0ELb0EN7cutlass6half_tE19Flash_kernel_traitsILi64ELi128ELi128ELi8ES3_EELb0ELb0ELb0ELb0ELb0ELb0ELb1EEEvNS_16Flash_bwd_paramsE --------------------------
	.section	.nv.info._ZN5flash44flash_bwd_dq_dk_dv_loop_seqk_parallel_kernelI23Flash_bwd_kernel_traitsILi64ELi128ELi128ELi8ELi4ELi4ELi4ELb0ELb0EN7cutlass6half_tE19Flash_kernel_traitsILi64ELi128ELi128ELi8ES3_EELb0ELb0ELb0ELb0ELb0ELb0ELb1EEEvNS_16Flash_bwd_paramsE,"",@"SHT_CUDA_INFO"
	.sectionflags	@""
	.align	4


	//----- nvinfo : EIATTR_CUDA_API_VERSION
	.align		4
        /*0000*/ 	.byte	0x04, 0x37
        /*0002*/ 	.short	(.L_734 - .L_733)
.L_733:
        /*0004*/ 	.word	0x00000082


	//----- nvinfo : EIATTR_KPARAM_INFO
	.align		4
.L_734:
        /*0008*/ 	.byte	0x04, 0x17
        /*000a*/ 	.short	(.L_736 - .L_735)
.L_735:
        /*000c*/ 	.word	0x00000000
        /*0010*/ 	.short	0x0000
        /*0012*/ 	.short	0x0000
        /*0014*/ 	.byte	0x00, 0xf0, 0x01, 0x0a


	//----- nvinfo : EIATTR_SPARSE_MMA_MASK
	.align		4
.L_736:
        /*0018*/ 	.byte	0x03, 0x50
        /*001a*/ 	.short	0x0000


	//----- nvinfo : EIATTR_MAXREG_COUNT
	.align		4
        /*001c*/ 	.byte	0x03, 0x1b
        /*001e*/ 	.short	0x00ff


	//----- nvinfo : EIATTR_NUM_BARRIERS
	.align		4
        /*0020*/ 	.byte	0x02, 0x4c
        /*0022*/ 	.byte	0x01
	.zero		1


	//----- nvinfo : EIATTR_ANNOTATIONS
	.align		4
        /*0024*/ 	.byte	0x04, 0x55
        /*0026*/ 	.short	(.L_738 - .L_737)


	//   ....[0]....
.L_737:
        /* <DEDUP_REMOVED lines=67> */


	//----- nvinfo : EIATTR_MERCURY_ISA_VERSION
	.align		4
.L_738:
        /*0448*/ 	.byte	0x03, 0x5f
        /*044a*/ 	.short	0x0101


	//----- nvinfo : EIATTR_VRC_CTA_INIT_COUNT
	.align		4
        /*044c*/ 	.byte	0x02, 0x4a
	.zero		1
	.zero		1


	//----- nvinfo : EIATTR_EXIT_INSTR_OFFSETS
	.align		4
        /*0450*/ 	.byte	0x04, 0x1c
        /*0452*/ 	.short	(.L_740 - .L_739)


	//   ....[0]....
.L_739:
        /*0454*/ 	.word	0x00000090


	//   ....[1]....
        /*0458*/ 	.word	0x0000c450


	//----- nvinfo : EIATTR_CRS_STACK_SIZE
	.align		4
.L_740:
        /*045c*/ 	.byte	0x04, 0x1e
        /*045e*/ 	.short	(.L_742 - .L_741)
.L_741:
        /*0460*/ 	.word	0x00000000


	//----- nvinfo : EIATTR_CBANK_PARAM_SIZE
	.align		4
.L_742:
        /*0464*/ 	.byte	0x03, 0x19
        /*0466*/ 	.short	0x0280


	//----- nvinfo : EIATTR_PARAM_CBANK
	.align		4
        /*0468*/ 	.byte	0x04, 0x0a
        /*046a*/ 	.short	(.L_744 - .L_743)
	.align		4
.L_743:
        /*046c*/ 	.word	index@(.nv.constant0._ZN5flash44flash_bwd_dq_dk_dv_loop_seqk_parallel_kernelI23Flash_bwd_kernel_traitsILi64ELi128ELi128ELi8ELi4ELi4ELi4ELb0ELb0EN7cutlass6half_tE19Flash_kernel_traitsILi64ELi128ELi128ELi8ES3_EELb0ELb0ELb0ELb0ELb0ELb0ELb1EEEvNS_16Flash_bwd_paramsE)
        /*0470*/ 	.short	0x0380
        /*0472*/ 	.short	0x0280


	//----- nvinfo : EIATTR_SW_WAR
	.align		4
.L_744:
        /*0474*/ 	.byte	0x04, 0x36
        /*0476*/ 	.short	(.L_746 - .L_745)
.L_745:
        /*0478*/ 	.word	0x00000008
.L_746:


//--------------------- .nv.info._ZN5flash44flash_bwd_dq_dk_dv_loop_seqk_parallel_kernelI23Flash_bwd_kernel_traitsILi64ELi128ELi128ELi8ELi4ELi4ELi4ELb0ELb0EN7cutlass6half_tE19Flash_kernel_traitsILi64ELi128ELi128ELi8ES3_EELb1ELb0ELb1ELb0ELb0ELb0ELb0EEEvNS_16Flash_bwd_paramsE --------------------------
	.section	.nv.info._ZN5flash44flash_bwd_dq_dk_dv_loop_seqk_parallel_kernelI23Flash_bwd_kernel_traitsILi64ELi128ELi128ELi8ELi4ELi4ELi4ELb0ELb0EN7cutlass6half_tE19Flash_kernel_traitsILi64ELi128ELi128ELi8ES3_EELb1ELb0ELb1ELb0ELb0ELb0ELb0EEEvNS_16Flash_bwd_paramsE,"",@"SHT_CUDA_INFO"
	.sectionflags	@""
	.align	4


	//----- nvinfo : EIATTR_CUDA_API_VERSION
	.align		4
        /*0000*/ 	.byte	0x04, 0x37
        /*0002*/ 	.short	(.L_748 - .L_747)
.L_747:
        /*0004*/ 	.word	0x00000082


	//----- nvinfo : EIATTR_KPARAM_INFO
	.align		4
.L_748:
        /*0008*/ 	.byte	0x04, 0x17
        /*000a*/ 	.short	(.L_750 - .L_749)
.L_749:
        /*000c*/ 	.word	0x00000000
        /*0010*/ 	.short	0x0000
        /*0012*/ 	.short	0x0000
        /*0014*/ 	.byte	0x00, 0xf0, 0x01, 0x0a


	//----- nvinfo : EIATTR_SPARSE_MMA_MASK
	.align		4
.L_750:
        /*0018*/ 	.byte	0x03, 0x50
        /*001a*/ 	.short	0x0000


	//----- nvinfo : EIATTR_MAXREG_COUNT
	.align		4
        /*001c*/ 	.byte	0x03, 0x1b
        /*001e*/ 	.short	0x00ff


	//----- nvinfo : EIATTR_NUM_BARRIERS
	.align		4
        /*0020*/ 	.byte	0x02, 0x4c
        /*0022*/ 	.byte	0x01
	.zero		1


	//----- nvinfo : EIATTR_ANNOTATIONS
	.align		4
        /*0024*/ 	.byte	0x04, 0x55
        /*0026*/ 	.short	(.L_752 - .L_751)


	//   ....[0]....
.L_751:
        /*0028*/ 	.word	0x00000001
        /*002c*/ 	.byte	0x90, 0x37, 0x00, 0x00, 0x01, 0x00, 0x00, 0x00, 0x10, 0x39, 0x00, 0x00, 0x01, 0x00, 0x00, 0x00
        /*003c*/ 	.byte	0x50, 0x39, 0x00, 0x00, 0x01, 0x00, 0x00, 0x00, 0xf0, 0x55, 0x00, 0x00, 0x01, 0x00, 0x00, 0x00
        /*004c*/ 	.byte	0x30, 0x56, 0x00, 0x00, 0x01, 0x00, 0x00, 0x00, 0x40, 0x58, 0x00, 0x00


	//----- nvinfo : EIATTR_MERCURY_ISA_VERSION
	.align		4
.L_752:
        /*0058*/ 	.byte	0x03, 0x5f
        /*005a*/ 	.short	0x0101


	//----- nvinfo : EIATTR_VRC_CTA_INIT_COUNT
	.align		4
        /*005c*/ 	.byte	0x02, 0x4a
	.zero		1
	.zero		1


	//----- nvinfo : EIATTR_EXIT_INSTR_OFFSETS
	.align		4
        /*0060*/ 	.byte	0x04, 0x1c
        /*0062*/ 	.short	(.L_754 - .L_753)


	//   ....[0]....
.L_753:
        /*0064*/ 	.word	0x00000090


	//   ....[1]....
        /*0068*/ 	.word	0x0000ca20


	//----- nvinfo : EIATTR_CRS_STACK_SIZE
	.align		4
.L_754:
        /*006c*/ 	.byte	0x04, 0x1e
        /*006e*/ 	.short	(.L_756 - .L_755)
.L_755:
        /*0070*/ 	.word	0x00000000


	//----- nvinfo : EIATTR_CBANK_PARAM_SIZE
	.align		4
.L_756:
        /*0074*/ 	.byte	0x03, 0x19
        /*0076*/ 	.short	0x0280


	//----- nvinfo : EIATTR_PARAM_CBANK
	.align		4
        /*0078*/ 	.byte	0x04, 0x0a
        /*007a*/ 	.short	(.L_758 - .L_757)
	.align		4
.L_757:
        /*007c*/ 	.word	index@(.nv.constant0._ZN5flash44flash_bwd_dq_dk_dv_loop_seqk_parallel_kernelI23Flash_bwd_kernel_traitsILi64ELi128ELi128ELi8ELi4ELi4ELi4ELb0ELb0EN7cutlass6half_tE19Flash_kernel_traitsILi64ELi128ELi128ELi8ES3_EELb1ELb0ELb1ELb0ELb0ELb0ELb0EEEvNS_16Flash_bwd_paramsE)
        /*0080*/ 	.short	0x0380
        /*0082*/ 	.short	0x0280


	//----- nvinfo : EIATTR_SW_WAR
	.align		4
.L_758:
        /*0084*/ 	.byte	0x04, 0x36
        /*0086*/ 	.short	(.L_760 - .L_759)
.L_759:
        /*0088*/ 	.word	0x00000008
.L_760:


//--------------------- .nv.info._ZN5flash44flash_bwd_dq_dk_dv_loop_seqk_parallel_kernelI23Flash_bwd_kernel_traitsILi64ELi128ELi128ELi8ELi4ELi4ELi4ELb0ELb0EN7cutlass6half_tE19Flash_kernel_traitsILi64ELi128ELi128ELi8ES3_EELb0ELb0ELb1ELb0ELb0ELb0ELb1EEEvNS_16Flash_bwd_paramsE --------------------------
	.section	.nv.info._ZN5flash44flash_bwd_dq_dk_dv_loop_seqk_parallel_kernelI23Flash_bwd_kernel_traitsILi64ELi128ELi128ELi8ELi4ELi4ELi4ELb0ELb0EN7cutlass6half_tE19Flash_kernel_traitsILi64ELi128ELi128ELi8ES3_EELb0ELb0ELb1ELb0ELb0ELb0ELb1EEEvNS_16Flash_bwd_paramsE,"",@"SHT_CUDA_INFO"
	.sectionflags	@""
	.align	4


	//----- nvinfo : EIATTR_CUDA_API_VERSION
	.align		4
        /*0000*/ 	.byte	0x04, 0x37
        /*0002*/ 	.short	(.L_762 - .L_761)
.L_761:
        /*0004*/ 	.word	0x00000082


	//----- nvinfo : EIATTR_KPARAM_INFO
	.align		4
.L_762:
        /*0008*/ 	.byte	0x04, 0x17
        /*000a*/ 	.short	(.L_764 - .L_763)
.L_763:
        /*000c*/ 	.word	0x00000000
        /*0010*/ 	.short	0x0000
        /*0012*/ 	.short	0x0000
        /*0014*/ 	.byte	0x00, 0xf0, 0x01, 0x0a


	//----- nvinfo : EIATTR_SPARSE_MMA_MASK
	.align		4
.L_764:
        /*0018*/ 	.byte	0x03, 0x50
        /*001a*/ 	.short	0x0000


	//----- nvinfo : EIATTR_MAXREG_COUNT
	.align		4
        /*001c*/ 	.byte	0x03, 0x1b
        /*001e*/ 	.short	0x00ff


	//----- nvinfo : EIATTR_NUM_BARRIERS
	.align		4
        /*0020*/ 	.byte	0x02, 0x4c
        /*0022*/ 	.byte	0x01
	.zero		1


	//----- nvinfo : EIATTR_ANNOTATIONS
	.align		4
        /*0024*/ 	.byte	0x04, 0x55
        /*0026*/ 	.short	(.L_766 - .L_765)


	//   ....[0]....
.L_765:
        /* <DEDUP_REMOVED lines=67> */


	//----- nvinfo : EIATTR_MERCURY_ISA_VERSION
	.align		4
.L_766:
        /*0448*/ 	.byte	0x03, 0x5f
        /*044a*/ 	.short	0x0101


	//----- nvinfo : EIATTR_VRC_CTA_INIT_COUNT
	.align		4
        /*044c*/ 	.byte	0x02, 0x4a
	.zero		1
	.zero		1


	//----- nvinfo : EIATTR_EXIT_INSTR_OFFSETS
	.align		4
        /*0450*/ 	.byte	0x04, 0x1c
        /*0452*/ 	.short	(.L_768 - .L_767)


	//   ....[0]....
.L_767:
        /*0454*/ 	.word	0x00000090


	//   ....[1]....
        /*0458*/ 	.word	0x0000ca70


	//----- nvinfo : EIATTR_CRS_STACK_SIZE
	.align		4
.L_768:
        /*045c*/ 	.byte	0x04, 0x1e
        /*045e*/ 	.short	(.L_770 - .L_769)
.L_769:
        /*0460*/ 	.word	0x00000000


	//----- nvinfo : EIATTR_CBANK_PARAM_SIZE
	.align		4
.L_770:
        /*0464*/ 	.byte	0x03, 0x19
        /*0466*/ 	.short	0x0280


	//----- nvinfo : EIATTR_PARAM_CBANK
	.align		4
        /*0468*/ 	.byte	0x04, 0x0a
        /*046a*/ 	.short	(.L_772 - .L_771)
	.align		4
.L_771:
        /*046c*/ 	.word	index@(.nv.constant0._ZN5flash44flash_bwd_dq_dk_dv_loop_seqk_parallel_kernelI23Flash_bwd_kernel_traitsILi64ELi128ELi128ELi8ELi4ELi4ELi4ELb0ELb0EN7cutlass6half_tE19Flash_kernel_traitsILi64ELi128ELi128ELi8ES3_EELb0ELb0ELb1ELb0ELb0ELb0ELb1EEEvNS_16Flash_bwd_paramsE)
        /*0470*/ 	.short	0x0380
        /*0472*/ 	.short	0x0280


	//----- nvinfo : EIATTR_SW_WAR
	.align		4
.L_772:
        /*0474*/ 	.byte	0x04, 0x36
        /*0476*/ 	.short	(.L_774 - .L_773)
.L_773:
        /*0478*/ 	.word	0x00000008
.L_774:


//--------------------- .nv.info._ZN5flash44flash_bwd_dq_dk_dv_loop_seqk_parallel_kernelI23Flash_bwd_kernel_traitsILi64ELi128ELi128ELi8ELi4ELi4ELi4ELb0ELb0EN7cutlass6half_tE19Flash_kernel_traitsILi64ELi128ELi128ELi8ES3_EELb1ELb0ELb0ELb0ELb1ELb1ELb0EEEvNS_16Flash_bwd_paramsE --------------------------
	.section	.nv.info._ZN5flash44flash_bwd_dq_dk_dv_loop_seqk_parallel_kernelI23Flash_bwd_kernel_traitsILi64ELi128ELi128ELi8ELi4ELi4ELi4ELb0ELb0EN7cutlass6half_tE19Flash_kernel_traitsILi64ELi128ELi128ELi8ES3_EELb1ELb0ELb0ELb0ELb1ELb1ELb0EEEvNS_16Flash_bwd_paramsE,"",@"SHT_CUDA_INFO"
	.sectionflags	@""
	.align	4


	//----- nvinfo : EIATTR_CUDA_API_VERSION
	.align		4
        /*0000*/ 	.byte	0x04, 0x37
        /*0002*/ 	.short	(.L_776 - .L_775)
.L_775:
        /*0004*/ 	.word	0x00000082


	//----- nvinfo : EIATTR_KPARAM_INFO
	.align		4
.L_776:
        /*0008*/ 	.byte	0x04, 0x17
        /*000a*/ 	.short	(.L_778 - .L_777)
.L_777:
        /*000c*/ 	.word	0x00000000
        /*0010*/ 	.short	0x0000
        /*0012*/ 	.short	0x0000
        /*0014*/ 	.byte	0x00, 0xf0, 0x01, 0x0a


	//----- nvinfo : EIATTR_SPARSE_MMA_MASK
	.align		4
.L_778:
        /*0018*/ 	.byte	0x03, 0x50
        /*001a*/ 	.short	0x0000


	//----- nvinfo : EIATTR_MAXREG_COUNT
	.align		4
        /*001c*/ 	.byte	0x03, 0x1b
        /*001e*/ 	.short	0x00ff


	//----- nvinfo : EIATTR_NUM_BARRIERS
	.align		4
        /*0020*/ 	.byte	0x02, 0x4c
        /*0022*/ 	.byte	0x01
	.zero		1


	//----- nvinfo : EIATTR_ANNOTATIONS
	.align		4
        /*0024*/ 	.byte	0x04, 0x55
        /*0026*/ 	.short	(.L_780 - .L_779)


	//   ....[0]....
.L_779:
        /* <DEDUP_REMOVED lines=11> */


	//----- nvinfo : EIATTR_MERCURY_ISA_VERSION
	.align		4
.L_780:
        /*00c8*/ 	.byte	0x03, 0x5f
        /*00ca*/ 	.short	0x0101


	//----- nvinfo : EIATTR_VRC_CTA_INIT_COUNT
	.align		4
        /*00cc*/ 	.byte	0x02, 0x4a
	.zero		1
	.zero		1


	//----- nvinfo : EIATTR_EXIT_INSTR_OFFSETS
	.align		4
        /*00d0*/ 	.byte	0x04, 0x1c
        /*00d2*/ 	.short	(.L_782 - .L_781)


	//   ....[0]....
.L_781:
        /*00d4*/ 	.word	0x00000090


	//   ....[1]....
        /*00d8*/ 	.word	0x00008e50


	//----- nvinfo : EIATTR_CBANK_PARAM_SIZE
	.align		4
.L_782:
        /*00dc*/ 	.byte	0x03, 0x19
        /*00de*/ 	.short	0x0280


	//----- nvinfo : EIATTR_PARAM_CBANK
	.align		4
        /*00e0*/ 	.byte	0x04, 0x0a
        /*00e2*/ 	.short	(.L_784 - .L_783)
	.align		4
.L_783:
        /*00e4*/ 	.word	index@(.nv.constant0._ZN5flash44flash_bwd_dq_dk_dv_loop_seqk_parallel_kernelI23Flash_bwd_kernel_traitsILi64ELi128ELi128ELi8ELi4ELi4ELi4ELb0ELb0EN7cutlass6half_tE19Flash_kernel_traitsILi64ELi128ELi128ELi8ES3_EELb1ELb0ELb0ELb0ELb1ELb1ELb0EEEvNS_16Flash_bwd_paramsE)
        /*00e8*/ 	.short	0x0380
        /*00ea*/ 	.short	0x0280


	//----- nvinfo : EIATTR_SW_WAR
	.align		4
.L_784:
        /*00ec*/ 	.byte	0x04, 0x36
        /*00ee*/ 	.short	(.L_786 - .L_785)
.L_785:
        /*00f0*/ 	.word	0x00000008
.L_786:


//--------------------- .nv.info._ZN5flash44flash_bwd_dq_dk_dv_loop_seqk_parallel_kernelI23Flash_bwd_kernel_traitsILi64ELi128ELi128ELi8ELi4ELi4ELi4ELb0ELb0EN7cutlass6half_tE19Flash_kernel_traitsILi64ELi128ELi128ELi8ES3_EELb0ELb0ELb0ELb0ELb1ELb1ELb1EEEvNS_16Flash_bwd_paramsE --------------------------
	.section	.nv.info._ZN5flash44flash_bwd_dq_dk_dv_loop_seqk_parallel_kernelI23Flash_bwd_kernel_traitsILi64ELi128ELi128ELi8ELi4ELi4ELi4ELb0ELb0EN7cutlass6half_tE19Flash_kernel_traitsILi64ELi128ELi128ELi8ES3_EELb0ELb0ELb0ELb0ELb1ELb1ELb1EEEvNS_16Flash_bwd_paramsE,"",@"SHT_CUDA_INFO"
	.sectionflags	@""
	.align	4


	//----- nvinfo : EIATTR_CUDA_API_VERSION
	.align		4
        /*0000*/ 	.byte	0x04, 0x37
        /*0002*/ 	.short	(.L_788 - .L_787)
.L_787:
        /*0004*/ 	.word	0x00000082


	//----- nvinfo : EIATTR_KPARAM_INFO
	.align		4
.L_788:
        /*0008*/ 	.byte	0x04, 0x17
        /*000a*/ 	.short	(.L_790 - .L_789)
.L_789:
        /*000c*/ 	.word	0x00000000
        /*0010*/ 	.short	0x0000
        /*0012*/ 	.short	0x0000
        /*0014*/ 	.byte	0x00, 0xf0, 0x01, 0x0a


	//----- nvinfo : EIATTR_SPARSE_MMA_MASK
	.align		4
.L_790:
        /*0018*/ 	.byte	0x03, 0x50
        /*001a*/ 	.short	0x0000


	//----- nvinfo : EIATTR_MAXREG_COUNT
	.align		4
        /*001c*/ 	.byte	0x03, 0x1b
        /*001e*/ 	.short	0x00ff


	//----- nvinfo : EIATTR_NUM_BARRIERS
	.align		4
        /*0020*/ 	.byte	0x02, 0x4c
        /*0022*/ 	.byte	0x01
	.zero		1


	//----- nvinfo : EIATTR_ANNOTATIONS
	.align		4
        /*0024*/ 	.byte	0x04, 0x55
        /*0026*/ 	.short	(.L_792 - .L_791)


	//   ....[0]....
.L_791:
        /* <DEDUP_REMOVED lines=64> */


	//----- nvinfo : EIATTR_MERCURY_ISA_VERSION
	.align		4
.L_792:
        /*0418*/ 	.byte	0x03, 0x5f
        /*041a*/ 	.short	0x0101


	//----- nvinfo : EIATTR_VRC_CTA_INIT_COUNT
	.align		4
        /*041c*/ 	.byte	0x02, 0x4a
	.zero		1
	.zero		1


	//----- nvinfo : EIATTR_EXIT_INSTR_OFFSETS
	.align		4
        /*0420*/ 	.byte	0x04, 0x1c
        /*0422*/ 	.short	(.L_794 - .L_793)


	//   ....[0]....
.L_793:
        /*0424*/ 	.word	0x00000090


	//   ....[1]....
        /*0428*/ 	.word	0x00008b00


	//----- nvinfo : EIATTR_CBANK_PARAM_SIZE
	.align		4
.L_794:
        /*042c*/ 	.byte	0x03, 0x19
        /*042e*/ 	.short	0x0280


	//----- nvinfo : EIATTR_PARAM_CBANK
	.align		4
        /*0430*/ 	.byte	0x04, 0x0a
        /*0432*/ 	.short	(.L_796 - .L_795)
	.align		4
.L_795:
        /*0434*/ 	.word	index@(.nv.constant0._ZN5flash44flash_bwd_dq_dk_dv_loop_seqk_parallel_kernelI23Flash_bwd_kernel_traitsILi64ELi128ELi128ELi8ELi4ELi4ELi4ELb0ELb0EN7cutlass6half_tE19Flash_kernel_traitsILi64ELi128ELi128ELi8ES3_EELb0ELb0ELb0ELb0ELb1ELb1ELb1EEEvNS_16Flash_bwd_paramsE)
        /*0438*/ 	.short	0x0380
        /*043a*/ 	.short	0x0280


	//----- nvinfo : EIATTR_SW_WAR
	.align		4
.L_796:
        /*043c*/ 	.byte	0x04, 0x36
        /*043e*/ 	.short	(.L_798 - .L_797)
.L_797:
        /*0440*/ 	.word	0x00000008
.L_798:


//--------------------- .nv.info._ZN5flash44flash_bwd_dq_dk_dv_loop_seqk_parallel_kernelI23Flash_bwd_kernel_traitsILi64ELi128ELi128ELi8ELi4ELi4ELi4ELb0ELb0EN7cutlass6half_tE19Flash_kernel_traitsILi64ELi128ELi128ELi8ES3_EELb1ELb0ELb0ELb1ELb0ELb0ELb0EEEvNS_16Flash_bwd_paramsE --------------------------
	.section	.nv.info._ZN5flash44flash_bwd_dq_dk_dv_loop_seqk_parallel_kernelI23Flash_bwd_kernel_traitsILi64ELi128ELi128ELi8ELi4ELi4ELi4ELb0ELb0EN7cutlass6half_tE19Flash_kernel_traitsILi64ELi128ELi128ELi8ES3_EELb1ELb0ELb0ELb1ELb0ELb0ELb0EEEvNS_16Flash_bwd_paramsE,"",@"SHT_CUDA_INFO"
	.sectionflags	@""
	.align	4


	//----- nvinfo : EIATTR_CUDA_API_VERSION
	.align		4
        /*0000*/ 	.byte	0x04, 0x37
        /*0002*/ 	.short	(.L_800 - .L_799)
.L_799:
        /*0004*/ 	.word	0x00000082


	//----- nvinfo : EIATTR_KPARAM_INFO
	.align		4
.L_800:
        /*0008*/ 	.byte	0x04, 0x17
        /*000a*/ 	.short	(.L_802 - .L_801)
.L_801:
        /*000c*/ 	.word	0x00000000
        /*0010*/ 	.short	0x0000
        /*0012*/ 	.short	0x0000
        /*0014*/ 	.byte	0x00, 0xf0, 0x01, 0x0a


	//----- nvinfo : EIATTR_SPARSE_MMA_MASK
	.align		4
.L_802:
        /*0018*/ 	.byte	0x03, 0x50
        /*001a*/ 	.short	0x0000


	//----- nvinfo : EIATTR_MAXREG_COUNT
	.align		4
        /*001c*/ 	.byte	0x03, 0x1b
        /*001e*/ 	.short	0x00ff


	//----- nvinfo : EIATTR_NUM_BARRIERS
	.align		4
        /*0020*/ 	.byte	0x02, 0x4c
        /*0022*/ 	.byte	0x01
	.zero		1


	//----- nvinfo : EIATTR_ANNOTATIONS
	.align		4
        /*0024*/ 	.byte	0x04, 0x55
        /*0026*/ 	.short	(.L_804 - .L_803)


	//   ....[0]....
.L_803:
        /* <DEDUP_REMOVED lines=11> */


	//----- nvinfo : EIATTR_MERCURY_ISA_VERSION
	.align		4
.L_804:
        /*00c8*/ 	.byte	0x03, 0x5f
        /*00ca*/ 	.short	0x0101


	//----- nvinfo : EIATTR_VRC_CTA_INIT_COUNT
	.align		4
        /*00cc*/ 	.byte	0x02, 0x4a
	.zero		1
	.zero		1


	//----- nvinfo : EIATTR_EXIT_INSTR_OFFSETS
	.align		4
        /*00d0*/ 	.byte	0x04, 0x1c
        /*00d2*/ 	.short	(.L_806 - .L_805)


	//   ....[0]....
.L_805:
        /*00d4*/ 	.word	0x00000090


	//   ....[1]....
        /*00d8*/ 	.word	0x0000d0c0


	//----- nvinfo : EIATTR_CRS_STACK_SIZE
	.align		4
.L_806:
        /*00dc*/ 	.byte	0x04, 0x1e
        /*00de*/ 	.short	(.L_808 - .L_807)
.L_807:
        /*00e0*/ 	.word	0x00000000


	//----- nvinfo : EIATTR_CBANK_PARAM_SIZE
	.align		4
.L_808:
        /*00e4*/ 	.byte	0x03, 0x19
        /*00e6*/ 	.short	0x0280


	//----- nvinfo : EIATTR_PARAM_CBANK
	.align		4
        /*00e8*/ 	.byte	0x04, 0x0a
        /*00ea*/ 	.short	(.L_810 - .L_809)
	.align		4
.L_809:
        /*00ec*/ 	.word	index@(.nv.constant0._ZN5flash44flash_bwd_dq_dk_dv_loop_seqk_parallel_kernelI23Flash_bwd_kernel_traitsILi64ELi128ELi128ELi8ELi4ELi4ELi4ELb0ELb0EN7cutlass6half_tE19Flash_kernel_traitsILi64ELi128ELi128ELi8ES3_EELb1ELb0ELb0ELb1ELb0ELb0ELb0EEEvNS_16Flash_bwd_paramsE)
        /*00f0*/ 	.short	0x0380
        /*00f2*/ 	.short	0x0280


	//----- nvinfo : EIATTR_SW_WAR
	.align		4
.L_810:
        /*00f4*/ 	.byte	0x04, 0x36
        /*00f6*/ 	.short	(.L_812 - .L_811)
.L_811:
        /*00f8*/ 	.word	0x00000008
.L_812:


//--------------------- .nv.info._ZN5flash44flash_bwd_dq_dk_dv_loop_seqk_parallel_kernelI23Flash_bwd_kernel_traitsILi64ELi128ELi128ELi8ELi4ELi4ELi4ELb0ELb0EN7cutlass6half_tE19Flash_kernel_traitsILi64ELi128ELi128ELi8ES3_EELb0ELb0ELb0ELb1ELb0ELb0ELb1EEEvNS_16Flash_bwd_paramsE --------------------------
	.section	.nv.info._ZN5flash44flash_bwd_dq_dk_dv_loop_seqk_parallel_kernelI23Flash_bwd_kernel_traitsILi64ELi128ELi128ELi8ELi4ELi4ELi4ELb0ELb0EN7cutlass6half_tE19Flash_kernel_traitsILi64ELi128ELi128ELi8ES3_EELb0ELb0ELb0ELb1ELb0ELb0ELb1EEEvNS_16Flash_bwd_paramsE,"",@"SHT_CUDA_INFO"
	.sectionflags	@""
	.align	4


	//----- nvinfo : EIATTR_CUDA_API_VERSION
	.align		4
        /*0000*/ 	.byte	0x04, 0x37
        /*0002*/ 	.short	(.L_814 - .L_813)
.L_813:
        /*0004*/ 	.word	0x00000082


	//----- nvinfo : EIATTR_KPARAM_INFO
	.align		4
.L_814:
        /*0008*/ 	.byte	0x04, 0x17
        /*000a*/ 	.short	(.L_816 - .L_815)
.L_815:
        /*000c*/ 	.word	0x00000000
        /*0010*/ 	.short	0x0000
        /*0012*/ 	.short	0x0000
        /*0014*/ 	.byte	0x00, 0xf0, 0x01, 0x0a


	//----- nvinfo : EIATTR_SPARSE_MMA_MASK
	.align		4
.L_816:
        /*0018*/ 	.byte	0x03, 0x50
        /*001a*/ 	.short	0x0000


	//----- nvinfo : EIATTR_MAXREG_COUNT
	.align		4
        /*001c*/ 	.byte	0x03, 0x1b
        /*001e*/ 	.short	0x00ff


	//----- nvinfo : EIATTR_NUM_BARRIERS
	.align		4
        /*0020*/ 	.byte	0x02, 0x4c
        /*0022*/ 	.byte	0x01
	.zero		1


	//----- nvinfo : EIATTR_ANNOTATIONS
	.align		4
        /*0024*/ 	.byte	0x04, 0x55
        /*0026*/ 	.short	(.L_818 - .L_817)


	//   ....[0]....
.L_817:
        /* <DEDUP_REMOVED lines=68> */


	//----- nvinfo : EIATTR_MERCURY_ISA_VERSION
	.align		4
.L_818:
        /*0458*/ 	.byte	0x03, 0x5f
        /*045a*/ 	.short	0x0101


	//----- nvinfo : EIATTR_VRC_CTA_INIT_COUNT
	.align		4
        /*045c*/ 	.byte	0x02, 0x4a
	.zero		1
	.zero		1


	//----- nvinfo : EIATTR_EXIT_INSTR_OFFSETS
	.align		4
        /*0460*/ 	.byte	0x04, 0x1c
        /*0462*/ 	.short	(.L_820 - .L_819)


	//   ....[0]....
.L_819:
        /*0464*/ 	.word	0x00000090


	//   ....[1]....
        /*0468*/ 	.word	0x0000cd80


	//----- nvinfo : EIATTR_CRS_STACK_SIZE
	.align		4
.L_820:
        /*046c*/ 	.byte	0x04, 0x1e
        /*046e*/ 	.short	(.L_822 - .L_821)
.L_821:
        /*0470*/ 	.word	0x00000000


	//----- nvinfo : EIATTR_CBANK_PARAM_SIZE
	.align		4
.L_822:
        /*0474*/ 	.byte	0x03, 0x19
        /*0476*/ 	.short	0x0280


	//----- nvinfo : EIATTR_PARAM_CBANK
	.align		4
        /*0478*/ 	.byte	0x04, 0x0a
        /*047a*/ 	.short	(.L_824 - .L_823)
	.align		4
.L_823:
        /*047c*/ 	.word	index@(.nv.constant0._ZN5flash44flash_bwd_dq_dk_dv_loop_seqk_parallel_kernelI23Flash_bwd_kernel_traitsILi64ELi128ELi128ELi8ELi4ELi4ELi4ELb0ELb0EN7cutlass6half_tE19Flash_kernel_traitsILi64ELi128ELi128ELi8ES3_EELb0ELb0ELb0ELb1ELb0ELb0ELb1EEEvNS_16Flash_bwd_paramsE)
        /*0480*/ 	.short	0x0380
        /*0482*/ 	.short	0x0280


	//----- nvinfo : EIATTR_SW_WAR
	.align		4
.L_824:
        /*0484*/ 	.byte	0x04, 0x36
        /*0486*/ 	.short	(.L_826 - .L_825)
.L_825:
        /*0488*/ 	.word	0x00000008
.L_826:


//--------------------- .nv.info._ZN5flash44flash_bwd_dq_dk_dv_loop_seqk_parallel_kernelI23Flash_bwd_kernel_traitsILi64ELi128ELi128ELi8ELi4ELi4ELi4ELb0ELb0EN7cutlass6half_tE19Flash_kernel_traitsILi64ELi128ELi128ELi8ES3_EELb1ELb0ELb1ELb0ELb0ELb1ELb0EEEvNS_16Flash_bwd_paramsE --------------------------
	.section	.nv.info._ZN5flash44flash_bwd_dq_dk_dv_loop_seqk_parallel_kernelI23Flash_bwd_kernel_traitsILi64ELi128ELi128ELi8ELi4ELi4ELi4ELb0ELb0EN7cutlass6half_tE19Flash_kernel_traitsILi64ELi128ELi128ELi8ES3_EELb1ELb0ELb1ELb0ELb0ELb1ELb0EEEvNS_16Flash_bwd_paramsE,"",@"SHT_CUDA_INFO"
	.sectionflags	@""
	.align	4


	//----- nvinfo : EIATTR_CUDA_API_VERSION
	.align		4
        /*0000*/ 	.byte	0x04, 0x37
        /*0002*/ 	.short	(.L_828 - .L_827)
.L_827:
        /*0004*/ 	.word	0x00000082


	//----- nvinfo : EIATTR_KPARAM_INFO
	.align		4
.L_828:
        /*0008*/ 	.byte	0x04, 0x17
        /*000a*/ 	.short	(.L_830 - .L_829)
.L_829:
        /*000c*/ 	.word	0x00000000
        /*0010*/ 	.short	0x0000
        /*0012*/ 	.short	0x0000
        /*0014*/ 	.byte	0x00, 0xf0, 0x01, 0x0a


	//----- nvinfo : EIATTR_SPARSE_MMA_MASK
	.align		4
.L_830:
        /*0018*/ 	.byte	0x03, 0x50
        /*001a*/ 	.short	0x0000


	//----- nvinfo : EIATTR_MAXREG_COUNT
	.align		4
        /*001c*/ 	.byte	0x03, 0x1b
        /*001e*/ 	.short	0x00ff


	//----- nvinfo : EIATTR_NUM_BARRIERS
	.align		4
        /*0020*/ 	.byte	0x02, 0x4c
        /*0022*/ 	.byte	0x01
	.zero		1


	//----- nvinfo : EIATTR_ANNOTATIONS
	.align		4
        /*0024*/ 	.byte	0x04, 0x55
        /*0026*/ 	.short	(.L_832 - .L_831)


	//   ....[0]....
.L_831:
        /*0028*/ 	.word	0x00000001
        /*002c*/ 	.byte	0x30, 0x33, 0x00, 0x00, 0x01, 0x00, 0x00, 0x00, 0x40, 0x33, 0x00, 0x00, 0x01, 0x00, 0x00, 0x00
        /*003c*/ 	.byte	0x20, 0x4e, 0x00, 0x00, 0x01, 0x00, 0x00, 0x00, 0x70, 0x50, 0x00, 0x00


	//----- nvinfo : EIATTR_MERCURY_ISA_VERSION
	.align		4
.L_832:
        /*0048*/ 	.byte	0x03, 0x5f
        /*004a*/ 	.short	0x0101


	//----- nvinfo : EIATTR_VRC_CTA_INIT_COUNT
	.align		4
        /*004c*/ 	.byte	0x02, 0x4a
	.zero		1
	.zero		1


	//----- nvinfo : EIATTR_EXIT_INSTR_OFFSETS
	.align		4
        /*0050*/ 	.byte	0x04, 0x1c
        /*0052*/ 	.short	(.L_834 - .L_833)


	//   ....[0]....
.L_833:
        /*0054*/ 	.word	0x00000090


	//   ....[1]....
        /*0058*/ 	.word	0x0000bf90


	//----- nvinfo : EIATTR_CRS_STACK_SIZE
	.align		4
.L_834:
        /*005c*/ 	.byte	0x04, 0x1e
        /*005e*/ 	.short	(.L_836 - .L_835)
.L_835:
        /*0060*/ 	.word	0x00000000


	//----- nvinfo : EIATTR_CBANK_PARAM_SIZE
	.align		4
.L_836:
        /*0064*/ 	.byte	0x03, 0x19
        /*0066*/ 	.short	0x0280


	//----- nvinfo : EIATTR_PARAM_CBANK
	.align		4
        /*0068*/ 	.byte	0x04, 0x0a
        /*006a*/ 	.short	(.L_838 - .L_837)
	.align		4
.L_837:
        /*006c*/ 	.word	index@(.nv.constant0._ZN5flash44flash_bwd_dq_dk_dv_loop_seqk_parallel_kernelI23Flash_bwd_kernel_traitsILi64ELi128ELi128ELi8ELi4ELi4ELi4ELb0ELb0EN7cutlass6half_tE19Flash_kernel_traitsILi64ELi128ELi128ELi8ES3_EELb1ELb0ELb1ELb0ELb0ELb1ELb0EEEvNS_16Flash_bwd_paramsE)
        /*0070*/ 	.short	0x0380
        /*0072*/ 	.short	0x0280


	//----- nvinfo : EIATTR_SW_WAR
	.align		4
.L_838:
        /*0074*/ 	.byte	0x04, 0x36
        /*0076*/ 	.short	(.L_840 - .L_839)
.L_839:
        /*0078*/ 	.word	0x00000008
.L_840:


//--------------------- .nv.info._ZN5flash44flash_bwd_dq_dk_dv_loop_seqk_parallel_kernelI23Flash_bwd_kernel_traitsILi64ELi128ELi128ELi8ELi4ELi4ELi4ELb0ELb0EN7cutlass6half_tE19Flash_kernel_traitsILi64ELi128ELi128ELi8ES3_EELb0ELb0ELb1ELb0ELb0ELb1ELb1EEEvNS_16Flash_bwd_paramsE --------------------------
	.section	.nv.info._ZN5flash44flash_bwd_dq_dk_dv_loop_seqk_parallel_kernelI23Flash_bwd_kernel_traitsILi64ELi128ELi128ELi8ELi4ELi4ELi4ELb0ELb0EN7cutlass6half_tE19Flash_kernel_traitsILi64ELi128ELi128ELi8ES3_EELb0ELb0ELb1ELb0ELb0ELb1ELb1EEEvNS_16Flash_bwd_paramsE,"",@"SHT_CUDA_INFO"
	.sectionflags	@""
	.align	4


	//----- nvinfo : EIATTR_CUDA_API_VERSION
	.align		4
        /*0000*/ 	.byte	0x04, 0x37
        /*0002*/ 	.short	(.L_842 - .L_841)
.L_841:
        /*0004*/ 	.word	0x00000082


	//----- nvinfo : EIATTR_KPARAM_INFO
	.align		4
.L_842:
        /*0008*/ 	.byte	0x04, 0x17
        /*000a*/ 	.short	(.L_844 - .L_843)
.L_843:
        /*000c*/ 	.word	0x00000000
        /*0010*/ 	.short	0x0000
        /*0012*/ 	.short	0x0000
        /*0014*/ 	.byte	0x00, 0xf0, 0x01, 0x0a


	//----- nvinfo : EIATTR_SPARSE_MMA_MASK
	.align		4
.L_844:
        /*0018*/ 	.byte	0x03, 0x50
        /*001a*/ 	.short	0x0000


	//----- nvinfo : EIATTR_MAXREG_COUNT
	.align		4
        /*001c*/ 	.byte	0x03, 0x1b
        /*001e*/ 	.short	0x00ff


	//----- nvinfo : EIATTR_NUM_BARRIERS
	.align		4
        /*0020*/ 	.byte	0x02, 0x4c
        /*0022*/ 	.byte	0x01
	.zero		1


	//----- nvinfo : EIATTR_ANNOTATIONS
	.align		4
        /*0024*/ 	.byte	0x04, 0x55
        /*0026*/ 	.short	(.L_846 - .L_845)


	//   ....[0]....
.L_845:
        /* <DEDUP_REMOVED lines=66> */


	//----- nvinfo : EIATTR_MERCURY_ISA_VERSION
	.align		4
.L_846:
        /*0438*/ 	.byte	0x03, 0x5f
        /*043a*/ 	.short	0x0101


	//----- nvinfo : EIATTR_VRC_CTA_INIT_COUNT
	.align		4
        /*043c*/ 	.byte	0x02, 0x4a
	.zero		1
	.zero		1


	//----- nvinfo : EIATTR_EXIT_INSTR_OFFSETS
	.align		4
        /*0440*/ 	.byte	0x04, 0x1c
        /*0442*/ 	.short	(.L_848 - .L_847)


	//   ....[0]....
.L_847:
        /*0444*/ 	.word	0x00000090


	//   ....[1]....
        /*0448*/ 	.word	0x0000bf80


	//----- nvinfo : EIATTR_CRS_STACK_SIZE
	.align		4
.L_848:
        /*044c*/ 	.byte	0x04, 0x1e
        /*044e*/ 	.short	(.L_850 - .L_849)
.L_849:
        /*0450*/ 	.word	0x00000000


	//----- nvinfo : EIATTR_CBANK_PARAM_SIZE
	.align		4
.L_850:
        /*0454*/ 	.byte	0x03, 0x19
        /*0456*/ 	.short	0x0280


	//----- nvinfo : EIATTR_PARAM_CBANK
	.align		4
        /*0458*/ 	.byte	0x04, 0x0a
        /*045a*/ 	.short	(.L_852 - .L_851)
	.align		4
.L_851:
        /*045c*/ 	.word	index@(.nv.constant0._ZN5flash44flash_bwd_dq_dk_dv_loop_seqk_parallel_kernelI23Flash_bwd_kernel_traitsILi64ELi128ELi128ELi8ELi4ELi4ELi4ELb0ELb0EN7cutlass6half_tE19Flash_kernel_traitsILi64ELi128ELi128ELi8ES3_EELb0ELb0ELb1ELb0ELb0ELb1ELb1EEEvNS_16Flash_bwd_paramsE)
        /*0460*/ 	.short	0x0380
        /*0462*/ 	.short	0x0280


	//----- nvinfo : EIATTR_SW_WAR
	.align		4
.L_852:
        /*0464*/ 	.byte	0x04, 0x36
        /*0466*/ 	.short	(.L_854 - .L_853)
.L_853:
        /*0468*/ 	.word	0x00000008
.L_854:


//--------------------- .nv.info._ZN5flash44flash_bwd_dq_dk_dv_loop_seqk_parallel_kernelI23Flash_bwd_kernel_traitsILi64ELi128ELi128ELi8ELi4ELi4ELi4ELb0ELb0EN7cutlass6half_tE19Flash_kernel_traitsILi64ELi128ELi128ELi8ES3_EELb1ELb0ELb1ELb1ELb0ELb0ELb0EEEvNS_16Flash_bwd_paramsE --------------------------
	.section	.nv.info._ZN5flash44flash_bwd_dq_dk_dv_loop_seqk_parallel_kernelI23Flash_bwd_kernel_traitsILi64ELi128ELi128ELi8ELi4ELi4ELi4ELb0ELb0EN7cutlass6half_tE19Flash_kernel_traitsILi64ELi128ELi128ELi8ES3_EELb1ELb0ELb1ELb1ELb0ELb0ELb0EEEvNS_16Flash_bwd_paramsE,"",@"SHT_CUDA_INFO"
	.sectionflags	@""
	.align	4


	//----- nvinfo : EIATTR_CUDA_API_VERSION
	.align		4
        /*0000*/ 	.byte	0x04, 0x37
        /*0002*/ 	.short	(.L_856 - .L_855)
.L_855:
        /*0004*/ 	.word	0x00000082


	//----- nvinfo : EIATTR_KPARAM_INFO
	.align		4
.L_856:
        /*0008*/ 	.byte	0x04, 0x17
        /*000a*/ 	.short	(.L_858 - .L_857)
.L_857:
        /*000c*/ 	.word	0x00000000
        /*0010*/ 	.short	0x0000
        /*0012*/ 	.short	0x0000
        /*0014*/ 	.byte	0x00, 0xf0, 0x01, 0x0a


	//----- nvinfo : EIATTR_SPARSE_MMA_MASK
	.align		4
.L_858:
        /*0018*/ 	.byte	0x03, 0x50
        /*001a*/ 	.short	0x0000


	//----- nvinfo : EIATTR_MAXREG_COUNT
	.align		4
        /*001c*/ 	.byte	0x03, 0x1b
        /*001e*/ 	.short	0x00ff


	//----- nvinfo : EIATTR_NUM_BARRIERS
	.align		4
        /*0020*/ 	.byte	0x02, 0x4c
        /*0022*/ 	.byte	0x01
	.zero		1


	//----- nvinfo : EIATTR_MERCURY_ISA_VERSION
	.align		4
        /*0024*/ 	.byte	0x03, 0x5f
        /*0026*/ 	.short	0x0101


	//----- nvinfo : EIATTR_VRC_CTA_INIT_COUNT
	.align		4
        /*0028*/ 	.byte	0x02, 0x4a
	.zero		1
	.zero		1


	//----- nvinfo : EIATTR_EXIT_INSTR_OFFSETS
	.align		4
        /*002c*/ 	.byte	0x04, 0x1c
        /*002e*/ 	.short	(.L_860 - .L_859)


	//   ....[0]....
.L_859:
        /*0030*/ 	.word	0x00000080


	//   ....[1]....
        /*0034*/ 	.word	0x0000d4e0


	//----- nvinfo : EIATTR_CRS_STACK_SIZE
	.align		4
.L_860:
        /*0038*/ 	.byte	0x04, 0x1e
        /*003a*/ 	.short	(.L_862 - .L_861)
.L_861:
        /*003c*/ 	.word	0x00000000


	//----- nvinfo : EIATTR_CBANK_PARAM_SIZE
	.align		4
.L_862:
        /*0040*/ 	.byte	0x03, 0x19
        /*0042*/ 	.short	0x0280


	//----- nvinfo : EIATTR_PARAM_CBANK
	.align		4
        /*0044*/ 	.byte	0x04, 0x0a
        /*0046*/ 	.short	(.L_864 - .L_863)
	.align		4
.L_863:
        /*0048*/ 	.word	index@(.nv.constant0._ZN5flash44flash_bwd_dq_dk_dv_loop_seqk_parallel_kernelI23Flash_bwd_kernel_traitsILi64ELi128ELi128ELi8ELi4ELi4ELi4ELb0ELb0EN7cutlass6half_tE19Flash_kernel_traitsILi64ELi128ELi128ELi8ES3_EELb1ELb0ELb1ELb1ELb0ELb0ELb0EEEvNS_16Flash_bwd_paramsE)
        /*004c*/ 	.short	0x0380
        /*004e*/ 	.short	0x0280


	//----- nvinfo : EIATTR_SW_WAR
	.align		4
.L_864:
        /*0050*/ 	.byte	0x04, 0x36
        /*0052*/ 	.short	(.L_866 - .L_865)
.L_865:
        /*0054*/ 	.word	0x00000008
.L_866:


//--------------------- .nv.info._ZN5flash44flash_bwd_dq_dk_dv_loop_seqk_parallel_kernelI23Flash_bwd_kernel_traitsILi64ELi128ELi128ELi8ELi4ELi4ELi4ELb0ELb0EN7cutlass6half_tE19Flash_kernel_traitsILi64ELi128ELi128ELi8ES3_EELb0ELb0ELb1ELb1ELb0ELb0ELb1EEEvNS_16Flash_bwd_paramsE --------------------------
	.section	.nv.info._ZN5flash44flash_bwd_dq_dk_dv_loop_seqk_parallel_kernelI23Flash_bwd_kernel_traitsILi64ELi128ELi128ELi8ELi4ELi4ELi4ELb0ELb0EN7cutlass6half_tE19Flash_kernel_traitsILi64ELi128ELi128ELi8ES3_EELb0ELb0ELb1ELb1ELb0ELb0ELb1EEEvNS_16Flash_bwd_paramsE,"",@"SHT_CUDA_INFO"
	.sectionflags	@""
	.align	4


	//----- nvinfo : EIATTR_CUDA_API_VERSION
	.align		4
        /*0000*/ 	.byte	0x04, 0x37
        /*0002*/ 	.short	(.L_868 - .L_867)
.L_867:
        /*0004*/ 	.word	0x00000082


	//----- nvinfo : EIATTR_KPARAM_INFO
	.align		4
.L_868:
        /*0008*/ 	.byte	0x04, 0x17
        /*000a*/ 	.short	(.L_870 - .L_869)
.L_869:
        /*000c*/ 	.word	0x00000000
        /*0010*/ 	.short	0x0000
        /*0012*/ 	.short	0x0000
        /*0014*/ 	.byte	0x00, 0xf0, 0x01, 0x0a


	//----- nvinfo : EIATTR_SPARSE_MMA_MASK
	.align		4
.L_870:
        /*0018*/ 	.byte	0x03, 0x50
        /*001a*/ 	.short	0x0000


	//----- nvinfo : EIATTR_MAXREG_COUNT
	.align		4
        /*001c*/ 	.byte	0x03, 0x1b
        /*001e*/ 	.short	0x00ff


	//----- nvinfo : EIATTR_NUM_BARRIERS
	.align		4
        /*0020*/ 	.byte	0x02, 0x4c
        /*0022*/ 	.byte	0x01
	.zero		1


	//----- nvinfo : EIATTR_ANNOTATIONS
	.align		4
        /*0024*/ 	.byte	0x04, 0x55
        /*0026*/ 	.short	(.L_872 - .L_871)


	//   ....[0]....
.L_871:
        /* <DEDUP_REMOVED lines=67> */


	//----- nvinfo : EIATTR_MERCURY_ISA_VERSION
	.align		4
.L_872:
        /*0448*/ 	.byte	0x03, 0x5f
        /*044a*/ 	.short	0x0101


	//----- nvinfo : EIATTR_VRC_CTA_INIT_COUNT
	.align		4
        /*044c*/ 	.byte	0x02, 0x4a
	.zero		1
	.zero		1


	//----- nvinfo : EIATTR_EXIT_INSTR_OFFSETS
	.align		4
        /*0450*/ 	.byte	0x04, 0x1c
        /*0452*/ 	.short	(.L_874 - .L_873)


	//   ....[0]....
.L_873:
        /*0454*/ 	.word	0x00000090


	//   ....[1]....
        /*0458*/ 	.word	0x0000d2b0


	//----- nvinfo : EIATTR_CRS_STACK_SIZE
	.align		4
.L_874:
        /*045c*/ 	.byte	0x04, 0x1e
        /*045e*/ 	.short	(.L_876 - .L_875)
.L_875:
        /*0460*/ 	.word	0x00000000


	//----- nvinfo : EIATTR_CBANK_PARAM_SIZE
	.align		4
.L_876:
        /*0464*/ 	.byte	0x03, 0x19
        /*0466*/ 	.short	0x0280


	//----- nvinfo : EIATTR_PARAM_CBANK
	.align		4
        /*0468*/ 	.byte	0x04, 0x0a
        /*046a*/ 	.short	(.L_878 - .L_877)
	.align		4
.L_877:
        /*046c*/ 	.word	index@(.nv.constant0._ZN5flash44flash_bwd_dq_dk_dv_loop_seqk_parallel_kernelI23Flash_bwd_kernel_traitsILi64ELi128ELi128ELi8ELi4ELi4ELi4ELb0ELb0EN7cutlass6half_tE19Flash_kernel_traitsILi64ELi128ELi128ELi8ES3_EELb0ELb0ELb1ELb1ELb0ELb0ELb1EEEvNS_16Flash_bwd_paramsE)
        /*0470*/ 	.short	0x0380
        /*0472*/ 	.short	0x0280


	//----- nvinfo : EIATTR_SW_WAR
	.align		4
.L_878:
        /*0474*/ 	.byte	0x04, 0x36
        /*0476*/ 	.short	(.L_880 - .L_879)
.L_879:
        /*0478*/ 	.word	0x00000008
.L_880:


//--------------------- .nv.info._ZN5flash25flash_bwd_dot_do_o_kernelILb0E23Flash_bwd_kernel_traitsILi64ELi128ELi128ELi8ELi4ELi4ELi4ELb0ELb0EN7cutlass6half_tE19Flash_kernel_traitsILi64ELi128ELi128ELi8ES3_EEEEvNS_16Flash_bwd_paramsE --------------------------
	.section	.nv.info._ZN5flash25flash_bwd_dot_do_o_kernelILb0E23Flash_bwd_kernel_traitsILi64ELi128ELi128ELi8ELi4ELi4ELi4ELb0ELb0EN7cutlass6half_tE19Flash_kernel_traitsILi64ELi128ELi128ELi8ES3_EEEEvNS_16Flash_bwd_paramsE,"",@"SHT_CUDA_INFO"
	.sectionflags	@""
	.align	4


	//----- nvinfo : EIATTR_CUDA_API_VERSION
	.align		4
        /*0000*/ 	.byte	0x04, 0x37
        /*0002*/ 	.short	(.L_882 - .L_881)
.L_881:
        /*0004*/ 	.word	0x00000082


	//----- nvinfo : EIATTR_KPARAM_INFO
	.align		4
.L_882:
        /*0008*/ 	.byte	0x04, 0x17
        /*000a*/ 	.short	(.L_884 - .L_883)
.L_883:
        /*000c*/ 	.word	0x00000000
        /*0010*/ 	.short	0x0000
        /*0012*/ 	.short	0x0000
        /*0014*/ 	.byte	0x00, 0xf0, 0x01, 0x0a


	//----- nvinfo : EIATTR_SPARSE_MMA_MASK
	.align		4
.L_884:
        /*0018*/ 	.byte	0x03, 0x50
        /*001a*/ 	.short	0x0000


	//----- nvinfo : EIATTR_MAXREG_COUNT
	.align		4
        /*001c*/ 	.byte	0x03, 0x1b
        /*001e*/ 	.short	0x00ff


	//----- nvinfo : EIATTR_MERCURY_ISA_VERSION
	.align		4
        /*0020*/ 	.byte	0x03, 0x5f
        /*0022*/ 	.short	0x0101


	//----- nvinfo : EIATTR_COOP_GROUP_MASK_REGIDS
	.align		4
        /*0024*/ 	.byte	0x04, 0x29
        /*0026*/ 	.short	(.L_886 - .L_885)


	//   ....[0]....
.L_885:
        /*0028*/ 	.word	0xffffffff


	//   ....[1]....
        /*002c*/ 	.word	0xffffffff


	//   ....[2]....
        /*0030*/ 	.word	0xffffffff


	//   ....[3]....
        /*0034*/ 	.word	0xffffffff


	//   ....[4]....
        /*0038*/ 	.word	0xffffffff


	//   ....[5]....
        /*003c*/ 	.word	0xffffffff


	//   ....[6]....
        /*0040*/ 	.word	0xffffffff


	//   ....[7]....
        /*0044*/ 	.word	0xffffffff


	//   ....[8]....
        /*0048*/ 	.word	0xffffffff


	//   ....[9]....
        /*004c*/ 	.word	0xffffffff


	//   ....[10]....
        /*0050*/ 	.word	0xffffffff


	//   ....[11]....
        /*0054*/ 	.word	0xffffffff


	//----- nvinfo : EIATTR_COOP_GROUP_INSTR_OFFSETS
	.align		4
.L_886:
        /*0058*/ 	.byte	0x04, 0x28
        /*005a*/ 	.short	(.L_888 - .L_887)


	//   ....[0]....
.L_887:
        /*005c*/ 	.word	0x00000f80


	//   ....[1]....
        /*0060*/ 	.word	0x00000f90


	//   ....[2]....
        /*0064*/ 	.word	0x000011f0


	//   ....[3]....
        /*0068*/ 	.word	0x00001200


	//   ....[4]....
        /*006c*/ 	.word	0x00001230


	//   ....[5]....
        /*0070*/ 	.word	0x00001260


	//   ....[6]....
        /*0074*/ 	.word	0x00001270


	//   ....[7]....
        /*0078*/ 	.word	0x00001280


	//   ....[8]....
        /*007c*/ 	.word	0x000012e0


	//   ....[9]....
        /*0080*/ 	.word	0x00001310


	//   ....[10]....
        /*0084*/ 	.word	0x00001320


	//   ....[11]....
        /*0088*/ 	.word	0x00001340


	//----- nvinfo : EIATTR_VRC_CTA_INIT_COUNT
	.align		4
.L_888:
        /*008c*/ 	.byte	0x02, 0x4a
	.zero		1
	.zero		1


	//----- nvinfo : EIATTR_EXIT_INSTR_OFFSETS
	.align		4
        /*0090*/ 	.byte	0x04, 0x1c
        /*0092*/ 	.short	(.L_890 - .L_889)


	//   ....[0]....
.L_889:
        /*0094*/ 	.word	0x00000120


	//   ....[1]....
        /*0098*/ 	.word	0x00001400


	//   ....[2]....
        /*009c*/ 	.word	0x00001420


	//----- nvinfo : EIATTR_CBANK_PARAM_SIZE
	.align		4
.L_890:
        /*00a0*/ 	.byte	0x03, 0x19
        /*00a2*/ 	.short	0x0280


	//----- nvinfo : EIATTR_PARAM_CBANK
	.align		4
        /*00a4*/ 	.byte	0x04, 0x0a
        /*00a6*/ 	.short	(.L_892 - .L_891)
	.align		4
.L_891:
        /*00a8*/ 	.word	index@(.nv.constant0._ZN5flash25flash_bwd_dot_do_o_kernelILb0E23Flash_bwd_kernel_traitsILi64ELi128ELi128ELi8ELi4ELi4ELi4ELb0ELb0EN7cutlass6half_tE19Flash_kernel_traitsILi64ELi128ELi128ELi8ES3_EEEEvNS_16Flash_bwd_paramsE)
        /*00ac*/ 	.short	0x0380
        /*00ae*/ 	.short	0x0280


	//----- nvinfo : EIATTR_SW_WAR
	.align		4
.L_892:
        /*00b0*/ 	.byte	0x04, 0x36
        /*00b2*/ 	.short	(.L_894 - .L_893)
.L_893:
        /*00b4*/ 	.word	0x00000008
.L_894:


//--------------------- .nv.info._ZN5flash25flash_bwd_dot_do_o_kernelILb1E23Flash_bwd_kernel_traitsILi64ELi128ELi128ELi8ELi4ELi4ELi4ELb0ELb0EN7cutlass6half_tE19Flash_kernel_traitsILi64ELi128ELi128ELi8ES3_EEEEvNS_16Flash_bwd_paramsE --------------------------
	.section	.nv.info._ZN5flash25flash_bwd_dot_do_o_kernelILb1E23Flash_bwd_kernel_traitsILi64ELi128ELi128ELi8ELi4ELi4ELi4ELb0ELb0EN7cutlass6half_tE19Flash_kernel_traitsILi64ELi128ELi128ELi8ES3_EEEEvNS_16Flash_bwd_paramsE,"",@"SHT_CUDA_INFO"
	.sectionflags	@""
	.align	4


	//----- nvinfo : EIATTR_CUDA_API_VERSION
	.align		4
        /*0000*/ 	.byte	0x04, 0x37
        /*0002*/ 	.short	(.L_896 - .L_895)
.L_895:
        /*0004*/ 	.word	0x00000082


	//----- nvinfo : EIATTR_KPARAM_INFO
	.align		4
.L_896:
        /*0008*/ 	.byte	0x04, 0x17
        /*000a*/ 	.short	(.L_898 - .L_897)
.L_897:
        /*000c*/ 	.word	0x00000000
        /*0010*/ 	.short	0x0000
        /*0012*/ 	.short	0x0000
        /*0014*/ 	.byte	0x00, 0xf0, 0x01, 0x0a


	//----- nvinfo : EIATTR_SPARSE_MMA_MASK
	.align		4
.L_898:
        /*0018*/ 	.byte	0x03, 0x50
        /*001a*/ 	.short	0x0000


	//----- nvinfo : EIATTR_MAXREG_COUNT
	.align		4
        /*001c*/ 	.byte	0x03, 0x1b
        /*001e*/ 	.short	0x00ff


	//----- nvinfo : EIATTR_MERCURY_ISA_VERSION
	.align		4
        /*0020*/ 	.byte	0x03, 0x5f
        /*0022*/ 	.short	0x0101


	//----- nvinfo : EIATTR_COOP_GROUP_MASK_REGIDS
	.align		4
        /*0024*/ 	.byte	0x04, 0x29
        /*0026*/ 	.short	(.L_900 - .L_899)


	//   ....[0]....
.L_899:
        /*0028*/ 	.word	0xffffffff


	//   ....[1]....
        /*002c*/ 	.word	0xffffffff


	//   ....[2]....
        /*0030*/ 	.word	0xffffffff


	//   ....[3]....
        /*0034*/ 	.word	0xffffffff


	//   ....[4]....
        /*0038*/ 	.word	0xffffffff


	//   ....[5]....
        /*003c*/ 	.word	0xffffffff


	//   ....[6]....
        /*0040*/ 	.word	0xffffffff


	//   ....[7]....
        /*0044*/ 	.word	0xffffffff


	//   ....[8]....
        /*0048*/ 	.word	0xffffffff


	//   ....[9]....
        /*004c*/ 	.word	0xffffffff


	//   ....[10]....
        /*0050*/ 	.word	0xffffffff


	//   ....[11]....
        /*0054*/ 	.word	0xffffffff


	//----- nvinfo : EIATTR_COOP_GROUP_INSTR_OFFSETS
	.align		4
.L_900:
        /*0058*/ 	.byte	0x04, 0x28
        /*005a*/ 	.short	(.L_902 - .L_901)


	//   ....[0]....
.L_901:
        /*005c*/ 	.word	0x000013b0


	//   ....[1]....
        /*0060*/ 	.word	0x000013c0


	//   ....[2]....
        /*0064*/ 	.word	0x000013d0


	//   ....[3]....
        /*0068*/ 	.word	0x000013e0


	//   ....[4]....
        /*006c*/ 	.word	0x00001430


	//   ....[5]....
        /*0070*/ 	.word	0x00001450


	//   ....[6]....
        /*0074*/ 	.word	0x00001460


	//   ....[7]....
        /*0078*/ 	.word	0x00001470


	//   ....[8]....
        /*007c*/ 	.word	0x00001570


	//   ....[9]....
        /*0080*/ 	.word	0x00001580


	//   ....[10]....
        /*0084*/ 	.word	0x000015b0


	//   ....[11]....
        /*0088*/ 	.word	0x000015c0


	//----- nvinfo : EIATTR_VRC_CTA_INIT_COUNT
	.align		4
.L_902:
        /*008c*/ 	.byte	0x02, 0x4a
	.zero		1
	.zero		1


	//----- nvinfo : EIATTR_EXIT_INSTR_OFFSETS
	.align		4
        /*0090*/ 	.byte	0x04, 0x1c
        /*0092*/ 	.short	(.L_904 - .L_903)


	//   ....[0]....
.L_903:
        /*0094*/ 	.word	0x00000120


	//   ....[1]....
        /*0098*/ 	.word	0x000017f0


	//----- nvinfo : EIATTR_CBANK_PARAM_SIZE
	.align		4
.L_904:
        /*009c*/ 	.byte	0x03, 0x19
        /*009e*/ 	.short	0x0280


	//----- nvinfo : EIATTR_PARAM_CBANK
	.align		4
        /*00a0*/ 	.byte	0x04, 0x0a
        /*00a2*/ 	.short	(.L_906 - .L_905)
	.align		4
.L_905:
        /*00a4*/ 	.word	index@(.nv.constant0._ZN5flash25flash_bwd_dot_do_o_kernelILb1E23Flash_bwd_kernel_traitsILi64ELi128ELi128ELi8ELi4ELi4ELi4ELb0ELb0EN7cutlass6half_tE19Flash_kernel_traitsILi64ELi128ELi128ELi8ES3_EEEEvNS_16Flash_bwd_paramsE)
        /*00a8*/ 	.short	0x0380
        /*00aa*/ 	.short	0x0280


	//----- nvinfo : EIATTR_SW_WAR
	.align		4
.L_906:
        /*00ac*/ 	.byte	0x04, 0x36
        /*00ae*/ 	.short	(.L_908 - .L_907)
.L_907:
        /*00b0*/ 	.word	0x00000008
.L_908:


//--------------------- .nv.callgraph             --------------------------
	.section	.nv.callgraph,"",@"SHT_CUDA_CALLGRAPH"
	.align	4
	.sectionentsize	8
	.align		4
        /*0000*/ 	.word	0x00000000
	.align		4
        /*0004*/ 	.word	0xffffffff
	.align		4
        /*0008*/ 	.word	0x00000000
	.align		4
        /*000c*/ 	.word	0xfffffffe
	.align		4
        /*0010*/ 	.word	0x00000000
	.align		4
        /*0014*/ 	.word	0xfffffffd
	.align		4
        /*0018*/ 	.word	0x00000000
	.align		4
        /*001c*/ 	.word	0xfffffffc


//--------------------- .nv.constant4             --------------------------
	.section	.nv.constant4,"a",@progbits
	.align	8
	.align		8
.nv.constant4:
        /*0000*/ 	.dword	_ZN65_INTERNAL_66a1502c_29_flash_bwd_hdim64_fp16_sm80_cu_a6473388_28424cuda3std3__45__cpo5beginE
	.align		8
        /*0008*/ 	.dword	_ZN65_INTERNAL_66a1502c_29_flash_bwd_hdim64_fp16_sm80_cu_a6473388_28424cuda3std3__45__cpo3endE
	.align		8
        /*0010*/ 	.dword	_ZN65_INTERNAL_66a1502c_29_flash_bwd_hdim64_fp16_sm80_cu_a6473388_28424cuda3std3__45__cpo6cbeginE
	.align		8
        /*0018*/ 	.dword	_ZN65_INTERNAL_66a1502c_29_flash_bwd_hdim64_fp16_sm80_cu_a6473388_28424cuda3std3__45__cpo4cendE
	.align		8
        /*0020*/ 	.dword	_ZN65_INTERNAL_66a1502c_29_flash_bwd_hdim64_fp16_sm80_cu_a6473388_28424cuda3std3__467_GLOBAL__N__66a1502c_29_flash_bwd_hdim64_fp16_sm80_cu_a6473388_28426ignoreE
	.align		8
        /*0028*/ 	.dword	_ZN65_INTERNAL_66a1502c_29_flash_bwd_hdim64_fp16_sm80_cu_a6473388_28424cuda3std3__419piecewise_constructE
	.align		8
        /*0030*/ 	.dword	_ZN65_INTERNAL_66a1502c_29_flash_bwd_hdim64_fp16_sm80_cu_a6473388_28424cuda3std3__48in_placeE
	.align		8
        /*0038*/ 	.dword	_ZN65_INTERNAL_66a1502c_29_flash_bwd_hdim64_fp16_sm80_cu_a6473388_28424cuda3std6ranges3__45__cpo4swapE
	.align		8
        /*0040*/ 	.dword	_ZN65_INTERNAL_66a1502c_29_flash_bwd_hdim64_fp16_sm80_cu_a6473388_28424cuda3std6ranges3__45__cpo9iter_moveE
	.align		8
        /*0048*/ 	.dword	_ZN65_INTERNAL_66a1502c_29_flash_bwd_hdim64_fp16_sm80_cu_a6473388_28424cute7productE
	.align		8
        /*0050*/ 	.dword	_ZN65_INTERNAL_66a1502c_29_flash_bwd_hdim64_fp16_sm80_cu_a6473388_28424cute1_E


//--------------------- .text._ZN5flash44flash_bwd_dq_dk_dv_loop_seqk_parallel_kernelI23Flash_bwd_kernel_traitsILi64ELi64ELi128ELi8ELi2ELi4ELi4ELb1ELb0EN7cutlass6half_tE19Flash_kernel_traitsILi64ELi64ELi128ELi8ES3_EELb0ELb0ELb0ELb0ELb0ELb1ELb0EEEvNS_16Flash_bwd_paramsE --------------------------
	.section	.text._ZN5flash44flash_bwd_dq_dk_dv_loop_seqk_parallel_kernelI23Flash_bwd_kernel_traitsILi64ELi64ELi128ELi8ELi2ELi4ELi4ELb1ELb0EN7cutlass6half_tE19Flash_kernel_traitsILi64ELi64ELi128ELi8ES3_EELb0ELb0ELb0ELb0ELb0ELb1ELb0EEEvNS_16Flash_bwd_paramsE,"ax",@progbits
	.align	128
        .global         _ZN5flash44flash_bwd_dq_dk_dv_loop_seqk_parallel_kernelI23Flash_bwd_kernel_traitsILi64ELi64ELi128ELi8ELi2ELi4ELi4ELb1ELb0EN7cutlass6half_tE19Flash_kernel_traitsILi64ELi64ELi128ELi8ES3_EELb0ELb0ELb0ELb0ELb0ELb1ELb0EEEvNS_16Flash_bwd_paramsE
        .type           _ZN5flash44flash_bwd_dq_dk_dv_loop_seqk_parallel_kernelI23Flash_bwd_kernel_traitsILi64ELi64ELi128ELi8ELi2ELi4ELi4ELb1ELb0EN7cutlass6half_tE19Flash_kernel_traitsILi64ELi64ELi128ELi8ES3_EELb0ELb0ELb0ELb0ELb0ELb1ELb0EEEvNS_16Flash_bwd_paramsE,@function
        .size           _ZN5flash44flash_bwd_dq_dk_dv_loop_seqk_parallel_kernelI23Flash_bwd_kernel_traitsILi64ELi64ELi128ELi8ELi2ELi4ELi4ELb1ELb0EN7cutlass6half_tE19Flash_kernel_traitsILi64ELi64ELi128ELi8ES3_EELb0ELb0ELb0ELb0ELb0ELb1ELb0EEEvNS_16Flash_bwd_paramsE,(.L_x_2753 - _ZN5flash44flash_bwd_dq_dk_dv_loop_seqk_parallel_kernelI23Flash_bwd_kernel_traitsILi64ELi64ELi128ELi8ELi2ELi4ELi4ELb1ELb0EN7cutlass6half_tE19Flash_kernel_traitsILi64ELi64ELi128ELi8ES3_EELb0ELb0ELb0ELb0ELb0ELb1ELb0EEEvNS_16Flash_bwd_paramsE)
        .other          _ZN5flash44flash_bwd_dq_dk_dv_loop_seqk_parallel_kernelI23Flash_bwd_kernel_traitsILi64ELi64ELi128ELi8ELi2ELi4ELi4ELb1ELb0EN7cutlass6half_tE19Flash_kernel_traitsILi64ELi64ELi128ELi8ES3_EELb0ELb0ELb0ELb0ELb0ELb1ELb0EEEvNS_16Flash_bwd_paramsE,@"STO_CUDA_ENTRY STV_DEFAULT"
_ZN5flash44flash_bwd_dq_dk_dv_loop_seqk_parallel_kernelI23Flash_bwd_kernel_traitsILi64ELi64ELi128ELi8ELi2ELi4ELi4ELb1ELb0EN7cutlass6half_tE19Flash_kernel_traitsILi64ELi64ELi128ELi8ES3_EELb0ELb0ELb0ELb0ELb0ELb1ELb0EEEvNS_16Flash_bwd_paramsE:
.text._ZN5flash44flash_bwd_dq_dk_dv_loop_seqk_parallel_kernelI23Flash_bwd_kernel_traitsILi64ELi64ELi128ELi8ELi2ELi4ELi4ELb1ELb0EN7cutlass6half_tE19Flash_kernel_traitsILi64ELi64ELi128ELi8ES3_EELb0ELb0ELb0ELb0ELb0ELb1ELb0EEEvNS_16Flash_bwd_paramsE:
[----:B------:R-:W-:Y:S08]  /*0000*/  LDC R1, c[0x0][0x37c] ;  /* 0x0000df00ff017b82 */ /* 0x000ff00000000800 */
[----:B------:R-:W1:Y:S08]  /*0010*/  LDC R3, c[0x0][0x438] ;  /* 0x00010e00ff037b82 */ /* 0x000e700000000800 */
[----:B------:R-:W2:Y:S01]  /*0020*/  S2UR UR13, SR_CTAID.X ;  /* 0x00000000000d79c3 */ /* 0x000ea20000002500 */
[----:B-1----:R-:W-:-:S05]  /*0030*/  VIADD R3, R3, 0x7f ;  /* 0x0000007f03037836 */ /* 0x002fca0000000000 */
[----:B------:R-:W-:-:S04]  /*0040*/  SHF.R.S32.HI R0, RZ, 0x1f, R3 ;  /* 0x0000001fff007819 */ /* 0x000fc80000011403 */
[----:B------:R-:W-:-:S04]  /*0050*/  LEA.HI R0, R0, R3, RZ, 0x7 ;  /* 0x0000000300007211 */ /* 0x000fc800078f38ff */
[----:B------:R-:W-:-:S04]  /*0060*/  SHF.R.S32.HI R0, RZ, 0x7, R0 ;  /* 0x00000007ff007819 */ /* 0x000fc80000011400 */
[----:B--2---:R-:W-:-:S13]  /*0070*/  ISETP.LE.AND P0, PT, R0, UR13, PT ;  /* 0x0000000d00007c0c */ /* 0x004fda000bf03270 */
[----:B------:R-:W-:Y:S05]  /*0080*/  @P0 EXIT ;  /* 0x000000000000094d */ /* 0x000fea0003800000 */
[----:B------:R-:W1:Y:S01]  /*0090*/  S2R R196, SR_TID.X ;  /* 0x0000000000c47919 */ /* 0x000e620000002100 */
[----:B------:R-:W2:Y:S01]  /*00a0*/  S2UR UR6, SR_CgaCtaId ;  /* 0x00000000000679c3 */ /* 0x000ea20000008800 */
[----:B------:R-:W-:Y:S01]  /*00b0*/  UMOV UR4, 0x400 ;  /* 0x0000040000047882 */ /* 0x000fe20000000000 */
[----:B------:R-:W-:Y:S01]  /*00c0*/  IMAD.MOV.U32 R181, RZ, RZ, 0x40 ;  /* 0x00000040ffb57424 */ /* 0x000fe200078e00ff */
[----:B------:R-:W3:Y:S01]  /*00d0*/  S2R R194, SR_CTAID.Y ;  /* 0x0000000000c27919 */ /* 0x000ee20000002600 */
[----:B------:R-:W-:Y:S01]  /*00e0*/  IMAD.MOV.U32 R183, RZ, RZ, 0x20 ;  /* 0x00000020ffb77424 */ /* 0x000fe200078e00ff */
[----:B------:R-:W4:Y:S01]  /*00f0*/  LDCU.64 UR14, c[0x0][0x358] ;  /* 0x00006b00ff0e77ac */ /* 0x000f220008000a00 */
[----:B------:R-:W3:Y:S02]  /*0100*/  S2R R189, SR_CTAID.Z ;  /* 0x0000000000bd7919 */ /* 0x000ee40000002700 */
[----:B------:R-:W3:Y:S01]  /*0110*/  LDC.64 R200, c[0x0][0x460] ;  /* 0x00011800ffc87b82 */ /* 0x000ee20000000a00 */
[----:B------:R-:W-:Y:S01]  /*0120*/  UMOV UR18, URZ ;  /* 0x000000ff00127c82 */ /* 0x000fe20008000000 */
[----:B------:R-:W-:-:S06]  /*0130*/  UMOV UR19, URZ ;  /* 0x000000ff00137c82 */ /* 0x000fcc0008000000 */
[----:B------:R-:W3:Y:S01]  /*0140*/  S2UR UR12, SR_CTAID.X ;  /* 0x00000000000c79c3 */ /* 0x000ee20000002500 */
[----:B--2---:R-:W-:-:S07]  /*0150*/  ULEA UR6, UR6, UR4, 0x18 ;  /* 0x0000000406067291 */ /* 0x004fce000f8ec0ff */
[----:B------:R-:W2:Y:S01]  /*0160*/  LDC.U8 R187, c[0x0][0x532] ;  /* 0x00014c80ffbb7b82 */ /* 0x000ea20000000000 */
[----:B------:R-:W5:Y:S01]  /*0170*/  LDCU UR4, c[0x0][0x438] ;  /* 0x00008700ff0477ac */ /* 0x000f620008000800 */
[----:B------:R-:W-:Y:S01]  /*0180*/  UIADD3 UR5, UPT, UPT, UR6, 0xe000, URZ ;  /* 0x0000e00006057890 */ /* 0x000fe2000fffe0ff */
[C---:B-1----:R-:W-:Y:S01]  /*0190*/  IMAD.SHL.U32 R3, R196.reuse, 0x20, RZ ;  /* 0x00000020c4037824 */ /* 0x042fe200078e00ff */
[--C-:B------:R-:W-:Y:S01]  /*01a0*/  SHF.R.U32.HI R4, RZ, 0x1, R196.reuse ;  /* 0x00000001ff047819 */ /* 0x100fe200000116c4 */
[C---:B------:R-:W-:Y:S01]  /*01b0*/  IMAD.SHL.U32 R9, R196.reuse, 0x10, RZ ;  /* 0x00000010c4097824 */ /* 0x040fe200078e00ff */
[--C-:B------:R-:W-:Y:S01]  /*01c0*/  SHF.R.U32.HI R0, RZ, 0x2, R196.reuse ;  /* 0x00000002ff007819 */ /* 0x100fe200000116c4 */
[----:B------:R-:W-:Y:S01]  /*01d0*/  IMAD.SHL.U32 R2, R196, 0x2, RZ ;  /* 0x00000002c4027824 */ /* 0x000fe200078e00ff */
[----:B------:R-:W-:Y:S01]  /*01e0*/  LOP3.LUT R195, R4, 0x10, RZ, 0xc0, !PT ;  /* 0x0000001004c37812 */ /* 0x000fe200078ec0ff */
[C---:B------:R-:W-:Y:S01]  /*01f0*/  IMAD.SHL.U32 R11, R196.reuse, 0x40, RZ ;  /* 0x00000040c40b7824 */ /* 0x040fe200078e00ff */
[----:B------:R-:W-:Y:S01]  /*0200*/  SHF.R.U32.HI R8, RZ, 0x4, R196 ;  /* 0x00000004ff087819 */ /* 0x000fe200000116c4 */
[----:B------:R-:W-:Y:S01]  /*0210*/  IMAD.SHL.U32 R198, R196, 0x8, RZ ;  /* 0x00000008c4c67824 */ /* 0x000fe200078e00ff */
[----:B------:R-:W-:-:S02]  /*0220*/  LOP3.LUT R9, R9, 0x1c0, RZ, 0xc0, !PT ;  /* 0x000001c009097812 */ /* 0x000fc400078ec0ff */
[----:B------:R-:W-:Y:S02]  /*0230*/  LOP3.LUT R13, R3, 0xc00, RZ, 0xc0, !PT ;  /* 0x00000c00030d7812 */ /* 0x000fe400078ec0ff */
[----:B------:R-:W-:Y:S01]  /*0240*/  LOP3.LUT R5, R4, 0x30, RZ, 0xc0, !PT ;  /* 0x0000003004057812 */ /* 0x000fe200078ec0ff */
[----:B-----5:R-:W-:Y:S01]  /*0250*/  IMAD.U32 R10, RZ, RZ, UR4 ;  /* 0x00000004ff0a7e24 */ /* 0x020fe2000f8e00ff */
[----:B------:R-:W-:Y:S01]  /*0260*/  LOP3.LUT R195, R195, 0x7, R0, 0xf8, !PT ;  /* 0x00000007c3c37812 */ /* 0x000fe200078ef800 */
[----:B------:R-:W-:Y:S01]  /*0270*/  UIADD3 UR4, UPT, UPT, UR6, 0xa000, URZ ;  /* 0x0000a00006047890 */ /* 0x000fe2000fffe0ff */
[----:B------:R-:W-:Y:S02]  /*0280*/  LOP3.LUT R8, R8, 0x8, RZ, 0xc0, !PT ;  /* 0x0000000808087812 */ /* 0x000fe400078ec0ff */
[--C-:B------:R-:W-:Y:S02]  /*0290*/  LOP3.LUT R9, R9, 0x38, R2.reuse, 0xf8, !PT ;  /* 0x0000003809097812 */ /* 0x100fe400078ef802 */
[----:B------:R-:W-:-:S02]  /*02a0*/  LOP3.LUT R6, R13, 0x6, R2, 0xf8, !PT ;  /* 0x000000060d067812 */ /* 0x000fc400078ef802 */
[----:B------:R-:W-:Y:S02]  /*02b0*/  LOP3.LUT R7, R11, 0x1c0, RZ, 0xc0, !PT ;  /* 0x000001c00b077812 */ /* 0x000fe400078ec0ff */
[----:B------:R-:W-:Y:S02]  /*02c0*/  LOP3.LUT R0, R5, 0x8, R196, 0xf8, !PT ;  /* 0x0000000805007812 */ /* 0x000fe400078ef8c4 */
[----:B------:R-:W-:Y:S02]  /*02d0*/  LOP3.LUT P1, R188, R196, 0x10, RZ, 0xc0, !PT ;  /* 0x00000010c4bc7812 */ /* 0x000fe4000782c0ff */
[----:B------:R-:W-:Y:S02]  /*02e0*/  LOP3.LUT R193, R6, R9, R8, 0xf6, !PT ;  /* 0x0000000906c17212 */ /* 0x000fe400078ef608 */
[----:B------:R-:W-:Y:S02]  /*02f0*/  LOP3.LUT R2, R2, 0x7006, R3, 0xc8, !PT ;  /* 0x0000700602027812 */ /* 0x000fe400078ec803 */
[----:B------:R-:W-:-:S02]  /*0300*/  LOP3.LUT R7, R7, 0x38, R198, 0xf8, !PT ;  /* 0x0000003807077812 */ /* 0x000fc400078ef8c6 */
[----:B------:R-:W-:Y:S02]  /*0310*/  LOP3.LUT R186, R11, 0x200, RZ, 0xc0, !PT ;  /* 0x000002000bba7812 */ /* 0x000fe400078ec0ff */
[----:B------:R-:W-:Y:S02]  /*0320*/  LOP3.LUT R5, R0, 0x1c0, R11, 0xf8, !PT ;  /* 0x000001c000057812 */ /* 0x000fe400078ef80b */
[----:B------:R-:W-:Y:S02]  /*0330*/  LOP3.LUT R0, R9, 0x20, R4, 0x78, !PT ;  /* 0x0000002009007812 */ /* 0x000fe400078e7804 */
[--C-:B------:R-:W-:Y:S02]  /*0340*/  LOP3.LUT R205, R2, 0x400, R3.reuse, 0xf8, !PT ;  /* 0x0000040002cd7812 */ /* 0x100fe400078ef803 */
[----:B------:R-:W-:Y:S02]  /*0350*/  LEA R193, R193, UR6, 0x1 ;  /* 0x00000006c1c17c11 */ /* 0x000fe4000f8e08ff */
[----:B------:R-:W-:-:S02]  /*0360*/  LOP3.LUT R190, R186, 0x400, R3, 0xf8, !PT ;  /* 0x00000400babe7812 */ /* 0x000fc400078ef803 */
[----:B------:R-:W-:Y:S01]  /*0370*/  LOP3.LUT R184, R7, 0x8, R196, 0x78, !PT ;  /* 0x0000000807b87812 */ /* 0x000fe200078e78c4 */
[----:B------:R-:W-:Y:S01]  /*0380*/  VIADD R191, R193, 0x6040 ;  /* 0x00006040c1bf7836 */ /* 0x000fe20000000000 */
[----:B------:R-:W-:Y:S02]  /*0390*/  LOP3.LUT R178, R5, 0x38, R198, 0x78, !PT ;  /* 0x0000003805b27812 */ /* 0x000fe400078e78c6 */
[----:B---3--:R-:W-:Y:S02]  /*03a0*/  LEA R200, P0, R194, R200, 0x2 ;  /* 0x000000c8c2c87211 */ /* 0x008fe400078010ff */
[----:B------:R-:W-:Y:S01]  /*03b0*/  LOP3.LUT R9, R7, 0x8, R4, 0x78, !PT ;  /* 0x0000000807097812 */ /* 0x000fe200078e7804 */
[----:B------:R-:W-:Y:S01]  /*03c0*/  IMAD.MOV.U32 R4, RZ, RZ, 0x10 ;  /* 0x00000010ff047424 */ /* 0x000fe200078e00ff */
[----:B------:R-:W-:Y:S02]  /*03d0*/  LOP3.LUT R186, R186, 0xc00, R3, 0xf8, !PT ;  /* 0x00000c00baba7812 */ /* 0x000fe400078ef803 */
[----:B------:R-:W-:-:S02]  /*03e0*/  LOP3.LUT P2, RZ, R196, 0x8, RZ, 0xc0, !PT ;  /* 0x00000008c4ff7812 */ /* 0x000fc4000784c0ff */
[----:B------:R-:W-:Y:S01]  /*03f0*/  LOP3.LUT R205, R205, R0, RZ, 0xfc, !PT ;  /* 0x00000000cdcd7212 */ /* 0x000fe200078efcff */
[----:B------:R-:W-:Y:S01]  /*0400*/  VIADD R0, R193, 0x6000 ;  /* 0x00006000c1007836 */ /* 0x000fe20000000000 */
[--C-:B------:R-:W-:Y:S02]  /*0410*/  LOP3.LUT R184, R184, 0x7a00, R3.reuse, 0xf8, !PT ;  /* 0x00007a00b8b87812 */ /* 0x100fe400078ef803 */
[----:B------:R-:W-:Y:S01]  /*0420*/  LOP3.LUT R178, R178, 0x200, R3, 0xf8, !PT ;  /* 0x00000200b2b27812 */ /* 0x000fe200078ef803 */
[----:B------:R-:W-:Y:S01]  /*0430*/  @P1 VIADD R191, R0, 0xffffffc0 ;  /* 0xffffffc000bf1836 */ /* 0x000fe20000000000 */
[----:B------:R-:W-:Y:S02]  /*0440*/  LEA.HI.X R201, R194, R201, RZ, 0x2, P0 ;  /* 0x000000c9c2c97211 */ /* 0x000fe400000f14ff */
[----:B------:R-:W-:Y:S02]  /*0450*/  LOP3.LUT R188, R7, R8, R188, 0x1e, !PT ;  /* 0x0000000807bc7212 */ /* 0x000fe400078e1ebc */
[----:B------:R-:W-:-:S02]  /*0460*/  LOP3.LUT R190, R190, R9, RZ, 0xfc, !PT ;  /* 0x00000009bebe7212 */ /* 0x000fc400078efcff */
[----:B------:R-:W-:Y:S02]  /*0470*/  LOP3.LUT R186, R186, R9, RZ, 0xfc, !PT ;  /* 0x00000009baba7212 */ /* 0x000fe400078efcff */
[----:B------:R-:W-:Y:S02]  /*0480*/  LOP3.LUT R3, R198, 0x1f8, RZ, 0xc0, !PT ;  /* 0x000001f8c6037812 */ /* 0x000fe400078ec0ff */
[----:B------:R-:W-:Y:S02]  /*0490*/  LOP3.LUT P0, RZ, R196, 0x4, RZ, 0xc0, !PT ;  /* 0x00000004c4ff7812 */ /* 0x000fe4000780c0ff */
[----:B------:R-:W-:Y:S02]  /*04a0*/  LEA R205, R205, UR5, 0x1 ;  /* 0x00000005cdcd7c11 */ /* 0x000fe4000f8e08ff */
[----:B------:R-:W-:Y:S02]  /*04b0*/  LOP3.LUT R188, R188, 0x200, R11, 0xf8, !PT ;  /* 0x00000200bcbc7812 */ /* 0x000fe400078ef80b */
[----:B------:R-:W-:Y:S01]  /*04c0*/  LOP3.LUT P1, RZ, R196, 0x2, RZ, 0xc0, !PT ;  /* 0x00000002c4ff7812 */ /* 0x000fe2000782c0ff */
[----:B------:R-:W-:Y:S01]  /*04d0*/  VIADD R237, R205, 0x20 ;  /* 0x00000020cded7836 */ /* 0x000fe20000000000 */
[----:B------:R-:W-:Y:S01]  /*04e0*/  LOP3.LUT R3, R3, 0x38, R196, 0x78, !PT ;  /* 0x0000003803037812 */ /* 0x000fe200078e78c4 */
[----:B------:R-:W-:Y:S01]  /*04f0*/  @P2 VIADD R237, R205, 0xffffffe0 ;  /* 0xffffffe0cded2836 */ /* 0x000fe20000000000 */
[----:B------:R-:W-:-:S02]  /*0500*/  SEL R181, R181, 0xffffffc0, !P0 ;  /* 0xffffffc0b5b57807 */ /* 0x000fc40004000000 */
[----:B------:R-:W-:Y:S02]  /*0510*/  LEA R190, R190, UR6, 0x1 ;  /* 0x00000006bebe7c11 */ /* 0x000fe4000f8e08ff */
[----:B------:R-:W-:Y:S02]  /*0520*/  LEA R186, R186, UR4, 0x1 ;  /* 0x00000004baba7c11 */ /* 0x000fe4000f8e08ff */
[----:B------:R-:W-:Y:S02]  /*0530*/  LEA R184, R184, UR4, 0x1 ;  /* 0x00000004b8b87c11 */ /* 0x000fe4000f8e08ff */
[----:B------:R-:W-:Y:S01]  /*0540*/  SHF.R.U32.HI R197, RZ, 0x3, R196 ;  /* 0x00000003ffc57819 */ /* 0x000fe200000116c4 */
[--C-:B------:R-:W-:Y:S01]  /*0550*/  IMAD.IADD R176, R186, 0x1, R181.reuse ;  /* 0x00000001bab07824 */ /* 0x100fe200078e02b5 */
[----:B------:R-:W-:Y:S01]  /*0560*/  LOP3.LUT R204, R3, 0x1e00, R198, 0xf8, !PT ;  /* 0x00001e0003cc7812 */ /* 0x000fe200078ef8c6 */
[--C-:B------:R-:W-:Y:S01]  /*0570*/  IMAD.IADD R180, R184, 0x1, R181.reuse ;  /* 0x00000001b8b47824 */ /* 0x100fe200078e02b5 */
[----:B------:R-:W-:Y:S01]  /*0580*/  SEL R4, R4, 0xfffffff0, !P0 ;  /* 0xfffffff004047807 */ /* 0x000fe20004000000 */
[----:B------:R-:W-:Y:S01]  /*0590*/  IMAD.IADD R3, R190, 0x1, R181 ;  /* 0x00000001be037824 */ /* 0x000fe200078e02b5 */
[----:B------:R-:W-:Y:S01]  /*05a0*/  SEL R183, R183, 0xffffffe0, !P1 ;  /* 0xffffffe0b7b77807 */ /* 0x000fe20004800000 */
[C---:B------:R-:W-:Y:S01]  /*05b0*/  VIADD R203, R197.reuse, 0x20 ;  /* 0x00000020c5cb7836 */ /* 0x040fe20000000000 */
[----:B------:R-:W-:Y:S01]  /*05c0*/  LEA R188, R188, UR6, 0x1 ;  /* 0x00000006bcbc7c11 */ /* 0x000fe2000f8e08ff */
[C---:B------:R-:W-:Y:S01]  /*05d0*/  VIADD R202, R197.reuse, 0x40 ;  /* 0x00000040c5ca7836 */ /* 0x040fe20000000000 */
[----:B------:R-:W-:Y:S01]  /*05e0*/  SHF.R.U32.HI R196, RZ, 0x5, R196 ;  /* 0x00000005ffc47819 */ /* 0x000fe200000116c4 */
[----:B------:R-:W-:Y:S01]  /*05f0*/  VIADD R199, R197, 0x60 ;  /* 0x00000060c5c77836 */ /* 0x000fe20000000000 */
[----:B------:R-:W-:Y:S01]  /*0600*/  LOP3.LUT R198, R198, 0x38, RZ, 0xc0, !PT ;  /* 0x00000038c6c67812 */ /* 0x000fe200078ec0ff */
[----:B------:R-:W-:Y:S01]  /*0610*/  IMAD.IADD R238, R205, 0x1, R4 ;  /* 0x00000001cdee7824 */ /* 0x000fe200078e0204 */
[----:B------:R-:W-:Y:S01]  /*0620*/  LEA R204, R204, UR6, 0x1 ;  /* 0x00000006cccc7c11 */ /* 0x000fe2000f8e08ff */
[--C-:B------:R-:W-:Y:S01]  /*0630*/  IMAD.IADD R182, R184, 0x1, R183.reuse ;  /* 0x00000001b8b67824 */ /* 0x100fe200078e02b7 */
[----:B------:R-:W-:Y:S01]  /*0640*/  LEA R178, R178, UR5, 0x1 ;  /* 0x00000005b2b27c11 */ /* 0x000fe2000f8e08ff */
[----:B------:R-:W-:-:S02]  /*0650*/  IMAD.IADD R172, R190, 0x1, R183 ;  /* 0x00000001beac7824 */ /* 0x000fc400078e02b7 */
[----:B------:R-:W-:Y:S02]  /*0660*/  IMAD.IADD R0, R188, 0x1, R181 ;  /* 0x00000001bc007824 */ /* 0x000fe400078e02b5 */
[----:B------:R-:W-:Y:S02]  /*0670*/  IMAD.IADD R177, R186, 0x1, R183 ;  /* 0x00000001bab17824 */ /* 0x000fe400078e02b7 */
[C---:B------:R-:W-:Y:S02]  /*0680*/  IMAD.IADD R179, R183.reuse, 0x1, R180 ;  /* 0x00000001b7b37824 */ /* 0x040fe400078e02b4 */
[C---:B------:R-:W-:Y:S02]  /*0690*/  IMAD.IADD R2, R183.reuse, 0x1, R3 ;  /* 0x00000001b7027824 */ /* 0x040fe400078e0203 */
[----:B------:R-:W-:Y:S02]  /*06a0*/  IMAD.IADD R175, R183, 0x1, R176 ;  /* 0x00000001b7af7824 */ /* 0x000fe400078e02b0 */
[----:B--2-4-:R-:W-:-:S07]  /*06b0*/  IMAD.IADD R209, R4, 0x1, R237 ;  /* 0x0000000104d17824 */ /* 0x014fce00078e02ed */
.L_x_47:
[----:B------:R-:W1:Y:S01]  /*06c0*/  LDCU.64 UR6, c[0x0][0x470] ;  /* 0x00008e00ff0677ac */ /* 0x000e620008000a00 */
[----:B------:R-:W2:Y:S01]  /*06d0*/  LDC.64 R4, c[0x0][0x460] ;  /* 0x00011800ff047b82 */ /* 0x000ea20000000a00 */
[----:B---3--:R-:W-:Y:S01]  /*06e0*/  IMAD.SHL.U32 R13, R194, 0x4, RZ ;  /* 0x00000004c20d7824 */ /* 0x008fe200078e00ff */
[----:B------:R-:W3:Y:S01]  /*06f0*/  LDCU.64 UR4, c[0x0][0x478] ;  /* 0x00008f00ff0477ac */ /* 0x000ee20008000a00 */
[----:B------:R-:W-:-:S05]  /*0700*/  IMAD.MOV.U32 R235, RZ, RZ, RZ ;  /* 0x000000ffffeb7224 */ /* 0x000fca00078e00ff */
[----:B----4-:R-:W4:Y:S01]  /*0710*/  LDC.64 R6, c[0x0][0x468] ;  /* 0x00011a00ff067b82 */ /* 0x010f220000000a00 */
[----:B-1----:R-:W-:Y:S02]  /*0720*/  ISETP.NE.U32.AND P5, PT, RZ, UR6, PT ;  /* 0x00000006ff007c0c */ /* 0x002fe4000bfa5070 */
[----:B---3--:R-:W-:Y:S02]  /*0730*/  ISETP.NE.U32.AND P4, PT, RZ, UR4, PT ;  /* 0x00000004ff007c0c */ /* 0x008fe4000bf85070 */
[----:B------:R-:W-:Y:S02]  /*0740*/  ISETP.NE.AND.EX P5, PT, RZ, UR7, PT, P5 ;  /* 0x00000007ff007c0c */ /* 0x000fe4000bfa5350 */
[----:B------:R-:W-:Y:S02]  /*0750*/  ISETP.NE.AND.EX P4, PT, RZ, UR5, PT, P4 ;  /* 0x00000005ff007c0c */ /* 0x000fe4000bf85340 */
[C---:B--2---:R-:W-:Y:S02]  /*0760*/  ISETP.NE.U32.AND P0, PT, R4.reuse, RZ, PT ;  /* 0x000000ff0400720c */ /* 0x044fe40003f05070 */
[----:B------:R-:W-:-:S02]  /*0770*/  ISETP.NE.U32.AND P3, PT, R4, RZ, PT ;  /* 0x000000ff0400720c */ /* 0x000fc40003f65070 */
[----:B------:R-:W-:Y:S02]  /*0780*/  SHF.R.U32.HI R4, RZ, 0x1e, R194 ;  /* 0x0000001eff047819 */ /* 0x000fe400000116c2 */
[C---:B------:R-:W-:Y:S02]  /*0790*/  ISETP.NE.AND.EX P0, PT, R5.reuse, RZ, PT, P0 ;  /* 0x000000ff0500720c */ /* 0x040fe40003f05300 */
[----:B------:R-:W-:Y:S02]  /*07a0*/  ISETP.NE.AND.EX P3, PT, R5, RZ, PT, P3 ;  /* 0x000000ff0500720c */ /* 0x000fe40003f65330 */
[C---:B------:R-:W-:Y:S01]  /*07b0*/  @P5 IADD3 R16, P2, PT, R13.reuse, UR6, RZ ;  /* 0x000000060d105c10 */ /* 0x040fe2000ff5e0ff */
[----:B------:R-:W-:Y:S01]  /*07c0*/  IMAD.MOV.U32 R8, RZ, RZ, -0x1 ;  /* 0xffffffffff087424 */ /* 0x000fe200078e00ff */
[----:B------:R-:W-:Y:S01]  /*07d0*/  @P4 IADD3 R14, P1, PT, R13, UR4, RZ ;  /* 0x000000040d0e4c10 */ /* 0x000fe2000ff3e0ff */
[----:B------:R-:W-:Y:S01]  /*07e0*/  IMAD.MOV.U32 R236, RZ, RZ, -0x1 ;  /* 0xffffffffffec7424 */ /* 0x000fe200078e00ff */
[C---:B------:R-:W-:Y:S01]  /*07f0*/  @P5 IADD3.X R17, PT, PT, R4.reuse, UR7, RZ, P2, !PT ;  /* 0x0000000704115c10 */ /* 0x040fe200097fe4ff */
[----:B------:R-:W1:Y:S01]  /*0800*/  @!P4 LDC R11, c[0x0][0x43c] ;  /* 0x00010f00ff0bcb82 */ /* 0x000e620000000800 */
[----:B------:R-:W-:-:S03]  /*0810*/  @P4 IADD3.X R15, PT, PT, R4, UR5, RZ, P1, !PT ;  /* 0x00000005040f4c10 */ /* 0x000fc60008ffe4ff */
[----:B------:R-:W2:Y:S04]  /*0820*/  @P5 LDG.E R235, desc[UR14][R16.64] ;  /* 0x0000000e10eb5981 */ /* 0x000ea8000c1e1900 */
[----:B------:R-:W2:Y:S04]  /*0830*/  @P4 LDG.E R234, desc[UR14][R14.64] ;  /* 0x0000000e0eea4981 */ /* 0x000ea8000c1e1900 */
[----:B-----5:R3:W5:Y:S04]  /*0840*/  @P0 LDG.E R8, desc[UR14][R200.64] ;  /* 0x0000000ec8080981 */ /* 0x020768000c1e1900 */
[----:B------:R3:W5:Y:S01]  /*0850*/  @P3 LDG.E R9, desc[UR14][R200.64+0x4] ;  /* 0x0000040ec8093981 */ /* 0x000762000c1e1900 */
[----:B----4-:R-:W-:-:S02]  /*0860*/  IADD3 R12, P1, PT, R13, R6, RZ ;  /* 0x000000060d0c7210 */ /* 0x010fc40007f3e0ff */
[----:B------:R-:W-:Y:S02]  /*0870*/  ISETP.NE.AND P5, PT, R187, RZ, PT ;  /* 0x000000ffbb00720c */ /* 0x000fe40003fa5270 */
[----:B------:R-:W-:Y:S01]  /*0880*/  ISETP.EQ.U32.AND P2, PT, R6, RZ, PT ;  /* 0x000000ff0600720c */ /* 0x000fe20003f42070 */
[----:B------:R-:W-:Y:S02]  /*0890*/  IMAD.X R13, R4, 0x1, R7, P1 ;  /* 0x00000001040d7824 */ /* 0x000fe400008e0607 */
[----:B------:R-:W4:Y:S01]  /*08a0*/  @!P4 LDC.64 R4, c[0x0][0x488] ;  /* 0x00012200ff04cb82 */ /* 0x000f220000000a00 */
[----:B------:R-:W-:-:S07]  /*08b0*/  ISETP.EQ.OR.EX P2, PT, R7, RZ, !P5, P2 ;  /* 0x000000ff0700720c */ /* 0x000fce0006f42720 */
[----:B------:R-:W1:Y:S06]  /*08c0*/  @!P3 LDC R28, c[0x0][0x434] ;  /* 0x00010d00ff1cbb82 */ /* 0x000e6c0000000800 */
[----:B------:R3:W5:Y:S01]  /*08d0*/  @!P2 LDG.E R236, desc[UR14][R12.64] ;  /* 0x0000000e0ceca981 */ /* 0x000762000c1e1900 */
[----:B------:R-:W-:-:S04]  /*08e0*/  ISETP.NE.U32.AND P2, PT, R6, RZ, PT ;  /* 0x000000ff0600720c */ /* 0x000fc80003f45070 */
[----:B------:R-:W-:Y:S02]  /*08f0*/  ISETP.NE.AND.EX P2, PT, R7, RZ, PT, P2 ;  /* 0x000000ff0700720c */ /* 0x000fe40003f45320 */
[----:B----4-:R-:W-:Y:S01]  /*0900*/  @!P4 ISETP.NE.U32.AND P1, PT, R4, RZ, PT ;  /* 0x000000ff0400c20c */ /* 0x010fe20003f25070 */
[----:B------:R-:W-:-:S03]  /*0910*/  USHF.L.U32 UR17, UR13, 0x7, URZ ;  /* 0x000000070d117899 */ /* 0x000fc600080006ff */
[----:B------:R-:W-:-:S04]  /*0920*/  @!P4 ISETP.NE.AND.EX P1, PT, R5, RZ, PT, P1 ;  /* 0x000000ff0500c20c */ /* 0x000fc80003f25310 */
[----:B-1----:R-:W-:Y:S01]  /*0930*/  @!P4 SEL R11, R11, RZ, P1 ;  /* 0x000000ff0b0bc207 */ /* 0x002fe20000800000 */
[----:B--2---:R-:W-:Y:S02]  /*0940*/  @P4 IMAD.IADD R234, R234, 0x1, -R235 ;  /* 0x00000001eaea4824 */ /* 0x004fe400078e0aeb */
[----:B---3--:R-:W-:Y:S06]  /*0950*/  @!P2 BRA `(.L_x_0) ;  /* 0x00000000000ca947 */ /* 0x008fec0003800000 */
[----:B------:R-:W2:Y:S02]  /*0960*/  @P5 LDG.E R5, desc[UR14][R12.64+0x4] ;  /* 0x0000040e0c055981 */ /* 0x000ea4000c1e1900 */
[----:B--2--5:R-:W-:-:S06]  /*0970*/  @P5 IADD3 R10, PT, PT, R5, -R236, RZ ;  /* 0x800000ec050a5210 */ /* 0x024fcc0007ffe0ff */
[----:B------:R1:W5:Y:S02]  /*0980*/  @!P5 LDG.E R10, desc[UR14][R12.64] ;  /* 0x0000000e0c0ad981 */ /* 0x000364000c1e1900 */
.L_x_0:
[----:B-----5:R-:W-:Y:S01]  /*0990*/  @!P4 IADD3 R234, PT, PT, R11, R10, -R235 ;  /* 0x0000000a0beac210 */ /* 0x020fe20007ffe8eb */
[----:B------:R-:W-:-:S03]  /*09a0*/  @P3 IMAD.IADD R28, R9, 0x1, -R8 ;  /* 0x00000001091c3824 */ /* 0x000fc600078e0a08 */
[----:B------:R-:W-:-:S13]  /*09b0*/  ISETP.GT.AND P1, PT, R234, UR17, PT ;  /* 0x00000011ea007c0c */ /* 0x000fda000bf24270 */
[----:B------:R-:W-:Y:S05]  /*09c0*/  @!P1 BRA `(.L_x_1) ;  /* 0x0000005800fc9947 */ /* 0x000fea0003800000 */
[----:B------:R-:W-:Y:S01]  /*09d0*/  ISETP.NE.AND P3, PT, R8, -0x1, PT ;  /* 0xffffffff0800780c */ /* 0x000fe20003f65270 */
[----:B------:R-:W-:Y:S01]  /*09e0*/  VIADD R10, R28, 0x3f ;  /* 0x0000003f1c0a7836 */ /* 0x000fe20000000000 */
[----:B------:R-:W-:-:S04]  /*09f0*/  ISETP.NE.AND P5, PT, R236, -0x1, PT ;  /* 0xffffffffec00780c */ /* 0x000fc80003fa5270 */
[----:B------:R-:W-:-:S04]  /*0a00*/  SHF.R.S32.HI R9, RZ, 0x1f, R10 ;  /* 0x0000001fff097819 */ /* 0x000fc8000001140a */
[----:B------:R-:W-:-:S03]  /*0a10*/  LEA.HI R9, R9, R10, RZ, 0x6 ;  /* 0x0000000a09097211 */ /* 0x000fc600078f30ff */
[----:B------:R-:W2:Y:S01]  /*0a20*/  @!P3 LDC.64 R6, c[0x0][0x398] ;  /* 0x0000e600ff06bb82 */ /* 0x000ea20000000a00 */
[----:B------:R-:W-:-:S04]  /*0a30*/  SHF.R.S32.HI R232, RZ, 0x6, R9 ;  /* 0x00000006ffe87819 */ /* 0x000fc80000011409 */
[----:B------:R-:W-:-:S03]  /*0a40*/  LEA R19, R232, 0xffffffc0, 0x6 ;  /* 0xffffffc0e8137811 */ /* 0x000fc600078e30ff */
[----:B------:R-:W3:Y:S01]  /*0a50*/  @P3 LDC.64 R4, c[0x0][0x3b0] ;  /* 0x0000ec00ff043b82 */ /* 0x000ee20000000a00 */
[----:B--2---:R-:W-:-:S04]  /*0a60*/  @!P3 IMAD.WIDE.U32 R20, R194, R6, RZ ;  /* 0x00000006c214b225 */ /* 0x004fc800078e00ff */
[----:B------:R-:W-:Y:S01]  /*0a70*/  @!P3 IMAD R18, R194, R7, R21 ;  /* 0x00000007c212b224 */ /* 0x000fe200078e0215 */
[----:B------:R-:W-:Y:S01]  /*0a80*/  SHF.R.S32.HI R21, RZ, 0x1f, R19 ;  /* 0x0000001fff157819 */ /* 0x000fe20000011413 */
[----:B---3--:R-:W-:-:S04]  /*0a90*/  @P3 IMAD.WIDE.U32 R6, R8, R4, RZ ;  /* 0x0000000408063225 */ /* 0x008fc800078e00ff */
[----:B------:R-:W-:Y:S02]  /*0aa0*/  @P3 IMAD R18, R8, R5, R7 ;  /* 0x0000000508123224 */ /* 0x000fe400078e0207 */
[----:B------:R-:W-:Y:S01]  /*0ab0*/  @P3 IMAD.MOV.U32 R20, RZ, RZ, R6 ;  /* 0x000000ffff143224 */ /* 0x000fe200078e0006 */
[----:B------:R-:W-:Y:S06]  /*0ac0*/  @P5 BRA `(.L_x_2) ;  /* 0x0000000000305947 */ /* 0x000fec0003800000 */
[----:B------:R-:W1:Y:S01]  /*0ad0*/  LDCU.64 UR4, c[0x0][0x3b8] ;  /* 0x00007700ff0477ac */ /* 0x000e620008000a00 */
[----:B------:R-:W-:Y:S01]  /*0ae0*/  SHF.R.S32.HI R5, RZ, 0x1f, R235 ;  /* 0x0000001fff057819 */ /* 0x000fe200000114eb */
[----:B------:R-:W2:Y:S01]  /*0af0*/  LDCU.64 UR6, c[0x0][0x3a0] ;  /* 0x00007400ff0677ac */ /* 0x000ea20008000a00 */
[----:B-1----:R-:W-:Y:S02]  /*0b00*/  MOV R12, UR4 ;  /* 0x00000004000c7c02 */ /* 0x002fe40008000f00 */
[----:B------:R-:W-:-:S03]  /*0b10*/  MOV R13, UR5 ;  /* 0x00000005000d7c02 */ /* 0x000fc60008000f00 */
[-C--:B------:R-:W-:Y:S02]  /*0b20*/  IMAD R4, R5, R12.reuse, RZ ;  /* 0x0000000c05047224 */ /* 0x080fe400078e02ff */
[----:B------:R-:W-:-:S04]  /*0b30*/  IMAD.WIDE.U32 R6, R235, R12, RZ ;  /* 0x0000000ceb067225 */ /* 0x000fc800078e00ff */
[----:B------:R-:W-:-:S05]  /*0b40*/  IMAD R4, R235, R13, R4 ;  /* 0x0000000deb047224 */ /* 0x000fca00078e0204 */
[----:B------:R-:W-:-:S03]  /*0b50*/  IADD3 R7, PT, PT, R7, R4, RZ ;  /* 0x0000000407077210 */ /* 0x000fc60007ffe0ff */
[----:B--2---:R-:W-:-:S04]  /*0b60*/  IMAD.WIDE.U32 R26, R194, UR6, R6 ;  /* 0x00000006c21a7c25 */ /* 0x004fc8000f8e0006 */
[----:B------:R-:W-:Y:S01]  /*0b70*/  IMAD R24, R194, UR7, R27 ;  /* 0x00000007c2187c24 */ /* 0x000fe2000f8e021b */
[----:B------:R-:W-:Y:S06]  /*0b80*/  BRA `(.L_x_3) ;  /* 0x0000000000147947 */ /* 0x000fec0003800000 */
.L_x_2:
[----:B-1----:R-:W1:Y:S01]  /*0b90*/  LDC.64 R12, c[0x0][0x3b8] ;  /* 0x0000ee00ff0c7b82 */ /* 0x002e620000000a00 */
[----:B------:R-:W-:-:S05]  /*0ba0*/  IADD3 R26, PT, PT, R235, R236, RZ ;  /* 0x000000eceb1a7210 */ /* 0x000fca0007ffe0ff */
[C---:B-1----:R-:W-:Y:S02]  /*0bb0*/  IMAD R24, R26.reuse, R13, RZ ;  /* 0x0000000d1a187224 */ /* 0x042fe400078e02ff */
[----:B------:R-:W-:-:S05]  /*0bc0*/  IMAD.WIDE.U32 R26, R26, R12, RZ ;  /* 0x0000000c1a1a7225 */ /* 0x000fca00078e00ff */
[----:B------:R-:W-:Y:S02]  /*0bd0*/  IADD3 R24, PT, PT, R27, R24, RZ ;  /* 0x000000181b187210 */ /* 0x000fe40007ffe0ff */
.L_x_3:
[----:B------:R-:W1:Y:S01]  /*0be0*/  LDC R4, c[0x0][0x3e8] ;  /* 0x0000fa00ff047b82 */ /* 0x000e620000000800 */
[----:B------:R-:W-:Y:S01]  /*0bf0*/  USHF.R.S32.HI UR16, URZ, 0x1f, UR17 ;  /* 0x0000001fff107899 */ /* 0x000fe20008011411 */
[----:B-1----:R-:W-:-:S04]  /*0c00*/  IABS R7, R4 ;  /* 0x0000000400077213 */ /* 0x002fc80000000000 */
[----:B------:R-:W1:Y:S08]  /*0c10*/  I2F.RP R9, R7 ;  /* 0x0000000700097306 */ /* 0x000e700000209400 */
[----:B-1----:R-:W1:Y:S02]  /*0c20*/  MUFU.RCP R10, R9 ;  /* 0x00000009000a7308 */ /* 0x002e640000001000 */
[----:B-1----:R-:W-:-:S06]  /*0c30*/  VIADD R10, R10, 0xffffffe ;  /* 0x0ffffffe0a0a7836 */ /* 0x002fcc0000000000 */
[----:B------:R-:W1:Y:S02]  /*0c40*/  F2I.FTZ.U32.TRUNC.NTZ R11, R10 ;  /* 0x0000000a000b7305 */ /* 0x000e64000021f000 */
[----:B-1----:R-:W-:Y:S01]  /*0c50*/  IMAD.MOV R5, RZ, RZ, -R11 ;  /* 0x000000ffff057224 */ /* 0x002fe200078e0a0b */
[----:B------:R-:W-:-:S03]  /*0c60*/  MOV R10, RZ ;  /* 0x000000ff000a7202 */ /* 0x000fc60000000f00 */
[----:B------:R-:W-:Y:S01]  /*0c70*/  IMAD R6, R5, R7, RZ ;  /* 0x0000000705067224 */ /* 0x000fe200078e02ff */
[----:B------:R-:W-:-:S03]  /*0c80*/  IABS R5, R189 ;  /* 0x000000bd00057213 */ /* 0x000fc60000000000 */
[----:B------:R-:W-:-:S06]  /*0c90*/  IMAD.HI.U32 R6, R11, R6, R10 ;  /* 0x000000060b067227 */ /* 0x000fcc00078e000a */
[----:B------:R-:W-:-:S04]  /*0ca0*/  IMAD.HI.U32 R23, R6, R5, RZ ;  /* 0x0000000506177227 */ /* 0x000fc800078e00ff */
[----:B------:R-:W-:-:S04]  /*0cb0*/  IMAD.MOV R6, RZ, RZ, -R23 ;  /* 0x000000ffff067224 */ /* 0x000fc800078e0a17 */
[----:B------:R-:W-:Y:S01]  /*0cc0*/  IMAD R6, R7, R6, R5 ;  /* 0x0000000607067224 */ /* 0x000fe200078e0205 */
[----:B------:R-:W-:-:S04]  /*0cd0*/  LOP3.LUT R5, R189, R4, RZ, 0x3c, !PT ;  /* 0x00000004bd057212 */ /* 0x000fc800078e3cff */
[----:B------:R-:W-:Y:S02]  /*0ce0*/  ISETP.GT.U32.AND P2, PT, R7, R6, PT ;  /* 0x000000060700720c */ /* 0x000fe40003f44070 */
[----:B------:R-:W-:-:S11]  /*0cf0*/  ISETP.GE.AND P1, PT, R5, RZ, PT ;  /* 0x000000ff0500720c */ /* 0x000fd60003f26270 */
[----:B------:R-:W-:Y:S01]  /*0d00*/  @!P2 IMAD.IADD R6, R6, 0x1, -R7 ;  /* 0x000000010606a824 */ /* 0x000fe200078e0a07 */
[----:B------:R-:W-:Y:S02]  /*0d10*/  @!P2 IADD3 R23, PT, PT, R23, 0x1, RZ ;  /* 0x000000011717a810 */ /* 0x000fe40007ffe0ff */
[----:B------:R-:W-:Y:S02]  /*0d20*/  ISETP.NE.AND P2, PT, R4, RZ, PT ;  /* 0x000000ff0400720c */ /* 0x000fe40003f45270 */
[----:B------:R-:W-:-:S13]  /*0d30*/  ISETP.GE.U32.AND P4, PT, R6, R7, PT ;  /* 0x000000070600720c */ /* 0x000fda0003f86070 */
[----:B------:R-:W-:-:S05]  /*0d40*/  @P4 VIADD R23, R23, 0x1 ;  /* 0x0000000117174836 */ /* 0x000fca0000000000 */
[----:B------:R-:W-:Y:S02]  /*0d50*/  @!P1 IADD3 R23, PT, PT, -R23, RZ, RZ ;  /* 0x000000ff17179210 */ /* 0x000fe40007ffe1ff */
[----:B------:R-:W-:-:S04]  /*0d60*/  @!P2 LOP3.LUT R23, RZ, R4, RZ, 0x33, !PT ;  /* 0x00000004ff17a212 */ /* 0x000fc800078e33ff */
[----:B------:R-:W-:Y:S01]  /*0d70*/  SHF.R.S32.HI R22, RZ, 0x1f, R23 ;  /* 0x0000001fff167819 */ /* 0x000fe20000011417 */
        /* <DEDUP_REMOVED lines=13> */
.L_x_4:
[----:B------:R-:W1:Y:S01]  /*0e50*/  LDC.64 R14, c[0x0][0x3c0] ;  /* 0x0000f000ff0e7b82 */ /* 0x000e620000000a00 */
[----:B------:R-:W-:-:S05]  /*0e60*/  IADD3 R4, PT, PT, R235, R236, RZ ;  /* 0x000000eceb047210 */ /* 0x000fca0007ffe0ff */
[C---:B-1----:R-:W-:Y:S02]  /*0e70*/  IMAD R29, R4.reuse, R15, RZ ;  /* 0x0000000f041d7224 */ /* 0x042fe400078e02ff */
[----:B------:R-:W-:-:S05]  /*0e80*/  IMAD.WIDE.U32 R32, R4, R14, RZ ;  /* 0x0000000e04207225 */ /* 0x000fca00078e00ff */
[----:B------:R-:W-:-:S07]  /*0e90*/  IADD3 R29, PT, PT, R33, R29, RZ ;  /* 0x0000001d211d7210 */ /* 0x000fce0007ffe0ff */
.L_x_5:
[----:B------:R-:W1:Y:S01]  /*0ea0*/  @!P3 LDC.64 R6, c[0x0][0x588] ;  /* 0x00016200ff06bb82 */ /* 0x000e620000000a00 */
[----:B------:R-:W2:Y:S07]  /*0eb0*/  LDCU UR6, c[0x0][0x3e0] ;  /* 0x00007c00ff0677ac */ /* 0x000eae0008000800 */
[----:B------:R-:W3:Y:S08]  /*0ec0*/  @P3 LDC.64 R4, c[0x0][0x590] ;  /* 0x00016400ff043b82 */ /* 0x000ef00000000a00 */
[----:B------:R-:W2:Y:S01]  /*0ed0*/  LDC R10, c[0x0][0x44c] ;  /* 0x00011300ff0a7b82 */ /* 0x000ea20000000800 */
[----:B-1----:R-:W-:-:S04]  /*0ee0*/  @!P3 IMAD.WIDE.U32 R40, R194, R6, RZ ;  /* 0x00000006c228b225 */ /* 0x002fc800078e00ff */
[----:B------:R-:W-:Y:S02]  /*0ef0*/  @!P3 IMAD R27, R194, R7, R41 ;  /* 0x00000007c21bb224 */ /* 0x000fe400078e0229 */
[----:B---3--:R-:W-:-:S04]  /*0f00*/  @P3 IMAD.WIDE.U32 R16, R8, R4, RZ ;  /* 0x0000000408103225 */ /* 0x008fc800078e00ff */
[----:B------:R-:W-:Y:S01]  /*0f10*/  @P3 IMAD R27, R8, R5, R17 ;  /* 0x00000005081b3224 */ /* 0x000fe200078e0211 */
[----:B------:R-:W-:Y:S01]  /*0f20*/  @P3 MOV R40, R16 ;  /* 0x0000001000283202 */ /* 0x000fe20000000f00 */
[----:B--2---:R-:W-:Y:S01]  /*0f30*/  IMAD.WIDE R6, R10, UR6, RZ ;  /* 0x000000060a067c25 */ /* 0x004fe2000f8e02ff */
[----:B------:R-:W-:Y:S06]  /*0f40*/  @P3 BRA `(.L_x_6) ;  /* 0x0000000000403947 */ /* 0x000fec0003800000 */
[----:B------:R-:W1:Y:S02]  /*0f50*/  LDCU UR4, c[0x0][0x444] ;  /* 0x00008880ff0477ac */ /* 0x000e640008000800 */
[----:B-1----:R-:W-:Y:S01]  /*0f60*/  USHF.R.S32.HI UR5, URZ, 0x1f, UR4 ;  /* 0x0000001fff057899 */ /* 0x002fe20008011404 */
[----:B------:R-:W-:Y:S01]  /*0f70*/  IMAD.WIDE.U32 R16, R194, UR4, RZ ;  /* 0x00000004c2107c25 */ /* 0x000fe2000f8e00ff */
[----:B------:R-:W-:-:S04]  /*0f80*/  USHF.R.S32.HI UR4, URZ, 0x1f, UR6 ;  /* 0x0000001fff047899 */ /* 0x000fc80008011406 */
[----:B------:R-:W-:-:S05]  /*0f90*/  IMAD R4, R194, UR5, RZ ;  /* 0x00000005c2047c24 */ /* 0x000fca000f8e02ff */
[----:B------:R-:W-:-:S05]  /*0fa0*/  IADD3 R4, PT, PT, R17, R4, RZ ;  /* 0x0000000411047210 */ /* 0x000fca0007ffe0ff */
[----:B------:R-:W-:Y:S02]  /*0fb0*/  IMAD R9, R4, UR6, RZ ;  /* 0x0000000604097c24 */ /* 0x000fe4000f8e02ff */
[----:B------:R-:W-:-:S04]  /*0fc0*/  IMAD.WIDE.U32 R4, R16, UR6, RZ ;  /* 0x0000000610047c25 */ /* 0x000fc8000f8e00ff */
[----:B------:R-:W-:Y:S02]  /*0fd0*/  IMAD R9, R16, UR4, R9 ;  /* 0x0000000410097c24 */ /* 0x000fe4000f8e0209 */
[----:B------:R-:W-:-:S03]  /*0fe0*/  IMAD.WIDE.U32 R34, R4, R10, RZ ;  /* 0x0000000a04227225 */ /* 0x000fc600078e00ff */
[----:B------:R-:W-:Y:S02]  /*0ff0*/  IADD3 R9, PT, PT, R5, R9, RZ ;  /* 0x0000000905097210 */ /* 0x000fe40007ffe0ff */
[----:B------:R-:W-:-:S03]  /*1000*/  SHF.R.S32.HI R5, RZ, 0x1f, R10 ;  /* 0x0000001fff057819 */ /* 0x000fc6000001140a */
[----:B------:R-:W-:-:S04]  /*1010*/  IMAD R30, R9, R10, RZ ;  /* 0x0000000a091e7224 */ /* 0x000fc800078e02ff */
[----:B------:R-:W-:-:S05]  /*1020*/  IMAD R30, R5, R4, R30 ;  /* 0x00000004051e7224 */ /* 0x000fca00078e021e */
[----:B------:R-:W-:Y:S01]  /*1030*/  IADD3 R30, PT, PT, R35, R30, RZ ;  /* 0x0000001e231e7210 */ /* 0x000fe20007ffe0ff */
[----:B------:R-:W-:Y:S06]  /*1040*/  BRA `(.L_x_7) ;  /* 0x00000000000c7947 */ /* 0x000fec0003800000 */
.L_x_6:
[-C--:B------:R-:W-:Y:S02]  /*1050*/  IMAD R30, R7, R8.reuse, RZ ;  /* 0x00000008071e7224 */ /* 0x080fe400078e02ff */
[----:B------:R-:W-:-:S05]  /*1060*/  IMAD.WIDE.U32 R34, R6, R8, RZ ;  /* 0x0000000806227225 */ /* 0x000fca00078e00ff */
[----:B------:R-:W-:Y:S02]  /*1070*/  IADD3 R30, PT, PT, R35, R30, RZ ;  /* 0x0000001e231e7210 */ /* 0x000fe40007ffe0ff */
.L_x_7:
[----:B------:R-:W1:Y:S01]  /*1080*/  LDCU.U8 UR4, c[0x0][0x548] ;  /* 0x0000a900ff0477ac */ /* 0x000e620008000000 */
[----:B------:R-:W-:Y:S01]  /*1090*/  SHF.L.U32 R5, R194, 0x7, RZ ;  /* 0x00000007c2057819 */ /* 0x000fe200000006ff */
[----:B------:R-:W-:Y:S01]  /*10a0*/  IMAD R11, R189, R10, RZ ;  /* 0x0000000abd0b7224 */ /* 0x000fe200078e02ff */
[----:B------:R-:W2:Y:S02]  /*10b0*/  LDCU.U8 UR5, c[0x0][0x5f0] ;  /* 0x0000be00ff0577ac */ /* 0x000ea40008000000 */
[----:B------:R-:W-:-:S04]  /*10c0*/  SEL R4, R5, RZ, P0 ;  /* 0x000000ff05047207 */ /* 0x000fc80000000000 */
[----:B------:R-:W-:-:S04]  /*10d0*/  IADD3 R4, P0, PT, R19, R4, RZ ;  /* 0x0000000413047210 */ /* 0x000fc80007f1e0ff */
[----:B------:R-:W-:Y:S01]  /*10e0*/  IADD3.X R33, PT, PT, RZ, R21, RZ, P0, !PT ;  /* 0x00000015ff217210 */ /* 0x000fe200007fe4ff */
[----:B------:R-:W-:Y:S01]  /*10f0*/  IMAD.WIDE.U32 R36, R4, R6, RZ ;  /* 0x0000000604247225 */ /* 0x000fe200078e00ff */
[----:B-1----:R-:W-:-:S03]  /*1100*/  UISETP.NE.AND UP0, UPT, UR4, URZ, UPT ;  /* 0x000000ff0400728c */ /* 0x002fc6000bf05270 */
[----:B------:R-:W-:-:S04]  /*1110*/  IMAD R33, R33, R6, RZ ;  /* 0x0000000621217224 */ /* 0x000fc800078e02ff */
[----:B------:R-:W-:-:S05]  /*1120*/  IMAD R33, R7, R4, R33 ;  /* 0x0000000407217224 */ /* 0x000fca00078e0221 */
[----:B------:R-:W-:Y:S01]  /*1130*/  IADD3 R33, PT, PT, R37, R33, RZ ;  /* 0x0000002125217210 */ /* 0x000fe20007ffe0ff */
[----:B--2---:R-:W-:Y:S06]  /*1140*/  BRA.U !UP0, `(.L_x_8) ;  /* 0x00000001081c7547 */ /* 0x004fec000b800000 */
[----:B------:R-:W1:Y:S01]  /*1150*/  LDC R7, c[0x0][0x434] ;  /* 0x00010d00ff077b82 */ /* 0x000e620000000800 */
[----:B------:R-:W2:Y:S01]  /*1160*/  LDCU UR4, c[0x0][0x454] ;  /* 0x00008a80ff0477ac */ /* 0x000ea20008000800 */
[----:B------:R-:W-:Y:S01]  /*1170*/  ISETP.NE.AND P0, PT, R8, -0x1, PT ;  /* 0xffffffff0800780c */ /* 0x000fe20003f05270 */
[----:B-1----:R-:W-:-:S05]  /*1180*/  IMAD R7, R194, R7, RZ ;  /* 0x00000007c2077224 */ /* 0x002fca00078e02ff */
[----:B------:R-:W-:-:S05]  /*1190*/  SEL R4, R7, R8, !P0 ;  /* 0x0000000807047207 */ /* 0x000fca0004000000 */
[----:B--2---:R-:W-:Y:S01]  /*11a0*/  IMAD R25, R189, UR4, R4 ;  /* 0x00000004bd197c24 */ /* 0x004fe2000f8e0204 */
[----:B------:R-:W-:Y:S05]  /*11b0*/  BRA `(.L_x_9) ;  /* 0x00000000000c7947 */ /* 0x000fea0003800000 */
.L_x_8:
[----:B------:R-:W1:Y:S01]  /*11c0*/  LDC R25, c[0x0][0x434] ;  /* 0x00010d00ff197b82 */ /* 0x000e620000000800 */
[----:B------:R-:W-:-:S04]  /*11d0*/  IMAD R4, R194, UR6, R189 ;  /* 0x00000006c2047c24 */ /* 0x000fc8000f8e02bd */
[----:B-1----:R-:W-:-:S03]  /*11e0*/  IMAD R25, R4, R25, RZ ;  /* 0x0000001904197224 */ /* 0x002fc600078e02ff */
.L_x_9:
[----:B------:R-:W-:Y:S01]  /*11f0*/  IADD3 R232, PT, PT, R232, -0x1, RZ ;  /* 0xffffffffe8e87810 */ /* 0x000fe20007ffe0ff */
[----:B------:R-:W-:Y:S05]  /*1200*/  BRA.U !UP0, `(.L_x_10) ;  /* 0x0000000108247547 */ /* 0x000fea000b800000 */
[----:B------:R-:W1:Y:S01]  /*1210*/  LDC R7, c[0x0][0x444] ;  /* 0x00011100ff077b82 */ /* 0x000e620000000800 */
[----:B------:R-:W-:-:S07]  /*1220*/  ISETP.NE.AND P0, PT, R8, -0x1, PT ;  /* 0xffffffff0800780c */ /* 0x000fce0003f05270 */
[----:B------:R-:W2:Y:S08]  /*1230*/  LDC R9, c[0x0][0x430] ;  /* 0x00010c00ff097b82 */ /* 0x000eb00000000800 */
[----:B------:R-:W2:Y:S01]  /*1240*/  LDC R4, c[0x0][0x454] ;  /* 0x00011500ff047b82 */ /* 0x000ea20000000800 */
[----:B-1----:R-:W-:-:S05]  /*1250*/  @!P0 IMAD R8, R194, R7, RZ ;  /* 0x00000007c2088224 */ /* 0x002fca00078e02ff */
[----:B------:R-:W-:Y:S02]  /*1260*/  IADD3 R5, PT, PT, R5, R8, RZ ;  /* 0x0000000805057210 */ /* 0x000fe40007ffe0ff */
[----:B--2---:R-:W-:-:S05]  /*1270*/  LEA R4, R9, R4, 0x7 ;  /* 0x0000000409047211 */ /* 0x004fca00078e38ff */
[----:B------:R-:W-:Y:S01]  /*1280*/  IMAD R35, R4, R189, R5 ;  /* 0x000000bd04237224 */ /* 0x000fe200078e0205 */
[----:B------:R-:W-:Y:S06]  /*1290*/  BRA `(.L_x_11) ;  /* 0x00000000000c7947 */ /* 0x000fec0003800000 */
.L_x_10:
[----:B------:R-:W1:Y:S01]  /*12a0*/  LDC R35, c[0x0][0x444] ;  /* 0x00011100ff237b82 */ /* 0x000e620000000800 */
[----:B------:R-:W-:-:S04]  /*12b0*/  IMAD R4, R194, UR6, R189 ;  /* 0x00000006c2047c24 */ /* 0x000fc8000f8e02bd */
[----:B-1----:R-:W-:-:S07]  /*12c0*/  IMAD R35, R4, R35, RZ ;  /* 0x0000002304237224 */ /* 0x002fce00078e02ff */
.L_x_11:
[----:B------:R-:W1:Y:S01]  /*12d0*/  S2R R16, SR_TID.X ;  /* 0x0000000000107919 */ /* 0x000e620000002100 */
[----:B------:R-:W2:Y:S01]  /*12e0*/  LDC.64 R4, c[0x0][0x590] ;  /* 0x00016400ff047b82 */ /* 0x000ea20000000a00 */
[--C-:B------:R-:W-:Y:S01]  /*12f0*/  IADD3 R34, P1, P0, R36, R34, R11.reuse ;  /* 0x0000002224227210 */ /* 0x100fe2000783e00b */
[----:B------:R-:W-:Y:S01]  /*1300*/  IMAD R17, R10, UR6, RZ ;  /* 0x000000060a117c24 */ /* 0x000fe2000f8e02ff */
[----:B------:R-:W-:Y:S01]  /*1310*/  SHF.R.S32.HI R11, RZ, 0x1f, R11 ;  /* 0x0000001fff0b7819 */ /* 0x000fe2000001140b */
[----:B------:R-:W-:Y:S01]  /*1320*/  IMAD.MOV.U32 R31, RZ, RZ, RZ ;  /* 0x000000ffff1f7224 */ /* 0x000fe200078e00ff */
[----:B------:R-:W3:Y:S01]  /*1330*/  LDCU.64 UR10, c[0x0][0x3c8] ;  /* 0x00007900ff0a77ac */ /* 0x000ee20008000a00 */
[----:B------:R-:W-:Y:S01]  /*1340*/  ISETP.NE.AND P2, PT, RZ, UR5, PT ;  /* 0x00000005ff007c0c */ /* 0x000fe2000bf45270 */
[----:B------:R-:W-:Y:S01]  /*1350*/  IMAD R35, R232, 0x40, R35 ;  /* 0x00000040e8237824 */ /* 0x000fe200078e0223 */
[----:B------:R-:W4:Y:S01]  /*1360*/  LDC.64 R6, c[0x0][0x3b0] ;  /* 0x0000ec00ff067b82 */ /* 0x000f220000000a00 */
[----:B------:R-:W-:Y:S01]  /*1370*/  IADD3.X R33, PT, PT, R33, R30, R11, P1, P0 ;  /* 0x0000001e21217210 */ /* 0x000fe20000fe040b */
[----:B------:R-:W-:Y:S01]  /*1380*/  IMAD.MOV.U32 R30, RZ, RZ, R198 ;  /* 0x000000ffff1e7224 */ /* 0x000fe200078e00c6 */
[----:B------:R-:W-:Y:S01]  /*1390*/  IADD3 R40, P0, PT, R198, R40, RZ ;  /* 0x00000028c6287210 */ /* 0x000fe20007f1e0ff */
[----:B------:R-:W5:Y:S01]  /*13a0*/  LDCU.64 UR6, c[0x0][0x550] ;  /* 0x0000aa00ff0677ac */ /* 0x000f620008000a00 */
[----:B------:R-:W-:Y:S01]  /*13b0*/  ISETP.GT.AND P4, PT, R28, RZ, PT ;  /* 0x000000ff1c00720c */ /* 0x000fe20003f84270 */
[----:B------:R-:W-:Y:S01]  /*13c0*/  BSSY.RECONVERGENT B1, `(.L_x_1) ;  /* 0x000051f000017945 */ /* 0x000fe20003800200 */
[----:B------:R-:W-:Y:S01]  /*13d0*/  LEA R25, R232, R25, 0x6 ;  /* 0x00000019e8197211 */ /* 0x000fe200078e30ff */
[----:B------:R-:W3:Y:S01]  /*13e0*/  LDC.64 R8, c[0x0][0x5f8] ;  /* 0x00017e00ff087b82 */ /* 0x000ee20000000a00 */
[----:B------:R-:W-:Y:S01]  /*13f0*/  IMAD.X R41, RZ, RZ, R27, P0 ;  /* 0x000000ffff297224 */ /* 0x000fe200000e061b */
[----:B------:R-:W5:Y:S01]  /*1400*/  LDCU.64 UR4, c[0x0][0x570] ;  /* 0x0000ae00ff0477ac */ /* 0x000f620008000a00 */
[----:B------:R-:W5:Y:S05]  /*1410*/  LDCU.64 UR8, c[0x0][0x380] ;  /* 0x00007000ff0877ac */ /* 0x000f6a0008000a00 */
[----:B------:R-:W5:Y:S01]  /*1420*/  LDC.64 R10, c[0x0][0x598] ;  /* 0x00016600ff0a7b82 */ /* 0x000f620000000a00 */
[-C--:B--2---:R-:W-:Y:S01]  /*1430*/  IMAD R38, R21, R4.reuse, RZ ;  /* 0x0000000415267224 */ /* 0x084fe200078e02ff */
[----:B------:R-:W-:Y:S01]  /*1440*/  SHF.L.U64.HI R212, R4, 0x5, R5 ;  /* 0x0000000504d47819 */ /* 0x000fe20000010205 */
[----:B------:R-:W-:-:S04]  /*1450*/  IMAD.WIDE.U32 R40, R19, R4, R40 ;  /* 0x0000000413287225 */ /* 0x000fc800078e0028 */
[----:B------:R-:W-:Y:S01]  /*1460*/  IMAD R38, R19, R5, R38 ;  /* 0x0000000513267224 */ /* 0x000fe200078e0226 */
[----:B-1----:R-:W-:Y:S01]  /*1470*/  LOP3.LUT R27, R16, 0x1f, RZ, 0xc0, !PT ;  /* 0x0000001f101b7812 */ /* 0x002fe200078ec0ff */
[-C--:B----4-:R-:W-:Y:S01]  /*1480*/  IMAD R36, R21, R6.reuse, RZ ;  /* 0x0000000615247224 */ /* 0x090fe200078e02ff */
[----:B------:R-:W1:Y:S01]  /*1490*/  LDC.64 R242, c[0x0][0x420] ;  /* 0x00010800fff27b82 */ /* 0x000e620000000a00 */
[----:B------:R-:W-:Y:S01]  /*14a0*/  IMAD.WIDE.U32 R44, R19, R6, R30 ;  /* 0x00000006132c7225 */ /* 0x000fe200078e001e */
[----:B------:R-:W-:Y:S02]  /*14b0*/  IADD3 R41, PT, PT, R41, R38, RZ ;  /* 0x0000002629297210 */ /* 0x000fe40007ffe0ff */
[----:B------:R-:W-:Y:S01]  /*14c0*/  SHF.L.U64.HI R210, R6, 0x5, R7 ;  /* 0x0000000506d27819 */ /* 0x000fe20000010207 */
[----:B------:R-:W-:Y:S01]  /*14d0*/  IMAD R21, R19, R7, R36 ;  /* 0x0000000713157224 */ /* 0x000fe200078e0224 */
[----:B------:R-:W-:Y:S01]  /*14e0*/  IADD3 R20, P3, PT, R20, R44, RZ ;  /* 0x0000002c14147210 */ /* 0x000fe20007f7e0ff */
[----:B---3--:R-:W-:Y:S01]  /*14f0*/  IMAD.WIDE.U32 R42, R8, UR12, RZ ;  /* 0x0000000c082a7c25 */ /* 0x008fe2000f8e00ff */
[----:B------:R-:W2:Y:S02]  /*1500*/  LDC.64 R36, c[0x0][0x5e8] ;  /* 0x00017a00ff247b82 */ /* 0x000ea40000000a00 */
[----:B------:R-:W-:Y:S01]  /*1510*/  IADD3.X R21, PT, PT, R18, R45, R21, P3, !PT ;  /* 0x0000002d12157210 */ /* 0x000fe20001ffe415 */
[----:B------:R-:W-:Y:S01]  /*1520*/  IMAD R27, R196, R17, R27 ;  /* 0x00000011c41b7224 */ /* 0x000fe200078e021b */
[----:B------:R-:W-:Y:S01]  /*1530*/  SEL R19, R42, RZ, P2 ;  /* 0x000000ff2a137207 */ /* 0x000fe20001000000 */
[----:B------:R-:W-:-:S02]  /*1540*/  IMAD R9, R9, UR12, R43 ;  /* 0x0000000c09097c24 */ /* 0x000fc4000f8e022b */
[----:B-----5:R-:W-:Y:S01]  /*1550*/  IMAD.WIDE.U32 R40, R189, R10, R40 ;  /* 0x0000000abd287225 */ /* 0x020fe200078e0028 */
[----:B------:R-:W-:Y:S02]  /*1560*/  IADD3 R19, P1, P0, R27, R34, R19 ;  /* 0x000000221b137210 */ /* 0x000fe4000783e013 */
[----:B------:R-:W-:Y:S01]  /*1570*/  SHF.R.S32.HI R8, RZ, 0x1f, R27 ;  /* 0x0000001fff087819 */ /* 0x000fe2000001141b */
[----:B------:R-:W-:Y:S01]  /*1580*/  IMAD.SHL.U32 R10, R17, 0x40, RZ ;  /* 0x00000040110a7824 */ /* 0x000fe200078e00ff */
[----:B------:R-:W-:Y:S01]  /*1590*/  SEL R9, R9, RZ, P2 ;  /* 0x000000ff09097207 */ /* 0x000fe20001000000 */
[----:B------:R-:W-:-:S03]  /*15a0*/  IMAD.WIDE.U32 R20, R189, UR10, R20 ;  /* 0x0000000abd147c25 */ /* 0x000fc6000f8e0014 */
[----:B------:R-:W-:Y:S01]  /*15b0*/  IADD3.X R9, PT, PT, R8, R33, R9, P1, P0 ;  /* 0x0000002108097210 */ /* 0x000fe20000fe0409 */
[C---:B------:R-:W-:Y:S01]  /*15c0*/  IMAD R21, R189.reuse, UR11, R21 ;  /* 0x0000000bbd157c24 */ /* 0x040fe2000f8e0215 */
[C---:B------:R-:W-:Y:S01]  /*15d0*/  IADD3 R19, P0, PT, R10.reuse, R19, RZ ;  /* 0x000000130a137210 */ /* 0x040fe20007f1e0ff */
[----:B------:R-:W-:Y:S02]  /*15e0*/  IMAD R41, R189, R11, R41 ;  /* 0x0000000bbd297224 */ /* 0x000fe400078e0229 */
[----:B-1----:R-:W-:Y:S01]  /*15f0*/  IMAD.WIDE R242, R25, 0x4, R242 ;  /* 0x0000000419f27825 */ /* 0x002fe200078e02f2 */
[----:B------:R-:W-:Y:S02]  /*1600*/  LEA.HI.X.SX32 R10, R10, R9, 0x1, P0 ;  /* 0x000000090a0a7211 */ /* 0x000fe400000f0eff */
[----:B------:R-:W-:Y:S01]  /*1610*/  LEA R240, P0, R19, UR4, 0x2 ;  /* 0x0000000413f07c11 */ /* 0x000fe2000f8010ff */
[----:B------:R-:W-:-:S03]  /*1620*/  IMAD.WIDE.U32 R8, R197, R6, R20 ;  /* 0x00000006c5087225 */ /* 0x000fc600078e0014 */
[----:B------:R-:W-:Y:S01]  /*1630*/  LEA.HI.X R241, R19, UR5, R10, 0x2, P0 ;  /* 0x0000000513f17c11 */ /* 0x000fe200080f140a */
[----:B------:R-:W-:Y:S01]  /*1640*/  IMAD.WIDE.U32 R20, R197, R4, R40 ;  /* 0x00000004c5147225 */ /* 0x000fe200078e0028 */
[----:B------:R-:W-:-:S03]  /*1650*/  LEA R216, P3, R8, UR8, 0x1 ;  /* 0x0000000808d87c11 */ /* 0x000fc6000f8608ff */
[C---:B------:R-:W-:Y:S01]  /*1660*/  IMAD R219, R197.reuse, R5, R21 ;  /* 0x00000005c5db7224 */ /* 0x040fe200078e0215 */
[C---:B------:R-:W-:Y:S01]  /*1670*/  LEA R218, P1, R20.reuse, UR6, 0x1 ;  /* 0x0000000614da7c11 */ /* 0x040fe2000f8208ff */
[----:B------:R-:W-:Y:S02]  /*1680*/  IMAD R217, R197, R7, R9 ;  /* 0x00000007c5d97224 */ /* 0x000fe400078e0209 */
[----:B--2---:R-:W-:Y:S01]  /*1690*/  IMAD.WIDE R214, R35, 0x4, R36 ;  /* 0x0000000423d67825 */ /* 0x004fe200078e0224 */
[----:B------:R-:W-:Y:S02]  /*16a0*/  LEA.HI.X R219, R20, UR7, R219, 0x1, P1 ;  /* 0x0000000714db7c11 */ /* 0x000fe400088f0cdb */
[----:B------:R-:W-:Y:S01]  /*16b0*/  LEA.HI.X R217, R8, UR9, R217, 0x1, P3 ;  /* 0x0000000908d97c11 */ /* 0x000fe200098f0cd9 */
[----:B------:R-:W-:Y:S01]  /*16c0*/  IMAD.SHL.U32 R211, R6, 0x20, RZ ;  /* 0x0000002006d37824 */ /* 0x000fe200078e00ff */
[C---:B------:R-:W-:Y:S01]  /*16d0*/  IADD3 R19, P1, PT, R197.reuse, 0x20, RZ ;  /* 0x00000020c5137810 */ /* 0x040fe20007f3e0ff */
[----:B------:R-:W-:Y:S01]  /*16e0*/  IMAD.SHL.U32 R213, R4, 0x20, RZ ;  /* 0x0000002004d57824 */ /* 0x000fe200078e00ff */
[----:B------:R-:W-:-:S02]  /*16f0*/  IADD3 R18, P3, PT, R197, 0x60, RZ ;  /* 0x00000060c5127810 */ /* 0x000fc40007f7e0ff */
[----:B------:R-:W-:Y:S01]  /*1700*/  IADD3 R20, P0, PT, R197, 0x40, RZ ;  /* 0x00000040c5147810 */ /* 0x000fe20007f1e0ff */
[----:B------:R-:W-:Y:S01]  /*1710*/  IMAD.X R25, RZ, RZ, RZ, P1 ;  /* 0x000000ffff197224 */ /* 0x000fe200008e06ff */
[----:B------:R-:W-:Y:S02]  /*1720*/  IADD3.X R21, PT, PT, RZ, RZ, RZ, P3, !PT ;  /* 0x000000ffff157210 */ /* 0x000fe40001ffe4ff */
[----:B------:R-:W-:Y:S01]  /*1730*/  IADD3.X R27, PT, PT, RZ, RZ, RZ, P0, !PT ;  /* 0x000000ffff1b7210 */ /* 0x000fe200007fe4ff */
[----:B------:R-:W-:Y:S08]  /*1740*/  @P4 BRA `(.L_x_12) ;  /* 0x0000000800484947 */ /* 0x000ff00003800000 */
[----:B------:R-:W-:Y:S05]  /*1750*/  @P5 BRA `(.L_x_13) ;  /* 0x0000000000305947 */ /* 0x000fea0003800000 */
        /* <DEDUP_REMOVED lines=11> */
[----:B------:R-:W-:Y:S05]  /*1810*/  BRA `(.L_x_14) ;  /* 0x0000000000147947 */ /* 0x000fea0003800000 */
.L_x_13:
[----:B------:R-:W1:Y:S01]  /*1820*/  LDC.64 R6, c[0x0][0x5c0] ;  /* 0x00017000ff067b82 */ /* 0x000e620000000a00 */
[----:B------:R-:W-:-:S05]  /*1830*/  IADD3 R4, PT, PT, R235, R236, RZ ;  /* 0x000000eceb047210 */ /* 0x000fca0007ffe0ff */
[C---:B-1----:R-:W-:Y:S02]  /*1840*/  IMAD R10, R4.reuse, R7, RZ ;  /* 0x00000007040a7224 */ /* 0x042fe400078e02ff */
[----:B------:R-:W-:-:S05]  /*1850*/  IMAD.WIDE.U32 R8, R4, R6, RZ ;  /* 0x0000000604087225 */ /* 0x000fca00078e00ff */
[----:B------:R-:W-:Y:S02]  /*1860*/  IADD3 R10, PT, PT, R9, R10, RZ ;  /* 0x0000000a090a7210 */ /* 0x000fe40007ffe0ff */
.L_x_14:
        /* <DEDUP_REMOVED lines=13> */
.L_x_15:
[----:B------:R-:W1:Y:S01]  /*1940*/  LDC.64 R4, c[0x0][0x5c8] ;  /* 0x00017200ff047b82 */ /* 0x000e620000000a00 */
[----:B------:R-:W-:-:S05]  /*1950*/  IADD3 R235, PT, PT, R235, R236, RZ ;  /* 0x000000ecebeb7210 */ /* 0x000fca0007ffe0ff */
[C---:B-1----:R-:W-:Y:S02]  /*1960*/  IMAD R11, R235.reuse, R5, RZ ;  /* 0x00000005eb0b7224 */ /* 0x042fe400078e02ff */
[----:B------:R-:W-:-:S05]  /*1970*/  IMAD.WIDE.U32 R12, R235, R4, RZ ;  /* 0x00000004eb0c7225 */ /* 0x000fca00078e00ff */
[----:B------:R-:W-:-:S07]  /*1980*/  IADD3 R11, PT, PT, R13, R11, RZ ;  /* 0x0000000b0d0b7210 */ /* 0x000fce0007ffe0ff */
.L_x_16:
[----:B------:R-:W-:Y:S01]  /*1990*/  VIADD R234, R234, -UR17 ;  /* 0x80000011eaea7c36 */ /* 0x000fe20008000000 */
[----:B------:R-:W1:Y:S01]  /*19a0*/  LDCU.64 UR4, c[0x0][0x5d8] ;  /* 0x0000bb00ff0477ac */ /* 0x000e620008000a00 */
[C---:B------:R-:W-:Y:S01]  /*19b0*/  IMAD R14, R6.reuse, UR16, RZ ;  /* 0x00000010060e7c24 */ /* 0x040fe2000f8e02ff */
[----:B------:R-:W-:Y:S01]  /*19c0*/  BSSY.RECONVERGENT B0, `(.L_x_17) ;  /* 0x000001d000007945 */ /* 0x000fe20003800200 */
[----:B------:R-:W-:Y:S01]  /*19d0*/  IMAD.WIDE.U32 R16, R6, UR17, R30 ;  /* 0x0000001106107c25 */ /* 0x000fe2000f8e001e */
[-C--:B------:R-:W-:Y:S02]  /*19e0*/  ISETP.GE.AND P4, PT, R197, R234.reuse, PT ;  /* 0x000000eac500720c */ /* 0x080fe40003f86270 */
[----:B------:R-:W-:Y:S01]  /*19f0*/  ISETP.GE.AND P3, PT, R203, R234, PT ;  /* 0x000000eacb00720c */ /* 0x000fe20003f66270 */
[----:B------:R-:W-:Y:S01]  /*1a00*/  IMAD R13, R7, UR17, R14 ;  /* 0x00000011070d7c24 */ /* 0x000fe2000f8e020e */
[----:B------:R-:W-:Y:S02]  /*1a10*/  IADD3 R14, P0, PT, R8, R16, RZ ;  /* 0x00000010080e7210 */ /* 0x000fe40007f1e0ff */
[----:B------:R-:W-:-:S02]  /*1a20*/  ISETP.GE.AND P2, PT, R202, R234, PT ;  /* 0x000000eaca00720c */ /* 0x000fc40003f46270 */
[----:B------:R-:W-:Y:S02]  /*1a30*/  IADD3.X R15, PT, PT, R10, R17, R13, P0, !PT ;  /* 0x000000110a0f7210 */ /* 0x000fe400007fe40d */
[----:B------:R-:W-:-:S03]  /*1a40*/  ISETP.GE.AND P1, PT, R199, R234, PT ;  /* 0x000000eac700720c */ /* 0x000fc60003f26270 */
[----:B------:R-:W2:Y:S01]  /*1a50*/  @!P4 LDC.64 R8, c[0x0][0x560] ;  /* 0x00015800ff08cb82 */ /* 0x000ea20000000a00 */
[----:B-1----:R-:W-:-:S04]  /*1a60*/  IMAD.WIDE.U32 R14, R189, UR4, R14 ;  /* 0x00000004bd0e7c25 */ /* 0x002fc8000f8e000e */
[----:B------:R-:W-:Y:S01]  /*1a70*/  IMAD R17, R189, UR5, R15 ;  /* 0x00000005bd117c24 */ /* 0x000fe2000f8e020f */
[----:B------:R-:W-:-:S05]  /*1a80*/  @!P4 MOV R16, R14 ;  /* 0x0000000e0010c202 */ /* 0x000fca0000000f00 */
[----:B------:R-:W-:-:S04]  /*1a90*/  @!P4 IMAD.WIDE.U32 R22, R197, R6, R16 ;  /* 0x00000006c516c225 */ /* 0x000fc800078e0010 */
[----:B------:R-:W-:Y:S01]  /*1aa0*/  @!P4 IMAD R10, R197, R7, R23 ;  /* 0x00000007c50ac224 */ /* 0x000fe200078e0217 */
[----:B--2---:R-:W-:-:S04]  /*1ab0*/  @!P4 LEA R8, P0, R22, R8, 0x1 ;  /* 0x000000081608c211 */ /* 0x004fc800078008ff */
[----:B------:R-:W-:-:S05]  /*1ac0*/  @!P4 LEA.HI.X R9, R22, R9, R10, 0x1, P0 ;  /* 0x000000091609c211 */ /* 0x000fca00000f0c0a */
[----:B------:R1:W-:Y:S01]  /*1ad0*/  @!P4 STG.E.128 desc[UR14][R8.64], RZ ;  /* 0x000000ff0800c986 */ /* 0x0003e2000c101d0e */
[----:B------:R-:W-:Y:S05]  /*1ae0*/  @P3 BRA `(.L_x_18) ;  /* 0x0000000000283947 */ /* 0x000fea0003800000 */
[----:B------:R-:W2:Y:S01]  /*1af0*/  LDCU.64 UR4, c[0x0][0x560] ;  /* 0x0000ac00ff0477ac */ /* 0x000ea20008000a00 */
[----:B------:R-:W-:Y:S01]  /*1b00*/  MOV R22, R14 ;  /* 0x0000000e00167202 */ /* 0x000fe20000000f00 */
[----:B-1----:R-:W-:Y:S01]  /*1b10*/  IMAD R8, R25, R6, RZ ;  /* 0x0000000619087224 */ /* 0x002fe200078e02ff */
[----:B------:R-:W-:-:S03]  /*1b20*/  MOV R23, R17 ;  /* 0x0000001100177202 */ /* 0x000fc60000000f00 */
[C---:B------:R-:W-:Y:S02]  /*1b30*/  IMAD R8, R19.reuse, R7, R8 ;  /* 0x0000000713087224 */ /* 0x040fe400078e0208 */
[----:B------:R-:W-:-:S05]  /*1b40*/  IMAD.WIDE.U32 R22, R19, R6, R22 ;  /* 0x0000000613167225 */ /* 0x000fca00078e0016 */
[----:B------:R-:W-:Y:S02]  /*1b50*/  IADD3 R8, PT, PT, R23, R8, RZ ;  /* 0x0000000817087210 */ /* 0x000fe40007ffe0ff */
[----:B--2---:R-:W-:-:S04]  /*1b60*/  LEA R28, P0, R22, UR4, 0x1 ;  /* 0x00000004161c7c11 */ /* 0x004fc8000f8008ff */
[----:B------:R-:W-:-:S05]  /*1b70*/  LEA.HI.X R29, R22, UR5, R8, 0x1, P0 ;  /* 0x00000005161d7c11 */ /* 0x000fca00080f0c08 */
[----:B------:R2:W-:Y:S04]  /*1b80*/  STG.E.128 desc[UR14][R28.64], RZ ;  /* 0x000000ff1c007986 */ /* 0x0005e8000c101d0e */
.L_x_18:
[----:B------:R-:W-:Y:S05]  /*1b90*/  BSYNC.RECONVERGENT B0 ;  /* 0x0000000000007941 */ /* 0x000fea0003800200 */
.L_x_17:
[----:B------:R-:W-:Y:S04]  /*1ba0*/  BSSY.RECONVERGENT B0, `(.L_x_19) ;  /* 0x000000c000007945 */ /* 0x000fe80003800200 */
        /* <DEDUP_REMOVED lines=11> */
.L_x_20:
[----:B------:R-:W-:Y:S05]  /*1c60*/  BSYNC.RECONVERGENT B0 ;  /* 0x0000000000007941 */ /* 0x000fea0003800200 */
.L_x_19:
[----:B------:R-:W-:Y:S04]  /*1c70*/  BSSY.RECONVERGENT B0, `(.L_x_21) ;  /* 0x000000b000007945 */ /* 0x000fe80003800200 */
[----:B------:R-:W-:Y:S05]  /*1c80*/  @P1 BRA `(.L_x_22) ;  /* 0x0000000000241947 */ /* 0x000fea0003800000 */
[----:B------:R-:W4:Y:S01]  /*1c90*/  LDCU.64 UR4, c[0x0][0x560] ;  /* 0x0000ac00ff0477ac */ /* 0x000f220008000a00 */
[----:B------:R-:W-:Y:S01]  /*1ca0*/  MOV R15, R17 ;  /* 0x00000011000f7202 */ /* 0x000fe20000000f00 */
[-C--:B-1----:R-:W-:Y:S02]  /*1cb0*/  IMAD R8, R21, R6.reuse, RZ ;  /* 0x0000000615087224 */ /* 0x082fe400078e02ff */
[----:B------:R-:W-:-:S04]  /*1cc0*/  IMAD.WIDE.U32 R14, R18, R6, R14 ;  /* 0x00000006120e7225 */ /* 0x000fc800078e000e */
[----:B------:R-:W-:-:S05]  /*1cd0*/  IMAD R8, R18, R7, R8 ;  /* 0x0000000712087224 */ /* 0x000fca00078e0208 */
[----:B------:R-:W-:Y:S02]  /*1ce0*/  IADD3 R7, PT, PT, R15, R8, RZ ;  /* 0x000000080f077210 */ /* 0x000fe40007ffe0ff */
[----:B----4-:R-:W-:-:S04]  /*1cf0*/  LEA R6, P0, R14, UR4, 0x1 ;  /* 0x000000040e067c11 */ /* 0x010fc8000f8008ff */
[----:B------:R-:W-:-:S05]  /*1d00*/  LEA.HI.X R7, R14, UR5, R7, 0x1, P0 ;  /* 0x000000050e077c11 */ /* 0x000fca00080f0c07 */
[----:B------:R4:W-:Y:S04]  /*1d10*/  STG.E.128 desc[UR14][R6.64], RZ ;  /* 0x000000ff06007986 */ /* 0x0009e8000c101d0e */
.L_x_22:
[----:B------:R-:W-:Y:S05]  /*1d20*/  BSYNC.RECONVERGENT B0 ;  /* 0x0000000000007941 */ /* 0x000fea0003800200 */
.L_x_21:
[----:B------:R-:W5:Y:S01]  /*1d30*/  LDCU.64 UR4, c[0x0][0x5e0] ;  /* 0x0000bc00ff0477ac */ /* 0x000f620008000a00 */
[C---:B------:R-:W-:Y:S01]  /*1d40*/  IMAD.WIDE.U32 R14, R4.reuse, UR17, R30 ;  /* 0x00000011040e7c25 */ /* 0x040fe2000f8e001e */
[----:B----4-:R-:W4:Y:S01]  /*1d50*/  @!P4 LDC.64 R6, c[0x0][0x568] ;  /* 0x00015a00ff06cb82 */ /* 0x010f220000000a00 */
[----:B------:R-:W-:Y:S02]  /*1d60*/  BSSY.RECONVERGENT B0, `(.L_x_23) ;  /* 0x0000018000007945 */ /* 0x000fe40003800200 */
[----:B-1----:R-:W-:Y:S01]  /*1d70*/  IMAD R8, R4, UR16, RZ ;  /* 0x0000001004087c24 */ /* 0x002fe2000f8e02ff */
[----:B------:R-:W-:-:S03]  /*1d80*/  IADD3 R10, P0, PT, R12, R14, RZ ;  /* 0x0000000e0c0a7210 */ /* 0x000fc60007f1e0ff */
[----:B------:R-:W-:-:S05]  /*1d90*/  IMAD R8, R5, UR17, R8 ;  /* 0x0000001105087c24 */ /* 0x000fca000f8e0208 */
[----:B------:R-:W-:-:S03]  /*1da0*/  IADD3.X R11, PT, PT, R11, R15, R8, P0, !PT ;  /* 0x0000000f0b0b7210 */ /* 0x000fc600007fe408 */
[----:B-----5:R-:W-:-:S04]  /*1db0*/  IMAD.WIDE.U32 R10, R189, UR4, R10 ;  /* 0x00000004bd0a7c25 */ /* 0x020fc8000f8e000a */
[----:B------:R-:W-:Y:S01]  /*1dc0*/  IMAD R13, R189, UR5, R11 ;  /* 0x00000005bd0d7c24 */ /* 0x000fe2000f8e020b */
[----:B------:R-:W-:-:S05]  /*1dd0*/  @!P4 MOV R12, R10 ;  /* 0x0000000a000cc202 */ /* 0x000fca0000000f00 */
[----:B------:R-:W-:-:S04]  /*1de0*/  @!P4 IMAD.WIDE.U32 R14, R197, R4, R12 ;  /* 0x00000004c50ec225 */ /* 0x000fc800078e000c */
[----:B------:R-:W-:Y:S01]  /*1df0*/  @!P4 IMAD R8, R197, R5, R15 ;  /* 0x00000005c508c224 */ /* 0x000fe200078e020f */
[----:B----4-:R-:W-:-:S04]  /*1e00*/  @!P4 LEA R6, P0, R14, R6, 0x1 ;  /* 0x000000060e06c211 */ /* 0x010fc800078008ff */
[----:B------:R-:W-:-:S05]  /*1e10*/  @!P4 LEA.HI.X R7, R14, R7, R8, 0x1, P0 ;  /* 0x000000070e07c211 */ /* 0x000fca00000f0c08 */
[----:B------:R1:W-:Y:S01]  /*1e20*/  @!P4 STG.E.128 desc[UR14][R6.64], RZ ;  /* 0x000000ff0600c986 */ /* 0x0003e2000c101d0e */
[----:B------:R-:W-:Y:S05]  /*1e30*/  @P3 BRA `(.L_x_24) ;  /* 0x0000000000283947 */ /* 0x000fea0003800000 */
[----:B------:R-:W4:Y:S01]  /*1e40*/  LDCU.64 UR4, c[0x0][0x568] ;  /* 0x0000ad00ff0477ac */ /* 0x000f220008000a00 */
[----:B------:R-:W-:Y:S01]  /*1e50*/  MOV R8, R10 ;  /* 0x0000000a00087202 */ /* 0x000fe20000000f00 */
[----:B-1----:R-:W-:Y:S01]  /*1e60*/  IMAD R6, R25, R4, RZ ;  /* 0x0000000419067224 */ /* 0x002fe200078e02ff */
[----:B------:R-:W-:-:S03]  /*1e70*/  MOV R9, R13 ;  /* 0x0000000d00097202 */ /* 0x000fc60000000f00 */
[C---:B------:R-:W-:Y:S02]  /*1e80*/  IMAD R6, R19.reuse, R5, R6 ;  /* 0x0000000513067224 */ /* 0x040fe400078e0206 */
[----:B------:R-:W-:-:S05]  /*1e90*/  IMAD.WIDE.U32 R8, R19, R4, R8 ;  /* 0x0000000413087225 */ /* 0x000fca00078e0008 */
[----:B------:R-:W-:Y:S02]  /*1ea0*/  IADD3 R6, PT, PT, R9, R6, RZ ;  /* 0x0000000609067210 */ /* 0x000fe40007ffe0ff */
[----:B----4-:R-:W-:-:S04]  /*1eb0*/  LEA R14, P0, R8, UR4, 0x1 ;  /* 0x00000004080e7c11 */ /* 0x010fc8000f8008ff */
[----:B------:R-:W-:-:S05]  /*1ec0*/  LEA.HI.X R15, R8, UR5, R6, 0x1, P0 ;  /* 0x00000005080f7c11 */ /* 0x000fca00080f0c06 */
[----:B------:R4:W-:Y:S04]  /*1ed0*/  STG.E.128 desc[UR14][R14.64], RZ ;  /* 0x000000ff0e007986 */ /* 0x0009e8000c101d0e */
.L_x_24:
[----:B------:R-:W-:Y:S05]  /*1ee0*/  BSYNC.RECONVERGENT B0 ;  /* 0x0000000000007941 */ /* 0x000fea0003800200 */
.L_x_23:
[----:B------:R-:W-:Y:S04]  /*1ef0*/  BSSY.RECONVERGENT B0, `(.L_x_25) ;  /* 0x000000c000007945 */ /* 0x000fe80003800200 */
        /* <DEDUP_REMOVED lines=11> */
.L_x_26:
[----:B------:R-:W-:Y:S05]  /*1fb0*/  BSYNC.RECONVERGENT B0 ;  /* 0x0000000000007941 */ /* 0x000fea0003800200 */
.L_x_25:
[----:B------:R-:W-:Y:S05]  /*1fc0*/  @P1 BRA `(.L_x_27) ;  /* 0x0000004400781947 */ /* 0x000fea0003800000 */
[----:B------:R-:W5:Y:S01]  /*1fd0*/  LDCU.64 UR4, c[0x0][0x568] ;  /* 0x0000ad00ff0477ac */ /* 0x000f620008000a00 */
[----:B------:R-:W-:Y:S01]  /*1fe0*/  MOV R11, R13 ;  /* 0x0000000d000b7202 */ /* 0x000fe20000000f00 */
[-C--:B------:R-:W-:Y:S02]  /*1ff0*/  IMAD R21, R21, R4.reuse, RZ ;  /* 0x0000000415157224 */ /* 0x080fe400078e02ff */
[----:B------:R-:W-:-:S04]  /*2000*/  IMAD.WIDE.U32 R10, R18, R4, R10 ;  /* 0x00000004120a7225 */ /* 0x000fc800078e000a */
[----:B------:R-:W-:-:S05]  /*2010*/  IMAD R21, R18, R5, R21 ;  /* 0x0000000512157224 */ /* 0x000fca00078e0215 */
[----:B------:R-:W-:Y:S02]  /*2020*/  IADD3 R21, PT, PT, R11, R21, RZ ;  /* 0x000000150b157210 */ /* 0x000fe40007ffe0ff */
[----:B-----5:R-:W-:-:S04]  /*2030*/  LEA R4, P0, R10, UR4, 0x1 ;  /* 0x000000040a047c11 */ /* 0x020fc8000f8008ff */
[----:B------:R-:W-:-:S05]  /*2040*/  LEA.HI.X R5, R10, UR5, R21, 0x1, P0 ;  /* 0x000000050a057c11 */ /* 0x000fca00080f0c15 */
[----:B------:R1:W-:Y:S01]  /*2050*/  STG.E.128 desc[UR14][R4.64], RZ ;  /* 0x000000ff04007986 */ /* 0x0003e2000c101d0e */
[----:B------:R-:W-:Y:S05]  /*2060*/  BRA `(.L_x_27) ;  /* 0x0000004400507947 */ /* 0x000fea0003800000 */
.L_x_12:
[----:B------:R-:W1:Y:S01]  /*2070*/  LDCU.64 UR4, c[0x0][0x3d8] ;  /* 0x00007b00ff0477ac */ /* 0x000e620008000a00 */
[----:B------:R-:W-:Y:S01]  /*2080*/  VIADD R208, R234, -UR17 ;  /* 0x80000011ead07c36 */ /* 0x000fe20008000000 */
[----:B------:R-:W2:Y:S01]  /*2090*/  LDC R206, c[0x0][0x44c] ;  /* 0x00011300ffce7b82 */ /* 0x000ea20000000800 */
[C---:B------:R-:W-:Y:S02]  /*20a0*/  IMAD R4, R14.reuse, UR16, RZ ;  /* 0x000000100e047c24 */ /* 0x040fe4000f8e02ff */
[----:B------:R-:W-:Y:S01]  /*20b0*/  IMAD.WIDE.U32 R6, R14, UR17, R30 ;  /* 0x000000110e067c25 */ /* 0x000fe2000f8e001e */
[----:B------:R-:W-:-:S03]  /*20c0*/  ISETP.GE.AND P6, PT, R197, R208, PT ;  /* 0x000000d0c500720c */ /* 0x000fc60003fc6270 */
[----:B------:R-:W-:Y:S01]  /*20d0*/  IMAD R28, R232, -0x40, R28 ;  /* 0xffffffc0e81c7824 */ /* 0x000fe200078e021c */
[-C--:B------:R-:W-:Y:S01]  /*20e0*/  ISETP.GE.AND P5, PT, R203, R208.reuse, PT ;  /* 0x000000d0cb00720c */ /* 0x080fe20003fa6270 */
[----:B------:R-:W-:Y:S01]  /*20f0*/  IMAD R4, R15, UR17, R4 ;  /* 0x000000110f047c24 */ /* 0x000fe2000f8e0204 */
[----:B------:R-:W-:Y:S01]  /*2100*/  ISETP.GE.AND P4, PT, R202, R208, PT ;  /* 0x000000d0ca00720c */ /* 0x000fe20003f86270 */
[----:B------:R-:W-:Y:S01]  /*2110*/  IMAD.MOV.U32 R231, RZ, RZ, 0x7f800000 ;  /* 0x7f800000ffe77424 */ /* 0x000fe200078e00ff */
[----:B------:R-:W-:Y:S01]  /*2120*/  IADD3 R36, P0, PT, R32, R6, RZ ;  /* 0x0000000620247210 */ /* 0x000fe20007f1e0ff */
[----:B------:R-:W-:Y:S01]  /*2130*/  IMAD.MOV.U32 R230, RZ, RZ, 0x7f800000 ;  /* 0x7f800000ffe67424 */ /* 0x000fe200078e00ff */
[----:B------:R-:W-:Y:S01]  /*2140*/  ISETP.GE.AND P3, PT, R199, R208, PT ;  /* 0x000000d0c700720c */ /* 0x000fe20003f66270 */
[----:B------:R-:W-:Y:S01]  /*2150*/  IMAD.MOV.U32 R229, RZ, RZ, 0x7f800000 ;  /* 0x7f800000ffe57424 */ /* 0x000fe200078e00ff */
[----:B------:R-:W-:Y:S01]  /*2160*/  IADD3.X R37, PT, PT, R29, R7, R4, P0, !PT ;  /* 0x000000071d257210 */ /* 0x000fe200007fe404 */
[----:B-1----:R-:W-:Y:S01]  /*2170*/  IMAD R4, R22, UR4, RZ ;  /* 0x0000000416047c24 */ /* 0x002fe2000f8e02ff */
[----:B------:R-:W1:Y:S01]  /*2180*/  @!P6 LDC.64 R10, c[0x0][0x390] ;  /* 0x0000e400ff0aeb82 */ /* 0x000e620000000a00 */
[----:B------:R-:W-:Y:S01]  /*2190*/  IMAD.MOV.U32 R228, RZ, RZ, 0x7f800000 ;  /* 0x7f800000ffe47424 */ /* 0x000fe200078e00ff */
[----:B------:R-:W-:Y:S01]  /*21a0*/  UIADD3 UR8, UPT, UPT, UR17, 0x80, URZ ;  /* 0x0000008011087890 */ /* 0x000fe2000fffe0ff */
[C---:B------:R-:W-:Y:S01]  /*21b0*/  IMAD R5, R23.reuse, UR5, R4 ;  /* 0x0000000517057c24 */ /* 0x040fe2000f8e0204 */
[----:B------:R-:W3:Y:S01]  /*21c0*/  LDCU UR6, c[0x0][0x3e0] ;  /* 0x00007c00ff0677ac */ /* 0x000ee20008000800 */
[----:B------:R-:W-:-:S03]  /*21d0*/  IMAD.WIDE.U32 R36, R23, UR4, R36 ;  /* 0x0000000417247c25 */ /* 0x000fc6000f8e0024 */
[----:B------:R-:W4:Y:S01]  /*21e0*/  @!P5 LDC.64 R8, c[0x0][0x390] ;  /* 0x0000e400ff08db82 */ /* 0x000f220000000a00 */
[----:B------:R-:W-:Y:S01]  /*21f0*/  IMAD.IADD R37, R37, 0x1, R5 ;  /* 0x0000000125257824 */ /* 0x000fe200078e0205 */
[----:B------:R-:W3:Y:S01]  /*2200*/  LDCU.64 UR4, c[0x0][0x3d0] ;  /* 0x00007a00ff0477ac */ /* 0x000ee20008000a00 */
[-C--:B------:R-:W-:Y:S02]  /*2210*/  @!P5 IMAD R34, R25, R14.reuse, RZ ;  /* 0x0000000e1922d224 */ /* 0x080fe400078e02ff */
[--C-:B------:R-:W-:Y:S01]  /*2220*/  @!P5 IMAD.MOV.U32 R38, RZ, RZ, R36.reuse ;  /* 0x000000ffff26d224 */ /* 0x100fe200078e0024 */
[----:B------:R-:W1:Y:S01]  /*2230*/  LDCU UR7, c[0x0][0x45c] ;  /* 0x00008b80ff0777ac */ /* 0x000e620008000800 */
[--C-:B------:R-:W-:Y:S01]  /*2240*/  @!P5 IMAD.MOV.U32 R39, RZ, RZ, R37.reuse ;  /* 0x000000ffff27d224 */ /* 0x100fe200078e0025 */
[----:B------:R-:W3:Y:S01]  /*2250*/  @!P4 LDC.64 R6, c[0x0][0x390] ;  /* 0x0000e400ff06cb82 */ /* 0x000ee20000000a00 */
[----:B------:R-:W-:-:S04]  /*2260*/  @!P6 IMAD.WIDE.U32 R42, R197, R14, R36 ;  /* 0x0000000ec52ae225 */ /* 0x000fc800078e0024 */
[----:B------:R-:W-:Y:S02]  /*2270*/  @!P4 IMAD R32, R27, R14, RZ ;  /* 0x0000000e1b20c224 */ /* 0x000fe400078e02ff */
[----:B------:R-:W-:Y:S01]  /*2280*/  @!P4 IMAD.MOV.U32 R40, RZ, RZ, R36 ;  /* 0x000000ffff28c224 */ /* 0x000fe200078e0024 */
[----:B------:R-:W2:Y:S01]  /*2290*/  @!P3 LDC.64 R4, c[0x0][0x390] ;  /* 0x0000e400ff04bb82 */ /* 0x000ea20000000a00 */
[----:B------:R-:W-:Y:S01]  /*22a0*/  @!P4 IMAD.MOV.U32 R41, RZ, RZ, R37 ;  /* 0x000000ffff29c224 */ /* 0x000fe200078e0025 */
[----:B-1----:R-:W-:Y:S01]  /*22b0*/  @!P6 LEA R10, P0, R42, R10, 0x1 ;  /* 0x0000000a2a0ae211 */ /* 0x002fe200078008ff */
[C---:B------:R-:W-:Y:S02]  /*22c0*/  @!P5 IMAD R33, R19.reuse, R15, R34 ;  /* 0x0000000f1321d224 */ /* 0x040fe400078e0222 */
[----:B------:R-:W-:-:S04]  /*22d0*/  @!P5 IMAD.WIDE.U32 R38, R19, R14, R38 ;  /* 0x0000000e1326d225 */ /* 0x000fc800078e0026 */
[-C--:B------:R-:W-:Y:S01]  /*22e0*/  @!P6 IMAD R34, R197, R15.reuse, R43 ;  /* 0x0000000fc522e224 */ /* 0x080fe200078e022b */
[----:B----4-:R-:W-:Y:S01]  /*22f0*/  @!P5 LEA R8, P1, R38, R8, 0x1 ;  /* 0x000000082608d211 */ /* 0x010fe200078208ff */
[C---:B------:R-:W-:Y:S02]  /*2300*/  @!P4 IMAD R32, R20.reuse, R15, R32 ;  /* 0x0000000f1420c224 */ /* 0x040fe400078e0220 */
[-C--:B------:R-:W-:Y:S01]  /*2310*/  @!P4 IMAD.WIDE.U32 R40, R20, R14.reuse, R40 ;  /* 0x0000000e1428c225 */ /* 0x080fe200078e0028 */
[----:B------:R-:W-:Y:S01]  /*2320*/  @!P6 LEA.HI.X R11, R42, R11, R34, 0x1, P0 ;  /* 0x0000000b2a0be211 */ /* 0x000fe200000f0c22 */
[----:B------:R-:W-:Y:S02]  /*2330*/  @P2 BAR.SYNC.DEFER_BLOCKING 0x0 ;  /* 0x0000000000002b1d */ /* 0x000fe40000010000 */
[----:B------:R-:W-:Y:S01]  /*2340*/  @!P3 IMAD R29, R21, R14, RZ ;  /* 0x0000000e151db224 */ /* 0x000fe200078e02ff */
[----:B---3--:R-:W-:Y:S01]  /*2350*/  @!P4 LEA R6, P0, R40, R6, 0x1 ;  /* 0x000000062806c211 */ /* 0x008fe200078008ff */
[----:B------:R-:W-:-:S02]  /*2360*/  @!P5 IMAD.IADD R33, R39, 0x1, R33 ;  /* 0x000000012721d824 */ /* 0x000fc400078e0221 */
[----:B------:R-:W-:Y:S02]  /*2370*/  @!P4 IMAD.IADD R32, R41, 0x1, R32 ;  /* 0x000000012920c824 */ /* 0x000fe400078e0220 */
[----:B------:R-:W-:Y:S01]  /*2380*/  @!P3 IMAD R29, R18, R15, R29 ;  /* 0x0000000f121db224 */ /* 0x000fe200078e021d */
[----:B------:R-:W-:Y:S01]  /*2390*/  @!P5 LEA.HI.X R9, R38, R9, R33, 0x1, P1 ;  /* 0x000000092609d211 */ /* 0x000fe200008f0c21 */
[----:B------:R-:W-:Y:S01]  /*23a0*/  @!P3 IMAD.WIDE.U32 R36, R18, R14, R36 ;  /* 0x0000000e1224b225 */ /* 0x000fe200078e0024 */
[----:B------:R-:W-:Y:S02]  /*23b0*/  ISETP.GE.AND P1, PT, R203, R28, PT ;  /* 0x0000001ccb00720c */ /* 0x000fe40003f26270 */
[----:B------:R-:W-:Y:S01]  /*23c0*/  @!P4 LEA.HI.X R7, R40, R7, R32, 0x1, P0 ;  /* 0x000000072807c211 */ /* 0x000fe200000f0c20 */
[----:B------:R-:W-:Y:S01]  /*23d0*/  IMAD.WIDE.U32 R14, R12, UR17, R30 ;  /* 0x000000110c0e7c25 */ /* 0x000fe2000f8e001e */
[----:B--2---:R-:W-:-:S03]  /*23e0*/  @!P3 LEA R30, P0, R36, R4, 0x1 ;  /* 0x00000004241eb211 */ /* 0x004fc600078008ff */
[----:B------:R-:W-:Y:S02]  /*23f0*/  @!P3 IMAD.IADD R29, R37, 0x1, R29 ;  /* 0x00000001251db824 */ /* 0x000fe400078e021d */
[----:B------:R-:W-:Y:S02]  /*2400*/  IMAD R4, R12, UR16, RZ ;  /* 0x000000100c047c24 */ /* 0x000fe4000f8e02ff */
[----:B------:R-:W-:Y:S01]  /*2410*/  IMAD R22, R22, UR4, RZ ;  /* 0x0000000416167c24 */ /* 0x000fe2000f8e02ff */
[----:B------:R-:W-:Y:S01]  /*2420*/  @!P3 LEA.HI.X R31, R36, R5, R29, 0x1, P0 ;  /* 0x00000005241fb211 */ /* 0x000fe200000f0c1d */
[----:B------:R-:W-:Y:S01]  /*2430*/  IMAD R5, R13, UR17, R4 ;  /* 0x000000110d057c24 */ /* 0x000fe2000f8e0204 */
[----:B------:R-:W-:Y:S01]  /*2440*/  IADD3 R14, P0, PT, R26, R14, RZ ;  /* 0x0000000e1a0e7210 */ /* 0x000fe20007f1e0ff */
[----:B------:R-:W-:Y:S01]  /*2450*/  @!PT LDS RZ, [RZ] ;  /* 0x00000000fffff984 */ /* 0x000fe20000000800 */
[----:B------:R-:W-:Y:S01]  /*2460*/  @!PT LDS RZ, [RZ] ;  /* 0x00000000fffff984 */ /* 0x000fe20000000800 */
[----:B------:R-:W-:Y:S01]  /*2470*/  @!PT LDS RZ, [RZ] ;  /* 0x00000000fffff984 */ /* 0x000fe20000000800 */
[----:B------:R1:W-:Y:S01]  /*2480*/  @!P6 LDGSTS.E.BYPASS.LTC128B.128 [R204+0xa000], desc[UR14][R10.64] ;  /* 0x0a0000000accefae */ /* 0x0003e2000b981a0e */
[----:B------:R-:W-:Y:S01]  /*2490*/  LOP3.LUT R4, R232, 0x80000001, RZ, 0xc0, !PT ;  /* 0x80000001e8047812 */ /* 0x000fe200078ec0ff */
[----:B------:R-:W-:Y:S01]  /*24a0*/  @!P4 IMAD R27, R27, R12, RZ ;  /* 0x0000000c1b1bc224 */ /* 0x000fe200078e02ff */
[----:B------:R-:W-:Y:S01]  /*24b0*/  IADD3.X R15, PT, PT, R24, R15, R5, P0, !PT ;  /* 0x0000000f180f7210 */ /* 0x000fe200007fe405 */
[----:B------:R2:W-:Y:S01]  /*24c0*/  @P6 STS.128 [R204+0xa000], RZ ;  /* 0x00a000ffcc006388 */ /* 0x0005e20000000c00 */
[----:B------:R-:W-:Y:S01]  /*24d0*/  @!P1 LEA R32, P0, R213, R218, 0x1 ;  /* 0x000000dad5209211 */ /* 0x000fe200078008ff */
[----:B------:R-:W-:-:S02]  /*24e0*/  VIADD R5, R195, 0x8 ;  /* 0x00000008c3057836 */ /* 0x000fc40000000000 */
[----:B------:R2:W-:Y:S01]  /*24f0*/  @P5 STS.128 [R204+0xb000], RZ ;  /* 0x00b000ffcc005388 */ /* 0x0005e20000000c00 */
[----:B------:R-:W-:Y:S01]  /*2500*/  @!P1 LEA.HI.X R33, R213, R219, R212, 0x1, P0 ;  /* 0x000000dbd5219211 */ /* 0x000fe200000f0cd4 */
[----:B------:R-:W-:Y:S01]  /*2510*/  IMAD.WIDE.U32 R14, R23, UR4, R14 ;  /* 0x00000004170e7c25 */ /* 0x000fe2000f8e000e */
[----:B------:R-:W-:Y:S01]  /*2520*/  ISETP.NE.AND P0, PT, R4, 0x1, PT ;  /* 0x000000010400780c */ /* 0x000fe20003f05270 */
[----:B------:R-:W-:Y:S01]  /*2530*/  @!PT LDS RZ, [RZ] ;  /* 0x00000000fffff984 */ /* 0x000fe20000000800 */
[----:B------:R-:W-:Y:S01]  /*2540*/  @!PT LDS RZ, [RZ] ;  /* 0x00000000fffff984 */ /* 0x000fe20000000800 */
[----:B------:R-:W-:Y:S01]  /*2550*/  @!PT LDS RZ, [RZ] ;  /* 0x00000000fffff984 */ /* 0x000fe20000000800 */
[----:B------:R3:W-:Y:S01]  /*2560*/  @!P5 LDGSTS.E.BYPASS.LTC128B.128 [R204+0xb000], desc[UR14][R8.64] ;  /* 0x0b00000008ccdfae */ /* 0x0007e2000b981a0e */
[-C--:B------:R-:W-:Y:S01]  /*2570*/  ISETP.GE.AND P2, PT, R5, R28.reuse, PT ;  /* 0x0000001c0500720c */ /* 0x080fe20003f46270 */
[----:B------:R-:W-:Y:S01]  /*2580*/  IMAD R4, R23, UR5, R22 ;  /* 0x0000000517047c24 */ /* 0x000fe2000f8e0216 */
[----:B------:R-:W-:Y:S01]  /*2590*/  SEL R173, RZ, 0x2000, P0 ;  /* 0x00002000ffad7807 */ /* 0x000fe20000000000 */
[----:B------:R2:W-:Y:S01]  /*25a0*/  @P4 STS.128 [R204+0xc000], RZ ;  /* 0x00c000ffcc004388 */ /* 0x0005e20000000c00 */
[----:B------:R-:W-:Y:S01]  /*25b0*/  ISETP.GE.AND P0, PT, R197, R28, PT ;  /* 0x0000001cc500720c */ /* 0x000fe20003f06270 */
[----:B------:R-:W-:Y:S01]  /*25c0*/  IMAD.IADD R23, R15, 0x1, R4 ;  /* 0x000000010f177824 */ /* 0x000fe200078e0204 */
[----:B------:R-:W4:Y:S01]  /*25d0*/  LDCU UR5, c[0x0][0x3b0] ;  /* 0x00007600ff0577ac */ /* 0x000f220008000800 */
[----:B------:R-:W-:Y:S01]  /*25e0*/  @!PT LDS RZ, [RZ] ;  /* 0x00000000fffff984 */ /* 0x000fe20000000800 */
[----:B------:R-:W-:Y:S01]  /*25f0*/  @!PT LDS RZ, [RZ] ;  /* 0x00000000fffff984 */ /* 0x000fe20000000800 */
[----:B------:R-:W-:Y:S01]  /*2600*/  @!PT LDS RZ, [RZ] ;  /* 0x00000000fffff984 */ /* 0x000fe20000000800 */
[----:B------:R4:W-:Y:S01]  /*2610*/  @!P4 LDGSTS.E.BYPASS.LTC128B.128 [R204+0xc000], desc[UR14][R6.64] ;  /* 0x0c00000006cccfae */ /* 0x0009e2000b981a0e */
[----:B------:R-:W-:Y:S01]  /*2620*/  IMAD.IADD R233, R204, 0x1, R173 ;  /* 0x00000001cce97824 */ /* 0x000fe200078e02ad */
[----:B------:R-:W2:Y:S01]  /*2630*/  @!P3 LDC.64 R4, c[0x0][0x388] ;  /* 0x0000e200ff04bb82 */ /* 0x000ea20000000a00 */
[-C--:B------:R-:W-:Y:S01]  /*2640*/  @!P5 IMAD R22, R25, R12.reuse, RZ ;  /* 0x0000000c1916d224 */ /* 0x080fe200078e02ff */
[----:B------:R2:W-:Y:S01]  /*2650*/  @P3 STS.128 [R204+0xd000], RZ ;  /* 0x00d000ffcc003388 */ /* 0x0005e20000000c00 */
[----:B------:R-:W-:Y:S01]  /*2660*/  @!P6 IMAD.MOV.U32 R36, RZ, RZ, R14 ;  /* 0x000000ffff24e224 */ /* 0x000fe200078e000e */
[----:B------:R-:W2:Y:S01]  /*2670*/  LDCU UR4, c[0x0][0x590] ;  /* 0x0000b200ff0477ac */ /* 0x000ea20008000800 */
[----:B------:R-:W-:Y:S01]  /*2680*/  @!P6 IMAD.MOV.U32 R37, RZ, RZ, R23 ;  /* 0x000000ffff25e224 */ /* 0x000fe200078e0017 */
[----:B------:R-:W-:Y:S01]  /*2690*/  @!PT LDS RZ, [RZ] ;  /* 0x00000000fffff984 */ /* 0x000fe20000000800 */
[----:B------:R-:W-:Y:S01]  /*26a0*/  @!PT LDS RZ, [RZ] ;  /* 0x00000000fffff984 */ /* 0x000fe20000000800 */
[----:B------:R-:W-:Y:S01]  /*26b0*/  @!PT LDS RZ, [RZ] ;  /* 0x00000000fffff984 */ /* 0x000fe20000000800 */
[----:B------:R4:W-:Y:S01]  /*26c0*/  @!P3 LDGSTS.E.BYPASS.LTC128B.128 [R204+0xd000], desc[UR14][R30.64] ;  /* 0x0d0000001eccbfae */ /* 0x0009e2000b981a0e */
[-C--:B------:R-:W-:Y:S01]  /*26d0*/  @!P5 IMAD R15, R19, R13.reuse, R22 ;  /* 0x0000000d130fd224 */ /* 0x080fe200078e0216 */
[----:B-1----:R-:W1:Y:S01]  /*26e0*/  @!P6 LDC.64 R10, c[0x0][0x388] ;  /* 0x0000e200ff0aeb82 */ /* 0x002e620000000a00 */
[-C--:B------:R-:W-:Y:S01]  /*26f0*/  @!P6 IMAD.WIDE.U32 R36, R197, R12.reuse, R36 ;  /* 0x0000000cc524e225 */ /* 0x080fe200078e0024 */
[----:B------:R-:W0:Y:S03]  /*2700*/  LDGDEPBAR ;  /* 0x00000000000079af */ /* 0x000e260000000000 */
[----:B------:R-:W-:Y:S01]  /*2710*/  @!P5 IMAD.MOV.U32 R22, RZ, RZ, R14 ;  /* 0x000000ffff16d224 */ /* 0x000fe200078e000e */
[----:B------:R-:W-:Y:S01]  /*2720*/  @!P0 LDGSTS.E.BYPASS.LTC128B.128 [R204+0x4000], desc[UR14][R218.64] ;  /* 0x04000000dacc8fae */ /* 0x000fe2000b981a0e */
[----:B------:R-:W-:Y:S01]  /*2730*/  @!P4 IMAD R27, R20, R13, R27 ;  /* 0x0000000d141bc224 */ /* 0x000fe200078e021b */
[----:B---3--:R-:W3:Y:S02]  /*2740*/  @!P5 LDC.64 R8, c[0x0][0x388] ;  /* 0x0000e200ff08db82 */ /* 0x008ee40000000a00 */
[----:B------:R1:W-:Y:S01]  /*2750*/  @P0 STS.128 [R204+0x4000], RZ ;  /* 0x004000ffcc000388 */ /* 0x0003e20000000c00 */
[----:B------:R-:W-:-:S03]  /*2760*/  @!P3 IMAD R21, R21, R12, RZ ;  /* 0x0000000c1515b224 */ /* 0x000fc600078e02ff */
[----:B------:R1:W-:Y:S01]  /*2770*/  @P1 STS.128 [R204+0x5000], RZ ;  /* 0x005000ffcc001388 */ /* 0x0003e20000000c00 */
[----:B------:R-:W-:Y:S01]  /*2780*/  @!P3 IMAD R21, R18, R13, R21 ;  /* 0x0000000d1215b224 */ /* 0x000fe200078e0215 */
[----:B----4-:R-:W4:Y:S02]  /*2790*/  @!P4 LDC.64 R6, c[0x0][0x388] ;  /* 0x0000e200ff06cb82 */ /* 0x010f240000000a00 */
[----:B------:R-:W-:Y:S01]  /*27a0*/  @!PT LDS RZ, [RZ] ;  /* 0x00000000fffff984 */ /* 0x000fe20000000800 */
[----:B------:R-:W-:Y:S01]  /*27b0*/  @!PT LDS RZ, [RZ] ;  /* 0x00000000fffff984 */ /* 0x000fe20000000800 */
[----:B------:R-:W-:Y:S01]  /*27c0*/  @!PT LDS RZ, [RZ] ;  /* 0x00000000fffff984 */ /* 0x000fe20000000800 */
[----:B------:R2:W-:Y:S04]  /*27d0*/  @!P1 LDGSTS.E.BYPASS.LTC128B.128 [R204+0x5000], desc[UR14][R32.64] ;  /* 0x0500000020cc9fae */ /* 0x0005e8000b981a0e */
[----:B------:R-:W-:Y:S01]  /*27e0*/  @!P0 LDGSTS.E.BYPASS.LTC128B.128 [R233], desc[UR14][R216.64] ;  /* 0x00000000d8e98fae */ /* 0x000fe2000b981a0e */
[----:B------:R-:W-:-:S03]  /*27f0*/  @!P5 IMAD.WIDE.U32 R30, R19, R12, R22 ;  /* 0x0000000c131ed225 */ /* 0x000fc600078e0016 */
[----:B------:R3:W-:Y:S01]  /*2800*/  @P0 STS.128 [R233], RZ ;  /* 0x000000ffe9000388 */ /* 0x0007e20000000c00 */
[----:B------:R-:W-:Y:S01]  /*2810*/  @!P1 LEA R24, P0, R211, R216, 0x1 ;  /* 0x000000d8d3189211 */ /* 0x000fe200078008ff */
[----:B------:R-:W-:Y:S02]  /*2820*/  @!P5 IMAD.IADD R15, R31, 0x1, R15 ;  /* 0x000000011f0fd824 */ /* 0x000fe400078e020f */
[----:B------:R3:W-:Y:S01]  /*2830*/  @P1 STS.128 [R233+0x1000], RZ ;  /* 0x001000ffe9001388 */ /* 0x0007e20000000c00 */
[----:B------:R-:W-:Y:S01]  /*2840*/  @!P1 LEA.HI.X R25, R211, R217, R210, 0x1, P0 ;  /* 0x000000d9d3199211 */ /* 0x000fe200000f0cd2 */
[----:B------:R-:W-:Y:S01]  /*2850*/  @!P3 IMAD.MOV.U32 R22, RZ, RZ, R14 ;  /* 0x000000ffff16b224 */ /* 0x000fe200078e000e */
[----:B-1----:R-:W-:-:S03]  /*2860*/  @!P6 LEA R34, P0, R36, R10, 0x1 ;  /* 0x0000000a2422e211 */ /* 0x002fc600078008ff */
[----:B------:R-:W-:Y:S01]  /*2870*/  @!PT LDS RZ, [RZ] ;  /* 0x00000000fffff984 */ /* 0x000fe20000000800 */
[----:B------:R-:W-:Y:S01]  /*2880*/  @!PT LDS RZ, [RZ] ;  /* 0x00000000fffff984 */ /* 0x000fe20000000800 */
[----:B------:R-:W-:Y:S01]  /*2890*/  @!PT LDS RZ, [RZ] ;  /* 0x00000000fffff984 */ /* 0x000fe20000000800 */
[----:B------:R-:W-:Y:S01]  /*28a0*/  @!P1 LDGSTS.E.BYPASS.LTC128B.128 [R233+0x1000], desc[UR14][R24.64] ;  /* 0x0100000018e99fae */ /* 0x000fe2000b981a0e */
[----:B--2---:R-:W-:Y:S02]  /*28b0*/  @!P4 IMAD.MOV.U32 R32, RZ, RZ, R14 ;  /* 0x000000ffff20c224 */ /* 0x004fe400078e000e */
[--C-:B------:R-:W-:Y:S02]  /*28c0*/  @!P4 IMAD.MOV.U32 R33, RZ, RZ, R23.reuse ;  /* 0x000000ffff21c224 */ /* 0x100fe400078e0017 */
[----:B------:R-:W-:-:S04]  /*28d0*/  @!P3 IMAD.WIDE.U32 R22, R18, R12, R22 ;  /* 0x0000000c1216b225 */ /* 0x000fc800078e0016 */
[----:B------:R-:W-:-:S04]  /*28e0*/  @!P4 IMAD.WIDE.U32 R32, R20, R12, R32 ;  /* 0x0000000c1420c225 */ /* 0x000fc800078e0020 */
[----:B------:R-:W-:Y:S02]  /*28f0*/  @!P6 IMAD R20, R197, R13, R37 ;  /* 0x0000000dc514e224 */ /* 0x000fe400078e0225 */
[----:B------:R-:W-:Y:S02]  /*2900*/  @!P4 IMAD.IADD R27, R33, 0x1, R27 ;  /* 0x00000001211bc824 */ /* 0x000fe400078e021b */
[----:B------:R-:W-:Y:S01]  /*2910*/  @!P3 IMAD.IADD R10, R23, 0x1, R21 ;  /* 0x00000001170ab824 */ /* 0x000fe200078e0215 */
[----:B------:R-:W-:Y:S02]  /*2920*/  @!P6 LEA.HI.X R35, R36, R11, R20, 0x1, P0 ;  /* 0x0000000b2423e211 */ /* 0x000fe400000f0c14 */
[C---:B---3--:R-:W-:Y:S02]  /*2930*/  @!P5 LEA R8, P0, R30.reuse, R8, 0x1 ;  /* 0x000000081e08d211 */ /* 0x048fe400078008ff */
[----:B------:R-:W-:Y:S01]  /*2940*/  LOP3.LUT R11, R195, 0x20, RZ, 0xfc, !PT ;  /* 0x00000020c30b7812 */ /* 0x000fe200078efcff */
[----:B------:R-:W-:Y:S01]  /*2950*/  @!P6 LDGSTS.E.BYPASS.LTC128B.128 [R204+0x6000], desc[UR14][R34.64] ;  /* 0x0600000022ccefae */ /* 0x000fe2000b981a0e */
[----:B------:R-:W-:-:S02]  /*2960*/  @!P5 LEA.HI.X R9, R30, R9, R15, 0x1, P0 ;  /* 0x000000091e09d211 */ /* 0x000fc400000f0c0f */
[C---:B----4-:R-:W-:Y:S01]  /*2970*/  @!P4 LEA R6, P0, R32.reuse, R6, 0x1 ;  /* 0x000000062006c211 */ /* 0x050fe200078008ff */
[----:B------:R1:W-:Y:S01]  /*2980*/  @P6 STS.128 [R204+0x6000], RZ ;  /* 0x006000ffcc006388 */ /* 0x0003e20000000c00 */
[----:B------:R-:W-:Y:S01]  /*2990*/  ISETP.GE.AND P1, PT, R11, R28, PT ;  /* 0x0000001c0b00720c */ /* 0x000fe20003f26270 */
[----:B------:R-:W-:Y:S01]  /*29a0*/  VIADD R11, R195, 0x28 ;  /* 0x00000028c30b7836 */ /* 0x000fe20000000000 */
[----:B------:R-:W-:Y:S01]  /*29b0*/  @!P4 LEA.HI.X R7, R32, R7, R27, 0x1, P0 ;  /* 0x000000072007c211 */ /* 0x000fe200000f0c1b */
[----:B------:R1:W-:Y:S01]  /*29c0*/  @P5 STS.128 [R204+0x7000], RZ ;  /* 0x007000ffcc005388 */ /* 0x0003e20000000c00 */
[----:B------:R-:W-:-:S03]  /*29d0*/  @!P3 LEA R4, P0, R22, R4, 0x1 ;  /* 0x000000041604b211 */ /* 0x000fc600078008ff */
[----:B------:R-:W-:Y:S01]  /*29e0*/  @!PT LDS RZ, [RZ] ;  /* 0x00000000fffff984 */ /* 0x000fe20000000800 */
[----:B------:R-:W-:Y:S01]  /*29f0*/  @!PT LDS RZ, [RZ] ;  /* 0x00000000fffff984 */ /* 0x000fe20000000800 */
[----:B------:R-:W-:Y:S01]  /*2a00*/  @!PT LDS RZ, [RZ] ;  /* 0x00000000fffff984 */ /* 0x000fe20000000800 */
[----:B------:R-:W-:Y:S01]  /*2a10*/  @!P5 LDGSTS.E.BYPASS.LTC128B.128 [R204+0x7000], desc[UR14][R8.64] ;  /* 0x0700000008ccdfae */ /* 0x000fe2000b981a0e */
[----:B------:R-:W-:Y:S02]  /*2a20*/  @!P3 LEA.HI.X R5, R22, R5, R10, 0x1, P0 ;  /* 0x000000051605b211 */ /* 0x000fe400000f0c0a */
[-C--:B------:R-:W-:Y:S01]  /*2a30*/  ISETP.GE.AND P5, PT, R11, R28.reuse, PT ;  /* 0x0000001c0b00720c */ /* 0x080fe20003fa6270 */
[----:B------:R1:W-:Y:S01]  /*2a40*/  @P4 STS.128 [R204+0x8000], RZ ;  /* 0x008000ffcc004388 */ /* 0x0003e20000000c00 */
[C---:B------:R-:W-:Y:S01]  /*2a50*/  ISETP.GE.AND P0, PT, R195.reuse, R28, PT ;  /* 0x0000001cc300720c */ /* 0x040fe20003f06270 */
[----:B------:R-:W-:Y:S02]  /*2a60*/  IMAD.WIDE.U32 R10, R195, 0x4, R242 ;  /* 0x00000004c30a7825 */ /* 0x000fe400078e00f2 */
[----:B------:R-:W-:Y:S01]  /*2a70*/  @!PT LDS RZ, [RZ] ;  /* 0x00000000fffff984 */ /* 0x000fe20000000800 */
[----:B------:R-:W-:Y:S01]  /*2a80*/  @!PT LDS RZ, [RZ] ;  /* 0x00000000fffff984 */ /* 0x000fe20000000800 */
[----:B------:R-:W-:Y:S01]  /*2a90*/  @!PT LDS RZ, [RZ] ;  /* 0x00000000fffff984 */ /* 0x000fe20000000800 */
[----:B------:R-:W-:Y:S04]  /*2aa0*/  @!P4 LDGSTS.E.BYPASS.LTC128B.128 [R204+0x8000], desc[UR14][R6.64] ;  /* 0x0800000006cccfae */ /* 0x000fe8000b981a0e */
[----:B------:R1:W-:Y:S04]  /*2ab0*/  @P3 STS.128 [R204+0x9000], RZ ;  /* 0x009000ffcc003388 */ /* 0x0003e80000000c00 */
[----:B------:R-:W-:Y:S01]  /*2ac0*/  @!PT LDS RZ, [RZ] ;  /* 0x00000000fffff984 */ /* 0x000fe20000000800 */
[----:B------:R-:W-:Y:S01]  /*2ad0*/  @!PT LDS RZ, [RZ] ;  /* 0x00000000fffff984 */ /* 0x000fe20000000800 */
[----:B------:R-:W-:Y:S01]  /*2ae0*/  @!PT LDS RZ, [RZ] ;  /* 0x00000000fffff984 */ /* 0x000fe20000000800 */
[----:B------:R2:W-:Y:S04]  /*2af0*/  @!P3 LDGSTS.E.BYPASS.LTC128B.128 [R204+0x9000], desc[UR14][R4.64] ;  /* 0x0900000004ccbfae */ /* 0x0005e8000b981a0e */
[----:B------:R-:W0:Y:S04]  /*2b00*/  LDGDEPBAR ;  /* 0x00000000000079af */ /* 0x000e280000000000 */
[----:B------:R1:W5:Y:S04]  /*2b10*/  @!P0 LDG.E R231, desc[UR14][R10.64] ;  /* 0x0000000e0ae78981 */ /* 0x000368000c1e1900 */
[----:B------:R1:W5:Y:S04]  /*2b20*/  @!P2 LDG.E R230, desc[UR14][R10.64+0x20] ;  /* 0x0000200e0ae6a981 */ /* 0x000368000c1e1900 */
[----:B------:R1:W5:Y:S04]  /*2b30*/  @!P1 LDG.E R229, desc[UR14][R10.64+0x80] ;  /* 0x0000800e0ae59981 */ /* 0x000368000c1e1900 */
[----:B------:R1:W5:Y:S01]  /*2b40*/  @!P5 LDG.E R228, desc[UR14][R10.64+0xa0] ;  /* 0x0000a00e0ae4d981 */ /* 0x000362000c1e1900 */
[----:B------:R-:W-:Y:S01]  /*2b50*/  SHF.R.U32.HI R207, RZ, 0x1, R16 ;  /* 0x00000001ffcf7819 */ /* 0x000fe20000011610 */
[----:B------:R-:W-:Y:S01]  /*2b60*/  IMAD.IADD R174, R190, 0x1, R173 ;  /* 0x00000001beae7824 */ /* 0x000fe200078e02ad */
[----:B------:R-:W-:Y:S01]  /*2b70*/  ISETP.LE.AND P1, PT, R234, UR8, PT ;  /* 0x00000008ea007c0c */ /* 0x000fe2000bf23270 */
[----:B------:R-:W-:Y:S01]  /*2b80*/  IMAD.SHL.U32 R220, R17, 0x8, RZ ;  /* 0x0000000811dc7824 */ /* 0x000fe200078e00ff */
[----:B------:R-:W-:-:S02]  /*2b90*/  CS2R R94, SRZ ;  /* 0x00000000005e7805 */ /* 0x000fc4000001ff00 */
[----:B------:R-:W-:Y:S01]  /*2ba0*/  CS2R R92, SRZ ;  /* 0x00000000005c7805 */ /* 0x000fe2000001ff00 */
[----:B--2---:R-:W-:Y:S01]  /*2bb0*/  IMAD.SHL.U32 R4, R16, 0x2, RZ ;  /* 0x0000000210047824 */ /* 0x004fe200078e00ff */
[----:B------:R-:W-:-:S04]  /*2bc0*/  DEPBAR.LE SB0, 0x1 ;  /* 0x000080400000791a */ /* 0x000fc80000000000 */
[----:B------:R-:W-:Y:S01]  /*2bd0*/  BAR.SYNC.DEFER_BLOCKING 0x0 ;  /* 0x0000000000007b1d */ /* 0x000fe20000010000 */
[----:B------:R-:W-:Y:S02]  /*2be0*/  LOP3.LUT R4, R4, 0x6, RZ, 0xc0, !PT ;  /* 0x0000000604047812 */ /* 0x000fe400078ec0ff */
[----:B------:R-:W-:Y:S02]  /*2bf0*/  CS2R R98, SRZ ;  /* 0x0000000000627805 */ /* 0x000fe4000001ff00 */
[----:B------:R-:W-:Y:S02]  /*2c00*/  CS2R R96, SRZ ;  /* 0x0000000000607805 */ /* 0x000fe4000001ff00 */
[----:B------:R-:W-:Y:S02]  /*2c10*/  CS2R R90, SRZ ;  /* 0x00000000005a7805 */ /* 0x000fe4000001ff00 */
[----:B------:R-:W-:Y:S02]  /*2c20*/  LOP3.LUT R207, R4, 0x1e0, R207, 0xf8, !PT ;  /* 0x000001e004cf7812 */ /* 0x000fe400078ef8cf */
[----:B------:R-:W-:-:S02]  /*2c30*/  CS2R R88, SRZ ;  /* 0x0000000000587805 */ /* 0x000fc4000001ff00 */
[----:B------:R-:W-:Y:S02]  /*2c40*/  CS2R R86, SRZ ;  /* 0x0000000000567805 */ /* 0x000fe4000001ff00 */
[----:B------:R-:W-:Y:S02]  /*2c50*/  CS2R R84, SRZ ;  /* 0x0000000000547805 */ /* 0x000fe4000001ff00 */
[----:B------:R-:W-:Y:S01]  /*2c60*/  CS2R R78, SRZ ;  /* 0x00000000004e7805 */ /* 0x000fe2000001ff00 */
[----:B------:R-:W-:Y:S01]  /*2c70*/  VIADD R207, R207, UR17 ;  /* 0x00000011cfcf7c36 */ /* 0x000fe20008000000 */
[----:B------:R-:W-:Y:S02]  /*2c80*/  CS2R R76, SRZ ;  /* 0x00000000004c7805 */ /* 0x000fe4000001ff00 */
[----:B------:R-:W-:Y:S02]  /*2c90*/  CS2R R82, SRZ ;  /* 0x0000000000527805 */ /* 0x000fe4000001ff00 */
[----:B------:R-:W-:-:S02]  /*2ca0*/  CS2R R80, SRZ ;  /* 0x0000000000507805 */ /* 0x000fc4000001ff00 */
[----:B------:R-:W-:Y:S02]  /*2cb0*/  CS2R R74, SRZ ;  /* 0x00000000004a7805 */ /* 0x000fe4000001ff00 */
[----:B------:R-:W-:Y:S02]  /*2cc0*/  CS2R R72, SRZ ;  /* 0x0000000000487805 */ /* 0x000fe4000001ff00 */
[----:B------:R-:W-:Y:S02]  /*2cd0*/  CS2R R70, SRZ ;  /* 0x0000000000467805 */ /* 0x000fe4000001ff00 */
[----:B------:R-:W-:Y:S02]  /*2ce0*/  CS2R R68, SRZ ;  /* 0x0000000000447805 */ /* 0x000fe4000001ff00 */
[----:B------:R-:W-:Y:S02]  /*2cf0*/  CS2R R62, SRZ ;  /* 0x00000000003e7805 */ /* 0x000fe4000001ff00 */
[----:B------:R-:W-:-:S02]  /*2d00*/  CS2R R60, SRZ ;  /* 0x00000000003c7805 */ /* 0x000fc4000001ff00 */
[----:B------:R-:W-:Y:S02]  /*2d10*/  CS2R R66, SRZ ;  /* 0x0000000000427805 */ /* 0x000fe4000001ff00 */
[----:B------:R-:W-:Y:S02]  /*2d20*/  CS2R R64, SRZ ;  /* 0x0000000000407805 */ /* 0x000fe4000001ff00 */
[----:B------:R-:W-:Y:S02]  /*2d30*/  CS2R R58, SRZ ;  /* 0x00000000003a7805 */ /* 0x000fe4000001ff00 */
[----:B------:R-:W-:Y:S01]  /*2d40*/  CS2R R56, SRZ ;  /* 0x0000000000387805 */ /* 0x000fe2000001ff00 */
[----:B------:R1:W2:Y:S01]  /*2d50*/  LDSM.16.M88.4 R140, [R184] ;  /* 0x00000000b88c783b */ /* 0x0002a20000000200 */
[----:B------:R-:W-:Y:S02]  /*2d60*/  CS2R R54, SRZ ;  /* 0x0000000000367805 */ /* 0x000fe4000001ff00 */
[----:B------:R-:W-:-:S02]  /*2d70*/  CS2R R52, SRZ ;  /* 0x0000000000347805 */ /* 0x000fc4000001ff00 */
[----:B------:R-:W-:Y:S01]  /*2d80*/  CS2R R46, SRZ ;  /* 0x00000000002e7805 */ /* 0x000fe2000001ff00 */
[----:B------:R1:W3:Y:S01]  /*2d90*/  LDSM.16.M88.4 R144, [R184+0x800] ;  /* 0x00080000b890783b */ /* 0x0002e20000000200 */
[----:B------:R-:W-:Y:S02]  /*2da0*/  CS2R R44, SRZ ;  /* 0x00000000002c7805 */ /* 0x000fe4000001ff00 */
[----:B------:R-:W-:Y:S02]  /*2db0*/  CS2R R50, SRZ ;  /* 0x0000000000327805 */ /* 0x000fe4000001ff00 */
[----:B------:R-:W-:Y:S01]  /*2dc0*/  CS2R R48, SRZ ;  /* 0x0000000000307805 */ /* 0x000fe2000001ff00 */
[----:B------:R1:W4:Y:S01]  /*2dd0*/  LDSM.16.M88.4 R148, [R182] ;  /* 0x00000000b694783b */ /* 0x0003220000000200 */
[----:B------:R-:W-:Y:S02]  /*2de0*/  CS2R R42, SRZ ;  /* 0x00000000002a7805 */ /* 0x000fe4000001ff00 */
[----:B------:R-:W-:-:S02]  /*2df0*/  CS2R R40, SRZ ;  /* 0x0000000000287805 */ /* 0x000fc4000001ff00 */
[----:B------:R-:W-:Y:S01]  /*2e00*/  CS2R R38, SRZ ;  /* 0x0000000000267805 */ /* 0x000fe2000001ff00 */
[----:B------:R1:W1:Y:S01]  /*2e10*/  LDSM.16.M88.4 R152, [R182+0x800] ;  /* 0x00080000b698783b */ /* 0x0002620000000200 */
[----:B------:R-:W-:Y:S01]  /*2e20*/  CS2R R36, SRZ ;  /* 0x0000000000247805 */ /* 0x000fe2000001ff00 */
[----:B------:R-:W-:Y:S01]  /*2e30*/  IMAD.IADD R173, R188, 0x1, R173 ;  /* 0x00000001bcad7824 */ /* 0x000fe200078e02ad */
[----:B------:R-:W-:Y:S01]  /*2e40*/  USHF.L.U32 UR5, UR5, 0x6, URZ ;  /* 0x0000000605057899 */ /* 0x000fe200080006ff */
[----:B------:R1:W1:Y:S01]  /*2e50*/  LDSM.16.M88.4 R156, [R180] ;  /* 0x00000000b49c783b */ /* 0x0002620000000200 */
[C---:B------:R-:W-:Y:S01]  /*2e60*/  @P1 VIADD R227, R207.reuse, 0x19 ;  /* 0x00000019cfe31836 */ /* 0x040fe20000000000 */
[----:B------:R-:W-:Y:S01]  /*2e70*/  USHF.L.U32 UR4, UR4, 0x6, URZ ;  /* 0x0000000604047899 */ /* 0x000fe200080006ff */
[C---:B------:R-:W-:Y:S01]  /*2e80*/  @P1 VIADD R226, R207.reuse, 0x18 ;  /* 0x00000018cfe21836 */ /* 0x040fe20000000000 */
[----:B------:R1:W1:Y:S01]  /*2e90*/  LDSM.16.M88.4 R160, [R180+0x800] ;  /* 0x00080000b4a0783b */ /* 0x0002620000000200 */
[----:B------:R-:W-:-:S02]  /*2ea0*/  @P1 VIADD R225, R207, 0x11 ;  /* 0x00000011cfe11836 */ /* 0x000fc40000000000 */
[C---:B------:R-:W-:Y:S01]  /*2eb0*/  @P1 VIADD R224, R207.reuse, 0x10 ;  /* 0x00000010cfe01836 */ /* 0x040fe20000000000 */
[----:B------:R1:W1:Y:S01]  /*2ec0*/  LDSM.16.M88.4 R164, [R179] ;  /* 0x00000000b3a4783b */ /* 0x0002620000000200 */
[C---:B------:R-:W-:Y:S02]  /*2ed0*/  @P1 VIADD R223, R207.reuse, 0x9 ;  /* 0x00000009cfdf1836 */ /* 0x040fe40000000000 */
[C---:B------:R-:W-:Y:S01]  /*2ee0*/  @P1 VIADD R222, R207.reuse, 0x8 ;  /* 0x00000008cfde1836 */ /* 0x040fe20000000000 */
[----:B------:R1:W1:Y:S01]  /*2ef0*/  LDSM.16.M88.4 R168, [R179+0x800] ;  /* 0x00080000b3a8783b */ /* 0x0002620000000200 */
[----:B------:R-:W-:-:S07]  /*2f00*/  @P1 VIADD R221, R207, 0x1 ;  /* 0x00000001cfdd1836 */ /* 0x000fce0000000000 */
.L_x_30:
[----:B------:R-:W0:Y:S01]  /*2f10*/  LDGDEPBAR ;  /* 0x00000000000079af */ /* 0x000e220000000000 */
[--C-:B------:R-:W-:Y:S02]  /*2f20*/  IMAD.IADD R136, R183, 0x1, R174.reuse ;  /* 0x00000001b7887824 */ /* 0x100fe400078e02ae */
[----:B-----5:R-:W-:Y:S01]  /*2f30*/  FMUL.FTZ R239, R231, 1.4426950216293334961 ;  /* 0x3fb8aa3be7ef7820 */ /* 0x020fe20000410000 */
[----:B------:R-:W-:Y:S02]  /*2f40*/  IMAD.IADD R192, R181, 0x1, R174 ;  /* 0x00000001b5c07824 */ /* 0x000fe400078e02ae */
[----:B------:R-:W-:Y:S01]  /*2f50*/  FMUL.FTZ R246, R229, 1.4426950216293334961 ;  /* 0x3fb8aa3be5f67820 */ /* 0x000fe20000410000 */
[----:B------:R-:W-:Y:S01]  /*2f60*/  FMUL.FTZ R244, R230, 1.4426950216293334961 ;  /* 0x3fb8aa3be6f47820 */ /* 0x000fe20000410000 */
[----:B------:R-:W-:Y:S01]  /*2f70*/  FMUL.FTZ R248, R228, 1.4426950216293334961 ;  /* 0x3fb8aa3be4f87820 */ /* 0x000fe20000410000 */
[----:B------:R-:W-:Y:S01]  /*2f80*/  IMAD.IADD R185, R183, 0x1, R192 ;  /* 0x00000001b7b97824 */ /* 0x000fe200078e02c0 */
[----:B------:R-:W-:Y:S02]  /*2f90*/  FSETP.NEU.FTZ.AND P0, PT, R231, -INF , PT ;  /* 0xff800000e700780b */ /* 0x000fe40003f1d000 */
[-C--:B------:R-:W-:Y:S02]  /*2fa0*/  @P1 ISETP.GE.AND P3, PT, R221, R234.reuse, PT ;  /* 0x000000eadd00120c */ /* 0x080fe40003f66270 */
[-C--:B------:R-:W-:Y:S01]  /*2fb0*/  @P1 ISETP.GE.AND P2, PT, R207, R234.reuse, PT ;  /* 0x000000eacf00120c */ /* 0x080fe20003f46270 */
[----:B------:R-:W-:Y:S04]  /*2fc0*/  DEPBAR.LE SB0, 0x0 ;  /* 0x000080000000791a */ /* 0x000fe80000000000 */
[----:B------:R-:W-:Y:S06]  /*2fd0*/  BAR.SYNC.DEFER_BLOCKING 0x0 ;  /* 0x0000000000007b1d */ /* 0x000fec0000010000 */
[----:B------:R-:W-:Y:S08]  /*2fe0*/  LDSM.16.M88.4 R100, [R174] ;  /* 0x00000000ae64783b */ /* 0x000ff00000000200 */
[----:B------:R-:W2:Y:S08]  /*2ff0*/  LDSM.16.M88.4 R104, [R184+-0x4000] ;  /* 0xffc00000b868783b */ /* 0x000eb00000000200 */
[----:B------:R-:W1:Y:S08]  /*3000*/  LDSM.16.M88.4 R108, [R174+0x1000] ;  /* 0x00100000ae6c783b */ /* 0x000e700000000200 */
[----:B------:R-:W3:Y:S08]  /*3010*/  LDSM.16.M88.4 R112, [R184+-0x3800] ;  /* 0xffc80000b870783b */ /* 0x000ef00000000200 */
[----:B------:R-:W-:Y:S08]  /*3020*/  LDSM.16.M88.4 R116, [R136] ;  /* 0x000000008874783b */ /* 0x000ff00000000200 */
[----:B------:R-:W4:Y:S01]  /*3030*/  LDSM.16.M88.4 R120, [R182+-0x4000] ;  /* 0xffc00000b678783b */ /* 0x000f220000000200 */
[-C--:B--2---:R-:W-:Y:S07]  /*3040*/  HMMA.16816.F32 R4, R100, R104.reuse, RZ ;  /* 0x000000686404723c */ /* 0x084fee00000018ff */
[----:B------:R-:W-:Y:S01]  /*3050*/  LDSM.16.M88.4 R124, [R182+-0x3800] ;  /* 0xffc80000b67c783b */ /* 0x000fe20000000200 */
[C---:B-1----:R-:W-:Y:S07]  /*3060*/  HMMA.16816.F32 R8, R108.reuse, R104, RZ ;  /* 0x000000686c08723c */ /* 0x042fee00000018ff */
[----:B------:R-:W-:Y:S01]  /*3070*/  LDSM.16.M88.4 R128, [R192] ;  /* 0x00000000c080783b */ /* 0x000fe20000000200 */
[-C--:B------:R-:W-:Y:S07]  /*3080*/  HMMA.16816.F32 R12, R108, R106.reuse, RZ ;  /* 0x0000006a6c0c723c */ /* 0x080fee00000018ff */
[----:B------:R-:W-:Y:S01]  /*3090*/  LDSM.16.M88.4 R132, [R180+-0x4000] ;  /* 0xffc00000b484783b */ /* 0x000fe20000000200 */
[C---:B------:R-:W-:Y:S07]  /*30a0*/  HMMA.16816.F32 R16, R100.reuse, R106, RZ ;  /* 0x0000006a6410723c */ /* 0x040fee00000018ff */
[----:B------:R-:W1:Y:S01]  /*30b0*/  LDSM.16.M88.4 R104, [R136+0x1000] ;  /* 0x001000008868783b */ /* 0x000e620000000200 */
[-C--:B---3--:R-:W-:Y:S07]  /*30c0*/  HMMA.16816.F32 R20, R100, R112.reuse, RZ ;  /* 0x000000706414723c */ /* 0x088fee00000018ff */
[----:B------:R-:W-:Y:S01]  /*30d0*/  LDSM.16.M88.4 R136, [R179+-0x4000] ;  /* 0xffc00000b388783b */ /* 0x000fe20000000200 */
[C---:B------:R-:W-:Y:S08]  /*30e0*/  HMMA.16816.F32 R24, R108.reuse, R112, RZ ;  /* 0x000000706c18723c */ /* 0x040ff000000018ff */
[-C--:B------:R-:W-:Y:S01]  /*30f0*/  HMMA.16816.F32 R28, R108, R114.reuse, RZ ;  /* 0x000000726c1c723c */ /* 0x080fe200000018ff */
[----:B------:R-:W2:Y:S07]  /*3100*/  LDSM.16.M88.4 R108, [R192+0x1000] ;  /* 0x00100000c06c783b */ /* 0x000eae0000000200 */
[----:B------:R-:W-:Y:S01]  /*3110*/  HMMA.16816.F32 R32, R100, R114, RZ ;  /* 0x000000726420723c */ /* 0x000fe200000018ff */
[----:B------:R-:W3:Y:S07]  /*3120*/  LDSM.16.M88.4 R100, [R180+-0x3800] ;  /* 0xffc80000b464783b */ /* 0x000eee0000000200 */
[-C--:B----4-:R-:W-:Y:S01]  /*3130*/  HMMA.16816.F32 R4, R116, R120.reuse, R4 ;  /* 0x000000787404723c */ /* 0x090fe20000001804 */
[----:B------:R-:W4:Y:S07]  /*3140*/  LDSM.16.M88.4 R112, [R185] ;  /* 0x00000000b970783b */ /* 0x000f2e0000000200 */
[C---:B-1----:R-:W-:Y:S08]  /*3150*/  HMMA.16816.F32 R8, R104.reuse, R120, R8 ;  /* 0x000000786808723c */ /* 0x042ff00000001808 */
[-C--:B------:R-:W-:Y:S08]  /*3160*/  HMMA.16816.F32 R12, R104, R122.reuse, R12 ;  /* 0x0000007a680c723c */ /* 0x080ff0000000180c */
[C---:B------:R-:W-:Y:S08]  /*3170*/  HMMA.16816.F32 R16, R116.reuse, R122, R16 ;  /* 0x0000007a7410723c */ /* 0x040ff00000001810 */
[-C--:B------:R-:W-:Y:S08]  /*3180*/  HMMA.16816.F32 R20, R116, R124.reuse, R20 ;  /* 0x0000007c7414723c */ /* 0x080ff00000001814 */
[C---:B------:R-:W-:Y:S08]  /*3190*/  HMMA.16816.F32 R24, R104.reuse, R124, R24 ;  /* 0x0000007c6818723c */ /* 0x040ff00000001818 */
[-C--:B------:R-:W-:Y:S01]  /*31a0*/  HMMA.16816.F32 R28, R104, R126.reuse, R28 ;  /* 0x0000007e681c723c */ /* 0x080fe2000000181c */
[----:B------:R-:W1:Y:S07]  /*31b0*/  LDSM.16.M88.4 R104, [R185+0x1000] ;  /* 0x00100000b968783b */ /* 0x000e6e0000000200 */
[----:B------:R-:W-:Y:S08]  /*31c0*/  HMMA.16816.F32 R32, R116, R126, R32 ;  /* 0x0000007e7420723c */ /* 0x000ff00000001820 */
[-C--:B------:R-:W-:Y:S08]  /*31d0*/  HMMA.16816.F32 R4, R128, R132.reuse, R4 ;  /* 0x000000848004723c */ /* 0x080ff00000001804 */
[C---:B--2---:R-:W-:Y:S08]  /*31e0*/  HMMA.16816.F32 R8, R108.reuse, R132, R8 ;  /* 0x000000846c08723c */ /* 0x044ff00000001808 */
[-C--:B------:R-:W-:Y:S08]  /*31f0*/  HMMA.16816.F32 R12, R108, R134.reuse, R12 ;  /* 0x000000866c0c723c */ /* 0x080ff0000000180c */
[C---:B------:R-:W-:Y:S08]  /*3200*/  HMMA.16816.F32 R16, R128.reuse, R134, R16 ;  /* 0x000000868010723c */ /* 0x040ff00000001810 */
[-C--:B---3--:R-:W-:Y:S08]  /*3210*/  HMMA.16816.F32 R20, R128, R100.reuse, R20 ;  /* 0x000000648014723c */ /* 0x088ff00000001814 */
[C---:B------:R-:W-:Y:S08]  /*3220*/  HMMA.16816.F32 R24, R108.reuse, R100, R24 ;  /* 0x000000646c18723c */ /* 0x040ff00000001818 */
[-C--:B------:R-:W-:Y:S03]  /*3230*/  HMMA.16816.F32 R28, R108, R102.reuse, R28 ;  /* 0x000000666c1c723c */ /* 0x080fe6000000181c */
[----:B------:R-:W-:Y:S02]  /*3240*/  FSEL R109, R239, RZ, P0 ;  /* 0x000000ffef6d7208 */ /* 0x000fe40000000000 */
[----:B------:R-:W-:Y:S03]  /*3250*/  FSETP.NEU.FTZ.AND P0, PT, R230, -INF , PT ;  /* 0xff800000e600780b */ /* 0x000fe60003f1d000 */
[----:B------:R-:W-:Y:S01]  /*3260*/  HMMA.16816.F32 R32, R128, R102, R32 ;  /* 0x000000668020723c */ /* 0x000fe20000001820 */
[----:B------:R-:W2:Y:S03]  /*3270*/  LDSM.16.M88.4 R100, [R179+-0x3800] ;  /* 0xffc80000b364783b */ /* 0x000ea60000000200 */
[----:B------:R-:W-:Y:S02]  /*3280*/  FSEL R110, R244, RZ, P0 ;  /* 0x000000fff46e7208 */ /* 0x000fe40000000000 */
[----:B------:R-:W-:Y:S02]  /*3290*/  FSETP.NEU.FTZ.AND P0, PT, R229, -INF , PT ;  /* 0xff800000e500780b */ /* 0x000fe40003f1d000 */
[-C--:B----4-:R-:W-:Y:S08]  /*32a0*/  HMMA.16816.F32 R4, R112, R136.reuse, R4 ;  /* 0x000000887004723c */ /* 0x090ff00000001804 */
[C---:B-1----:R-:W-:Y:S08]  /*32b0*/  HMMA.16816.F32 R8, R104.reuse, R136, R8 ;  /* 0x000000886808723c */ /* 0x042ff00000001808 */
[-C--:B------:R-:W-:Y:S03]  /*32c0*/  HMMA.16816.F32 R12, R104, R138.reuse, R12 ;  /* 0x0000008a680c723c */ /* 0x080fe6000000180c */
[----:B------:R-:W-:Y:S02]  /*32d0*/  @P1 FSEL R7, R7, -INF , !P3 ;  /* 0xff80000007071808 */ /* 0x000fe40005800000 */
[----:B------:R-:W-:Y:S02]  /*32e0*/  @P1 FSEL R4, R4, -INF , !P2 ;  /* 0xff80000004041808 */ /* 0x000fe40005000000 */
[----:B------:R-:W-:Y:S01]  /*32f0*/  @P1 FSEL R5, R5, -INF , !P3 ;  /* 0xff80000005051808 */ /* 0x000fe20005800000 */
[C---:B------:R-:W-:Y:S04]  /*3300*/  HMMA.16816.F32 R16, R112.reuse, R138, R16 ;  /* 0x0000008a7010723c */ /* 0x040fe80000001810 */
[--C-:B------:R-:W-:Y:S01]  /*3310*/  FFMA.FTZ R249, R7, UR7, -R110.reuse ;  /* 0x0000000707f97c23 */ /* 0x100fe2000801086e */
[----:B------:R-:W-:Y:S01]  /*3320*/  @P1 FSEL R8, R8, -INF , !P2 ;  /* 0xff80000008081808 */ /* 0x000fe20005000000 */
[--C-:B------:R-:W-:Y:S01]  /*3330*/  FFMA.FTZ R247, R5, UR7, -R109.reuse ;  /* 0x0000000705f77c23 */ /* 0x100fe2000801086d */
[----:B------:R-:W-:Y:S01]  /*3340*/  @P1 FSEL R10, R10, -INF , !P2 ;  /* 0xff8000000a0a1808 */ /* 0x000fe20005000000 */
[--C-:B------:R-:W-:Y:S01]  /*3350*/  FFMA.FTZ R239, R4, UR7, -R109.reuse ;  /* 0x0000000704ef7c23 */ /* 0x100fe2000801086d */
[-C--:B--2---:R-:W-:Y:S01]  /*3360*/  HMMA.16816.F32 R20, R112, R100.reuse, R20 ;  /* 0x000000647014723c */ /* 0x084fe20000001814 */
[----:B------:R1:W-:Y:S02]  /*3370*/  MUFU.EX2 R244, R247 ;  /* 0x000000f700f47308 */ /* 0x0003e40000000800 */
[----:B------:R-:W-:Y:S02]  /*3380*/  @P1 FSEL R6, R6, -INF , !P2 ;  /* 0xff80000006061808 */ /* 0x000fe40005000000 */
[----:B------:R-:W-:Y:S02]  /*3390*/  @P1 FSEL R11, R11, -INF , !P3 ;  /* 0xff8000000b0b1808 */ /* 0x000fe40005800000 */
[----:B------:R-:W-:Y:S01]  /*33a0*/  @P1 FSEL R9, R9, -INF , !P3 ;  /* 0xff80000009091808 */ /* 0x000fe20005800000 */
[C---:B------:R-:W-:Y:S03]  /*33b0*/  HMMA.16816.F32 R24, R104.reuse, R100, R24 ;  /* 0x000000646818723c */ /* 0x040fe60000001818 */
[----:B------:R-:W-:Y:S01]  /*33c0*/  MUFU.EX2 R239, R239 ;  /* 0x000000ef00ef7308 */ /* 0x000fe20000000800 */
[----:B------:R-:W-:Y:S01]  /*33d0*/  FFMA.FTZ R245, R6, UR7, -R110 ;  /* 0x0000000706f57c23 */ /* 0x000fe2000801086e */
[----:B------:R-:W-:Y:S02]  /*33e0*/  FSEL R6, R246, RZ, P0 ;  /* 0x000000fff6067208 */ /* 0x000fe40000000000 */
[-C--:B------:R-:W-:Y:S01]  /*33f0*/  @P1 ISETP.GE.AND P2, PT, R222, R234.reuse, PT ;  /* 0x000000eade00120c */ /* 0x080fe20003f46270 */
[-C--:B------:R-:W-:Y:S05]  /*3400*/  HMMA.16816.F32 R28, R104, R102.reuse, R28 ;  /* 0x00000066681c723c */ /* 0x080fea000000181c */
[----:B------:R2:W-:Y:S01]  /*3410*/  MUFU.EX2 R246, R249 ;  /* 0x000000f900f67308 */ /* 0x0005e20000000800 */
[----:B------:R-:W-:Y:S01]  /*3420*/  FSETP.NEU.FTZ.AND P0, PT, R228, -INF , PT ;  /* 0xff800000e400780b */ /* 0x000fe20003f1d000 */
[--C-:B------:R-:W-:Y:S01]  /*3430*/  FFMA.FTZ R251, R9, UR7, -R6.reuse ;  /* 0x0000000709fb7c23 */ /* 0x100fe20008010806 */
[----:B------:R-:W-:Y:S01]  /*3440*/  @P1 FSEL R12, R12, -INF , !P2 ;  /* 0xff8000000c0c1808 */ /* 0x000fe20005000000 */
[----:B-1----:R-:W-:Y:S01]  /*3450*/  FFMA.FTZ R247, R8, UR7, -R6 ;  /* 0x0000000708f77c23 */ /* 0x002fe20008010806 */
[----:B------:R-:W-:Y:S01]  /*3460*/  @P1 FSEL R14, R14, -INF , !P2 ;  /* 0xff8000000e0e1808 */ /* 0x000fe20005000000 */
[----:B------:R-:W-:Y:S04]  /*3470*/  HMMA.16816.F32 R32, R112, R102, R32 ;  /* 0x000000667020723c */ /* 0x000fe80000001820 */
[----:B------:R-:W1:Y:S01]  /*3480*/  MUFU.EX2 R245, R245 ;  /* 0x000000f500f57308 */ /* 0x000e620000000800 */
[----:B------:R-:W-:Y:S02]  /*3490*/  @P1 FSEL R16, R16, -INF , !P2 ;  /* 0xff80000010101808 */ /* 0x000fe40005000000 */
[----:B------:R-:W-:Y:S02]  /*34a0*/  @P1 FSEL R18, R18, -INF , !P2 ;  /* 0xff80000012121808 */ /* 0x000fe40005000000 */
[-C--:B------:R-:W-:Y:S01]  /*34b0*/  @P1 ISETP.GE.AND P2, PT, R225, R234.reuse, PT ;  /* 0x000000eae100120c */ /* 0x080fe20003f46270 */
[----:B------:R-:W-:Y:S01]  /*34c0*/  FFMA.FTZ R139, R16, UR7, -R109 ;  /* 0x00000007108b7c23 */ /* 0x000fe2000801086d */
[----:B------:R-:W-:Y:S01]  /*34d0*/  FSEL R5, R248, RZ, P0 ;  /* 0x000000fff8057208 */ /* 0x000fe20000000000 */
[--C-:B------:R-:W-:Y:S01]  /*34e0*/  FFMA.FTZ R131, R18, UR7, -R110.reuse ;  /* 0x0000000712837c23 */ /* 0x100fe2000801086e */
[----:B------:R-:W-:Y:S01]  /*34f0*/  @P1 FSEL R27, R27, -INF , !P2 ;  /* 0xff8000001b1b1808 */ /* 0x000fe20005000000 */
[----:B------:R3:W-:Y:S01]  /*3500*/  MUFU.EX2 R248, R251 ;  /* 0x000000fb00f87308 */ /* 0x0007e20000000800 */
[----:B------:R-:W-:Y:S01]  /*3510*/  @P1 ISETP.GE.AND P3, PT, R223, R234, PT ;  /* 0x000000eadf00120c */ /* 0x000fe20003f66270 */
[--C-:B--2---:R-:W-:Y:S01]  /*3520*/  FFMA.FTZ R249, R10, UR7, -R5.reuse ;  /* 0x000000070af97c23 */ /* 0x104fe20008010805 */
[----:B------:R-:W-:Y:S01]  /*3530*/  LEA R10, P0, R195, R214, 0x2 ;  /* 0x000000d6c30a7211 */ /* 0x000fe200078010ff */
[--C-:B------:R-:W-:Y:S01]  /*3540*/  FFMA.FTZ R18, R27, UR7, -R5.reuse ;  /* 0x000000071b127c23 */ /* 0x100fe20008010805 */
[--C-:B------:R-:W-:Y:S01]  /*3550*/  FFMA.FTZ R250, R11, UR7, -R5.reuse ;  /* 0x000000070bfa7c23 */ /* 0x100fe20008010805 */
[----:B------:R-:W-:Y:S01]  /*3560*/  @P1 FSEL R17, R17, -INF , !P3 ;  /* 0xff80000011111808 */ /* 0x000fe20005800000 */
[----:B------:R-:W-:Y:S01]  /*3570*/  FFMA.FTZ R137, R14, UR7, -R5 ;  /* 0x000000070e897c23 */ /* 0x000fe20008010805 */
[----:B------:R-:W-:Y:S02]  /*3580*/  LEA.HI.X R11, R195, R215, RZ, 0x2, P0 ;  /* 0x000000d7c30b7211 */ /* 0x000fe400000f14ff */
[----:B------:R2:W-:Y:S01]  /*3590*/  MUFU.EX2 R117, R18 ;  /* 0x0000001200757308 */ /* 0x0005e20000000800 */
[-C--:B------:R-:W-:Y:S01]  /*35a0*/  @P1 ISETP.GE.AND P0, PT, R224, R234.reuse, PT ;  /* 0x000000eae000120c */ /* 0x080fe20003f06270 */
[----:B------:R-:W-:Y:S01]  /*35b0*/  FFMA.FTZ R130, R17, UR7, -R109 ;  /* 0x0000000711827c23 */ /* 0x000fe2000801086d */
[----:B------:R-:W-:Y:S01]  /*35c0*/  @P1 FSEL R19, R19, -INF , !P3 ;  /* 0xff80000013131808 */ /* 0x000fe20005800000 */
[----:B------:R-:W4:Y:S01]  /*35d0*/  LDG.E R129, desc[UR14][R10.64] ;  /* 0x0000000e0a817981 */ /* 0x000f22000c1e1900 */
[----:B------:R-:W-:Y:S02]  /*35e0*/  @P1 FSEL R26, R26, -INF , !P0 ;  /* 0xff8000001a1a1808 */ /* 0x000fe40004000000 */
[----:B------:R-:W-:Y:S01]  /*35f0*/  @P1 FSEL R20, R20, -INF , !P0 ;  /* 0xff80000014141808 */ /* 0x000fe20004000000 */
[----:B------:R-:W-:Y:S01]  /*3600*/  FFMA.FTZ R134, R19, UR7, -R110 ;  /* 0x0000000713867c23 */ /* 0x000fe2000801086e */
[----:B------:R-:W-:Y:S01]  /*3610*/  @P1 FSEL R22, R22, -INF , !P0 ;  /* 0xff80000016161808 */ /* 0x000fe20004000000 */
[----:B------:R-:W-:Y:S01]  /*3620*/  FFMA.FTZ R17, R26, UR7, -R5 ;  /* 0x000000071a117c23 */ /* 0x000fe20008010805 */
[----:B------:R-:W-:Y:S01]  /*3630*/  @P1 FSEL R24, R24, -INF , !P0 ;  /* 0xff80000018181808 */ /* 0x000fe20004000000 */
[----:B------:R-:W-:Y:S01]  /*3640*/  MUFU.EX2 R139, R139 ;  /* 0x0000008b008b7308 */ /* 0x000fe20000000800 */
[-C--:B------:R-:W-:Y:S01]  /*3650*/  @P1 ISETP.GE.AND P0, PT, R226, R234.reuse, PT ;  /* 0x000000eae200120c */ /* 0x080fe20003f06270 */
[--C-:B---3--:R-:W-:Y:S01]  /*3660*/  FFMA.FTZ R251, R12, UR7, -R6.reuse ;  /* 0x000000070cfb7c23 */ /* 0x108fe20008010806 */
[----:B------:R-:W-:Y:S01]  /*3670*/  @P1 FSEL R23, R23, -INF , !P2 ;  /* 0xff80000017171808 */ /* 0x000fe20005000000 */
[----:B------:R-:W-:Y:S01]  /*3680*/  FFMA.FTZ R125, R24, UR7, -R6 ;  /* 0x00000007187d7c23 */ /* 0x000fe20008010806 */
[----:B------:R-:W-:Y:S01]  /*3690*/  @P1 FSEL R34, R34, -INF , !P0 ;  /* 0xff80000022221808 */ /* 0x000fe20004000000 */
[--C-:B------:R-:W-:Y:S01]  /*36a0*/  FFMA.FTZ R135, R20, UR7, -R109.reuse ;  /* 0x0000000714877c23 */ /* 0x100fe2000801086d */
[----:B------:R-:W-:Y:S03]  /*36b0*/  @P1 FSEL R25, R25, -INF , !P2 ;  /* 0xff80000019191808 */ /* 0x000fe60005000000 */
[----:B------:R3:W-:Y:S01]  /*36c0*/  MUFU.EX2 R192, R17 ;  /* 0x0000001100c07308 */ /* 0x0007e20000000800 */
[----:B------:R-:W-:Y:S01]  /*36d0*/  @P1 FSEL R21, R21, -INF , !P2 ;  /* 0xff80000015151808 */ /* 0x000fe20005000000 */
[----:B--2---:R-:W-:Y:S01]  /*36e0*/  FFMA.FTZ R18, R34, UR7, -R110 ;  /* 0x0000000722127c23 */ /* 0x004fe2000801086e */
[----:B------:R-:W-:Y:S01]  /*36f0*/  @P1 FSEL R30, R30, -INF , !P0 ;  /* 0xff8000001e1e1808 */ /* 0x000fe20004000000 */
[----:B------:R-:W-:Y:S01]  /*3700*/  FFMA.FTZ R127, R25, UR7, -R6 ;  /* 0x00000007197f7c23 */ /* 0x000fe20008010806 */
[----:B------:R-:W-:Y:S01]  /*3710*/  @P1 ISETP.GE.AND P2, PT, R227, R234, PT ;  /* 0x000000eae300120c */ /* 0x000fe20003f46270 */
[----:B------:R-:W-:Y:S01]  /*3720*/  FFMA.FTZ R122, R21, UR7, -R109 ;  /* 0x00000007157a7c23 */ /* 0x000fe2000801086d */
[----:B------:R-:W-:Y:S03]  /*3730*/  @P1 FSEL R13, R13, -INF , !P3 ;  /* 0xff8000000d0d1808 */ /* 0x000fe60005800000 */
[----:B------:R-:W2:Y:S01]  /*3740*/  MUFU.EX2 R130, R130 ;  /* 0x0000008200827308 */ /* 0x000ea20000000800 */
[----:B------:R-:W-:Y:S01]  /*3750*/  @P1 FSEL R28, R28, -INF , !P0 ;  /* 0xff8000001c1c1808 */ /* 0x000fe20004000000 */
[----:B------:R-:W-:Y:S01]  /*3760*/  FFMA.FTZ R123, R22, UR7, -R110 ;  /* 0x00000007167b7c23 */ /* 0x000fe2000801086e */
[----:B------:R-:W-:Y:S01]  /*3770*/  @P1 FSEL R29, R29, -INF , !P2 ;  /* 0xff8000001d1d1808 */ /* 0x000fe20005000000 */
[--C-:B------:R-:W-:Y:S01]  /*3780*/  FFMA.FTZ R252, R13, UR7, -R6.reuse ;  /* 0x000000070dfc7c23 */ /* 0x100fe20008010806 */
[----:B-1----:R-:W-:Y:S01]  /*3790*/  F2FP.F16.F32.PACK_AB R26, R246, R245 ;  /* 0x000000f5f61a723e */ /* 0x002fe200000000ff */
[--C-:B------:R-:W-:Y:S01]  /*37a0*/  FFMA.FTZ R19, R28, UR7, -R6.reuse ;  /* 0x000000071c137c23 */ /* 0x100fe20008010806 */
[----:B------:R-:W-:Y:S03]  /*37b0*/  @P1 FSEL R15, R15, -INF , !P3 ;  /* 0xff8000000f0f1808 */ /* 0x000fe60005800000 */
[----:B------:R-:W-:Y:S01]  /*37c0*/  MUFU.EX2 R131, R131 ;  /* 0x0000008300837308 */ /* 0x000fe20000000800 */
[--C-:B---3--:R-:W-:Y:S01]  /*37d0*/  FFMA.FTZ R17, R30, UR7, -R5.reuse ;  /* 0x000000071e117c23 */ /* 0x108fe20008010805 */
[----:B------:R-:W-:Y:S01]  /*37e0*/  F2FP.F16.F32.PACK_AB R30, R244, R239 ;  /* 0x000000eff41e723e */ /* 0x000fe200000000ff */
[----:B------:R-:W-:Y:S01]  /*37f0*/  FFMA.FTZ R6, R29, UR7, -R6 ;  /* 0x000000071d067c23 */ /* 0x000fe20008010806 */
[----:B------:R-:W-:Y:S01]  /*3800*/  STS [R205+0x400], R26 ;  /* 0x0004001acd007388 */ /* 0x000fe20000000800 */
[----:B------:R-:W-:Y:S01]  /*3810*/  FFMA.FTZ R138, R15, UR7, -R5 ;  /* 0x000000070f8a7c23 */ /* 0x000fe20008010805 */
[----:B------:R-:W-:Y:S01]  /*3820*/  @P1 FSEL R32, R32, -INF , !P0 ;  /* 0xff80000020201808 */ /* 0x000fe20004000000 */
[--C-:B------:R-:W-:Y:S03]  /*3830*/  FFMA.FTZ R126, R23, UR7, -R110.reuse ;  /* 0x00000007177e7c23 */ /* 0x100fe6000801086e */
[----:B------:R-:W1:Y:S01]  /*3840*/  MUFU.EX2 R134, R134 ;  /* 0x0000008600867308 */ /* 0x000e620000000800 */
[----:B--2---:R-:W-:Y:S01]  /*3850*/  F2FP.F16.F32.PACK_AB R29, R130, R139 ;  /* 0x0000008b821d723e */ /* 0x004fe200000000ff */
[----:B------:R-:W-:Y:S01]  /*3860*/  STS [R205], R30 ;  /* 0x0000001ecd007388 */ /* 0x000fe20000000800 */
[----:B------:R-:W-:Y:S01]  /*3870*/  @P1 FSEL R33, R33, -INF , !P2 ;  /* 0xff80000021211808 */ /* 0x000fe20005000000 */
[--C-:B------:R-:W-:Y:S01]  /*3880*/  FFMA.FTZ R21, R32, UR7, -R109.reuse ;  /* 0x0000000720157c23 */ /* 0x100fe2000801086d */
[----:B------:R-:W-:Y:S01]  /*3890*/  @P1 FSEL R35, R35, -INF , !P2 ;  /* 0xff80000023231808 */ /* 0x000fe20005000000 */
[----:B------:R-:W-:Y:S01]  /*38a0*/  STS [R238], R29 ;  /* 0x0000001dee007388 */ /* 0x000fe20000000800 */
[----:B------:R-:W-:Y:S03]  /*38b0*/  @P1 FSEL R31, R31, -INF , !P2 ;  /* 0xff8000001f1f1808 */ /* 0x000fe60005000000 */
[----:B------:R-:W-:Y:S01]  /*38c0*/  MUFU.EX2 R249, R249 ;  /* 0x000000f900f97308 */ /* 0x000fe20000000800 */
[----:B------:R-:W-:Y:S01]  /*38d0*/  FFMA.FTZ R109, R33, UR7, -R109 ;  /* 0x00000007216d7c23 */ /* 0x000fe2000801086d */
[----:B------:R-:W-:Y:S01]  /*38e0*/  FFMA.FTZ R110, R35, UR7, -R110 ;  /* 0x00000007236e7c23 */ /* 0x000fe2000801086e */
[----:B------:R-:W2:Y:S01]  /*38f0*/  LDG.E R121, desc[UR14][R10.64+0x20] ;  /* 0x0000200e0a797981 */ /* 0x000ea2000c1e1900 */
[----:B------:R-:W-:Y:S03]  /*3900*/  FFMA.FTZ R5, R31, UR7, -R5 ;  /* 0x000000071f057c23 */ /* 0x000fe60008010805 */
[----:B------:R-:W5:Y:S03]  /*3910*/  LDG.E R185, desc[UR14][R10.64+0x80] ;  /* 0x0000800e0ab97981 */ /* 0x000f66000c1e1900 */
[----:B------:R-:W3:Y:S01]  /*3920*/  MUFU.EX2 R250, R250 ;  /* 0x000000fa00fa7308 */ /* 0x000ee20000000800 */
[----:B-1----:R-:W-:Y:S01]  /*3930*/  F2FP.F16.F32.PACK_AB R27, R134, R131 ;  /* 0x00000083861b723e */ /* 0x002fe200000000ff */
[----:B------:R1:W5:Y:S04]  /*3940*/  LDG.E R133, desc[UR14][R10.64+0xa0] ;  /* 0x0000a00e0a857981 */ /* 0x000368000c1e1900 */
[----:B------:R-:W-:Y:S04]  /*3950*/  STS [R238+0x400], R27 ;  /* 0x0004001bee007388 */ /* 0x000fe80000000800 */
[----:B------:R3:W-:Y:S10]  /*3960*/  MUFU.EX2 R120, R18 ;  /* 0x0000001200787308 */ /* 0x0007f40000000800 */
[----:B------:R-:W1:Y:S10]  /*3970*/  MUFU.EX2 R247, R247 ;  /* 0x000000f700f77308 */ /* 0x000e740000000800 */
[----:B------:R-:W-:Y:S01]  /*3980*/  MUFU.EX2 R251, R251 ;  /* 0x000000fb00fb7308 */ /* 0x000fe20000000800 */
[----:B---3--:R-:W-:Y:S05]  /*3990*/  F2FP.F16.F32.PACK_AB R18, R250, R249 ;  /* 0x000000f9fa12723e */ /* 0x008fea00000000ff */
[----:B------:R-:W-:Y:S04]  /*39a0*/  STS [R205+0x1400], R18 ;  /* 0x00140012cd007388 */ /* 0x000fe80000000800 */
[----:B------:R-:W3:Y:S01]  /*39b0*/  MUFU.EX2 R252, R252 ;  /* 0x000000fc00fc7308 */ /* 0x000ee20000000800 */
[----:B-1----:R-:W-:Y:S05]  /*39c0*/  F2FP.F16.F32.PACK_AB R22, R248, R247 ;  /* 0x000000f7f816723e */ /* 0x002fea00000000ff */
[----:B------:R1:W-:Y:S04]  /*39d0*/  STS [R205+0x1000], R22 ;  /* 0x00100016cd007388 */ /* 0x0003e80000000800 */
[----:B------:R-:W-:Y:S10]  /*39e0*/  MUFU.EX2 R137, R137 ;  /* 0x0000008900897308 */ /* 0x000ff40000000800 */
[----:B------:R-:W1:Y:S01]  /*39f0*/  MUFU.EX2 R138, R138 ;  /* 0x0000008a008a7308 */ /* 0x000e620000000800 */
[----:B---3--:R-:W-:Y:S05]  /*3a00*/  F2FP.F16.F32.PACK_AB R25, R252, R251 ;  /* 0x000000fbfc19723e */ /* 0x008fea00000000ff */
[----:B------:R-:W-:Y:S04]  /*3a10*/  STS [R238+0x1000], R25 ;  /* 0x00100019ee007388 */ /* 0x000fe80000000800 */
[----:B------:R-:W-:Y:S01]  /*3a20*/  MUFU.EX2 R135, R135 ;  /* 0x0000008700877308 */ /* 0x000fe20000000800 */
[----:B-1----:R-:W-:Y:S09]  /*3a30*/  F2FP.F16.F32.PACK_AB R22, R117, R192 ;  /* 0x000000c07516723e */ /* 0x002ff200000000ff */
[----:B------:R-:W-:Y:S01]  /*3a40*/  MUFU.EX2 R122, R122 ;  /* 0x0000007a007a7308 */ /* 0x000fe20000000800 */
[----:B------:R-:W-:Y:S05]  /*3a50*/  F2FP.F16.F32.PACK_AB R23, R138, R137 ;  /* 0x000000898a17723e */ /* 0x000fea00000000ff */
[----:B------:R-:W-:Y:S04]  /*3a60*/  STS [R238+0x1400], R23 ;  /* 0x00140017ee007388 */ /* 0x000fe80000000800 */
[----:B------:R-:W-:Y:S10]  /*3a70*/  MUFU.EX2 R123, R123 ;  /* 0x0000007b007b7308 */ /* 0x000ff40000000800 */
[----:B------:R-:W1:Y:S10]  /*3a80*/  MUFU.EX2 R126, R126 ;  /* 0x0000007e007e7308 */ /* 0x000e740000000800 */
[----:B------:R1:W-:Y:S10]  /*3a90*/  MUFU.EX2 R118, R19 ;  /* 0x0000001300767308 */ /* 0x0003f40000000800 */
[----:B------:R3:W-:Y:S10]  /*3aa0*/  MUFU.EX2 R128, R21 ;  /* 0x0000001500807308 */ /* 0x0007f40000000800 */
[----:B------:R-:W-:Y:S01]  /*3ab0*/  MUFU.EX2 R132, R109 ;  /* 0x0000006d00847308 */ /* 0x000fe20000000800 */
[----:B-1----:R-:W-:Y:S05]  /*3ac0*/  F2FP.F16.F32.PACK_AB R19, R126, R123 ;  /* 0x0000007b7e13723e */ /* 0x002fea00000000ff */
[----:B------:R-:W-:Y:S04]  /*3ad0*/  STS [R237+0x400], R19 ;  /* 0x00040013ed007388 */ /* 0x000fe80000000800 */
[----:B------:R-:W1:Y:S01]  /*3ae0*/  MUFU.EX2 R124, R110 ;  /* 0x0000006e007c7308 */ /* 0x000e620000000800 */
[----:B---3--:R-:W-:Y:S05]  /*3af0*/  F2FP.F16.F32.PACK_AB R21, R122, R135 ;  /* 0x000000877a15723e */ /* 0x008fea00000000ff */
[----:B------:R-:W-:Y:S04]  /*3b00*/  STS [R237], R21 ;  /* 0x00000015ed007388 */ /* 0x000fe80000000800 */
[----:B------:R3:W-:Y:S10]  /*3b10*/  MUFU.EX2 R136, R17 ;  /* 0x0000001100887308 */ /* 0x0007f40000000800 */
[----:B------:R-:W-:Y:S01]  /*3b20*/  MUFU.EX2 R125, R125 ;  /* 0x0000007d007d7308 */ /* 0x000fe20000000800 */
[----:B-1----:R-:W-:Y:S05]  /*3b30*/  F2FP.F16.F32.PACK_AB R18, R124, R120 ;  /* 0x000000787c12723e */ /* 0x002fea00000000ff */
[----:B------:R-:W-:Y:S04]  /*3b40*/  STS [R209+0x400], R18 ;  /* 0x00040012d1007388 */ /* 0x000fe80000000800 */
[----:B------:R-:W1:Y:S01]  /*3b50*/  MUFU.EX2 R127, R127 ;  /* 0x0000007f007f7308 */ /* 0x000e620000000800 */
[----:B---3--:R-:W-:Y:S05]  /*3b60*/  F2FP.F16.F32.PACK_AB R17, R132, R128 ;  /* 0x000000808411723e */ /* 0x008fea00000000ff */
[----:B------:R-:W-:Y:S04]  /*3b70*/  STS [R209], R17 ;  /* 0x00000011d1007388 */ /* 0x000fe80000000800 */
[----:B------:R-:W3:Y:S01]  /*3b80*/  MUFU.EX2 R119, R6 ;  /* 0x0000000600777308 */ /* 0x000ee20000000800 */
[----:B------:R-:W-:Y:S09]  /*3b90*/  STS [R237+0x1400], R22 ;  /* 0x00140016ed007388 */ /* 0x000ff20000000800 */
[----:B------:R-:W3:Y:S01]  /*3ba0*/  MUFU.EX2 R116, R5 ;  /* 0x0000000500747308 */ /* 0x000ee20000000800 */
[----:B-1----:R-:W-:Y:S05]  /*3bb0*/  F2FP.F16.F32.PACK_AB R34, R127, R125 ;  /* 0x0000007d7f22723e */ /* 0x002fea00000000ff */
[----:B------:R-:W-:Y:S01]  /*3bc0*/  STS [R237+0x1000], R34 ;  /* 0x00100022ed007388 */ /* 0x000fe20000000800 */
[----:B---3--:R-:W-:Y:S05]  /*3bd0*/  F2FP.F16.F32.PACK_AB R26, R119, R118 ;  /* 0x00000076771a723e */ /* 0x008fea00000000ff */
[----:B------:R-:W-:Y:S01]  /*3be0*/  STS [R209+0x1000], R26 ;  /* 0x0010001ad1007388 */ /* 0x000fe20000000800 */
[----:B------:R-:W-:Y:S05]  /*3bf0*/  F2FP.F16.F32.PACK_AB R30, R116, R136 ;  /* 0x00000088741e723e */ /* 0x000fea00000000ff */
[----:B------:R-:W-:Y:S04]  /*3c00*/  STS [R209+0x1400], R30 ;  /* 0x0014001ed1007388 */ /* 0x000fe80000000800 */
[----:B------:R-:W1:Y:S08]  /*3c10*/  LDSM.16.M88.4 R100, [R190+0x4000] ;  /* 0x00400000be64783b */ /* 0x000e700000000200 */
[----:B------:R-:W3:Y:S08]  /*3c20*/  LDSM.16.M88.4 R104, [R190+0x5000] ;  /* 0x00500000be68783b */ /* 0x000ef00000000200 */
[----:B------:R-:W4:Y:S08]  /*3c30*/  LDSM.16.M88.4 R108, [R172+0x4000] ;  /* 0x00400000ac6c783b */ /* 0x000f300000000200 */
[----:B------:R-:W4:Y:S01]  /*3c40*/  LDSM.16.M88.4 R112, [R172+0x5000] ;  /* 0x00500000ac70783b */ /* 0x000f220000000200 */
[-C--:B-1----:R-:W-:Y:S08]  /*3c50*/  HMMA.16816.F32 R4, R100, R140.reuse, RZ ;  /* 0x0000008c6404723c */ /* 0x082ff000000018ff */
[C---:B---3--:R-:W-:Y:S08]  /*3c60*/  HMMA.16816.F32 R8, R104.reuse, R140, RZ ;  /* 0x0000008c6808723c */ /* 0x048ff000000018ff */
[-C--:B------:R-:W-:Y:S08]  /*3c70*/  HMMA.16816.F32 R12, R104, R142.reuse, RZ ;  /* 0x0000008e680c723c */ /* 0x080ff000000018ff */
[C---:B------:R-:W-:Y:S08]  /*3c80*/  HMMA.16816.F32 R16, R100.reuse, R142, RZ ;  /* 0x0000008e6410723c */ /* 0x040ff000000018ff */
[-C--:B------:R-:W-:Y:S08]  /*3c90*/  HMMA.16816.F32 R20, R100, R144.reuse, RZ ;  /* 0x000000906414723c */ /* 0x080ff000000018ff */
[C---:B------:R-:W-:Y:S08]  /*3ca0*/  HMMA.16816.F32 R24, R104.reuse, R144, RZ ;  /* 0x000000906818723c */ /* 0x040ff000000018ff */
[-C--:B------:R-:W-:Y:S01]  /*3cb0*/  HMMA.16816.F32 R28, R104, R146.reuse, RZ ;  /* 0x00000092681c723c */ /* 0x080fe200000018ff */
[----:B------:R-:W-:Y:S07]  /*3cc0*/  LDSM.16.M88.4 R104, [R3+0x5000] ;  /* 0x005000000368783b */ /* 0x000fee0000000200 */
[----:B------:R-:W-:Y:S01]  /*3cd0*/  HMMA.16816.F32 R32, R100, R146, RZ ;  /* 0x000000926420723c */ /* 0x000fe200000018ff */
[----:B------:R-:W1:Y:S07]  /*3ce0*/  LDSM.16.M88.4 R100, [R3+0x4000] ;  /* 0x004000000364783b */ /* 0x000e6e0000000200 */
[-C--:B----4-:R-:W-:Y:S08]  /*3cf0*/  HMMA.16816.F32 R4, R108, R148.reuse, R4 ;  /* 0x000000946c04723c */ /* 0x090ff00000001804 */
[C---:B------:R-:W-:Y:S08]  /*3d00*/  HMMA.16816.F32 R8, R112.reuse, R148, R8 ;  /* 0x000000947008723c */ /* 0x040ff00000001808 */
[-C--:B------:R-:W-:Y:S08]  /*3d10*/  HMMA.16816.F32 R12, R112, R150.reuse, R12 ;  /* 0x00000096700c723c */ /* 0x080ff0000000180c */
[C---:B------:R-:W-:Y:S08]  /*3d20*/  HMMA.16816.F32 R16, R108.reuse, R150, R16 ;  /* 0x000000966c10723c */ /* 0x040ff00000001810 */
[-C--:B------:R-:W-:Y:S08]  /*3d30*/  HMMA.16816.F32 R20, R108, R152.reuse, R20 ;  /* 0x000000986c14723c */ /* 0x080ff00000001814 */
[C---:B------:R-:W-:Y:S08]  /*3d40*/  HMMA.16816.F32 R24, R112.reuse, R152, R24 ;  /* 0x000000987018723c */ /* 0x040ff00000001818 */
[-C--:B------:R-:W-:Y:S08]  /*3d50*/  HMMA.16816.F32 R28, R112, R154.reuse, R28 ;  /* 0x0000009a701c723c */ /* 0x080ff0000000181c */
[----:B------:R-:W-:Y:S01]  /*3d60*/  HMMA.16816.F32 R32, R108, R154, R32 ;  /* 0x0000009a6c20723c */ /* 0x000fe20000001820 */
[----:B------:R-:W-:Y:S07]  /*3d70*/  LDSM.16.M88.4 R108, [R2+0x5000] ;  /* 0x00500000026c783b */ /* 0x000fee0000000200 */
[-C--:B-1----:R-:W-:Y:S08]  /*3d80*/  HMMA.16816.F32 R4, R100, R156.reuse, R4 ;  /* 0x0000009c6404723c */ /* 0x082ff00000001804 */
[C---:B------:R-:W-:Y:S08]  /*3d90*/  HMMA.16816.F32 R8, R104.reuse, R156, R8 ;  /* 0x0000009c6808723c */ /* 0x040ff00000001808 */
[-C--:B------:R-:W-:Y:S08]  /*3da0*/  HMMA.16816.F32 R12, R104, R158.reuse, R12 ;  /* 0x0000009e680c723c */ /* 0x080ff0000000180c */
[C---:B------:R-:W-:Y:S08]  /*3db0*/  HMMA.16816.F32 R16, R100.reuse, R158, R16 ;  /* 0x0000009e6410723c */ /* 0x040ff00000001810 */
[-C--:B------:R-:W-:Y:S08]  /*3dc0*/  HMMA.16816.F32 R20, R100, R160.reuse, R20 ;  /* 0x000000a06414723c */ /* 0x080ff00000001814 */
[C---:B------:R-:W-:Y:S08]  /*3dd0*/  HMMA.16816.F32 R24, R104.reuse, R160, R24 ;  /* 0x000000a06818723c */ /* 0x040ff00000001818 */
[-C--:B------:R-:W-:Y:S01]  /*3de0*/  HMMA.16816.F32 R28, R104, R162.reuse, R28 ;  /* 0x000000a2681c723c */ /* 0x080fe2000000181c */
[----:B------:R-:W1:Y:S07]  /*3df0*/  LDSM.16.M88.4 R104, [R2+0x4000] ;  /* 0x004000000268783b */ /* 0x000e6e0000000200 */
[----:B------:R-:W-:Y:S08]  /*3e00*/  HMMA.16816.F32 R32, R100, R162, R32 ;  /* 0x000000a26420723c */ /* 0x000ff00000001820 */
[-C--:B-1----:R-:W-:Y:S08]  /*3e10*/  HMMA.16816.F32 R4, R104, R164.reuse, R4 ;  /* 0x000000a46804723c */ /* 0x082ff00000001804 */
[C---:B------:R-:W-:Y:S08]  /*3e20*/  HMMA.16816.F32 R8, R108.reuse, R164, R8 ;  /* 0x000000a46c08723c */ /* 0x040ff00000001808 */
[-C--:B------:R-:W-:Y:S03]  /*3e30*/  HMMA.16816.F32 R12, R108, R166.reuse, R12 ;  /* 0x000000a66c0c723c */ /* 0x080fe6000000180c */
[C---:B------:R-:W-:Y:S01]  /*3e40*/  FADD.FTZ R114, -R129.reuse, R4 ;  /* 0x0000000481727221 */ /* 0x040fe20000010100 */
[----:B------:R-:W-:Y:S03]  /*3e50*/  FADD.FTZ R113, -R129, R5 ;  /* 0x0000000581717221 */ /* 0x000fe60000010100 */
[----:B------:R-:W-:Y:S01]  /*3e60*/  FMUL.FTZ R239, R239, R114 ;  /* 0x00000072efef7220 */ /* 0x000fe20000410000 */
[C---:B------:R-:W-:Y:S04]  /*3e70*/  HMMA.16816.F32 R16, R104.reuse, R166, R16 ;  /* 0x000000a66810723c */ /* 0x040fe80000001810 */
[----:B------:R-:W-:Y:S01]  /*3e80*/  FMUL.FTZ R244, R244, R113 ;  /* 0x00000071f4f47220 */ /* 0x000fe20000410000 */
[----:B------:R-:W-:Y:S03]  /*3e90*/  VIADD R113, R232, 0x1 ;  /* 0x00000001e8717836 */ /* 0x000fe60000000000 */
[-C--:B------:R-:W-:Y:S03]  /*3ea0*/  HMMA.16816.F32 R20, R104, R168.reuse, R20 ;  /* 0x000000a86814723c */ /* 0x080fe60000001814 */
[----:B------:R-:W-:Y:S02]  /*3eb0*/  F2FP.F16.F32.PACK_AB R244, R244, R239 ;  /* 0x000000eff4f4723e */ /* 0x000fe400000000ff */
[----:B------:R-:W-:Y:S03]  /*3ec0*/  ISETP.NE.AND P0, PT, R113, 0x1, PT ;  /* 0x000000017100780c */ /* 0x000fe60003f05270 */
[C---:B------:R-:W-:Y:S04]  /*3ed0*/  HMMA.16816.F32 R24, R108.reuse, R168, R24 ;  /* 0x000000a86c18723c */ /* 0x040fe80000001818 */
[C---:B------:R-:W-:Y:S01]  /*3ee0*/  FADD.FTZ R17, -R129.reuse, R17 ;  /* 0x0000001181117221 */ /* 0x040fe20000010100 */
[----:B------:R-:W-:Y:S01]  /*3ef0*/  FADD.FTZ R115, -R129, R16 ;  /* 0x0000001081737221 */ /* 0x000fe20000010100 */
[----:B--2---:R-:W-:Y:S02]  /*3f00*/  FADD.FTZ R19, -R121, R19 ;  /* 0x0000001379137221 */ /* 0x004fe40000010100 */
[-C--:B------:R-:W-:Y:S03]  /*3f10*/  HMMA.16816.F32 R28, R108, R170.reuse, R28 ;  /* 0x000000aa6c1c723c */ /* 0x080fe6000000181c */
[----:B------:R-:W-:Y:S01]  /*3f20*/  FMUL.FTZ R130, R130, R17 ;  /* 0x0000001182827220 */ /* 0x000fe20000410000 */
[----:B------:R-:W-:Y:S01]  /*3f30*/  FMUL.FTZ R139, R139, R115 ;  /* 0x000000738b8b7220 */ /* 0x000fe20000410000 */
[C---:B------:R-:W-:Y:S01]  /*3f40*/  FADD.FTZ R17, -R129.reuse, R20 ;  /* 0x0000001481117221 */ /* 0x040fe20000010100 */
[----:B------:R-:W-:Y:S01]  /*3f50*/  FADD.FTZ R21, -R129, R21 ;  /* 0x0000001581157221 */ /* 0x000fe20000010100 */
[----:B------:R-:W-:Y:S01]  /*3f60*/  FMUL.FTZ R134, R134, R19 ;  /* 0x0000001386867220 */ /* 0x000fe20000410000 */
[----:B------:R-:W-:Y:S04]  /*3f70*/  HMMA.16816.F32 R32, R104, R170, R32 ;  /* 0x000000aa6820723c */ /* 0x000fe80000001820 */
[----:B------:R-:W-:Y:S01]  /*3f80*/  FMUL.FTZ R239, R135, R17 ;  /* 0x0000001187ef7220 */ /* 0x000fe20000410000 */
[----:B------:R-:W-:Y:S01]  /*3f90*/  FMUL.FTZ R135, R122, R21 ;  /* 0x000000157a877220 */ /* 0x000fe20000410000 */
[----:B------:R-:W-:Y:S01]  /*3fa0*/  F2FP.F16.F32.PACK_AB R139, R130, R139 ;  /* 0x0000008b828b723e */ /* 0x000fe200000000ff */
[C---:B------:R-:W-:Y:S01]  /*3fb0*/  FADD.FTZ R122, -R121.reuse, R6 ;  /* 0x00000006797a7221 */ /* 0x040fe20000010100 */
[----:B------:R-:W-:Y:S02]  /*3fc0*/  FADD.FTZ R17, -R121, R7 ;  /* 0x0000000779117221 */ /* 0x000fe40000010100 */
[----:B------:R-:W-:Y:S01]  /*3fd0*/  F2FP.F16.F32.PACK_AB R239, R135, R239 ;  /* 0x000000ef87ef723e */ /* 0x000fe200000000ff */
[----:B------:R-:W-:Y:S01]  /*3fe0*/  FMUL.FTZ R245, R245, R122 ;  /* 0x0000007af5f57220 */ /* 0x000fe20000410000 */
[----:B------:R-:W-:Y:S01]  /*3ff0*/  FMUL.FTZ R246, R246, R17 ;  /* 0x00000011f6f67220 */ /* 0x000fe20000410000 */
[----:B------:R-:W-:Y:S04]  /*4000*/  FADD.FTZ R135, -R121, R18 ;  /* 0x0000001279877221 */ /* 0x000fe80000010100 */
[----:B------:R-:W-:Y:S01]  /*4010*/  F2FP.F16.F32.PACK_AB R246, R246, R245 ;  /* 0x000000f5f6f6723e */ /* 0x000fe200000000ff */
[----:B------:R-:W-:Y:S01]  /*4020*/  FMUL.FTZ R245, R131, R135 ;  /* 0x0000008783f57220 */ /* 0x000fe20000410000 */
[C---:B------:R-:W-:Y:S01]  /*4030*/  FADD.FTZ R130, -R129.reuse, R32 ;  /* 0x0000002081827221 */ /* 0x040fe20000010100 */
[----:B------:R-:W-:Y:S01]  /*4040*/  FADD.FTZ R129, -R129, R33 ;  /* 0x0000002181817221 */ /* 0x000fe20000010100 */
[C---:B------:R-:W-:Y:S01]  /*4050*/  FADD.FTZ R131, -R121.reuse, R23 ;  /* 0x0000001779837221 */ /* 0x040fe20000010100 */
[C---:B------:R-:W-:Y:S01]  /*4060*/  FADD.FTZ R135, -R121.reuse, R34 ;  /* 0x0000002279877221 */ /* 0x040fe20000010100 */
[----:B------:R-:W-:Y:S01]  /*4070*/  FMUL.FTZ R130, R128, R130 ;  /* 0x0000008280827220 */ /* 0x000fe20000410000 */
[----:B------:R-:W-:Y:S01]  /*4080*/  FMUL.FTZ R129, R132, R129 ;  /* 0x0000008184817220 */ /* 0x000fe20000410000 */
[----:B------:R-:W-:Y:S01]  /*4090*/  FADD.FTZ R35, -R121, R35 ;  /* 0x0000002379237221 */ /* 0x000fe20000010100 */
[----:B------:R-:W-:Y:S01]  /*40a0*/  FMUL.FTZ R131, R126, R131 ;  /* 0x000000837e837220 */ /* 0x000fe20000410000 */
[----:B------:R-:W-:Y:S02]  /*40b0*/  FMUL.FTZ R135, R120, R135 ;  /* 0x0000008778877220 */ /* 0x000fe40000410000 */
[----:B------:R-:W-:Y:S01]  /*40c0*/  F2FP.F16.F32.PACK_AB R130, R129, R130 ;  /* 0x000000828182723e */ /* 0x000fe200000000ff */
[----:B------:R-:W-:Y:S01]  /*40d0*/  FADD.FTZ R129, -R121, R22 ;  /* 0x0000001679817221 */ /* 0x000fe20000010100 */
[----:B------:R-:W-:Y:S03]  /*40e0*/  FMUL.FTZ R18, R124, R35 ;  /* 0x000000237c127220 */ /* 0x000fe60000410000 */
[----:B------:R-:W-:Y:S01]  /*40f0*/  FMUL.FTZ R129, R123, R129 ;  /* 0x000000817b817220 */ /* 0x000fe20000410000 */
[----:B------:R-:W-:Y:S06]  /*4100*/  @!P0 BRA `(.L_x_28) ;  /* 0x00000000004c8947 */ /* 0x000fec0003800000 */
[----:B------:R-:W-:Y:S01]  /*4110*/  IADD3 R5, P2, PT, RZ, -UR18, RZ ;  /* 0x80000012ff057c10 */ /* 0x000fe2000ff5e0ff */
[----:B------:R-:W-:Y:S01]  /*4120*/  IMAD.MOV.U32 R4, RZ, RZ, -0x2000 ;  /* 0xffffe000ff047424 */ /* 0x000fe200078e00ff */
[----:B------:R-:W-:Y:S03]  /*4130*/  LOP3.LUT R7, R232, 0x1, RZ, 0xc0, !PT ;  /* 0x00000001e8077812 */ /* 0x000fe600078ec0ff */
[----:B------:R-:W-:Y:S01]  /*4140*/  IMAD.X R6, RZ, RZ, ~UR5, P2 ;  /* 0x80000005ff067e24 */ /* 0x000fe200090e06ff */
[----:B------:R-:W-:Y:S04]  /*4150*/  ISETP.NE.U32.AND P3, PT, R7, 0x1, PT ;  /* 0x000000010700780c */ /* 0x000fe80003f65070 */
[----:B------:R-:W-:Y:S02]  /*4160*/  SHF.R.S64 R5, R5, 0x1f, R6 ;  /* 0x0000001f05057819 */ /* 0x000fe40000001006 */
[----:B------:R-:W-:Y:S02]  /*4170*/  SEL R4, R4, 0x2000, !P3 ;  /* 0x0000200004047807 */ /* 0x000fe40005800000 */
[----:B------:R-:W-:Y:S03]  /*4180*/  IADD3 R216, P2, PT, R5, R216, RZ ;  /* 0x000000d805d87210 */ /* 0x000fe60007f5e0ff */
[--C-:B------:R-:W-:Y:S01]  /*4190*/  IMAD.IADD R233, R233, 0x1, R4.reuse ;  /* 0x00000001e9e97824 */ /* 0x100fe200078e0204 */
[----:B------:R-:W-:Y:S01]  /*41a0*/  LEA.HI.X.SX32 R217, R6, R217, 0x1, P2 ;  /* 0x000000d906d97211 */ /* 0x000fe200010f0eff */
[----:B------:R-:W-:Y:S01]  /*41b0*/  IMAD.IADD R174, R174, 0x1, R4 ;  /* 0x00000001aeae7824 */ /* 0x000fe200078e0204 */
[C---:B------:R-:W-:Y:S03]  /*41c0*/  LEA R6, P2, R211.reuse, R216, 0x1 ;  /* 0x000000d8d3067211 */ /* 0x040fe600078408ff */
[----:B------:R-:W-:Y:S01]  /*41d0*/  @!PT LDS RZ, [RZ] ;  /* 0x00000000fffff984 */ /* 0x000fe20000000800 */
[----:B------:R-:W-:Y:S01]  /*41e0*/  @!PT LDS RZ, [RZ] ;  /* 0x00000000fffff984 */ /* 0x000fe20000000800 */
[----:B------:R-:W-:Y:S01]  /*41f0*/  @!PT LDS RZ, [RZ] ;  /* 0x00000000fffff984 */ /* 0x000fe20000000800 */
[----:B------:R1:W-:Y:S01]  /*4200*/  LDGSTS.E.BYPASS.LTC128B.128 [R233], desc[UR14][R216.64] ;  /* 0x00000000d8e97fae */ /* 0x0003e2000b981a0e */
[----:B------:R-:W-:Y:S05]  /*4210*/  LEA.HI.X R7, R211, R217, R210, 0x1, P2 ;  /* 0x000000d9d3077211 */ /* 0x000fea00010f0cd2 */
[----:B------:R1:W-:Y:S04]  /*4220*/  LDGSTS.E.BYPASS.LTC128B.128 [R233+0x1000], desc[UR14][R6.64] ;  /* 0x0100000006e97fae */ /* 0x0003e8000b981a0e */
[----:B------:R-:W0:Y:S02]  /*4230*/  LDGDEPBAR ;  /* 0x00000000000079af */ /* 0x000e240000000000 */
.L_x_28:
[----:B-----5:R-:W-:Y:S01]  /*4240*/  FADD.FTZ R9, -R185, R9 ;  /* 0x00000009b9097221 */ /* 0x020fe20000010100 */
[----:B------:R-:W-:Y:S01]  /*4250*/  FADD.FTZ R11, -R133, R11 ;  /* 0x0000000b850b7221 */ /* 0x000fe20000010100 */
[----:B------:R-:W-:Y:S01]  /*4260*/  FADD.FTZ R8, -R185, R8 ;  /* 0x00000008b9087221 */ /* 0x000fe20000010100 */
[----:B------:R-:W-:Y:S01]  /*4270*/  FADD.FTZ R10, -R133, R10 ;  /* 0x0000000a850a7221 */ /* 0x000fe20000010100 */
[----:B------:R-:W-:Y:S01]  /*4280*/  FMUL.FTZ R9, R248, R9 ;  /* 0x00000009f8097220 */ /* 0x000fe20000410000 */
[----:B------:R-:W-:Y:S01]  /*4290*/  FMUL.FTZ R11, R250, R11 ;  /* 0x0000000bfa0b7220 */ /* 0x000fe20000410000 */
[----:B------:R-:W-:Y:S01]  /*42a0*/  FADD.FTZ R12, -R185, R12 ;  /* 0x0000000cb90c7221 */ /* 0x000fe20000010100 */
[----:B------:R-:W-:Y:S01]  /*42b0*/  FMUL.FTZ R8, R247, R8 ;  /* 0x00000008f7087220 */ /* 0x000fe20000410000 */
[----:B------:R-:W-:Y:S01]  /*42c0*/  FADD.FTZ R14, -R133, R14 ;  /* 0x0000000e850e7221 */ /* 0x000fe20000010100 */
[----:B------:R-:W-:Y:S01]  /*42d0*/  FMUL.FTZ R10, R249, R10 ;  /* 0x0000000af90a7220 */ /* 0x000fe20000410000 */
[----:B------:R-:W-:Y:S01]  /*42e0*/  FADD.FTZ R13, -R185, R13 ;  /* 0x0000000db90d7221 */ /* 0x000fe20000010100 */
[----:B------:R-:W-:Y:S01]  /*42f0*/  FADD.FTZ R15, -R133, R15 ;  /* 0x0000000f850f7221 */ /* 0x000fe20000010100 */
[----:B------:R-:W-:Y:S01]  /*4300*/  F2FP.F16.F32.PACK_AB R245, R134, R245 ;  /* 0x000000f586f5723e */ /* 0x000fe200000000ff */
[----:B------:R-:W-:Y:S01]  /*4310*/  STS [R205+-0x4000], R244 ;  /* 0xffc000f4cd007388 */ /* 0x000fe20000000800 */
[C---:B-1----:R-:W-:Y:S01]  /*4320*/  FADD.FTZ R6, -R185.reuse, R29 ;  /* 0x0000001db9067221 */ /* 0x042fe20000010100 */
[----:B------:R-:W-:Y:S01]  /*4330*/  FADD.FTZ R5, -R185, R28 ;  /* 0x0000001cb9057221 */ /* 0x000fe20000010100 */
[----:B------:R-:W-:Y:S01]  /*4340*/  FMUL.FTZ R12, R251, R12 ;  /* 0x0000000cfb0c7220 */ /* 0x000fe20000410000 */
[----:B------:R-:W-:Y:S01]  /*4350*/  STS [R205+-0x3c00], R246 ;  /* 0xffc400f6cd007388 */ /* 0x000fe20000000800 */
[----:B------:R-:W-:Y:S01]  /*4360*/  FMUL.FTZ R14, R137, R14 ;  /* 0x0000000e890e7220 */ /* 0x000fe20000410000 */
[----:B------:R-:W-:Y:S01]  /*4370*/  FMUL.FTZ R13, R252, R13 ;  /* 0x0000000dfc0d7220 */ /* 0x000fe20000410000 */
[----:B------:R-:W-:Y:S01]  /*4380*/  FMUL.FTZ R15, R138, R15 ;  /* 0x0000000f8a0f7220 */ /* 0x000fe20000410000 */
[----:B------:R-:W-:Y:S01]  /*4390*/  F2FP.F16.F32.PACK_AB R8, R9, R8 ;  /* 0x000000080908723e */ /* 0x000fe200000000ff */
[----:B------:R-:W-:Y:S01]  /*43a0*/  STS [R238+-0x4000], R139 ;  /* 0xffc0008bee007388 */ /* 0x000fe20000000800 */
[----:B------:R-:W-:Y:S01]  /*43b0*/  F2FP.F16.F32.PACK_AB R10, R11, R10 ;  /* 0x0000000a0b0a723e */ /* 0x000fe200000000ff */
[----:B------:R-:W-:Y:S01]  /*43c0*/  FMUL.FTZ R6, R119, R6 ;  /* 0x0000000677067220 */ /* 0x000fe20000410000 */
[----:B------:R-:W-:Y:S01]  /*43d0*/  FMUL.FTZ R5, R118, R5 ;  /* 0x0000000576057220 */ /* 0x000fe20000410000 */
[----:B------:R-:W-:Y:S01]  /*43e0*/  STS [R238+-0x3c00], R245 ;  /* 0xffc400f5ee007388 */ /* 0x000fe20000000800 */
[----:B------:R-:W-:Y:S01]  /*43f0*/  FADD.FTZ R4, -R185, R25 ;  /* 0x00000019b9047221 */ /* 0x000fe20000010100 */
[----:B------:R-:W-:Y:S01]  /*4400*/  F2FP.F16.F32.PACK_AB R13, R13, R12 ;  /* 0x0000000c0d0d723e */ /* 0x000fe200000000ff */
[----:B------:R-:W-:Y:S01]  /*4410*/  FADD.FTZ R24, -R185, R24 ;  /* 0x00000018b9187221 */ /* 0x000fe20000010100 */
[----:B------:R-:W-:Y:S01]  /*4420*/  F2FP.F16.F32.PACK_AB R15, R15, R14 ;  /* 0x0000000e0f0f723e */ /* 0x000fe200000000ff */
[----:B------:R-:W-:Y:S01]  /*4430*/  STS [R205+-0x3000], R8 ;  /* 0xffd00008cd007388 */ /* 0x000fe20000000800 */
[----:B------:R-:W-:Y:S01]  /*4440*/  F2FP.F16.F32.PACK_AB R100, R6, R5 ;  /* 0x000000050664723e */ /* 0x000fe200000000ff */
[----:B------:R-:W-:Y:S01]  /*4450*/  FMUL.FTZ R127, R127, R4 ;  /* 0x000000047f7f7220 */ /* 0x000fe20000410000 */
[C---:B------:R-:W-:Y:S01]  /*4460*/  FADD.FTZ R5, -R133.reuse, R26 ;  /* 0x0000001a85057221 */ /* 0x040fe20000010100 */
[----:B------:R-:W-:Y:S01]  /*4470*/  STS [R205+-0x2c00], R10 ;  /* 0xffd4000acd007388 */ /* 0x000fe20000000800 */
[----:B------:R-:W-:Y:S01]  /*4480*/  FADD.FTZ R4, -R133, R27 ;  /* 0x0000001b85047221 */ /* 0x000fe20000010100 */
[----:B------:R-:W-:Y:S01]  /*4490*/  F2FP.F16.F32.PACK_AB R16, R131, R129 ;  /* 0x000000818310723e */ /* 0x000fe200000000ff */
[----:B------:R-:W-:Y:S01]  /*44a0*/  FMUL.FTZ R24, R125, R24 ;  /* 0x000000187d187220 */ /* 0x000fe20000410000 */
[----:B------:R-:W-:Y:S01]  /*44b0*/  STS [R238+-0x3000], R13 ;  /* 0xffd0000dee007388 */ /* 0x000fe20000000800 */
[C---:B------:R-:W-:Y:S01]  /*44c0*/  FADD.FTZ R7, -R133.reuse, R30 ;  /* 0x0000001e85077221 */ /* 0x040fe20000010100 */
[----:B------:R-:W-:Y:S01]  /*44d0*/  FADD.FTZ R31, -R133, R31 ;  /* 0x0000001f851f7221 */ /* 0x000fe20000010100 */
[----:B------:R-:W-:Y:S01]  /*44e0*/  FMUL.FTZ R5, R192, R5 ;  /* 0x00000005c0057220 */ /* 0x000fe20000410000 */
[----:B------:R-:W-:Y:S01]  /*44f0*/  STS [R238+-0x2c00], R15 ;  /* 0xffd4000fee007388 */ /* 0x000fe20000000800 */
[----:B------:R-:W-:Y:S01]  /*4500*/  FMUL.FTZ R4, R117, R4 ;  /* 0x0000000475047220 */ /* 0x000fe20000410000 */
[----:B------:R-:W-:Y:S01]  /*4510*/  F2FP.F16.F32.PACK_AB R32, R18, R135 ;  /* 0x000000871220723e */ /* 0x000fe200000000ff */
[----:B------:R-:W-:Y:S01]  /*4520*/  FMUL.FTZ R7, R136, R7 ;  /* 0x0000000788077220 */ /* 0x000fe20000410000 */
[----:B------:R-:W-:Y:S01]  /*4530*/  STS [R237+-0x4000], R239 ;  /* 0xffc000efed007388 */ /* 0x000fe20000000800 */
[----:B------:R-:W-:Y:S01]  /*4540*/  FMUL.FTZ R116, R116, R31 ;  /* 0x0000001f74747220 */ /* 0x000fe20000410000 */
[----:B------:R-:W-:Y:S02]  /*4550*/  F2FP.F16.F32.PACK_AB R28, R127, R24 ;  /* 0x000000187f1c723e */ /* 0x000fe400000000ff */
[----:B------:R-:W-:Y:S01]  /*4560*/  STS [R237+-0x3c00], R16 ;  /* 0xffc40010ed007388 */ /* 0x000fe20000000800 */
[----:B------:R-:W-:Y:S02]  /*4570*/  F2FP.F16.F32.PACK_AB R34, R4, R5 ;  /* 0x000000050422723e */ /* 0x000fe400000000ff */
[----:B------:R-:W-:Y:S01]  /*4580*/  F2FP.F16.F32.PACK_AB R116, R116, R7 ;  /* 0x000000077474723e */ /* 0x000fe200000000ff */
[----:B------:R-:W-:Y:S04]  /*4590*/  STS [R209+-0x4000], R130 ;  /* 0xffc00082d1007388 */ /* 0x000fe80000000800 */
[----:B------:R-:W-:Y:S04]  /*45a0*/  STS [R209+-0x3c00], R32 ;  /* 0xffc40020d1007388 */ /* 0x000fe80000000800 */
[----:B------:R-:W-:Y:S04]  /*45b0*/  STS [R237+-0x3000], R28 ;  /* 0xffd0001ced007388 */ /* 0x000fe80000000800 */
[----:B------:R-:W-:Y:S04]  /*45c0*/  STS [R237+-0x2c00], R34 ;  /* 0xffd40022ed007388 */ /* 0x000fe80000000800 */
[----:B------:R-:W-:Y:S04]  /*45d0*/  STS [R209+-0x3000], R100 ;  /* 0xffd00064d1007388 */ /* 0x000fe80000000800 */
[----:B------:R1:W-:Y:S01]  /*45e0*/  STS [R209+-0x2c00], R116 ;  /* 0xffd40074d1007388 */ /* 0x0003e20000000800 */
[----:B------:R-:W-:Y:S01]  /*45f0*/  BAR.SYNC.DEFER_BLOCKING 0x0 ;  /* 0x0000000000007b1d */ /* 0x000fe20000010000 */
[----:B-1----:R-:W-:Y:S05]  /*4600*/  IMAD R116, R206, UR6, RZ ;  /* 0x00000006ce747c24 */ /* 0x002fea000f8e02ff */
[----:B------:R-:W-:Y:S04]  /*4610*/  LDSM.16.MT88.4 R4, [R178] ;  /* 0x00000000b204783b */ /* 0x000fe80000004200 */
[----:B------:R-:W1:Y:S04]  /*4620*/  LDSM.16.MT88.4 R8, [R188+0x4000] ;  /* 0x00400000bc08783b */ /* 0x000e680000004200 */
[----:B------:R-:W2:Y:S04]  /*4630*/  LDSM.16.MT88.4 R12, [R178+0x2000] ;  /* 0x00200000b20c783b */ /* 0x000ea80000004200 */
[----:B------:R-:W3:Y:S04]  /*4640*/  LDSM.16.MT88.4 R16, [R0+0x4000] ;  /* 0x004000000010783b */ /* 0x000ee80000004200 */
[----:B------:R-:W-:Y:S04]  /*4650*/  LDSM.16.MT88.4 R20, [R178+0x800] ;  /* 0x00080000b214783b */ /* 0x000fe80000004200 */
[----:B------:R-:W4:Y:S04]  /*4660*/  LDSM.16.MT88.4 R24, [R188+0x4800] ;  /* 0x00480000bc18783b */ /* 0x000f280000004200 */
[----:B------:R-:W4:Y:S04]  /*4670*/  LDSM.16.MT88.4 R28, [R178+0x2800] ;  /* 0x00280000b21c783b */ /* 0x000f280000004200 */
[----:B------:R-:W4:Y:S04]  /*4680*/  LDSM.16.MT88.4 R32, [R0+0x4800] ;  /* 0x004800000020783b */ /* 0x000f280000004200 */
[----:B------:R-:W-:Y:S04]  /*4690*/  LDSM.16.MT88.4 R100, [R188+0x5000] ;  /* 0x00500000bc64783b */ /* 0x000fe80000004200 */
[----:B------:R-:W-:Y:S01]  /*46a0*/  LDSM.16.MT88.4 R104, [R178+0x3000] ;  /* 0x00300000b268783b */ /* 0x000fe20000004200 */
[-C--:B-1----:R-:W-:Y:S08]  /*46b0*/  HMMA.16816.F32 R36, R4, R8.reuse, R36 ;  /* 0x000000080424723c */ /* 0x082ff00000001824 */
[C---:B--2---:R-:W-:Y:S08]  /*46c0*/  HMMA.16816.F32 R40, R12.reuse, R8, R40 ;  /* 0x000000080c28723c */ /* 0x044ff00000001828 */
[-C--:B------:R-:W-:Y:S08]  /*46d0*/  HMMA.16816.F32 R44, R12, R10.reuse, R44 ;  /* 0x0000000a0c2c723c */ /* 0x080ff0000000182c */
[C---:B------:R-:W-:Y:S01]  /*46e0*/  HMMA.16816.F32 R48, R4.reuse, R10, R48 ;  /* 0x0000000a0430723c */ /* 0x040fe20000001830 */
[----:B------:R-:W1:Y:S07]  /*46f0*/  LDSM.16.MT88.4 R8, [R178+0x1000] ;  /* 0x00100000b208783b */ /* 0x000e6e0000004200 */
[-C--:B---3--:R-:W-:Y:S08]  /*4700*/  HMMA.16816.F32 R52, R4, R16.reuse, R52 ;  /* 0x000000100434723c */ /* 0x088ff00000001834 */
[C---:B------:R-:W-:Y:S08]  /*4710*/  HMMA.16816.F32 R56, R12.reuse, R16, R56 ;  /* 0x000000100c38723c */ /* 0x040ff00000001838 */
[-C--:B------:R-:W-:Y:S01]  /*4720*/  HMMA.16816.F32 R60, R12, R18.reuse, R60 ;  /* 0x000000120c3c723c */ /* 0x080fe2000000183c */
[----:B------:R-:W2:Y:S07]  /*4730*/  LDSM.16.MT88.4 R12, [R0+0x5000] ;  /* 0x00500000000c783b */ /* 0x000eae0000004200 */
[----:B------:R-:W-:Y:S01]  /*4740*/  HMMA.16816.F32 R64, R4, R18, R64 ;  /* 0x000000120440723c */ /* 0x000fe20000001840 */
[----:B------:R-:W-:Y:S04]  /*4750*/  LDSM.16.MT88.4 R4, [R178+0x1800] ;  /* 0x00180000b204783b */ /* 0x000fe80000004200 */
[----:B------:R-:W3:Y:S03]  /*4760*/  LDSM.16.MT88.4 R16, [R188+0x5800] ;  /* 0x00580000bc10783b */ /* 0x000ee60000004200 */
[-C--:B----4-:R-:W-:Y:S08]  /*4770*/  HMMA.16816.F32 R36, R20, R24.reuse, R36 ;  /* 0x000000181424723c */ /* 0x090ff00000001824 */
[C---:B------:R-:W-:Y:S08]  /*4780*/  HMMA.16816.F32 R40, R28.reuse, R24, R40 ;  /* 0x000000181c28723c */ /* 0x040ff00000001828 */
[-C--:B------:R-:W-:Y:S08]  /*4790*/  HMMA.16816.F32 R44, R28, R26.reuse, R44 ;  /* 0x0000001a1c2c723c */ /* 0x080ff0000000182c */
[C---:B------:R-:W-:Y:S01]  /*47a0*/  HMMA.16816.F32 R48, R20.reuse, R26, R48 ;  /* 0x0000001a1430723c */ /* 0x040fe20000001830 */
[----:B------:R-:W4:Y:S07]  /*47b0*/  LDSM.16.MT88.4 R24, [R178+0x3800] ;  /* 0x00380000b218783b */ /* 0x000f2e0000004200 */
[-C--:B------:R-:W-:Y:S08]  /*47c0*/  HMMA.16816.F32 R52, R20, R32.reuse, R52 ;  /* 0x000000201434723c */ /* 0x080ff00000001834 */
[C---:B------:R-:W-:Y:S08]  /*47d0*/  HMMA.16816.F32 R56, R28.reuse, R32, R56 ;  /* 0x000000201c38723c */ /* 0x040ff00000001838 */
[-C--:B------:R-:W-:Y:S01]  /*47e0*/  HMMA.16816.F32 R60, R28, R34.reuse, R60 ;  /* 0x000000221c3c723c */ /* 0x080fe2000000183c */
[----:B------:R-:W4:Y:S01]  /*47f0*/  LDSM.16.MT88.4 R28, [R0+0x5800] ;  /* 0x00580000001c783b */ /* 0x000f220000004200 */
[----:B------:R-:W-:Y:S06]  /*4800*/  BAR.SYNC.DEFER_BLOCKING 0x0 ;  /* 0x0000000000007b1d */ /* 0x000fec0000010000 */
[----:B------:R-:W-:Y:S08]  /*4810*/  HMMA.16816.F32 R64, R20, R34, R64 ;  /* 0x000000221440723c */ /* 0x000ff00000001840 */
[-C--:B-1----:R-:W-:Y:S08]  /*4820*/  HMMA.16816.F32 R36, R8, R100.reuse, R36 ;  /* 0x000000640824723c */ /* 0x082ff00000001824 */
[C---:B------:R-:W-:Y:S08]  /*4830*/  HMMA.16816.F32 R40, R104.reuse, R100, R40 ;  /* 0x000000646828723c */ /* 0x040ff00000001828 */
[-C--:B------:R-:W-:Y:S08]  /*4840*/  HMMA.16816.F32 R44, R104, R102.reuse, R44 ;  /* 0x00000066682c723c */ /* 0x080ff0000000182c */
[C---:B------:R-:W-:Y:S08]  /*4850*/  HMMA.16816.F32 R48, R8.reuse, R102, R48 ;  /* 0x000000660830723c */ /* 0x040ff00000001830 */
[-C--:B--2---:R-:W-:Y:S08]  /*4860*/  HMMA.16816.F32 R52, R8, R12.reuse, R52 ;  /* 0x0000000c0834723c */ /* 0x084ff00000001834 */
[C---:B------:R-:W-:Y:S08]  /*4870*/  HMMA.16816.F32 R56, R104.reuse, R12, R56 ;  /* 0x0000000c6838723c */ /* 0x040ff00000001838 */
[-C--:B------:R-:W-:Y:S08]  /*4880*/  HMMA.16816.F32 R60, R104, R14.reuse, R60 ;  /* 0x0000000e683c723c */ /* 0x080ff0000000183c */
[----:B------:R-:W-:Y:S08]  /*4890*/  HMMA.16816.F32 R64, R8, R14, R64 ;  /* 0x0000000e0840723c */ /* 0x000ff00000001840 */
[-C--:B---3--:R-:W-:Y:S08]  /*48a0*/  HMMA.16816.F32 R36, R4, R16.reuse, R36 ;  /* 0x000000100424723c */ /* 0x088ff00000001824 */
[C---:B----4-:R-:W-:Y:S08]  /*48b0*/  HMMA.16816.F32 R40, R24.reuse, R16, R40 ;  /* 0x000000101828723c */ /* 0x050ff00000001828 */
[-C--:B------:R-:W-:Y:S08]  /*48c0*/  HMMA.16816.F32 R44, R24, R18.reuse, R44 ;  /* 0x00000012182c723c */ /* 0x080ff0000000182c */
[C---:B------:R-:W-:Y:S08]  /*48d0*/  HMMA.16816.F32 R48, R4.reuse, R18, R48 ;  /* 0x000000120430723c */ /* 0x040ff00000001830 */
[-C--:B------:R-:W-:Y:S08]  /*48e0*/  HMMA.16816.F32 R52, R4, R28.reuse, R52 ;  /* 0x0000001c0434723c */ /* 0x080ff00000001834 */
[C---:B------:R-:W-:Y:S08]  /*48f0*/  HMMA.16816.F32 R56, R24.reuse, R28, R56 ;  /* 0x0000001c1838723c */ /* 0x040ff00000001838 */
[-C--:B------:R-:W-:Y:S08]  /*4900*/  HMMA.16816.F32 R60, R24, R30.reuse, R60 ;  /* 0x0000001e183c723c */ /* 0x080ff0000000183c */
[----:B------:R-:W-:Y:S04]  /*4910*/  HMMA.16816.F32 R64, R4, R30, R64 ;  /* 0x0000001e0440723c */ /* 0x000fe80000001840 */
[----:B------:R-:W-:Y:S04]  /*4920*/  LEA R5, -R116, RZ, 0x6 ;  /* 0x000000ff74057211 */ /* 0x000fe800078e31ff */
[C---:B------:R-:W-:Y:S04]  /*4930*/  LEA R240, P2, R5.reuse, R240, 0x2 ;  /* 0x000000f005f07211 */ /* 0x040fe800078410ff */
[----:B------:R-:W-:Y:S01]  /*4940*/  LEA.HI.X.SX32 R241, R5, R241, 0x2, P2 ;  /* 0x000000f105f17211 */ /* 0x000fe200010f16ff */
[----:B------:R-:W-:Y:S08]  /*4950*/  @!P0 BRA `(.L_x_29) ;  /* 0x0000000000348947 */ /* 0x000ff00003800000 */
[----:B------:R-:W-:Y:S05]  /*4960*/  IADD3 R5, P0, PT, RZ, -UR19, RZ ;  /* 0x80000013ff057c10 */ /* 0x000fea000ff1e0ff */
[----:B------:R-:W-:Y:S05]  /*4970*/  IMAD.X R4, RZ, RZ, ~UR4, P0 ;  /* 0x80000004ff047e24 */ /* 0x000fea00080e06ff */
[----:B------:R-:W-:Y:S04]  /*4980*/  SHF.R.S64 R5, R5, 0x1f, R4 ;  /* 0x0000001f05057819 */ /* 0x000fe80000001004 */
[----:B------:R-:W-:Y:S04]  /*4990*/  IADD3 R218, P0, PT, R5, R218, RZ ;  /* 0x000000da05da7210 */ /* 0x000fe80007f1e0ff */
[----:B------:R-:W-:Y:S02]  /*49a0*/  LEA.HI.X.SX32 R219, R4, R219, 0x1, P0 ;  /* 0x000000db04db7211 */ /* 0x000fe400000f0eff */
[C---:B------:R-:W-:Y:S03]  /*49b0*/  LEA R6, P0, R213.reuse, R218, 0x1 ;  /* 0x000000dad5067211 */ /* 0x040fe600078008ff */
[----:B------:R-:W-:Y:S01]  /*49c0*/  @!PT LDS RZ, [RZ] ;  /* 0x00000000fffff984 */ /* 0x000fe20000000800 */
[----:B------:R-:W-:Y:S01]  /*49d0*/  @!PT LDS RZ, [RZ] ;  /* 0x00000000fffff984 */ /* 0x000fe20000000800 */
[----:B------:R-:W-:Y:S01]  /*49e0*/  @!PT LDS RZ, [RZ] ;  /* 0x00000000fffff984 */ /* 0x000fe20000000800 */
[----:B------:R1:W-:Y:S01]  /*49f0*/  LDGSTS.E.BYPASS.LTC128B.128 [R204+0x4000], desc[UR14][R218.64] ;  /* 0x04000000dacc7fae */ /* 0x0003e2000b981a0e */
[----:B------:R-:W-:Y:S05]  /*4a00*/  LEA.HI.X R7, R213, R219, R212, 0x1, P0 ;  /* 0x000000dbd5077211 */ /* 0x000fea00000f0cd4 */
[----:B------:R1:W-:Y:S04]  /*4a10*/  LDGSTS.E.BYPASS.LTC128B.128 [R204+0x5000], desc[UR14][R6.64] ;  /* 0x0500000006cc7fae */ /* 0x0003e8000b981a0e */
[----:B------:R-:W0:Y:S02]  /*4a20*/  LDGDEPBAR ;  /* 0x00000000000079af */ /* 0x000e240000000000 */
.L_x_29:
[----:B------:R-:W-:Y:S01]  /*4a30*/  LDSM.16.M88.4 R20, [R186] ;  /* 0x00000000ba14783b */ /* 0x000fe20000000200 */
[C---:B------:R-:W-:Y:S02]  /*4a40*/  ISETP.NE.AND P5, PT, R232.reuse, RZ, PT ;  /* 0x000000ffe800720c */ /* 0x040fe40003fa5270 */
[----:B------:R-:W-:Y:S01]  /*4a50*/  ISETP.GT.AND P4, PT, R232, RZ, PT ;  /* 0x000000ffe800720c */ /* 0x000fe20003f84270 */
[----:B------:R-:W1:Y:S04]  /*4a60*/  LDSM.16.MT88.4 R8, [R188+0x6000] ;  /* 0x00600000bc08783b */ /* 0x000e680000004200 */
[----:B------:R-:W2:Y:S04]  /*4a70*/  LDSM.16.MT88.4 R16, [R0+0x6000] ;  /* 0x006000000010783b */ /* 0x000ea80000004200 */
[----:B------:R-:W-:Y:S02]  /*4a80*/  LDSM.16.M88.4 R24, [R177] ;  /* 0x00000000b118783b */ /* 0x000fe40000000200 */
[----:B------:R-:W-:Y:S02]  /*4a90*/  @P5 IADD3 R214, P2, PT, R214, -0x100, RZ ;  /* 0xffffff00d6d65810 */ /* 0x000fe40007f5e0ff */
[----:B------:R-:W3:Y:S02]  /*4aa0*/  LDSM.16.MT88.4 R28, [R188+0x6800] ;  /* 0x00680000bc1c783b */ /* 0x000ee40000004200 */
[----:B------:R-:W-:Y:S02]  /*4ab0*/  @P5 IADD3.X R215, PT, PT, R215, -0x1, RZ, P2, !PT ;  /* 0xffffffffd7d75810 */ /* 0x000fe400017fe4ff */
[----:B------:R-:W4:Y:S04]  /*4ac0*/  LDSM.16.MT88.4 R32, [R0+0x6800] ;  /* 0x006800000020783b */ /* 0x000f280000004200 */
[----:B------:R-:W-:Y:S04]  /*4ad0*/  LDSM.16.M88.4 R100, [R176] ;  /* 0x00000000b064783b */ /* 0x000fe80000000200 */
[----:B------:R-:W4:Y:S04]  /*4ae0*/  LDSM.16.MT88.4 R104, [R188+0x7000] ;  /* 0x00700000bc68783b */ /* 0x000f280000004200 */
[----:B------:R-:W4:Y:S04]  /*4af0*/  LDSM.16.MT88.4 R108, [R0+0x7000] ;  /* 0x00700000006c783b */ /* 0x000f280000004200 */
[----:B------:R-:W-:Y:S01]  /*4b00*/  LDSM.16.MT88.4 R112, [R0+0x7800] ;  /* 0x007800000070783b */ /* 0x000fe20000004200 */
[C---:B-1----:R-:W-:Y:S08]  /*4b10*/  HMMA.16816.F32 R4, R20.reuse, R8, RZ ;  /* 0x000000081404723c */ /* 0x042ff000000018ff */
[C---:B------:R-:W-:Y:S08]  /*4b20*/  HMMA.16816.F32 R8, R20.reuse, R10, RZ ;  /* 0x0000000a1408723c */ /* 0x040ff000000018ff */
[C---:B--2---:R-:W-:Y:S08]  /*4b30*/  HMMA.16816.F32 R12, R20.reuse, R16, RZ ;  /* 0x00000010140c723c */ /* 0x044ff000000018ff */
[----:B------:R-:W-:Y:S01]  /*4b40*/  HMMA.16816.F32 R16, R20, R18, RZ ;  /* 0x000000121410723c */ /* 0x000fe200000018ff */
[----:B------:R-:W-:Y:S07]  /*4b50*/  LDSM.16.M88.4 R20, [R175] ;  /* 0x00000000af14783b */ /* 0x000fee0000000200 */
[C---:B---3--:R-:W-:Y:S08]  /*4b60*/  HMMA.16816.F32 R4, R24.reuse, R28, R4 ;  /* 0x0000001c1804723c */ /* 0x048ff00000001804 */
[C---:B------:R-:W-:Y:S01]  /*4b70*/  HMMA.16816.F32 R8, R24.reuse, R30, R8 ;  /* 0x0000001e1808723c */ /* 0x040fe20000001808 */
[----:B------:R-:W1:Y:S07]  /*4b80*/  LDSM.16.MT88.4 R28, [R188+0x7800] ;  /* 0x00780000bc1c783b */ /* 0x000e6e0000004200 */
[C---:B----4-:R-:W-:Y:S08]  /*4b90*/  HMMA.16816.F32 R12, R24.reuse, R32, R12 ;  /* 0x00000020180c723c */ /* 0x050ff0000000180c */
[----:B------:R-:W-:Y:S01]  /*4ba0*/  HMMA.16816.F32 R16, R24, R34, R16 ;  /* 0x000000221810723c */ /* 0x000fe20000001810 */
[----:B------:R-:W-:Y:S04]  /*4bb0*/  LDSM.16.M88.4 R24, [R186+0x2000] ;  /* 0x00200000ba18783b */ /* 0x000fe80000000200 */
[----:B------:R-:W2:Y:S03]  /*4bc0*/  LDSM.16.MT88.4 R32, [R188+0x8000] ;  /* 0x00800000bc20783b */ /* 0x000ea60000004200 */
[C---:B------:R-:W-:Y:S08]  /*4bd0*/  HMMA.16816.F32 R4, R100.reuse, R104, R4 ;  /* 0x000000686404723c */ /* 0x040ff00000001804 */
[C---:B------:R-:W-:Y:S01]  /*4be0*/  HMMA.16816.F32 R8, R100.reuse, R106, R8 ;  /* 0x0000006a6408723c */ /* 0x040fe20000001808 */
[----:B------:R-:W3:Y:S07]  /*4bf0*/  LDSM.16.MT88.4 R104, [R0+0x8000] ;  /* 0x008000000068783b */ /* 0x000eee0000004200 */
[C---:B------:R-:W-:Y:S08]  /*4c00*/  HMMA.16816.F32 R12, R100.reuse, R108, R12 ;  /* 0x0000006c640c723c */ /* 0x040ff0000000180c */
[----:B------:R-:W-:Y:S01]  /*4c10*/  HMMA.16816.F32 R16, R100, R110, R16 ;  /* 0x0000006e6410723c */ /* 0x000fe20000001810 */
[----:B------:R-:W-:Y:S07]  /*4c20*/  LDSM.16.MT88.4 R100, [R188+0x8800] ;  /* 0x00880000bc64783b */ /* 0x000fee0000004200 */
[C---:B-1----:R-:W-:Y:S08]  /*4c30*/  HMMA.16816.F32 R4, R20.reuse, R28, R4 ;  /* 0x0000001c1404723c */ /* 0x042ff00000001804 */
[C---:B------:R-:W-:Y:S01]  /*4c40*/  HMMA.16816.F32 R8, R20.reuse, R30, R8 ;  /* 0x0000001e1408723c */ /* 0x040fe20000001808 */
[----:B------:R-:W1:Y:S07]  /*4c50*/  LDSM.16.M88.4 R28, [R177+0x2000] ;  /* 0x00200000b11c783b */ /* 0x000e6e0000000200 */
[C---:B------:R-:W-:Y:S08]  /*4c60*/  HMMA.16816.F32 R12, R20.reuse, R112, R12 ;  /* 0x00000070140c723c */ /* 0x040ff0000000180c */
[----:B------:R-:W-:Y:S01]  /*4c70*/  HMMA.16816.F32 R16, R20, R114, R16 ;  /* 0x000000721410723c */ /* 0x000fe20000001810 */
[----:B------:R-:W4:Y:S07]  /*4c80*/  LDSM.16.MT88.4 R20, [R0+0x8800] ;  /* 0x008800000014783b */ /* 0x000f2e0000004200 */
[C---:B--2---:R-:W-:Y:S08]  /*4c90*/  HMMA.16816.F32 R4, R24.reuse, R32, R4 ;  /* 0x000000201804723c */ /* 0x044ff00000001804 */
[C---:B------:R-:W-:Y:S01]  /*4ca0*/  HMMA.16816.F32 R8, R24.reuse, R34, R8 ;  /* 0x000000221808723c */ /* 0x040fe20000001808 */
[----:B------:R-:W-:Y:S07]  /*4cb0*/  LDSM.16.MT88.4 R32, [R188+0x9000] ;  /* 0x00900000bc20783b */ /* 0x000fee0000004200 */
[C---:B---3--:R-:W-:Y:S03]  /*4cc0*/  HMMA.16816.F32 R12, R24.reuse, R104, R12 ;  /* 0x00000068180c723c */ /* 0x048fe6000000180c */
[C---:B------:R-:W-:Y:S04]  /*4cd0*/  LEA R104, P0, R220.reuse, R240, 0x2 ;  /* 0x000000f0dc687211 */ /* 0x040fe800078010ff */
[----:B------:R-:W-:Y:S01]  /*4ce0*/  LEA.HI.X.SX32 R105, R220, R241, 0x2, P0 ;  /* 0x000000f1dc697211 */ /* 0x000fe200000f16ff */
[----:B------:R-:W-:Y:S01]  /*4cf0*/  HMMA.16816.F32 R16, R24, R106, R16 ;  /* 0x0000006a1810723c */ /* 0x000fe20000001810 */
[----:B------:R-:W2:Y:S02]  /*4d00*/  LDSM.16.M88.4 R24, [R176+0x2000] ;  /* 0x00200000b018783b */ /* 0x000ea40000000200 */
[C---:B------:R-:W-:Y:S04]  /*4d10*/  LEA R106, P0, R116.reuse, R104, 0x5 ;  /* 0x00000068746a7211 */ /* 0x040fe800078028ff */
[C---:B------:R-:W-:Y:S01]  /*4d20*/  LEA.HI.X.SX32 R107, R116.reuse, R105, 0x5, P0 ;  /* 0x00000069746b7211 */ /* 0x040fe200000f2eff */
[C---:B-1----:R-:W-:Y:S05]  /*4d30*/  HMMA.16816.F32 R4, R28.reuse, R100, R4 ;  /* 0x000000641c04723c */ /* 0x042fea0000001804 */
[C---:B------:R-:W-:Y:S03]  /*4d40*/  LEA R108, P0, R116.reuse, R106, 0x5 ;  /* 0x0000006a746c7211 */ /* 0x040fe600078028ff */
[C---:B------:R-:W-:Y:S01]  /*4d50*/  HMMA.16816.F32 R8, R28.reuse, R102, R8 ;  /* 0x000000661c08723c */ /* 0x040fe20000001808 */
[----:B------:R-:W1:Y:S02]  /*4d60*/  LDSM.16.MT88.4 R100, [R0+0x9000] ;  /* 0x009000000064783b */ /* 0x000e640000004200 */
[C---:B------:R-:W-:Y:S02]  /*4d70*/  LEA.HI.X.SX32 R109, R116.reuse, R107, 0x5, P0 ;  /* 0x0000006b746d7211 */ /* 0x040fe400000f2eff */
[C---:B------:R-:W-:Y:S03]  /*4d80*/  LEA R110, P0, R116.reuse, R108, 0x5 ;  /* 0x0000006c746e7211 */ /* 0x040fe600078028ff */
[C---:B----4-:R-:W-:Y:S03]  /*4d90*/  HMMA.16816.F32 R12, R28.reuse, R20, R12 ;  /* 0x000000141c0c723c */ /* 0x050fe6000000180c */
[C---:B------:R-:W-:Y:S02]  /*4da0*/  LEA.HI.X.SX32 R111, R116.reuse, R109, 0x5, P0 ;  /* 0x0000006d746f7211 */ /* 0x040fe400000f2eff */
[C---:B------:R-:W-:Y:S03]  /*4db0*/  LEA R112, P0, R116.reuse, R110, 0x5 ;  /* 0x0000006e74707211 */ /* 0x040fe600078028ff */
[----:B------:R-:W-:Y:S01]  /*4dc0*/  HMMA.16816.F32 R16, R28, R22, R16 ;  /* 0x000000161c10723c */ /* 0x000fe20000001810 */
[----:B------:R-:W-:Y:S02]  /*4dd0*/  LDSM.16.M88.4 R20, [R175+0x2000] ;  /* 0x00200000af14783b */ /* 0x000fe40000000200 */
[C---:B------:R-:W-:Y:S02]  /*4de0*/  LEA.HI.X.SX32 R113, R116.reuse, R111, 0x5, P0 ;  /* 0x0000006f74717211 */ /* 0x040fe400000f2eff */
[----:B------:R-:W3:Y:S01]  /*4df0*/  LDSM.16.MT88.4 R28, [R188+0x9800] ;  /* 0x00980000bc1c783b */ /* 0x000ee20000004200 */
[C---:B------:R-:W-:Y:S02]  /*4e00*/  LEA R114, P0, R116.reuse, R112, 0x5 ;  /* 0x0000007074727211 */ /* 0x040fe400078028ff */
[C---:B--2---:R-:W-:Y:S05]  /*4e10*/  HMMA.16816.F32 R4, R24.reuse, R32, R4 ;  /* 0x000000201804723c */ /* 0x044fea0000001804 */
[C---:B------:R-:W-:Y:S02]  /*4e20*/  LEA.HI.X.SX32 R115, R116.reuse, R113, 0x5, P0 ;  /* 0x0000007174737211 */ /* 0x040fe400000f2eff */
[C---:B------:R-:W-:Y:S01]  /*4e30*/  LEA R118, P0, R116.reuse, R114, 0x5 ;  /* 0x0000007274767211 */ /* 0x040fe200078028ff */
[C---:B------:R-:W-:Y:S01]  /*4e40*/  HMMA.16816.F32 R8, R24.reuse, R34, R8 ;  /* 0x000000221808723c */ /* 0x040fe20000001808 */
[----:B------:R-:W2:Y:S02]  /*4e50*/  LDSM.16.MT88.4 R32, [R0+0x9800] ;  /* 0x009800000020783b */ /* 0x000ea40000004200 */
[C---:B------:R-:W-:Y:S05]  /*4e60*/  LEA.HI.X.SX32 R119, R116.reuse, R115, 0x5, P0 ;  /* 0x0000007374777211 */ /* 0x040fea00000f2eff */
[C---:B-1----:R-:W-:Y:S03]  /*4e70*/  HMMA.16816.F32 R12, R24.reuse, R100, R12 ;  /* 0x00000064180c723c */ /* 0x042fe6000000180c */
[C---:B------:R-:W-:Y:S05]  /*4e80*/  IMAD.WIDE R120, R116.reuse, -0xc0, R118 ;  /* 0xffffff4074787825 */ /* 0x040fea00078e0276 */
[----:B------:R-:W-:Y:S03]  /*4e90*/  HMMA.16816.F32 R16, R24, R102, R16 ;  /* 0x000000661810723c */ /* 0x000fe60000001810 */
[----:B------:R-:W-:Y:S01]  /*4ea0*/  @P5 IMAD.WIDE.U32 R24, R195, 0x4, R242 ;  /* 0x00000004c3185825 */ /* 0x000fe200078e00f2 */
[C---:B------:R-:W-:Y:S04]  /*4eb0*/  LEA R100, P0, R116.reuse, R120, 0x5 ;  /* 0x0000007874647211 */ /* 0x040fe800078028ff */
[----:B------:R-:W5:Y:S01]  /*4ec0*/  @P5 LDG.E R231, desc[UR14][R24.64+-0x100] ;  /* 0xffff000e18e75981 */ /* 0x000f62000c1e1900 */
[C---:B------:R-:W-:Y:S02]  /*4ed0*/  LEA.HI.X.SX32 R101, R116.reuse, R121, 0x5, P0 ;  /* 0x0000007974657211 */ /* 0x040fe400000f2eff */
[C---:B------:R-:W-:Y:S01]  /*4ee0*/  LEA R102, P0, R116.reuse, R100, 0x5 ;  /* 0x0000006474667211 */ /* 0x040fe200078028ff */
[C---:B---3--:R-:W-:Y:S01]  /*4ef0*/  HMMA.16816.F32 R4, R20.reuse, R28, R4 ;  /* 0x0000001c1404723c */ /* 0x048fe20000001804 */
[----:B------:R-:W5:Y:S04]  /*4f00*/  @P5 LDG.E R230, desc[UR14][R24.64+-0xe0] ;  /* 0xffff200e18e65981 */ /* 0x000f68000c1e1900 */
[----:B------:R-:W5:Y:S01]  /*4f10*/  @P5 LDG.E R229, desc[UR14][R24.64+-0x80] ;  /* 0xffff800e18e55981 */ /* 0x000f62000c1e1900 */
[C---:B------:R-:W-:Y:S02]  /*4f20*/  LEA.HI.X.SX32 R103, R116.reuse, R101, 0x5, P0 ;  /* 0x0000006574677211 */ /* 0x040fe400000f2eff */
[C---:B------:R-:W-:Y:S01]  /*4f30*/  HMMA.16816.F32 R8, R20.reuse, R30, R8 ;  /* 0x0000001e1408723c */ /* 0x040fe20000001808 */
[----:B------:R1:W5:Y:S02]  /*4f40*/  @P5 LDG.E R228, desc[UR14][R24.64+-0x60] ;  /* 0xffffa00e18e45981 */ /* 0x000364000c1e1900 */
[C---:B------:R-:W-:Y:S02]  /*4f50*/  LEA R122, P0, R116.reuse, R102, 0x5 ;  /* 0x00000066747a7211 */ /* 0x040fe400078028ff */
[----:B------:R-:W-:Y:S02]  /*4f60*/  LDSM.16.MT88.4 R28, [R178+-0x3800] ;  /* 0xffc80000b21c783b */ /* 0x000fe40000004200 */
[C---:B------:R-:W-:Y:S01]  /*4f70*/  LEA.HI.X.SX32 R123, R116.reuse, R103, 0x5, P0 ;  /* 0x00000067747b7211 */ /* 0x040fe200000f2eff */
[C---:B--2---:R-:W-:Y:S03]  /*4f80*/  HMMA.16816.F32 R12, R20.reuse, R32, R12 ;  /* 0x00000020140c723c */ /* 0x044fe6000000180c */
[----:B------:R-:W-:Y:S01]  /*4f90*/  REDG.E.ADD.F32.FTZ.RN.STRONG.GPU desc[UR14][R240.64], R4 ;  /* 0x00000004f00079a6 */ /* 0x000fe2000c12f30e */
[C---:B------:R-:W-:Y:S03]  /*4fa0*/  LEA R124, P0, R116.reuse, R122, 0x5 ;  /* 0x0000007a747c7211 */ /* 0x040fe600078028ff */
[----:B------:R-:W-:Y:S01]  /*4fb0*/  REDG.E.ADD.F32.FTZ.RN.STRONG.GPU desc[UR14][R104.64], R5 ;  /* 0x00000005680079a6 */ /* 0x000fe2000c12f30e */
[----:B------:R-:W-:Y:S03]  /*4fc0*/  HMMA.16816.F32 R16, R20, R34, R16 ;  /* 0x000000221410723c */ /* 0x000fe60000001810 */
[----:B------:R-:W-:Y:S01]  /*4fd0*/  REDG.E.ADD.F32.FTZ.RN.STRONG.GPU desc[UR14][R106.64], R6 ;  /* 0x000000066a0079a6 */ /* 0x000fe2000c12f30e */
[C---:B------:R-:W-:Y:S02]  /*4fe0*/  LEA.HI.X.SX32 R125, R116.reuse, R123, 0x5, P0 ;  /* 0x0000007b747d7211 */ /* 0x040fe400000f2eff */
[C---:B------:R-:W-:Y:S01]  /*4ff0*/  LEA R126, P0, R116.reuse, R124, 0x5 ;  /* 0x0000007c747e7211 */ /* 0x040fe200078028ff */
[----:B------:R2:W-:Y:S03]  /*5000*/  REDG.E.ADD.F32.FTZ.RN.STRONG.GPU desc[UR14][R108.64], R7 ;  /* 0x000000076c0079a6 */ /* 0x0005e6000c12f30e */
[C---:B------:R-:W-:Y:S01]  /*5010*/  LEA.HI.X.SX32 R127, R116.reuse, R125, 0x5, P0 ;  /* 0x0000007d747f7211 */ /* 0x040fe200000f2eff */
[----:B------:R-:W-:Y:S01]  /*5020*/  REDG.E.ADD.F32.FTZ.RN.STRONG.GPU desc[UR14][R110.64], R8 ;  /* 0x000000086e0079a6 */ /* 0x000fe2000c12f30e */
[C---:B------:R-:W-:Y:S03]  /*5030*/  LEA R128, P0, R116.reuse, R126, 0x5 ;  /* 0x0000007e74807211 */ /* 0x040fe600078028ff */
[----:B------:R-:W-:Y:S01]  /*5040*/  REDG.E.ADD.F32.FTZ.RN.STRONG.GPU desc[UR14][R112.64], R9 ;  /* 0x00000009700079a6 */ /* 0x000fe2000c12f30e */
[----:B------:R-:W-:Y:S03]  /*5050*/  LEA.HI.X.SX32 R129, R116, R127, 0x5, P0 ;  /* 0x0000007f74817211 */ /* 0x000fe600000f2eff */
[----:B------:R-:W-:Y:S04]  /*5060*/  REDG.E.ADD.F32.FTZ.RN.STRONG.GPU desc[UR14][R114.64], R10 ;  /* 0x0000000a720079a6 */ /* 0x000fe8000c12f30e */
[----:B------:R-:W-:Y:S04]  /*5070*/  REDG.E.ADD.F32.FTZ.RN.STRONG.GPU desc[UR14][R118.64], R11 ;  /* 0x0000000b760079a6 */ /* 0x000fe8000c12f30e */
[----:B------:R-:W-:Y:S04]  /*5080*/  REDG.E.ADD.F32.FTZ.RN.STRONG.GPU desc[UR14][R240.64+0x80], R12 ;  /* 0x0000800cf00079a6 */ /* 0x000fe8000c12f30e */
[----:B------:R-:W-:Y:S01]  /*5090*/  REDG.E.ADD.F32.FTZ.RN.STRONG.GPU desc[UR14][R120.64+0x80], R13 ;  /* 0x0000800d780079a6 */ /* 0x000fe2000c12f30e */
[----:B--2---:R-:W-:Y:S03]  /*50a0*/  IMAD.IADD R108, R181, 0x1, R173 ;  /* 0x00000001b56c7824 */ /* 0x004fe600078e02ad */
[----:B------:R-:W-:Y:S04]  /*50b0*/  REDG.E.ADD.F32.FTZ.RN.STRONG.GPU desc[UR14][R100.64+0x80], R14 ;  /* 0x0000800e640079a6 */ /* 0x000fe8000c12f30e */
[----:B------:R-:W-:Y:S04]  /*50c0*/  REDG.E.ADD.F32.FTZ.RN.STRONG.GPU desc[UR14][R102.64+0x80], R15 ;  /* 0x0000800f660079a6 */ /* 0x000fe8000c12f30e */
[----:B------:R-:W-:Y:S04]  /*50d0*/  REDG.E.ADD.F32.FTZ.RN.STRONG.GPU desc[UR14][R122.64+0x80], R16 ;  /* 0x000080107a0079a6 */ /* 0x000fe8000c12f30e */
[----:B------:R-:W-:Y:S04]  /*50e0*/  LDSM.16.MT88.4 R4, [R178+-0x4000] ;  /* 0xffc00000b204783b */ /* 0x000fe80000004200 */
[----:B------:R-:W2:Y:S04]  /*50f0*/  LDSM.16.MT88.4 R8, [R173] ;  /* 0x00000000ad08783b */ /* 0x000ea80000004200 */
[----:B------:R-:W-:Y:S04]  /*5100*/  REDG.E.ADD.F32.FTZ.RN.STRONG.GPU desc[UR14][R124.64+0x80], R17 ;  /* 0x000080117c0079a6 */ /* 0x000fe8000c12f30e */
[----:B------:R-:W-:Y:S04]  /*5110*/  REDG.E.ADD.F32.FTZ.RN.STRONG.GPU desc[UR14][R126.64+0x80], R18 ;  /* 0x000080127e0079a6 */ /* 0x000fe8000c12f30e */
[----:B------:R-:W3:Y:S04]  /*5120*/  LDSM.16.MT88.4 R20, [R178+-0x2000] ;  /* 0xffe00000b214783b */ /* 0x000ee80000004200 */
[----:B------:R-:W-:Y:S04]  /*5130*/  REDG.E.ADD.F32.FTZ.RN.STRONG.GPU desc[UR14][R128.64+0x80], R19 ;  /* 0x00008013800079a6 */ /* 0x000fe8000c12f30e */
[----:B-1----:R-:W1:Y:S04]  /*5140*/  LDSM.16.MT88.4 R24, [R108] ;  /* 0x000000006c18783b */ /* 0x002e680000004200 */
[----:B------:R-:W4:Y:S04]  /*5150*/  LDSM.16.MT88.4 R12, [R173+0x800] ;  /* 0x00080000ad0c783b */ /* 0x000f280000004200 */
[----:B------:R-:W4:Y:S04]  /*5160*/  LDSM.16.MT88.4 R32, [R178+-0x1800] ;  /* 0xffe80000b220783b */ /* 0x000f280000004200 */
[----:B------:R-:W4:Y:S04]  /*5170*/  LDSM.16.MT88.4 R100, [R108+0x800] ;  /* 0x000800006c64783b */ /* 0x000f280000004200 */
[----:B------:R-:W-:Y:S01]  /*5180*/  LDSM.16.MT88.4 R16, [R173+0x1000] ;  /* 0x00100000ad10783b */ /* 0x000fe20000004200 */
[-C--:B--2---:R-:W-:Y:S03]  /*5190*/  HMMA.16816.F32 R68, R4, R8.reuse, R68 ;  /* 0x000000080444723c */ /* 0x084fe60000001844 */
[----:B------:R-:W-:Y:S05]  /*51a0*/  LDSM.16.MT88.4 R104, [R178+-0x1000] ;  /* 0xfff00000b268783b */ /* 0x000fea0000004200 */
[C---:B---3--:R-:W-:Y:S08]  /*51b0*/  HMMA.16816.F32 R72, R20.reuse, R8, R72 ;  /* 0x000000081448723c */ /* 0x048ff00000001848 */
[-C--:B------:R-:W-:Y:S08]  /*51c0*/  HMMA.16816.F32 R76, R20, R10.reuse, R76 ;  /* 0x0000000a144c723c */ /* 0x080ff0000000184c */
[C---:B------:R-:W-:Y:S01]  /*51d0*/  HMMA.16816.F32 R80, R4.reuse, R10, R80 ;  /* 0x0000000a0450723c */ /* 0x040fe20000001850 */
[----:B------:R-:W2:Y:S07]  /*51e0*/  LDSM.16.MT88.4 R8, [R178+-0x3000] ;  /* 0xffd00000b208783b */ /* 0x000eae0000004200 */
[-C--:B-1----:R-:W-:Y:S08]  /*51f0*/  HMMA.16816.F32 R84, R4, R24.reuse, R84 ;  /* 0x000000180454723c */ /* 0x082ff00000001854 */
[C---:B------:R-:W-:Y:S08]  /*5200*/  HMMA.16816.F32 R88, R20.reuse, R24, R88 ;  /* 0x000000181458723c */ /* 0x040ff00000001858 */
[-C--:B------:R-:W-:Y:S01]  /*5210*/  HMMA.16816.F32 R92, R20, R26.reuse, R92 ;  /* 0x0000001a145c723c */ /* 0x080fe2000000185c */
[----:B------:R-:W1:Y:S04]  /*5220*/  LDSM.16.MT88.4 R20, [R108+0x1000] ;  /* 0x001000006c14783b */ /* 0x000e680000004200 */
[----:B------:R-:W-:Y:S03]  /*5230*/  LDSM.16.MT88.4 R108, [R108+0x1800] ;  /* 0x001800006c6c783b */ /* 0x000fe60000004200 */
[----:B------:R-:W-:Y:S01]  /*5240*/  HMMA.16816.F32 R96, R4, R26, R96 ;  /* 0x0000001a0460723c */ /* 0x000fe20000001860 */
[----:B------:R-:W-:Y:S04]  /*5250*/  LDSM.16.MT88.4 R4, [R178+-0x2800] ;  /* 0xffd80000b204783b */ /* 0x000fe80000004200 */
[----:B------:R-:W-:Y:S03]  /*5260*/  LDSM.16.MT88.4 R24, [R178+-0x800] ;  /* 0xfff80000b218783b */ /* 0x000fe60000004200 */
[-C--:B----4-:R-:W-:Y:S08]  /*5270*/  HMMA.16816.F32 R68, R28, R12.reuse, R68 ;  /* 0x0000000c1c44723c */ /* 0x090ff00000001844 */
[C---:B------:R-:W-:Y:S08]  /*5280*/  HMMA.16816.F32 R72, R32.reuse, R12, R72 ;  /* 0x0000000c2048723c */ /* 0x040ff00000001848 */
[-C--:B------:R-:W-:Y:S08]  /*5290*/  HMMA.16816.F32 R76, R32, R14.reuse, R76 ;  /* 0x0000000e204c723c */ /* 0x080ff0000000184c */
[C---:B------:R-:W-:Y:S01]  /*52a0*/  HMMA.16816.F32 R80, R28.reuse, R14, R80 ;  /* 0x0000000e1c50723c */ /* 0x040fe20000001850 */
[----:B------:R-:W3:Y:S07]  /*52b0*/  LDSM.16.MT88.4 R12, [R173+0x1800] ;  /* 0x00180000ad0c783b */ /* 0x000eee0000004200 */
[-C--:B------:R-:W-:Y:S08]  /*52c0*/  HMMA.16816.F32 R84, R28, R100.reuse, R84 ;  /* 0x000000641c54723c */ /* 0x080ff00000001854 */
[C---:B------:R-:W-:Y:S08]  /*52d0*/  HMMA.16816.F32 R88, R32.reuse, R100, R88 ;  /* 0x000000642058723c */ /* 0x040ff00000001858 */
[-C--:B------:R-:W-:Y:S08]  /*52e0*/  HMMA.16816.F32 R92, R32, R102.reuse, R92 ;  /* 0x00000066205c723c */ /* 0x080ff0000000185c */
[----:B------:R-:W-:Y:S08]  /*52f0*/  HMMA.16816.F32 R96, R28, R102, R96 ;  /* 0x000000661c60723c */ /* 0x000ff00000001860 */
[-C--:B--2---:R-:W-:Y:S08]  /*5300*/  HMMA.16816.F32 R68, R8, R16.reuse, R68 ;  /* 0x000000100844723c */ /* 0x084ff00000001844 */
[C---:B------:R-:W-:Y:S08]  /*5310*/  HMMA.16816.F32 R72, R104.reuse, R16, R72 ;  /* 0x000000106848723c */ /* 0x040ff00000001848 */
[-C--:B------:R-:W-:Y:S08]  /*5320*/  HMMA.16816.F32 R76, R104, R18.reuse, R76 ;  /* 0x00000012684c723c */ /* 0x080ff0000000184c */
[C---:B------:R-:W-:Y:S08]  /*5330*/  HMMA.16816.F32 R80, R8.reuse, R18, R80 ;  /* 0x000000120850723c */ /* 0x040ff00000001850 */
[-C--:B-1----:R-:W-:Y:S08]  /*5340*/  HMMA.16816.F32 R84, R8, R20.reuse, R84 ;  /* 0x000000140854723c */ /* 0x082ff00000001854 */
[C---:B------:R-:W-:Y:S08]  /*5350*/  HMMA.16816.F32 R88, R104.reuse, R20, R88 ;  /* 0x000000146858723c */ /* 0x040ff00000001858 */
[-C--:B------:R-:W-:Y:S08]  /*5360*/  HMMA.16816.F32 R92, R104, R22.reuse, R92 ;  /* 0x00000016685c723c */ /* 0x080ff0000000185c */
[----:B------:R-:W-:Y:S04]  /*5370*/  HMMA.16816.F32 R96, R8, R22, R96 ;  /* 0x000000160860723c */ /* 0x000fe80000001860 */
[C---:B------:R-:W-:Y:S01]  /*5380*/  LOP3.LUT R8, R232.reuse, 0x1, RZ, 0xc0, !PT ;  /* 0x00000001e8087812 */ /* 0x040fe200078ec0ff */
[----:B------:R-:W-:Y:S03]  /*5390*/  VIADD R232, R232, 0xffffffff ;  /* 0xffffffffe8e87836 */ /* 0x000fe60000000000 */
[-C--:B---3--:R-:W-:Y:S05]  /*53a0*/  HMMA.16816.F32 R68, R4, R12.reuse, R68 ;  /* 0x0000000c0444723c */ /* 0x088fea0000001844 */
[----:B------:R-:W-:Y:S03]  /*53b0*/  ISETP.NE.U32.AND P0, PT, R8, 0x1, PT ;  /* 0x000000010800780c */ /* 0x000fe60003f05070 */
[C---:B------:R-:W-:Y:S08]  /*53c0*/  HMMA.16816.F32 R72, R24.reuse, R12, R72 ;  /* 0x0000000c1848723c */ /* 0x040ff00000001848 */
[-C--:B------:R-:W-:Y:S08]  /*53d0*/  HMMA.16816.F32 R76, R24, R14.reuse, R76 ;  /* 0x0000000e184c723c */ /* 0x080ff0000000184c */
[C---:B------:R-:W-:Y:S08]  /*53e0*/  HMMA.16816.F32 R80, R4.reuse, R14, R80 ;  /* 0x0000000e0450723c */ /* 0x040ff00000001850 */
[-C--:B------:R-:W-:Y:S08]  /*53f0*/  HMMA.16816.F32 R84, R4, R108.reuse, R84 ;  /* 0x0000006c0454723c */ /* 0x080ff00000001854 */
[C---:B------:R-:W-:Y:S08]  /*5400*/  HMMA.16816.F32 R88, R24.reuse, R108, R88 ;  /* 0x0000006c1858723c */ /* 0x040ff00000001858 */
[-C--:B------:R-:W-:Y:S08]  /*5410*/  HMMA.16816.F32 R92, R24, R110.reuse, R92 ;  /* 0x0000006e185c723c */ /* 0x080ff0000000185c */
[----:B------:R-:W-:Y:S04]  /*5420*/  HMMA.16816.F32 R96, R4, R110, R96 ;  /* 0x0000006e0460723c */ /* 0x000fe80000001860 */
[C---:B------:R-:W-:Y:S01]  /*5430*/  VIADD R6, R173.reuse, 0xffffe000 ;  /* 0xffffe000ad067836 */ /* 0x040fe20000000000 */
[----:B------:R-:W-:Y:S01]  /*5440*/  @P5 IADD3 R5, P3, PT, R242, -0x100, RZ ;  /* 0xffffff00f2055810 */ /* 0x000fe20007f7e0ff */
[----:B------:R-:W-:Y:S03]  /*5450*/  @P0 VIADD R6, R173, 0x2000 ;  /* 0x00002000ad060836 */ /* 0x000fe60000000000 */
[----:B------:R-:W-:Y:S01]  /*5460*/  @P5 IADD3.X R4, PT, PT, R243, -0x1, RZ, P3, !PT ;  /* 0xfffffffff3045810 */ /* 0x000fe20001ffe4ff */
[----:B------:R-:W-:Y:S02]  /*5470*/  IMAD.MOV.U32 R173, RZ, RZ, R6 ;  /* 0x000000ffffad7224 */ /* 0x000fe400078e0006 */
[----:B------:R-:W-:Y:S02]  /*5480*/  @P5 IMAD.MOV.U32 R242, RZ, RZ, R5 ;  /* 0x000000fffff25224 */ /* 0x000fe400078e0005 */
[----:B------:R-:W-:Y:S01]  /*5490*/  @P5 IMAD.MOV.U32 R243, RZ, RZ, R4 ;  /* 0x000000fffff35224 */ /* 0x000fe200078e0004 */
[----:B------:R-:W-:Y:S06]  /*54a0*/  @P4 BRA `(.L_x_30) ;  /* 0xffffffd800984947 */ /* 0x000fec000383ffff */
[----:B------:R-:W1:Y:S01]  /*54b0*/  S2R R4, SR_TID.X ;  /* 0x0000000000047919 */ /* 0x000e620000002100 */
[----:B------:R-:W2:Y:S01]  /*54c0*/  LDCU UR4, c[0x0][0x500] ;  /* 0x0000a000ff0477ac */ /* 0x000ea20008000800 */
[----:B------:R-:W-:Y:S02]  /*54d0*/  F2FP.F16.F32.PACK_AB R36, R37, R36 ;  /* 0x000000242524723e */ /* 0x000fe400000000ff */
[----:B------:R-:W-:Y:S02]  /*54e0*/  F2FP.F16.F32.PACK_AB R38, R39, R38 ;  /* 0x000000262726723e */ /* 0x000fe400000000ff */
[----:B------:R-:W-:Y:S02]  /*54f0*/  F2FP.F16.F32.PACK_AB R48, R49, R48 ;  /* 0x000000303130723e */ /* 0x000fe400000000ff */
[----:B------:R-:W-:Y:S02]  /*5500*/  F2FP.F16.F32.PACK_AB R50, R51, R50 ;  /* 0x000000323332723e */ /* 0x000fe400000000ff */
[----:B------:R-:W-:-:S02]  /*5510*/  F2FP.F16.F32.PACK_AB R40, R41, R40 ;  /* 0x000000282928723e */ /* 0x000fc400000000ff */
[----:B------:R-:W-:Y:S02]  /*5520*/  F2FP.F16.F32.PACK_AB R42, R43, R42 ;  /* 0x0000002a2b2a723e */ /* 0x000fe400000000ff */
[----:B------:R-:W-:Y:S02]  /*5530*/  F2FP.F16.F32.PACK_AB R44, R45, R44 ;  /* 0x0000002c2d2c723e */ /* 0x000fe400000000ff */
[----:B------:R-:W-:Y:S02]  /*5540*/  F2FP.F16.F32.PACK_AB R46, R47, R46 ;  /* 0x0000002e2f2e723e */ /* 0x000fe400000000ff */
[----:B------:R-:W-:Y:S01]  /*5550*/  F2FP.F16.F32.PACK_AB R52, R53, R52 ;  /* 0x000000343534723e */ /* 0x000fe200000000ff */
[----:B--2---:R-:W-:Y:S01]  /*5560*/  FMUL.FTZ R68, R68, UR4 ;  /* 0x0000000444447c20 */ /* 0x004fe20008410000 */
[----:B------:R-:W-:Y:S01]  /*5570*/  FMUL.FTZ R69, R69, UR4 ;  /* 0x0000000445457c20 */ /* 0x000fe20008410000 */
        /* <DEDUP_REMOVED lines=11> */
[----:B-1----:R-:W-:Y:S01]  /*5630*/  LOP3.LUT P0, RZ, R4, 0x8, RZ, 0xc0, !PT ;  /* 0x0000000804ff7812 */ /* 0x002fe2000780c0ff */
[----:B------:R-:W-:-:S02]  /*5640*/  IMAD.MOV.U32 R4, RZ, RZ, 0x20 ;  /* 0x00000020ff047424 */ /* 0x000fc400078e00ff */
[----:B------:R-:W-:Y:S01]  /*5650*/  FMUL.FTZ R77, R77, UR4 ;  /* 0x000000044d4d7c20 */ /* 0x000fe20008410000 */
[----:B------:R-:W-:Y:S01]  /*5660*/  FMUL.FTZ R78, R78, UR4 ;  /* 0x000000044e4e7c20 */ /* 0x000fe20008410000 */
[----:B------:R-:W-:Y:S01]  /*5670*/  FMUL.FTZ R79, R79, UR4 ;  /* 0x000000044f4f7c20 */ /* 0x000fe20008410000 */
[----:B------:R-:W-:Y:S01]  /*5680*/  FMUL.FTZ R84, R84, UR4 ;  /* 0x0000000454547c20 */ /* 0x000fe20008410000 */
[----:B------:R-:W-:Y:S01]  /*5690*/  SEL R4, R4, 0xffffffe0, !P0 ;  /* 0xffffffe004047807 */ /* 0x000fe20004000000 */
[----:B------:R-:W-:Y:S01]  /*56a0*/  FMUL.FTZ R85, R85, UR4 ;  /* 0x0000000455557c20 */ /* 0x000fe20008410000 */
[----:B------:R-:W-:Y:S01]  /*56b0*/  FMUL.FTZ R86, R86, UR4 ;  /* 0x0000000456567c20 */ /* 0x000fe20008410000 */
[----:B------:R-:W-:Y:S01]  /*56c0*/  FMUL.FTZ R87, R87, UR4 ;  /* 0x0000000457577c20 */ /* 0x000fe20008410000 */
[----:B------:R-:W-:Y:S01]  /*56d0*/  FMUL.FTZ R96, R96, UR4 ;  /* 0x0000000460607c20 */ /* 0x000fe20008410000 */
[----:B------:R-:W-:Y:S01]  /*56e0*/  FMUL.FTZ R97, R97, UR4 ;  /* 0x0000000461617c20 */ /* 0x000fe20008410000 */
[----:B------:R-:W-:Y:S01]  /*56f0*/  FMUL.FTZ R98, R98, UR4 ;  /* 0x0000000462627c20 */ /* 0x000fe20008410000 */
[----:B------:R-:W-:Y:S01]  /*5700*/  FMUL.FTZ R99, R99, UR4 ;  /* 0x0000000463637c20 */ /* 0x000fe20008410000 */
[----:B------:R-:W-:Y:S01]  /*5710*/  F2FP.F16.F32.PACK_AB R68, R69, R68 ;  /* 0x000000444544723e */ /* 0x000fe200000000ff */
[----:B------:R-:W-:Y:S01]  /*5720*/  BAR.SYNC.DEFER_BLOCKING 0x0 ;  /* 0x0000000000007b1d */ /* 0x000fe20000010000 */
[----:B------:R-:W-:Y:S01]  /*5730*/  F2FP.F16.F32.PACK_AB R70, R71, R70 ;  /* 0x000000464746723e */ /* 0x000fe200000000ff */
[----:B------:R-:W-:Y:S01]  /*5740*/  FMUL.FTZ R88, R88, UR4 ;  /* 0x0000000458587c20 */ /* 0x000fe20008410000 */
[----:B------:R-:W-:Y:S01]  /*5750*/  FMUL.FTZ R89, R89, UR4 ;  /* 0x0000000459597c20 */ /* 0x000fe20008410000 */
[----:B------:R-:W-:Y:S01]  /*5760*/  FMUL.FTZ R90, R90, UR4 ;  /* 0x000000045a5a7c20 */ /* 0x000fe20008410000 */
[----:B------:R-:W-:Y:S01]  /*5770*/  FMUL.FTZ R91, R91, UR4 ;  /* 0x000000045b5b7c20 */ /* 0x000fe20008410000 */
[----:B------:R-:W-:Y:S01]  /*5780*/  F2FP.F16.F32.PACK_AB R80, R81, R80 ;  /* 0x000000505150723e */ /* 0x000fe200000000ff */
[--C-:B------:R-:W-:Y:S01]  /*5790*/  IMAD.IADD R5, R193, 0x1, R4.reuse ;  /* 0x00000001c1057824 */ /* 0x100fe200078e0204 */
[----:B------:R-:W-:Y:S01]  /*57a0*/  F2FP.F16.F32.PACK_AB R82, R83, R82 ;  /* 0x000000525352723e */ /* 0x000fe200000000ff */
[----:B------:R-:W-:Y:S01]  /*57b0*/  FMUL.FTZ R92, R92, UR4 ;  /* 0x000000045c5c7c20 */ /* 0x000fe20008410000 */
[----:B------:R-:W-:Y:S01]  /*57c0*/  FMUL.FTZ R93, R93, UR4 ;  /* 0x000000045d5d7c20 */ /* 0x000fe20008410000 */
[----:B------:R-:W-:Y:S01]  /*57d0*/  FMUL.FTZ R94, R94, UR4 ;  /* 0x000000045e5e7c20 */ /* 0x000fe20008410000 */
[----:B------:R-:W-:Y:S01]  /*57e0*/  FMUL.FTZ R95, R95, UR4 ;  /* 0x000000045f5f7c20 */ /* 0x000fe20008410000 */
[----:B------:R-:W-:Y:S01]  /*57f0*/  F2FP.F16.F32.PACK_AB R72, R73, R72 ;  /* 0x000000484948723e */ /* 0x000fe200000000ff */
[----:B------:R-:W-:Y:S01]  /*5800*/  IMAD.IADD R7, R191, 0x1, R4 ;  /* 0x00000001bf077824 */ /* 0x000fe200078e0204 */
[----:B------:R-:W-:-:S02]  /*5810*/  F2FP.F16.F32.PACK_AB R74, R75, R74 ;  /* 0x0000004a4b4a723e */ /* 0x000fc400000000ff */
[----:B------:R-:W-:Y:S02]  /*5820*/  F2FP.F16.F32.PACK_AB R76, R77, R76 ;  /* 0x0000004c4d4c723e */ /* 0x000fe400000000ff */
[----:B------:R-:W-:Y:S02]  /*5830*/  F2FP.F16.F32.PACK_AB R78, R79, R78 ;  /* 0x0000004e4f4e723e */ /* 0x000fe400000000ff */
[----:B------:R-:W-:Y:S02]  /*5840*/  F2FP.F16.F32.PACK_AB R84, R85, R84 ;  /* 0x000000545554723e */ /* 0x000fe400000000ff */
[----:B------:R-:W-:Y:S01]  /*5850*/  F2FP.F16.F32.PACK_AB R86, R87, R86 ;  /* 0x000000565756723e */ /* 0x000fe200000000ff */
[----:B------:R1:W-:Y:S01]  /*5860*/  STS [R193+0x6000], R68 ;  /* 0x00600044c1007388 */ /* 0x0003e20000000800 */
[----:B------:R-:W-:Y:S02]  /*5870*/  F2FP.F16.F32.PACK_AB R96, R97, R96 ;  /* 0x000000606160723e */ /* 0x000fe400000000ff */
[----:B------:R-:W-:Y:S01]  /*5880*/  F2FP.F16.F32.PACK_AB R98, R99, R98 ;  /* 0x000000626362723e */ /* 0x000fe200000000ff */
[----:B------:R1:W-:Y:S01]  /*5890*/  STS [R193+0x6400], R70 ;  /* 0x00640046c1007388 */ /* 0x0003e20000000800 */
[----:B------:R-:W-:-:S02]  /*58a0*/  F2FP.F16.F32.PACK_AB R88, R89, R88 ;  /* 0x000000585958723e */ /* 0x000fc400000000ff */
[----:B------:R-:W-:Y:S01]  /*58b0*/  F2FP.F16.F32.PACK_AB R90, R91, R90 ;  /* 0x0000005a5b5a723e */ /* 0x000fe200000000ff */
[----:B------:R1:W-:Y:S01]  /*58c0*/  STS [R5+0x6000], R80 ;  /* 0x0060005005007388 */ /* 0x0003e20000000800 */
        /* <DEDUP_REMOVED lines=13> */
[----:B------:R-:W-:Y:S01]  /*59a0*/  ISETP.NE.AND P0, PT, R236, -0x1, PT ;  /* 0xffffffffec00780c */ /* 0x000fe20003f05270 */
[----:B------:R1:W-:Y:S04]  /*59b0*/  STS [R5+0x8400], R78 ;  /* 0x0084004e05007388 */ /* 0x0003e80000000800 */
[----:B------:R1:W-:Y:S04]  /*59c0*/  STS [R191], R84 ;  /* 0x00000054bf007388 */ /* 0x0003e80000000800 */
[----:B------:R1:W-:Y:S04]  /*59d0*/  STS [R191+0x400], R86 ;  /* 0x00040056bf007388 */ /* 0x0003e80000000800 */
[----:B------:R1:W-:Y:S04]  /*59e0*/  STS [R7], R96 ;  /* 0x0000006007007388 */ /* 0x0003e80000000800 */
[----:B------:R1:W-:Y:S04]  /*59f0*/  STS [R7+0x400], R98 ;  /* 0x0004006207007388 */ /* 0x0003e80000000800 */
        /* <DEDUP_REMOVED lines=19> */
[----:B------:R1:W-:Y:S01]  /*5b30*/  STS [R7+0x6400], R62 ;  /* 0x0064003e07007388 */ /* 0x0003e20000000800 */
[----:B------:R-:W-:Y:S05]  /*5b40*/  @P0 BRA `(.L_x_31) ;  /* 0x0000000000300947 */ /* 0x000fea0003800000 */
[----:B------:R-:W2:Y:S01]  /*5b50*/  LDCU.64 UR4, c[0x0][0x5c0] ;  /* 0x0000b800ff0477ac */ /* 0x000ea20008000a00 */
[----:B-1----:R-:W-:Y:S01]  /*5b60*/  SHF.R.S32.HI R5, RZ, 0x1f, R235 ;  /* 0x0000001fff057819 */ /* 0x002fe200000114eb */
[----:B------:R-:W1:Y:S01]  /*5b70*/  LDCU.64 UR6, c[0x0][0x5a8] ;  /* 0x0000b500ff0677ac */ /* 0x000e620008000a00 */
[----:B--2---:R-:W-:Y:S02]  /*5b80*/  MOV R6, UR4 ;  /* 0x0000000400067c02 */ /* 0x004fe40008000f00 */
[----:B------:R-:W-:-:S03]  /*5b90*/  MOV R7, UR5 ;  /* 0x0000000500077c02 */ /* 0x000fc60008000f00 */
[-C--:B------:R-:W-:Y:S02]  /*5ba0*/  IMAD R4, R5, R6.reuse, RZ ;  /* 0x0000000605047224 */ /* 0x080fe400078e02ff */
[----:B------:R-:W-:-:S04]  /*5bb0*/  IMAD.WIDE.U32 R8, R235, R6, RZ ;  /* 0x00000006eb087225 */ /* 0x000fc800078e00ff */
[----:B------:R-:W-:-:S05]  /*5bc0*/  IMAD R4, R235, R7, R4 ;  /* 0x00000007eb047224 */ /* 0x000fca00078e0204 */
[----:B------:R-:W-:-:S03]  /*5bd0*/  IADD3 R9, PT, PT, R9, R4, RZ ;  /* 0x0000000409097210 */ /* 0x000fc60007ffe0ff */
[----:B-1----:R-:W-:-:S04]  /*5be0*/  IMAD.WIDE.U32 R14, R194, UR6, R8 ;  /* 0x00000006c20e7c25 */ /* 0x002fc8000f8e0008 */
[----:B------:R-:W-:Y:S01]  /*5bf0*/  IMAD R12, R194, UR7, R15 ;  /* 0x00000007c20c7c24 */ /* 0x000fe2000f8e020f */
[----:B------:R-:W-:Y:S05]  /*5c00*/  BRA `(.L_x_32) ;  /* 0x0000000000147947 */ /* 0x000fea0003800000 */
.L_x_31:
[----:B-1----:R-:W1:Y:S01]  /*5c10*/  LDC.64 R6, c[0x0][0x5c0] ;  /* 0x00017000ff067b82 */ /* 0x002e620000000a00 */
[----:B------:R-:W-:-:S05]  /*5c20*/  IADD3 R14, PT, PT, R235, R236, RZ ;  /* 0x000000eceb0e7210 */ /* 0x000fca0007ffe0ff */
[C---:B-1----:R-:W-:Y:S02]  /*5c30*/  IMAD R12, R14.reuse, R7, RZ ;  /* 0x000000070e0c7224 */ /* 0x042fe400078e02ff */
[----:B------:R-:W-:-:S05]  /*5c40*/  IMAD.WIDE.U32 R14, R14, R6, RZ ;  /* 0x000000060e0e7225 */ /* 0x000fca00078e00ff */
[----:B------:R-:W-:Y:S02]  /*5c50*/  IADD3 R12, PT, PT, R15, R12, RZ ;  /* 0x0000000c0f0c7210 */ /* 0x000fe40007ffe0ff */
.L_x_32:
        /* <DEDUP_REMOVED lines=13> */
.L_x_33:
[----:B------:R-:W1:Y:S01]  /*5d30*/  LDC.64 R4, c[0x0][0x5c8] ;  /* 0x00017200ff047b82 */ /* 0x000e620000000a00 */
[----:B------:R-:W-:-:S05]  /*5d40*/  IADD3 R18, PT, PT, R235, R236, RZ ;  /* 0x000000eceb127210 */ /* 0x000fca0007ffe0ff */
[C---:B-1----:R-:W-:Y:S02]  /*5d50*/  IMAD R16, R18.reuse, R5, RZ ;  /* 0x0000000512107224 */ /* 0x042fe400078e02ff */
[----:B------:R-:W-:-:S05]  /*5d60*/  IMAD.WIDE.U32 R18, R18, R4, RZ ;  /* 0x0000000412127225 */ /* 0x000fca00078e00ff */
[----:B------:R-:W-:Y:S02]  /*5d70*/  IADD3 R16, PT, PT, R19, R16, RZ ;  /* 0x0000001013107210 */ /* 0x000fe40007ffe0ff */
.L_x_34:
[----:B------:R-:W-:Y:S01]  /*5d80*/  BAR.SYNC.DEFER_BLOCKING 0x0 ;  /* 0x0000000000007b1d */ /* 0x000fe20000010000 */
[----:B------:R-:W-:Y:S01]  /*5d90*/  IMAD.MOV.U32 R20, RZ, RZ, R198 ;  /* 0x000000ffff147224 */ /* 0x000fe200078e00c6 */
[CC--:B------:R-:W-:Y:S01]  /*5da0*/  ISETP.GE.AND P3, PT, R197.reuse, R208.reuse, PT ;  /* 0x000000d0c500720c */ /* 0x0c0fe20003f66270 */
[----:B------:R-:W-:Y:S01]  /*5db0*/  IMAD.MOV.U32 R21, RZ, RZ, RZ ;  /* 0x000000ffff157224 */ /* 0x000fe200078e00ff */
[----:B------:R-:W-:Y:S01]  /*5dc0*/  IADD3 R26, P2, PT, R197, 0x20, RZ ;  /* 0x00000020c51a7810 */ /* 0x000fe20007f5e0ff */
[C---:B------:R-:W-:Y:S01]  /*5dd0*/  IMAD R22, R6.reuse, UR16, RZ ;  /* 0x0000001006167c24 */ /* 0x040fe2000f8e02ff */
[----:B------:R-:W1:Y:S01]  /*5de0*/  LDCU.64 UR4, c[0x0][0x5d8] ;  /* 0x0000bb00ff0477ac */ /* 0x000e620008000a00 */
[----:B------:R-:W-:Y:S01]  /*5df0*/  IMAD.WIDE.U32 R24, R6, UR17, R20 ;  /* 0x0000001106187c25 */ /* 0x000fe2000f8e0014 */
[----:B------:R-:W-:Y:S01]  /*5e00*/  BSSY.RECONVERGENT B0, `(.L_x_35) ;  /* 0x0000017000007945 */ /* 0x000fe20003800200 */
[----:B------:R-:W-:Y:S02]  /*5e10*/  ISETP.GE.AND P6, PT, R203, R208, PT ;  /* 0x000000d0cb00720c */ /* 0x000fe40003fc6270 */
[----:B------:R-:W-:Y:S01]  /*5e20*/  IMAD R13, R7, UR17, R22 ;  /* 0x00000011070d7c24 */ /* 0x000fe2000f8e0216 */
[----:B------:R-:W-:Y:S01]  /*5e30*/  IADD3 R22, P0, PT, R14, R24, RZ ;  /* 0x000000180e167210 */ /* 0x000fe20007f1e0ff */
[----:B------:R-:W-:Y:S01]  /*5e40*/  IMAD.X R27, RZ, RZ, RZ, P2 ;  /* 0x000000ffff1b7224 */ /* 0x000fe200010e06ff */
[----:B------:R-:W-:-:S02]  /*5e50*/  ISETP.GE.AND P5, PT, R202, R208, PT ;  /* 0x000000d0ca00720c */ /* 0x000fc40003fa6270 */
[----:B------:R-:W-:Y:S02]  /*5e60*/  IADD3.X R23, PT, PT, R12, R25, R13, P0, !PT ;  /* 0x000000190c177210 */ /* 0x000fe400007fe40d */
[----:B------:R-:W-:Y:S02]  /*5e70*/  ISETP.GE.AND P4, PT, R199, R208, PT ;  /* 0x000000d0c700720c */ /* 0x000fe40003f86270 */
[C---:B------:R-:W-:Y:S02]  /*5e80*/  IADD3 R25, P1, PT, R197.reuse, 0x40, RZ ;  /* 0x00000040c5197810 */ /* 0x040fe40007f3e0ff */
[----:B------:R-:W-:Y:S01]  /*5e90*/  IADD3 R24, P0, PT, R197, 0x60, RZ ;  /* 0x00000060c5187810 */ /* 0x000fe20007f1e0ff */
[----:B------:R2:W3:Y:S01]  /*5ea0*/  LDS.128 R8, [R204+0x7000] ;  /* 0x00700000cc087984 */ /* 0x0004e20000000c00 */
[----:B-1----:R-:W-:-:S04]  /*5eb0*/  IMAD.WIDE.U32 R22, R189, UR4, R22 ;  /* 0x00000004bd167c25 */ /* 0x002fc8000f8e0016 */
[----:B------:R-:W-:Y:S01]  /*5ec0*/  IMAD R17, R189, UR5, R23 ;  /* 0x00000005bd117c24 */ /* 0x000fe2000f8e0217 */
[----:B------:R-:W-:Y:S06]  /*5ed0*/  @P3 BRA `(.L_x_36) ;  /* 0x0000000000243947 */ /* 0x000fec0003800000 */
[----:B------:R-:W1:Y:S01]  /*5ee0*/  LDS.128 R12, [R204+0x6000] ;  /* 0x00600000cc0c7984 */ /* 0x000e620000000c00 */
[----:B------:R-:W4:Y:S01]  /*5ef0*/  LDCU.64 UR4, c[0x0][0x560] ;  /* 0x0000ac00ff0477ac */ /* 0x000f220008000a00 */
[----:B------:R-:W-:Y:S02]  /*5f00*/  MOV R28, R22 ;  /* 0x00000016001c7202 */ /* 0x000fe40000000f00 */
[----:B------:R-:W-:-:S03]  /*5f10*/  MOV R29, R17 ;  /* 0x00000011001d7202 */ /* 0x000fc60000000f00 */
[----:B------:R-:W-:-:S04]  /*5f20*/  IMAD.WIDE.U32 R30, R197, R6, R28 ;  /* 0x00000006c51e7225 */ /* 0x000fc800078e001c */
[----:B------:R-:W-:Y:S01]  /*5f30*/  IMAD R19, R197, R7, R31 ;  /* 0x00000007c5137224 */ /* 0x000fe200078e021f */
[----:B----4-:R-:W-:-:S04]  /*5f40*/  LEA R28, P2, R30, UR4, 0x1 ;  /* 0x000000041e1c7c11 */ /* 0x010fc8000f8408ff */
[----:B------:R-:W-:-:S05]  /*5f50*/  LEA.HI.X R29, R30, UR5, R19, 0x1, P2 ;  /* 0x000000051e1d7c11 */ /* 0x000fca00090f0c13 */
[----:B-1----:R1:W-:Y:S04]  /*5f60*/  STG.E.128 desc[UR14][R28.64], R12 ;  /* 0x0000000c1c007986 */ /* 0x0023e8000c101d0e */
.L_x_36:
[----:B------:R-:W-:Y:S05]  /*5f70*/  BSYNC.RECONVERGENT B0 ;  /* 0x0000000000007941 */ /* 0x000fea0003800200 */
.L_x_35:
[----:B------:R-:W-:Y:S04]  /*5f80*/  BSSY.RECONVERGENT B0, `(.L_x_37) ;  /* 0x000000c000007945 */ /* 0x000fe80003800200 */
[----:B------:R-:W-:Y:S05]  /*5f90*/  @P6 BRA `(.L_x_38) ;  /* 0x0000000000286947 */ /* 0x000fea0003800000 */
[----:B------:R-:W4:Y:S01]  /*5fa0*/  LDCU.64 UR4, c[0x0][0x560] ;  /* 0x0000ac00ff0477ac */ /* 0x000f220008000a00 */
[----:B-1----:R-:W-:Y:S01]  /*5fb0*/  MOV R14, R22 ;  /* 0x00000016000e7202 */ /* 0x002fe20000000f00 */
[----:B------:R-:W-:Y:S01]  /*5fc0*/  IMAD R12, R27, R6, RZ ;  /* 0x000000061b0c7224 */ /* 0x000fe200078e02ff */
[----:B------:R-:W-:-:S03]  /*5fd0*/  MOV R15, R17 ;  /* 0x00000011000f7202 */ /* 0x000fc60000000f00 */
[C---:B------:R-:W-:Y:S02]  /*5fe0*/  IMAD R12, R26.reuse, R7, R12 ;  /* 0x000000071a0c7224 */ /* 0x040fe400078e020c */
[----:B------:R-:W-:-:S05]  /*5ff0*/  IMAD.WIDE.U32 R14, R26, R6, R14 ;  /* 0x000000061a0e7225 */ /* 0x000fca00078e000e */
[----:B------:R-:W-:Y:S02]  /*6000*/  IADD3 R12, PT, PT, R12, R15, RZ ;  /* 0x0000000f0c0c7210 */ /* 0x000fe40007ffe0ff */
[----:B----4-:R-:W-:-:S04]  /*6010*/  LEA R28, P2, R14, UR4, 0x1 ;  /* 0x000000040e1c7c11 */ /* 0x010fc8000f8408ff */
[----:B------:R-:W-:-:S05]  /*6020*/  LEA.HI.X R29, R14, UR5, R12, 0x1, P2 ;  /* 0x000000050e1d7c11 */ /* 0x000fca00090f0c0c */
[----:B---3--:R4:W-:Y:S04]  /*6030*/  STG.E.128 desc[UR14][R28.64], R8 ;  /* 0x000000081c007986 */ /* 0x0089e8000c101d0e */
.L_x_38:
[----:B------:R-:W-:Y:S05]  /*6040*/  BSYNC.RECONVERGENT B0 ;  /* 0x0000000000007941 */ /* 0x000fea0003800200 */
.L_x_37:
[----:B---34-:R3:W4:Y:S01]  /*6050*/  LDS.128 R8, [R204+0x8000] ;  /* 0x00800000cc087984 */ /* 0x0187220000000c00 */
[----:B------:R-:W-:Y:S01]  /*6060*/  BSSY.RECONVERGENT B0, `(.L_x_39) ;  /* 0x000000d000007945 */ /* 0x000fe20003800200 */
[----:B-1----:R-:W-:-:S03]  /*6070*/  IADD3.X R29, PT, PT, RZ, RZ, RZ, P1, !PT ;  /* 0x000000ffff1d7210 */ /* 0x002fc60000ffe4ff */
[----:B------:R-:W-:Y:S05]  /*6080*/  @P5 BRA `(.L_x_40) ;  /* 0x0000000000285947 */ /* 0x000fea0003800000 */
[----:B------:R-:W1:Y:S01]  /*6090*/  LDCU.64 UR4, c[0x0][0x560] ;  /* 0x0000ac00ff0477ac */ /* 0x000e620008000a00 */
[----:B------:R-:W-:Y:S01]  /*60a0*/  MOV R14, R22 ;  /* 0x00000016000e7202 */ /* 0x000fe20000000f00 */
[----:B------:R-:W-:Y:S01]  /*60b0*/  IMAD R12, R29, R6, RZ ;  /* 0x000000061d0c7224 */ /* 0x000fe200078e02ff */
[----:B------:R-:W-:-:S03]  /*60c0*/  MOV R15, R17 ;  /* 0x00000011000f7202 */ /* 0x000fc60000000f00 */
[C---:B------:R-:W-:Y:S02]  /*60d0*/  IMAD R12, R25.reuse, R7, R12 ;  /* 0x00000007190c7224 */ /* 0x040fe400078e020c */
[----:B------:R-:W-:-:S05]  /*60e0*/  IMAD.WIDE.U32 R14, R25, R6, R14 ;  /* 0x00000006190e7225 */ /* 0x000fca00078e000e */
[----:B------:R-:W-:Y:S02]  /*60f0*/  IADD3 R12, PT, PT, R12, R15, RZ ;  /* 0x0000000f0c0c7210 */ /* 0x000fe40007ffe0ff */
[----:B-1----:R-:W-:-:S04]  /*6100*/  LEA R30, P1, R14, UR4, 0x1 ;  /* 0x000000040e1e7c11 */ /* 0x002fc8000f8208ff */
[----:B------:R-:W-:-:S05]  /*6110*/  LEA.HI.X R31, R14, UR5, R12, 0x1, P1 ;  /* 0x000000050e1f7c11 */ /* 0x000fca00088f0c0c */
[----:B----4-:R1:W-:Y:S04]  /*6120*/  STG.E.128 desc[UR14][R30.64], R8 ;  /* 0x000000081e007986 */ /* 0x0103e8000c101d0e */
.L_x_40:
[----:B------:R-:W-:Y:S05]  /*6130*/  BSYNC.RECONVERGENT B0 ;  /* 0x0000000000007941 */ /* 0x000fea0003800200 */
.L_x_39:
[----:B-1--4-:R1:W4:Y:S01]  /*6140*/  LDS.128 R8, [R204+0x9000] ;  /* 0x00900000cc087984 */ /* 0x0123220000000c00 */
[----:B------:R-:W-:Y:S01]  /*6150*/  BSSY.RECONVERGENT B0, `(.L_x_41) ;  /* 0x000000e000007945 */ /* 0x000fe20003800200 */
[----:B------:R-:W-:Y:S01]  /*6160*/  IMAD R12, R4, UR16, RZ ;  /* 0x00000010040c7c24 */ /* 0x000fe2000f8e02ff */
[----:B------:R-:W-:Y:S02]  /*6170*/  IADD3.X R31, PT, PT, RZ, RZ, RZ, P0, !PT ;  /* 0x000000ffff1f7210 */ /* 0x000fe400007fe4ff */
[----:B------:R-:W-:Y:S05]  /*6180*/  @P4 BRA `(.L_x_42) ;  /* 0x0000000000284947 */ /* 0x000fea0003800000 */
[----:B------:R-:W2:Y:S01]  /*6190*/  LDCU.64 UR4, c[0x0][0x560] ;  /* 0x0000ac00ff0477ac */ /* 0x000ea20008000a00 */
[----:B------:R-:W-:Y:S01]  /*61a0*/  MOV R14, R22 ;  /* 0x00000016000e7202 */ /* 0x000fe20000000f00 */
[----:B------:R-:W-:Y:S01]  /*61b0*/  IMAD R13, R31, R6, RZ ;  /* 0x000000061f0d7224 */ /* 0x000fe200078e02ff */
[----:B------:R-:W-:-:S03]  /*61c0*/  MOV R15, R17 ;  /* 0x00000011000f7202 */ /* 0x000fc60000000f00 */
[C---:B------:R-:W-:Y:S02]  /*61d0*/  IMAD R13, R24.reuse, R7, R13 ;  /* 0x00000007180d7224 */ /* 0x040fe400078e020d */
[----:B------:R-:W-:-:S05]  /*61e0*/  IMAD.WIDE.U32 R14, R24, R6, R14 ;  /* 0x00000006180e7225 */ /* 0x000fca00078e000e */
[----:B------:R-:W-:Y:S02]  /*61f0*/  IADD3 R13, PT, PT, R13, R15, RZ ;  /* 0x0000000f0d0d7210 */ /* 0x000fe40007ffe0ff */
[----:B--2---:R-:W-:-:S04]  /*6200*/  LEA R6, P0, R14, UR4, 0x1 ;  /* 0x000000040e067c11 */ /* 0x004fc8000f8008ff */
[----:B------:R-:W-:-:S05]  /*6210*/  LEA.HI.X R7, R14, UR5, R13, 0x1, P0 ;  /* 0x000000050e077c11 */ /* 0x000fca00080f0c0d */
[----:B----4-:R2:W-:Y:S04]  /*6220*/  STG.E.128 desc[UR14][R6.64], R8 ;  /* 0x0000000806007986 */ /* 0x0105e8000c101d0e */
.L_x_42:
[----:B------:R-:W-:Y:S05]  /*6230*/  BSYNC.RECONVERGENT B0 ;  /* 0x0000000000007941 */ /* 0x000fea0003800200 */
.L_x_41:
[----:B------:R-:W3:Y:S01]  /*6240*/  LDCU.64 UR4, c[0x0][0x5e0] ;  /* 0x0000bc00ff0477ac */ /* 0x000ee20008000a00 */
[----:B--2-4-:R-:W-:Y:S01]  /*6250*/  IMAD.WIDE.U32 R10, R4, UR17, R20 ;  /* 0x00000011040a7c25 */ /* 0x014fe2000f8e0014 */
[----:B------:R-:W2:Y:S01]  /*6260*/  @!P3 LDC.64 R6, c[0x0][0x568] ;  /* 0x00015a00ff06bb82 */ /* 0x000ea20000000a00 */
[----:B------:R-:W4:Y:S01]  /*6270*/  LDS.128 R20, [R204+0xa000] ;  /* 0x00a00000cc147984 */ /* 0x000f220000000c00 */
[----:B------:R-:W-:Y:S01]  /*6280*/  BSSY.RECONVERGENT B0, `(.L_x_43) ;  /* 0x000001a000007945 */ /* 0x000fe20003800200 */
[----:B------:R-:W-:Y:S01]  /*6290*/  IMAD R9, R5, UR17, R12 ;  /* 0x0000001105097c24 */ /* 0x000fe2000f8e020c */
[----:B------:R-:W-:Y:S01]  /*62a0*/  IADD3 R32, P0, PT, R18, R10, RZ ;  /* 0x0000000a12207210 */ /* 0x000fe20007f1e0ff */
[----:B------:R1:W1:Y:S03]  /*62b0*/  LDS.128 R12, [R204+0xc000] ;  /* 0x00c00000cc0c7984 */ /* 0x0002660000000c00 */
[----:B------:R-:W-:-:S02]  /*62c0*/  IADD3.X R33, PT, PT, R16, R11, R9, P0, !PT ;  /* 0x0000000b10217210 */ /* 0x000fc400007fe409 */
[----:B------:R1:W1:Y:S04]  /*62d0*/  LDS.128 R8, [R204+0xd000] ;  /* 0x00d00000cc087984 */ /* 0x0002680000000c00 */
[----:B------:R1:W1:Y:S01]  /*62e0*/  LDS.128 R16, [R204+0xb000] ;  /* 0x00b00000cc107984 */ /* 0x0002620000000c00 */
[----:B---3--:R-:W-:-:S04]  /*62f0*/  IMAD.WIDE.U32 R32, R189, UR4, R32 ;  /* 0x00000004bd207c25 */ /* 0x008fc8000f8e0020 */
[----:B------:R-:W-:Y:S01]  /*6300*/  IMAD R35, R189, UR5, R33 ;  /* 0x00000005bd237c24 */ /* 0x000fe2000f8e0221 */
[----:B------:R-:W-:-:S05]  /*6310*/  @!P3 MOV R34, R32 ;  /* 0x000000200022b202 */ /* 0x000fca0000000f00 */
[----:B------:R-:W-:-:S04]  /*6320*/  @!P3 IMAD.WIDE.U32 R36, R197, R4, R34 ;  /* 0x00000004c524b225 */ /* 0x000fc800078e0022 */
[----:B------:R-:W-:Y:S01]  /*6330*/  @!P3 IMAD R28, R197, R5, R37 ;  /* 0x00000005c51cb224 */ /* 0x000fe200078e0225 */
[----:B--2---:R-:W-:-:S04]  /*6340*/  @!P3 LEA R6, P0, R36, R6, 0x1 ;  /* 0x000000062406b211 */ /* 0x004fc800078008ff */
[----:B------:R-:W-:-:S05]  /*6350*/  @!P3 LEA.HI.X R7, R36, R7, R28, 0x1, P0 ;  /* 0x000000072407b211 */ /* 0x000fca00000f0c1c */
[----:B----4-:R2:W-:Y:S01]  /*6360*/  @!P3 STG.E.128 desc[UR14][R6.64], R20 ;  /* 0x000000140600b986 */ /* 0x0105e2000c101d0e */
[----:B-1----:R-:W-:Y:S05]  /*6370*/  @P6 BRA `(.L_x_44) ;  /* 0x0000000000286947 */ /* 0x002fea0003800000 */
[----:B------:R-:W1:Y:S01]  /*6380*/  LDCU.64 UR4, c[0x0][0x568] ;  /* 0x0000ad00ff0477ac */ /* 0x000e620008000a00 */
[----:B--2---:R-:W-:Y:S01]  /*6390*/  MOV R20, R32 ;  /* 0x0000002000147202 */ /* 0x004fe20000000f00 */
[----:B------:R-:W-:Y:S01]  /*63a0*/  IMAD R6, R27, R4, RZ ;  /* 0x000000041b067224 */ /* 0x000fe200078e02ff */
[----:B------:R-:W-:-:S03]  /*63b0*/  MOV R21, R35 ;  /* 0x0000002300157202 */ /* 0x000fc60000000f00 */
[C---:B------:R-:W-:Y:S02]  /*63c0*/  IMAD R6, R26.reuse, R5, R6 ;  /* 0x000000051a067224 */ /* 0x040fe400078e0206 */
[----:B------:R-:W-:-:S05]  /*63d0*/  IMAD.WIDE.U32 R20, R26, R4, R20 ;  /* 0x000000041a147225 */ /* 0x000fca00078e0014 */
[----:B------:R-:W-:Y:S02]  /*63e0*/  IADD3 R6, PT, PT, R6, R21, RZ ;  /* 0x0000001506067210 */ /* 0x000fe40007ffe0ff */
[----:B-1----:R-:W-:-:S04]  /*63f0*/  LEA R22, P0, R20, UR4, 0x1 ;  /* 0x0000000414167c11 */ /* 0x002fc8000f8008ff */
[----:B------:R-:W-:-:S05]  /*6400*/  LEA.HI.X R23, R20, UR5, R6, 0x1, P0 ;  /* 0x0000000514177c11 */ /* 0x000fca00080f0c06 */
[----:B------:R1:W-:Y:S04]  /*6410*/  STG.E.128 desc[UR14][R22.64], R16 ;  /* 0x0000001016007986 */ /* 0x0003e8000c101d0e */
.L_x_44:
[----:B------:R-:W-:Y:S05]  /*6420*/  BSYNC.RECONVERGENT B0 ;  /* 0x0000000000007941 */ /* 0x000fea0003800200 */
.L_x_43:
[----:B------:R-:W-:Y:S04]  /*6430*/  BSSY.RECONVERGENT B0, `(.L_x_45) ;  /* 0x000000c000007945 */ /* 0x000fe80003800200 */
[----:B------:R-:W-:Y:S05]  /*6440*/  @P5 BRA `(.L_x_46) ;  /* 0x0000000000285947 */ /* 0x000fea0003800000 */
[----:B------:R-:W3:Y:S01]  /*6450*/  LDCU.64 UR4, c[0x0][0x568] ;  /* 0x0000ad00ff0477ac */ /* 0x000ee20008000a00 */
[----:B-1----:R-:W-:Y:S01]  /*6460*/  MOV R16, R32 ;  /* 0x0000002000107202 */ /* 0x002fe20000000f00 */
[----:B--2---:R-:W-:Y:S01]  /*6470*/  IMAD R6, R29, R4, RZ ;  /* 0x000000041d067224 */ /* 0x004fe200078e02ff */
[----:B------:R-:W-:-:S03]  /*6480*/  MOV R17, R35 ;  /* 0x0000002300117202 */ /* 0x000fc60000000f00 */
[C---:B------:R-:W-:Y:S02]  /*6490*/  IMAD R6, R25.reuse, R5, R6 ;  /* 0x0000000519067224 */ /* 0x040fe400078e0206 */
[----:B------:R-:W-:-:S05]  /*64a0*/  IMAD.WIDE.U32 R16, R25, R4, R16 ;  /* 0x0000000419107225 */ /* 0x000fca00078e0010 */
[----:B------:R-:W-:Y:S02]  /*64b0*/  IADD3 R6, PT, PT, R6, R17, RZ ;  /* 0x0000001106067210 */ /* 0x000fe40007ffe0ff */
[----:B---3--:R-:W-:-:S04]  /*64c0*/  LEA R18, P0, R16, UR4, 0x1 ;  /* 0x0000000410127c11 */ /* 0x008fc8000f8008ff */
[----:B------:R-:W-:-:S05]  /*64d0*/  LEA.HI.X R19, R16, UR5, R6, 0x1, P0 ;  /* 0x0000000510137c11 */ /* 0x000fca00080f0c06 */
[----:B------:R3:W-:Y:S04]  /*64e0*/  STG.E.128 desc[UR14][R18.64], R12 ;  /* 0x0000000c12007986 */ /* 0x0007e8000c101d0e */
.L_x_46:
[----:B------:R-:W-:Y:S05]  /*64f0*/  BSYNC.RECONVERGENT B0 ;  /* 0x0000000000007941 */ /* 0x000fea0003800200 */
.L_x_45:
[----:B------:R-:W-:Y:S05]  /*6500*/  @P4 BRA `(.L_x_27) ;  /* 0x0000000000284947 */ /* 0x000fea0003800000 */
[----:B------:R-:W4:Y:S01]  /*6510*/  LDCU.64 UR4, c[0x0][0x568] ;  /* 0x0000ad00ff0477ac */ /* 0x000f220008000a00 */
[----:B--2---:R-:W-:Y:S01]  /*6520*/  MOV R6, R32 ;  /* 0x0000002000067202 */ /* 0x004fe20000000f00 */
[----:B------:R-:W-:Y:S01]  /*6530*/  IMAD R31, R31, R4, RZ ;  /* 0x000000041f1f7224 */ /* 0x000fe200078e02ff */
[----:B------:R-:W-:-:S03]  /*6540*/  MOV R7, R35 ;  /* 0x0000002300077202 */ /* 0x000fc60000000f00 */
[C---:B------:R-:W-:Y:S02]  /*6550*/  IMAD R31, R24.reuse, R5, R31 ;  /* 0x00000005181f7224 */ /* 0x040fe400078e021f */
[----:B------:R-:W-:-:S05]  /*6560*/  IMAD.WIDE.U32 R6, R24, R4, R6 ;  /* 0x0000000418067225 */ /* 0x000fca00078e0006 */
[----:B------:R-:W-:Y:S02]  /*6570*/  IADD3 R31, PT, PT, R31, R7, RZ ;  /* 0x000000071f1f7210 */ /* 0x000fe40007ffe0ff */
[----:B----4-:R-:W-:-:S04]  /*6580*/  LEA R4, P0, R6, UR4, 0x1 ;  /* 0x0000000406047c11 */ /* 0x010fc8000f8008ff */
[----:B------:R-:W-:-:S05]  /*6590*/  LEA.HI.X R5, R6, UR5, R31, 0x1, P0 ;  /* 0x0000000506057c11 */ /* 0x000fca00080f0c1f */
[----:B------:R4:W-:Y:S04]  /*65a0*/  STG.E.128 desc[UR14][R4.64], R8 ;  /* 0x0000000804007986 */ /* 0x0009e8000c101d0e */
.L_x_27:
[----:B------:R-:W-:Y:S05]  /*65b0*/  BSYNC.RECONVERGENT B1 ;  /* 0x0000000000017941 */ /* 0x000fea0003800200 */
.L_x_1:
[----:B------:R-:W2:Y:S01]  /*65c0*/  LDCU UR5, c[0x0][0x438] ;  /* 0x00008700ff0577ac */ /* 0x000ea20008000800 */
[----:B----4-:R-:W4:Y:S01]  /*65d0*/  LDC R10, c[0x0][0x438] ;  /* 0x00010e00ff0a7b82 */ /* 0x010f220000000800 */
[----:B------:R-:W1:Y:S01]  /*65e0*/  LDCU UR6, c[0x0][0x370] ;  /* 0x00006e00ff0677ac */ /* 0x000e620008000800 */
[----:B--2---:R-:W-:-:S04]  /*65f0*/  UIADD3 UR5, UPT, UPT, UR5, 0x7f, URZ ;  /* 0x0000007f05057890 */ /* 0x004fc8000fffe0ff */
[----:B------:R-:W-:Y:S02]  /*6600*/  USHF.R.S32.HI UR4, URZ, 0x1f, UR5 ;  /* 0x0000001fff047899 */ /* 0x000fe40008011405 */
[----:B-1----:R-:W-:Y:S02]  /*6610*/  UIADD3 UR13, UPT, UPT, UR6, UR13, URZ ;  /* 0x0000000d060d7290 */ /* 0x002fe4000fffe0ff */
[----:B------:R-:W-:-:S04]  /*6620*/  ULEA.HI UR4, UR4, UR5, URZ, 0x7 ;  /* 0x0000000504047291 */ /* 0x000fc8000f8f38ff */
[----:B------:R-:W-:-:S04]  /*6630*/  USHF.R.S32.HI UR4, URZ, 0x7, UR4 ;  /* 0x00000007ff047899 */ /* 0x000fc80008011404 */
[----:B------:R-:W-:-:S09]  /*6640*/  UISETP.GE.AND UP0, UPT, UR13, UR4, UPT ;  /* 0x000000040d00728c */ /* 0x000fd2000bf06270 */
[----:B------:R-:W-:Y:S05]  /*6650*/  BRA.U !UP0, `(.L_x_47) ;  /* 0xffffffa108187547 */ /* 0x000fea000b83ffff */
[----:B------:R-:W-:Y:S05]  /*6660*/  EXIT ;  /* 0x000000000000794d */ /* 0x000fea0003800000 */
.L_x_48:
[----:B------:R-:W-:-:S00]  /*6670*/  BRA `(.L_x_48) ;  /* 0xfffffffc00fc7947 */ /* 0x000fc0000383ffff */
[----:B------:R-:W-:-:S00]  /*6680*/  NOP ;  /* 0x0000000000007918 */ /* 0x000fc00000000000 */
[----:B------:R-:W-:-:S00]  /*6690*/  NOP ;  /* 0x0000000000007918 */ /* 0x000fc00000000000 */
[----:B------:R-:W-:-:S00]  /*66a0*/  NOP ;  /* 0x0000000000007918 */ /* 0x000fc00000000000 */
[----:B------:R-:W-:-:S00]  /*66b0*/  NOP ;  /* 0x0000000000007918 */ /* 0x000fc00000000000 */
[----:B------:R-:W-:-:S00]  /*66c0*/  NOP ;  /* 0x0000000000007918 */ /* 0x000fc00000000000 */
[----:B------:R-:W-:-:S00]  /*66d0*/  NOP ;  /* 0x0000000000007918 */ /* 0x000fc00000000000 */
[----:B------:R-:W-:-:S00]  /*66e0*/  NOP ;  /* 0x0000000000007918 */ /* 0x000fc00000000000 */
[----:B------:R-:W-:-:S00]  /*66f0*/  NOP ;  /* 0x0000000000007918 */ /* 0x000fc00000000000 */
.L_x_2753:


//--------------------- .text._ZN5flash44flash_bwd_dq_dk_dv_loop_seqk_parallel_kernelI23Flash_bwd_kernel_traitsILi64ELi64ELi128ELi8ELi2ELi4ELi4ELb1ELb0EN7cutlass6half_tE19Flash_kernel_traitsILi64ELi64ELi128ELi8ES3_EELb0ELb0ELb0ELb0ELb0ELb0ELb0EEEvNS_16Flash_bwd_paramsE --------------------------
	.section	.text._ZN5flash44flash_bwd_dq_dk_dv_loop_seqk_parallel_kernelI23Flash_bwd_kernel_traitsILi64ELi64ELi128ELi8ELi2ELi4ELi4ELb1ELb0EN7cutlass6half_tE19Flash_kernel_traitsILi64ELi64ELi128ELi8ES3_EELb0ELb0ELb0ELb0ELb0ELb0ELb0EEEvNS_16Flash_bwd_paramsE,"ax",@progbits
	.align	128
        .global         _ZN5flash44flash_bwd_dq_dk_dv_loop_seqk_parallel_kernelI23Flash_bwd_kernel_traitsILi64ELi64ELi128ELi8ELi2ELi4ELi4ELb1ELb0EN7cutlass6half_tE19Flash_kernel_traitsILi64ELi64ELi128ELi8ES3_EELb0ELb0ELb0ELb0ELb0ELb0ELb0EEEvNS_16Flash_bwd_paramsE
        .type           _ZN5flash44flash_bwd_dq_dk_dv_loop_seqk_parallel_kernelI23Flash_bwd_kernel_traitsILi64ELi64ELi128ELi8ELi2ELi4ELi4ELb1ELb0EN7cutlass6half_tE19Flash_kernel_traitsILi64ELi64ELi128ELi8ES3_EELb0ELb0ELb0ELb0ELb0ELb0ELb0EEEvNS_16Flash_bwd_paramsE,@function
        .size           _ZN5flash44flash_bwd_dq_dk_dv_loop_seqk_parallel_kernelI23Flash_bwd_kernel_traitsILi64ELi64ELi128ELi8ELi2ELi4ELi4ELb1ELb0EN7cutlass6half_tE19Flash_kernel_traitsILi64ELi64ELi128ELi8ES3_EELb0ELb0ELb0ELb0ELb0ELb0ELb0EEEvNS_16Flash_bwd_paramsE,(.L_x_2754 - _ZN5flash44flash_bwd_dq_dk_dv_loop_seqk_parallel_kernelI23Flash_bwd_kernel_traitsILi64ELi64ELi128ELi8ELi2ELi4ELi4ELb1ELb0EN7cutlass6half_tE19Flash_kernel_traitsILi64ELi64ELi128ELi8ES3_EELb0ELb0ELb0ELb0ELb0ELb0ELb0EEEvNS_16Flash_bwd_paramsE)
        .other          _ZN5flash44flash_bwd_dq_dk_dv_loop_seqk_parallel_kernelI23Flash_bwd_kernel_traitsILi64ELi64ELi128ELi8ELi2ELi4ELi4ELb1ELb0EN7cutlass6half_tE19Flash_kernel_traitsILi64ELi64ELi128ELi8ES3_EELb0ELb0ELb0ELb0ELb0ELb0ELb0EEEvNS_16Flash_bwd_paramsE,@"STO_CUDA_ENTRY STV_DEFAULT"
_ZN5flash44flash_bwd_dq_dk_dv_loop_seqk_parallel_kernelI23Flash_bwd_kernel_traitsILi64ELi64ELi128ELi8ELi2ELi4ELi4ELb1ELb0EN7cutlass6half_tE19Flash_kernel_traitsILi64ELi64ELi128ELi8ES3_EELb0ELb0ELb0ELb0ELb0ELb0ELb0EEEvNS_16Flash_bwd_paramsE:
.text._ZN5flash44flash_bwd_dq_dk_dv_loop_seqk_parallel_kernelI23Flash_bwd_kernel_traitsILi64ELi64ELi128ELi8ELi2ELi4ELi4ELb1ELb0EN7cutlass6half_tE19Flash_kernel_traitsILi64ELi64ELi128ELi8ES3_EELb0ELb0ELb0ELb0ELb0ELb0ELb0EEEvNS_16Flash_bwd_paramsE:
        /* <DEDUP_REMOVED lines=36> */
[----:B------:R-:W-:Y:S02]  /*0240*/  LOP3.LUT R5, R4, 0x30, RZ, 0xc0, !PT ;  /* 0x0000003004057812 */ /* 0x000fe400078ec0ff */
[----:B------:R-:W-:Y:S02]  /*0250*/  LOP3.LUT R195, R195, 0x7, R0, 0xf8, !PT ;  /* 0x00000007c3c37812 */ /* 0x000fe400078ef800 */
        /* <DEDUP_REMOVED lines=19> */
[C---:B------:R-:W-:Y:S01]  /*0390*/  LOP3.LUT R188, R7.reuse, R8, R188, 0x1e, !PT ;  /* 0x0000000807bc7212 */ /* 0x040fe200078e1ebc */
[----:B-----5:R-:W-:Y:S01]  /*03a0*/  IMAD.U32 R8, RZ, RZ, UR4 ;  /* 0x00000004ff087e24 */ /* 0x020fe2000f8e00ff */
[----:B------:R-:W-:Y:S01]  /*03b0*/  LOP3.LUT R9, R7, 0x8, R4, 0x78, !PT ;  /* 0x0000000807097812 */ /* 0x000fe200078e7804 */
[----:B------:R-:W-:Y:S01]  /*03c0*/  UIADD3 UR4, UPT, UPT, UR6, 0xa000, URZ ;  /* 0x0000a00006047890 */ /* 0x000fe2000fffe0ff */
[----:B------:R-:W-:Y:S01]  /*03d0*/  LOP3.LUT R186, R186, 0xc00, R3, 0xf8, !PT ;  /* 0x00000c00baba7812 */ /* 0x000fe200078ef803 */
[----:B------:R-:W-:Y:S01]  /*03e0*/  IMAD.MOV.U32 R4, RZ, RZ, 0x10 ;  /* 0x00000010ff047424 */ /* 0x000fe200078e00ff */
[----:B------:R-:W-:-:S02]  /*03f0*/  LOP3.LUT P2, RZ, R196, 0x8, RZ, 0xc0, !PT ;  /* 0x00000008c4ff7812 */ /* 0x000fc4000784c0ff */
[----:B------:R-:W-:Y:S01]  /*0400*/  LOP3.LUT R205, R205, R0, RZ, 0xfc, !PT ;  /* 0x00000000cdcd7212 */ /* 0x000fe200078efcff */
[----:B------:R-:W-:Y:S01]  /*0410*/  VIADD R0, R193, 0x6000 ;  /* 0x00006000c1007836 */ /* 0x000fe20000000000 */
[--C-:B------:R-:W-:Y:S02]  /*0420*/  LOP3.LUT R184, R184, 0x7a00, R3.reuse, 0xf8, !PT ;  /* 0x00007a00b8b87812 */ /* 0x100fe400078ef803 */
[----:B------:R-:W-:Y:S01]  /*0430*/  LOP3.LUT R178, R178, 0x200, R3, 0xf8, !PT ;  /* 0x00000200b2b27812 */ /* 0x000fe200078ef803 */
[----:B------:R-:W-:Y:S01]  /*0440*/  @P1 VIADD R191, R0, 0xffffffc0 ;  /* 0xffffffc000bf1836 */ /* 0x000fe20000000000 */
[----:B------:R-:W-:Y:S02]  /*0450*/  LEA.HI.X R201, R194, R201, RZ, 0x2, P0 ;  /* 0x000000c9c2c97211 */ /* 0x000fe400000f14ff */
[-C--:B------:R-:W-:Y:S02]  /*0460*/  LOP3.LUT R190, R190, R9.reuse, RZ, 0xfc, !PT ;  /* 0x00000009bebe7212 */ /* 0x080fe400078efcff */
[----:B------:R-:W-:-:S02]  /*0470*/  LOP3.LUT R186, R186, R9, RZ, 0xfc, !PT ;  /* 0x00000009baba7212 */ /* 0x000fc400078efcff */
        /* <DEDUP_REMOVED lines=36> */
.L_x_128:
        /* <DEDUP_REMOVED lines=15> */
[C---:B------:R-:W-:Y:S02]  /*07b0*/  @P5 IADD3 R16, P2, PT, R15.reuse, UR6, RZ ;  /* 0x000000060f105c10 */ /* 0x040fe4000ff5e0ff */
[----:B------:R-:W-:Y:S02]  /*07c0*/  @P4 IADD3 R10, P1, PT, R15, UR4, RZ ;  /* 0x000000040f0a4c10 */ /* 0x000fe4000ff3e0ff */
[----:B------:R-:W-:-:S02]  /*07d0*/  @P5 IADD3.X R17, PT, PT, R4, UR7, RZ, P2, !PT ;  /* 0x0000000704115c10 */ /* 0x000fc400097fe4ff */
[----:B------:R-:W-:Y:S01]  /*07e0*/  @P4 IADD3.X R11, PT, PT, R4, UR5, RZ, P1, !PT ;  /* 0x00000005040b4c10 */ /* 0x000fe20008ffe4ff */
[----:B------:R-:W-:Y:S02]  /*07f0*/  IMAD.MOV.U32 R12, RZ, RZ, -0x1 ;  /* 0xffffffffff0c7424 */ /* 0x000fe400078e00ff */
[----:B------:R1:W2:Y:S04]  /*0800*/  @P5 LDG.E R233, desc[UR14][R16.64] ;  /* 0x0000000e10e95981 */ /* 0x0002a8000c1e1900 */
[----:B------:R-:W2:Y:S04]  /*0810*/  @P4 LDG.E R234, desc[UR14][R10.64] ;  /* 0x0000000e0aea4981 */ /* 0x000ea8000c1e1900 */
[----:B-----5:R3:W5:Y:S01]  /*0820*/  @P3 LDG.E R9, desc[UR14][R200.64+0x4] ;  /* 0x0000040ec8093981 */ /* 0x020762000c1e1900 */
[----:B----4-:R-:W-:-:S02]  /*0830*/  IADD3 R14, P1, PT, R15, R6, RZ ;  /* 0x000000060f0e7210 */ /* 0x010fc40007f3e0ff */
[----:B------:R-:W-:Y:S01]  /*0840*/  ISETP.NE.AND P5, PT, R187, RZ, PT ;  /* 0x000000ffbb00720c */ /* 0x000fe20003fa5270 */
[----:B------:R3:W5:Y:S01]  /*0850*/  @P0 LDG.E R12, desc[UR14][R200.64] ;  /* 0x0000000ec80c0981 */ /* 0x000762000c1e1900 */
[----:B------:R-:W-:Y:S01]  /*0860*/  ISETP.EQ.U32.AND P2, PT, R6, RZ, PT ;  /* 0x000000ff0600720c */ /* 0x000fe20003f42070 */
[----:B------:R-:W-:Y:S02]  /*0870*/  IMAD.X R15, R4, 0x1, R7, P1 ;  /* 0x00000001040f7824 */ /* 0x000fe400008e0607 */
[----:B------:R-:W4:Y:S01]  /*0880*/  @!P4 LDC.64 R4, c[0x0][0x488] ;  /* 0x00012200ff04cb82 */ /* 0x000f220000000a00 */
[----:B------:R-:W-:Y:S01]  /*0890*/  ISETP.EQ.OR.EX P2, PT, R7, RZ, !P5, P2 ;  /* 0x000000ff0700720c */ /* 0x000fe20006f42720 */
[----:B------:R-:W-:-:S06]  /*08a0*/  IMAD.MOV.U32 R236, RZ, RZ, -0x1 ;  /* 0xffffffffffec7424 */ /* 0x000fcc00078e00ff */
[----:B-1----:R-:W1:Y:S06]  /*08b0*/  @!P3 LDC R16, c[0x0][0x434] ;  /* 0x00010d00ff10bb82 */ /* 0x002e6c0000000800 */
[----:B------:R3:W5:Y:S02]  /*08c0*/  @!P2 LDG.E R236, desc[UR14][R14.64] ;  /* 0x0000000e0eeca981 */ /* 0x000764000c1e1900 */
[----:B------:R-:W3:Y:S01]  /*08d0*/  @!P4 LDC R10, c[0x0][0x43c] ;  /* 0x00010f00ff0acb82 */ /* 0x000ee20000000800 */
[----:B------:R-:W-:-:S04]  /*08e0*/  ISETP.NE.U32.AND P2, PT, R6, RZ, PT ;  /* 0x000000ff0600720c */ /* 0x000fc80003f45070 */
[----:B------:R-:W-:Y:S02]  /*08f0*/  ISETP.NE.AND.EX P2, PT, R7, RZ, PT, P2 ;  /* 0x000000ff0700720c */ /* 0x000fe40003f45320 */
[----:B----4-:R-:W-:Y:S01]  /*0900*/  @!P4 ISETP.NE.U32.AND P1, PT, R4, RZ, PT ;  /* 0x000000ff0400c20c */ /* 0x010fe20003f25070 */
[----:B------:R-:W-:-:S03]  /*0910*/  USHF.L.U32 UR17, UR13, 0x7, URZ ;  /* 0x000000070d117899 */ /* 0x000fc600080006ff */
[----:B------:R-:W-:-:S04]  /*0920*/  @!P4 ISETP.NE.AND.EX P1, PT, R5, RZ, PT, P1 ;  /* 0x000000ff0500c20c */ /* 0x000fc80003f25310 */
[----:B---3--:R-:W-:Y:S01]  /*0930*/  @!P4 SEL R10, R10, RZ, P1 ;  /* 0x000000ff0a0ac207 */ /* 0x008fe20000800000 */
[----:B--2---:R-:W-:Y:S02]  /*0940*/  @P4 IMAD.IADD R234, R234, 0x1, -R233 ;  /* 0x00000001eaea4824 */ /* 0x004fe400078e0ae9 */
[----:B-1----:R-:W-:Y:S06]  /*0950*/  @!P2 BRA `(.L_x_49) ;  /* 0x00000000000ca947 */ /* 0x002fec0003800000 */
[----:B------:R-:W2:Y:S02]  /*0960*/  @P5 LDG.E R5, desc[UR14][R14.64+0x4] ;  /* 0x0000040e0e055981 */ /* 0x000ea4000c1e1900 */
[----:B--2--5:R-:W-:-:S06]  /*0970*/  @P5 IADD3 R8, PT, PT, R5, -R236, RZ ;  /* 0x800000ec05085210 */ /* 0x024fcc0007ffe0ff */
[----:B------:R1:W5:Y:S02]  /*0980*/  @!P5 LDG.E R8, desc[UR14][R14.64] ;  /* 0x0000000e0e08d981 */ /* 0x000364000c1e1900 */
.L_x_49:
        /* <DEDUP_REMOVED lines=13> */
[----:B------:R-:W-:Y:S01]  /*0a60*/  SHF.R.S32.HI R29, RZ, 0x1f, R27 ;  /* 0x0000001fff1d7819 */ /* 0x000fe2000001141b */
[----:B--2---:R-:W-:-:S04]  /*0a70*/  @!P3 IMAD.WIDE.U32 R30, R194, R6, RZ ;  /* 0x00000006c21eb225 */ /* 0x004fc800078e00ff */
[----:B------:R-:W-:Y:S02]  /*0a80*/  @!P3 IMAD R25, R194, R7, R31 ;  /* 0x00000007c219b224 */ /* 0x000fe400078e021f */
[----:B---3--:R-:W-:-:S04]  /*0a90*/  @P3 IMAD.WIDE.U32 R6, R12, R4, RZ ;  /* 0x000000040c063225 */ /* 0x008fc800078e00ff */
[----:B------:R-:W-:Y:S02]  /*0aa0*/  @P3 IMAD R25, R12, R5, R7 ;  /* 0x000000050c193224 */ /* 0x000fe400078e0207 */
[----:B------:R-:W-:Y:S01]  /*0ab0*/  @P3 IMAD.MOV.U32 R30, RZ, RZ, R6 ;  /* 0x000000ffff1e3224 */ /* 0x000fe200078e0006 */
[----:B------:R-:W-:Y:S06]  /*0ac0*/  @P5 BRA `(.L_x_51) ;  /* 0x0000000000305947 */ /* 0x000fec0003800000 */
[----:B------:R-:W2:Y:S01]  /*0ad0*/  LDCU.64 UR4, c[0x0][0x3b8] ;  /* 0x00007700ff0477ac */ /* 0x000ea20008000a00 */
[----:B------:R-:W-:Y:S01]  /*0ae0*/  SHF.R.S32.HI R7, RZ, 0x1f, R233 ;  /* 0x0000001fff077819 */ /* 0x000fe200000114e9 */
[----:B------:R-:W3:Y:S01]  /*0af0*/  LDCU.64 UR6, c[0x0][0x3a0] ;  /* 0x00007400ff0677ac */ /* 0x000ee20008000a00 */
[----:B--2---:R-:W-:Y:S02]  /*0b00*/  MOV R4, UR4 ;  /* 0x0000000400047c02 */ /* 0x004fe40008000f00 */
[----:B------:R-:W-:-:S03]  /*0b10*/  MOV R5, UR5 ;  /* 0x0000000500057c02 */ /* 0x000fc60008000f00 */
[-C--:B------:R-:W-:Y:S02]  /*0b20*/  IMAD R6, R7, R4.reuse, RZ ;  /* 0x0000000407067224 */ /* 0x080fe400078e02ff */
[----:B------:R-:W-:-:S04]  /*0b30*/  IMAD.WIDE.U32 R8, R233, R4, RZ ;  /* 0x00000004e9087225 */ /* 0x000fc800078e00ff */
[----:B------:R-:W-:-:S05]  /*0b40*/  IMAD R6, R233, R5, R6 ;  /* 0x00000005e9067224 */ /* 0x000fca00078e0206 */
[----:B------:R-:W-:-:S03]  /*0b50*/  IADD3 R9, PT, PT, R9, R6, RZ ;  /* 0x0000000609097210 */ /* 0x000fc60007ffe0ff */
[----:B---3--:R-:W-:-:S04]  /*0b60*/  IMAD.WIDE.U32 R20, R194, UR6, R8 ;  /* 0x00000006c2147c25 */ /* 0x008fc8000f8e0008 */
[----:B------:R-:W-:Y:S01]  /*0b70*/  IMAD R19, R194, UR7, R21 ;  /* 0x00000007c2137c24 */ /* 0x000fe2000f8e0215 */
[----:B------:R-:W-:Y:S06]  /*0b80*/  BRA `(.L_x_52) ;  /* 0x0000000000147947 */ /* 0x000fec0003800000 */
.L_x_51:
[----:B------:R-:W2:Y:S01]  /*0b90*/  LDC.64 R4, c[0x0][0x3b8] ;  /* 0x0000ee00ff047b82 */ /* 0x000ea20000000a00 */
[----:B------:R-:W-:-:S05]  /*0ba0*/  IADD3 R20, PT, PT, R233, R236, RZ ;  /* 0x000000ece9147210 */ /* 0x000fca0007ffe0ff */
[C---:B--2---:R-:W-:Y:S02]  /*0bb0*/  IMAD R19, R20.reuse, R5, RZ ;  /* 0x0000000514137224 */ /* 0x044fe400078e02ff */
[----:B------:R-:W-:-:S05]  /*0bc0*/  IMAD.WIDE.U32 R20, R20, R4, RZ ;  /* 0x0000000414147225 */ /* 0x000fca00078e00ff */
[----:B------:R-:W-:Y:S02]  /*0bd0*/  IADD3 R19, PT, PT, R21, R19, RZ ;  /* 0x0000001315137210 */ /* 0x000fe40007ffe0ff */
.L_x_52:
[----:B------:R-:W2:Y:S01]  /*0be0*/  LDC R6, c[0x0][0x3e8] ;  /* 0x0000fa00ff067b82 */ /* 0x000ea20000000800 */
[----:B------:R-:W-:Y:S01]  /*0bf0*/  USHF.R.S32.HI UR16, URZ, 0x1f, UR17 ;  /* 0x0000001fff107899 */ /* 0x000fe20008011411 */
[----:B--2---:R-:W-:-:S04]  /*0c00*/  IABS R9, R6 ;  /* 0x0000000600097213 */ /* 0x004fc80000000000 */
[----:B------:R-:W2:Y:S08]  /*0c10*/  I2F.RP R13, R9 ;  /* 0x00000009000d7306 */ /* 0x000eb00000209400 */
[----:B--2---:R-:W2:Y:S02]  /*0c20*/  MUFU.RCP R10, R13 ;  /* 0x0000000d000a7308 */ /* 0x004ea40000001000 */
[----:B--2---:R-:W-:-:S06]  /*0c30*/  VIADD R10, R10, 0xffffffe ;  /* 0x0ffffffe0a0a7836 */ /* 0x004fcc0000000000 */
[----:B------:R-:W2:Y:S02]  /*0c40*/  F2I.FTZ.U32.TRUNC.NTZ R11, R10 ;  /* 0x0000000a000b7305 */ /* 0x000ea4000021f000 */
[----:B--2---:R-:W-:Y:S01]  /*0c50*/  IMAD.MOV R7, RZ, RZ, -R11 ;  /* 0x000000ffff077224 */ /* 0x004fe200078e0a0b */
        /* <DEDUP_REMOVED lines=30> */
[----:B------:R-:W-:Y:S01]  /*0e40*/  MOV R28, R8 ;  /* 0x00000008001c7202 */ /* 0x000fe20000000f00 */
[----:B------:R-:W-:Y:S06]  /*0e50*/  BRA `(.L_x_54) ;  /* 0x0000000000187947 */ /* 0x000fec0003800000 */
.L_x_53:
[----:B------:R-:W2:Y:S01]  /*0e60*/  LDC.64 R6, c[0x0][0x3c0] ;  /* 0x0000f000ff067b82 */ /* 0x000ea20000000a00 */
[----:B------:R-:W-:-:S05]  /*0e70*/  IADD3 R8, PT, PT, R233, R236, RZ ;  /* 0x000000ece9087210 */ /* 0x000fca0007ffe0ff */
[C---:B--2---:R-:W-:Y:S02]  /*0e80*/  IMAD R26, R8.reuse, R7, RZ ;  /* 0x00000007081a7224 */ /* 0x044fe400078e02ff */
[----:B------:R-:W-:-:S05]  /*0e90*/  IMAD.WIDE.U32 R8, R8, R6, RZ ;  /* 0x0000000608087225 */ /* 0x000fca00078e00ff */
[----:B------:R-:W-:Y:S02]  /*0ea0*/  IADD3 R26, PT, PT, R9, R26, RZ ;  /* 0x0000001a091a7210 */ /* 0x000fe40007ffe0ff */
[----:B------:R-:W-:-:S07]  /*0eb0*/  MOV R28, R8 ;  /* 0x00000008001c7202 */ /* 0x000fce0000000f00 */
.L_x_54:
[----:B------:R-:W2:Y:S01]  /*0ec0*/  @!P3 LDC.64 R10, c[0x0][0x588] ;  /* 0x00016200ff0abb82 */ /* 0x000ea20000000a00 */
[----:B------:R-:W3:Y:S07]  /*0ed0*/  LDCU UR6, c[0x0][0x3e0] ;  /* 0x00007c00ff0677ac */ /* 0x000eee0008000800 */
[----:B------:R-:W4:Y:S08]  /*0ee0*/  @P3 LDC.64 R8, c[0x0][0x590] ;  /* 0x00016400ff083b82 */ /* 0x000f300000000a00 */
[----:B-1----:R-:W3:Y:S01]  /*0ef0*/  LDC R14, c[0x0][0x44c] ;  /* 0x00011300ff0e7b82 */ /* 0x002ee20000000800 */
[----:B--2---:R-:W-:-:S04]  /*0f00*/  @!P3 IMAD.WIDE.U32 R40, R194, R10, RZ ;  /* 0x0000000ac228b225 */ /* 0x004fc800078e00ff */
[----:B------:R-:W-:Y:S02]  /*0f10*/  @!P3 IMAD R32, R194, R11, R41 ;  /* 0x0000000bc220b224 */ /* 0x000fe400078e0229 */
[----:B----4-:R-:W-:-:S04]  /*0f20*/  @P3 IMAD.WIDE.U32 R22, R12, R8, RZ ;  /* 0x000000080c163225 */ /* 0x010fc800078e00ff */
[----:B------:R-:W-:Y:S01]  /*0f30*/  @P3 IMAD R32, R12, R9, R23 ;  /* 0x000000090c203224 */ /* 0x000fe200078e0217 */
[----:B------:R-:W-:Y:S01]  /*0f40*/  @P3 MOV R40, R22 ;  /* 0x0000001600283202 */ /* 0x000fe20000000f00 */
[----:B---3--:R-:W-:Y:S01]  /*0f50*/  IMAD.WIDE R10, R14, UR6, RZ ;  /* 0x000000060e0a7c25 */ /* 0x008fe2000f8e02ff */
        /* <DEDUP_REMOVED lines=17> */
.L_x_55:
[-C--:B------:R-:W-:Y:S02]  /*1070*/  IMAD R22, R11, R12.reuse, RZ ;  /* 0x0000000c0b167224 */ /* 0x080fe400078e02ff */
[----:B------:R-:W-:-:S05]  /*1080*/  IMAD.WIDE.U32 R34, R10, R12, RZ ;  /* 0x0000000c0a227225 */ /* 0x000fca00078e00ff */
[----:B------:R-:W-:Y:S02]  /*1090*/  IADD3 R22, PT, PT, R35, R22, RZ ;  /* 0x0000001623167210 */ /* 0x000fe40007ffe0ff */
.L_x_56:
        /* <DEDUP_REMOVED lines=20> */
.L_x_57:
[----:B------:R-:W1:Y:S01]  /*11e0*/  LDC R31, c[0x0][0x434] ;  /* 0x00010d00ff1f7b82 */ /* 0x000e620000000800 */
[----:B------:R-:W-:-:S04]  /*11f0*/  IMAD R8, R194, UR6, R189 ;  /* 0x00000006c2087c24 */ /* 0x000fc8000f8e02bd */
[----:B-1----:R-:W-:-:S03]  /*1200*/  IMAD R31, R8, R31, RZ ;  /* 0x0000001f081f7224 */ /* 0x002fc600078e02ff */
.L_x_58:
        /* <DEDUP_REMOVED lines=11> */
.L_x_59:
[----:B------:R-:W1:Y:S01]  /*12c0*/  LDC R35, c[0x0][0x444] ;  /* 0x00011100ff237b82 */ /* 0x000e620000000800 */
[----:B------:R-:W-:-:S04]  /*12d0*/  IMAD R8, R194, UR6, R189 ;  /* 0x00000006c2087c24 */ /* 0x000fc8000f8e02bd */
[----:B-1----:R-:W-:-:S07]  /*12e0*/  IMAD R35, R8, R35, RZ ;  /* 0x0000002308237224 */ /* 0x002fce00078e02ff */
.L_x_60:
        /* <DEDUP_REMOVED lines=22> */
[----:B--2---:R-:W-:-:S02]  /*1450*/  IMAD R32, R29, R10, RZ ;  /* 0x0000000a1d207224 */ /* 0x004fc400078e02ff */
[----:B------:R-:W-:-:S04]  /*1460*/  IMAD.WIDE.U32 R46, R27, R10, R22 ;  /* 0x0000000a1b2e7225 */ /* 0x000fc800078e0016 */
[----:B------:R-:W-:Y:S01]  /*1470*/  IMAD R32, R27, R11, R32 ;  /* 0x0000000b1b207224 */ /* 0x000fe200078e0220 */
[----:B-1----:R-:W-:Y:S01]  /*1480*/  LOP3.LUT R36, R24, 0x1f, RZ, 0xc0, !PT ;  /* 0x0000001f18247812 */ /* 0x002fe200078ec0ff */
[-C--:B----4-:R-:W-:Y:S01]  /*1490*/  IMAD R38, R29, R8.reuse, RZ ;  /* 0x000000081d267224 */ /* 0x090fe200078e02ff */
[----:B------:R-:W1:Y:S01]  /*14a0*/  LDC.64 R44, c[0x0][0x5e8] ;  /* 0x00017a00ff2c7b82 */ /* 0x000e620000000a00 */
[----:B------:R-:W-:Y:S01]  /*14b0*/  IMAD.WIDE.U32 R40, R27, R8, R40 ;  /* 0x000000081b287225 */ /* 0x000fe200078e0028 */
[----:B------:R-:W-:-:S03]  /*14c0*/  SHF.L.U64.HI R210, R8, 0x5, R9 ;  /* 0x0000000508d27819 */ /* 0x000fc60000010209 */
[----:B------:R-:W-:Y:S02]  /*14d0*/  IMAD R38, R27, R9, R38 ;  /* 0x000000091b267224 */ /* 0x000fe400078e0226 */
[----:B---3--:R-:W-:Y:S01]  /*14e0*/  IMAD.WIDE.U32 R42, R12, UR12, RZ ;  /* 0x0000000c0c2a7c25 */ /* 0x008fe2000f8e00ff */
[----:B------:R-:W2:Y:S02]  /*14f0*/  LDC.64 R240, c[0x0][0x420] ;  /* 0x00010800fff07b82 */ /* 0x000ea40000000a00 */
[----:B------:R-:W-:Y:S01]  /*1500*/  IADD3 R41, PT, PT, R41, R38, RZ ;  /* 0x0000002629297210 */ /* 0x000fe20007ffe0ff */
[----:B------:R-:W-:Y:S01]  /*1510*/  IMAD R13, R13, UR12, R43 ;  /* 0x0000000c0d0d7c24 */ /* 0x000fe2000f8e022b */
[----:B------:R-:W-:Y:S01]  /*1520*/  SEL R27, R42, RZ, P4 ;  /* 0x000000ff2a1b7207 */ /* 0x000fe20002000000 */
[----:B------:R-:W-:Y:S01]  /*1530*/  IMAD R36, R196, R21, R36 ;  /* 0x00000015c4247224 */ /* 0x000fe200078e0224 */
[----:B------:R-:W-:Y:S01]  /*1540*/  IADD3 R42, P2, PT, R30, R46, RZ ;  /* 0x0000002e1e2a7210 */ /* 0x000fe20007f5e0ff */
[----:B-----5:R-:W-:Y:S01]  /*1550*/  IMAD.WIDE.U32 R40, R189, R14, R40 ;  /* 0x0000000ebd287225 */ /* 0x020fe200078e0028 */
[----:B------:R-:W-:-:S02]  /*1560*/  SEL R13, R13, RZ, P4 ;  /* 0x000000ff0d0d7207 */ /* 0x000fc40002000000 */
[----:B------:R-:W-:Y:S01]  /*1570*/  IADD3.X R43, PT, PT, R25, R47, R32, P2, !PT ;  /* 0x0000002f192b7210 */ /* 0x000fe200017fe420 */
[----:B------:R-:W-:Y:S01]  /*1580*/  IMAD.SHL.U32 R12, R21, 0x40, RZ ;  /* 0x00000040150c7824 */ /* 0x000fe200078e00ff */
[----:B------:R-:W-:Y:S01]  /*1590*/  IADD3 R27, P1, P0, R36, R34, R27 ;  /* 0x00000022241b7210 */ /* 0x000fe2000783e01b */
[C---:B------:R-:W-:Y:S01]  /*15a0*/  IMAD R41, R189.reuse, R15, R41 ;  /* 0x0000000fbd297224 */ /* 0x040fe200078e0229 */
[----:B------:R-:W-:Y:S01]  /*15b0*/  SHF.R.S32.HI R36, RZ, 0x1f, R36 ;  /* 0x0000001fff247819 */ /* 0x000fe20000011424 */
[C---:B------:R-:W-:Y:S01]  /*15c0*/  IMAD.WIDE.U32 R42, R189.reuse, UR10, R42 ;  /* 0x0000000abd2a7c25 */ /* 0x040fe2000f8e002a */
[----:B------:R-:W-:Y:S02]  /*15d0*/  SHF.L.U64.HI R30, R10, 0x5, R11 ;  /* 0x000000050a1e7819 */ /* 0x000fe4000001020b */
[----:B------:R-:W-:Y:S01]  /*15e0*/  IADD3.X R13, PT, PT, R36, R33, R13, P1, P0 ;  /* 0x00000021240d7210 */ /* 0x000fe20000fe040d */
[----:B------:R-:W-:Y:S01]  /*15f0*/  IMAD R43, R189, UR11, R43 ;  /* 0x0000000bbd2b7c24 */ /* 0x000fe2000f8e022b */
[----:B------:R-:W-:Y:S01]  /*1600*/  IADD3 R27, P0, PT, R12, R27, RZ ;  /* 0x0000001b0c1b7210 */ /* 0x000fe20007f1e0ff */
[----:B------:R-:W-:-:S03]  /*1610*/  IMAD.WIDE.U32 R32, R197, R8, R40 ;  /* 0x00000008c5207225 */ /* 0x000fc600078e0028 */
[----:B------:R-:W-:Y:S01]  /*1620*/  LEA.HI.X.SX32 R12, R12, R13, 0x1, P0 ;  /* 0x0000000d0c0c7211 */ /* 0x000fe200000f0eff */
[----:B------:R-:W-:Y:S01]  /*1630*/  IMAD.WIDE.U32 R14, R197, R10, R42 ;  /* 0x0000000ac50e7225 */ /* 0x000fe200078e002a */
[----:B------:R-:W-:Y:S02]  /*1640*/  LEA R216, P1, R32, UR6, 0x1 ;  /* 0x0000000620d87c11 */ /* 0x000fe4000f8208ff */
[----:B------:R-:W-:Y:S01]  /*1650*/  LEA R238, P0, R27, UR4, 0x2 ;  /* 0x000000041bee7c11 */ /* 0x000fe2000f8010ff */
[C---:B------:R-:W-:Y:S01]  /*1660*/  IMAD R215, R197.reuse, R11, R15 ;  /* 0x0000000bc5d77224 */ /* 0x040fe200078e020f */
[C---:B------:R-:W-:Y:S01]  /*1670*/  LEA R214, P2, R14.reuse, UR8, 0x1 ;  /* 0x000000080ed67c11 */ /* 0x040fe2000f8408ff */
[----:B------:R-:W-:Y:S01]  /*1680*/  IMAD R217, R197, R9, R33 ;  /* 0x00000009c5d97224 */ /* 0x000fe200078e0221 */
[----:B------:R-:W-:Y:S01]  /*1690*/  LEA.HI.X R239, R27, UR5, R12, 0x2, P0 ;  /* 0x000000051bef7c11 */ /* 0x000fe200080f140c */
[----:B-1----:R-:W-:Y:S01]  /*16a0*/  IMAD.WIDE R212, R35, 0x4, R44 ;  /* 0x0000000423d47825 */ /* 0x002fe200078e022c */
[----:B------:R-:W-:-:S02]  /*16b0*/  LEA.HI.X R215, R14, UR9, R215, 0x1, P2 ;  /* 0x000000090ed77c11 */ /* 0x000fc400090f0cd7 */
[----:B------:R-:W-:Y:S01]  /*16c0*/  LEA.HI.X R217, R32, UR7, R217, 0x1, P1 ;  /* 0x0000000720d97c11 */ /* 0x000fe200088f0cd9 */
[----:B--2---:R-:W-:Y:S01]  /*16d0*/  IMAD.WIDE R240, R31, 0x4, R240 ;  /* 0x000000041ff07825 */ /* 0x004fe200078e02f0 */
[C---:B------:R-:W-:Y:S02]  /*16e0*/  IADD3 R14, P1, PT, R197.reuse, 0x20, RZ ;  /* 0x00000020c50e7810 */ /* 0x040fe40007f3e0ff */
[C---:B------:R-:W-:Y:S01]  /*16f0*/  IADD3 R12, P2, PT, R197.reuse, 0x60, RZ ;  /* 0x00000060c50c7810 */ /* 0x040fe20007f5e0ff */
[----:B------:R-:W-:Y:S01]  /*1700*/  IMAD.SHL.U32 R27, R10, 0x20, RZ ;  /* 0x000000200a1b7824 */ /* 0x000fe200078e00ff */
[----:B------:R-:W-:Y:S01]  /*1710*/  IADD3 R13, P0, PT, R197, 0x40, RZ ;  /* 0x00000040c50d7810 */ /* 0x000fe20007f1e0ff */
[----:B------:R-:W-:Y:S01]  /*1720*/  IMAD.SHL.U32 R211, R8, 0x20, RZ ;  /* 0x0000002008d37824 */ /* 0x000fe200078e00ff */
[----:B------:R-:W-:Y:S01]  /*1730*/  IADD3.X R11, PT, PT, RZ, RZ, RZ, P2, !PT ;  /* 0x000000ffff0b7210 */ /* 0x000fe200017fe4ff */
[----:B------:R-:W-:Y:S01]  /*1740*/  IMAD.X R25, RZ, RZ, RZ, P1 ;  /* 0x000000ffff197224 */ /* 0x000fe200008e06ff */
        /* <DEDUP_REMOVED lines=15> */
.L_x_62:
[----:B------:R-:W1:Y:S01]  /*1840*/  LDC.64 R6, c[0x0][0x5c0] ;  /* 0x00017000ff067b82 */ /* 0x000e620000000a00 */
[----:B------:R-:W-:-:S05]  /*1850*/  IADD3 R4, PT, PT, R233, R236, RZ ;  /* 0x000000ece9047210 */ /* 0x000fca0007ffe0ff */
[C---:B-1----:R-:W-:Y:S02]  /*1860*/  IMAD R10, R4.reuse, R7, RZ ;  /* 0x00000007040a7224 */ /* 0x042fe400078e02ff */
[----:B------:R-:W-:-:S05]  /*1870*/  IMAD.WIDE.U32 R8, R4, R6, RZ ;  /* 0x0000000604087225 */ /* 0x000fca00078e00ff */
[----:B------:R-:W-:Y:S02]  /*1880*/  IADD3 R10, PT, PT, R9, R10, RZ ;  /* 0x0000000a090a7210 */ /* 0x000fe40007ffe0ff */
.L_x_63:
        /* <DEDUP_REMOVED lines=13> */
.L_x_64:
[----:B------:R-:W1:Y:S01]  /*1960*/  LDC.64 R4, c[0x0][0x5c8] ;  /* 0x00017200ff047b82 */ /* 0x000e620000000a00 */
[----:B------:R-:W-:-:S05]  /*1970*/  IADD3 R233, PT, PT, R233, R236, RZ ;  /* 0x000000ece9e97210 */ /* 0x000fca0007ffe0ff */
[C---:B-1----:R-:W-:Y:S02]  /*1980*/  IMAD R16, R233.reuse, R5, RZ ;  /* 0x00000005e9107224 */ /* 0x042fe400078e02ff */
[----:B------:R-:W-:-:S05]  /*1990*/  IMAD.WIDE.U32 R18, R233, R4, RZ ;  /* 0x00000004e9127225 */ /* 0x000fca00078e00ff */
[----:B------:R-:W-:Y:S02]  /*19a0*/  IADD3 R16, PT, PT, R19, R16, RZ ;  /* 0x0000001013107210 */ /* 0x000fe40007ffe0ff */
.L_x_65:
[----:B------:R-:W1:Y:S01]  /*19b0*/  LDCU UR4, c[0x0][0x440] ;  /* 0x00008800ff0477ac */ /* 0x000e620008000800 */
[----:B------:R-:W-:Y:S01]  /*19c0*/  VIADD R234, R234, -UR17 ;  /* 0x80000011eaea7c36 */ /* 0x000fe20008000000 */
[----:B------:R-:W-:Y:S01]  /*19d0*/  BSSY.RECONVERGENT B0, `(.L_x_66) ;  /* 0x0000020000007945 */ /* 0x000fe20003800200 */
[C---:B------:R-:W-:Y:S02]  /*19e0*/  IMAD R20, R6.reuse, UR16, RZ ;  /* 0x0000001006147c24 */ /* 0x040fe4000f8e02ff */
[----:B------:R-:W-:-:S04]  /*19f0*/  IMAD.WIDE.U32 R26, R6, UR17, R22 ;  /* 0x00000011061a7c25 */ /* 0x000fc8000f8e0016 */
[----:B------:R-:W-:Y:S01]  /*1a00*/  IMAD R17, R7, UR17, R20 ;  /* 0x0000001107117c24 */ /* 0x000fe2000f8e0214 */
[----:B------:R-:W-:-:S04]  /*1a10*/  IADD3 R20, P1, PT, R8, R26, RZ ;  /* 0x0000001a08147210 */ /* 0x000fc80007f3e0ff */
[----:B------:R-:W-:Y:S02]  /*1a20*/  IADD3.X R21, PT, PT, R10, R27, R17, P1, !PT ;  /* 0x0000001b0a157210 */ /* 0x000fe40000ffe411 */
[----:B-1----:R-:W-:Y:S01]  /*1a30*/  ISETP.GE.AND P0, PT, R198, UR4, PT ;  /* 0x00000004c6007c0c */ /* 0x002fe2000bf06270 */
[----:B------:R-:W1:Y:S03]  /*1a40*/  LDCU.64 UR4, c[0x0][0x5d8] ;  /* 0x0000bb00ff0477ac */ /* 0x000e660008000a00 */
[-C--:B------:R-:W-:Y:S02]  /*1a50*/  ISETP.GE.OR P3, PT, R197, R234.reuse, P0 ;  /* 0x000000eac500720c */ /* 0x080fe40000766670 */
[-C--:B------:R-:W-:Y:S02]  /*1a60*/  ISETP.GE.OR P2, PT, R203, R234.reuse, P0 ;  /* 0x000000eacb00720c */ /* 0x080fe40000746670 */
[----:B------:R-:W-:-:S02]  /*1a70*/  ISETP.GE.OR P1, PT, R202, R234, P0 ;  /* 0x000000eaca00720c */ /* 0x000fc40000726670 */
[----:B------:R-:W-:-:S07]  /*1a80*/  ISETP.GE.OR P0, PT, R199, R234, P0 ;  /* 0x000000eac700720c */ /* 0x000fce0000706670 */
[----:B------:R-:W2:Y:S01]  /*1a90*/  @!P3 LDC.64 R8, c[0x0][0x560] ;  /* 0x00015800ff08bb82 */ /* 0x000ea20000000a00 */
[----:B-1----:R-:W-:-:S04]  /*1aa0*/  IMAD.WIDE.U32 R20, R189, UR4, R20 ;  /* 0x00000004bd147c25 */ /* 0x002fc8000f8e0014 */
[----:B------:R-:W-:Y:S02]  /*1ab0*/  IMAD R27, R189, UR5, R21 ;  /* 0x00000005bd1b7c24 */ /* 0x000fe4000f8e0215 */
[----:B------:R-:W-:-:S04]  /*1ac0*/  @!P3 IMAD.MOV.U32 R26, RZ, RZ, R20 ;  /* 0x000000ffff1ab224 */ /* 0x000fc800078e0014 */
        /* <DEDUP_REMOVED lines=16> */
.L_x_67:
[----:B------:R-:W-:Y:S05]  /*1bd0*/  BSYNC.RECONVERGENT B0 ;  /* 0x0000000000007941 */ /* 0x000fea0003800200 */
.L_x_66:
        /* <DEDUP_REMOVED lines=12> */
.L_x_69:
[----:B------:R-:W-:Y:S05]  /*1ca0*/  BSYNC.RECONVERGENT B0 ;  /* 0x0000000000007941 */ /* 0x000fea0003800200 */
.L_x_68:
        /* <DEDUP_REMOVED lines=11> */
.L_x_71:
[----:B------:R-:W-:Y:S05]  /*1d60*/  BSYNC.RECONVERGENT B0 ;  /* 0x0000000000007941 */ /* 0x000fea0003800200 */
.L_x_70:
[----:B------:R-:W5:Y:S01]  /*1d70*/  LDCU.64 UR4, c[0x0][0x5e0] ;  /* 0x0000bc00ff0477ac */ /* 0x000f620008000a00 */
[C---:B----4-:R-:W-:Y:S01]  /*1d80*/  IMAD R6, R4.reuse, UR16, RZ ;  /* 0x0000001004067c24 */ /* 0x050fe2000f8e02ff */
[----:B------:R-:W-:Y:S01]  /*1d90*/  BSSY.RECONVERGENT B0, `(.L_x_72) ;  /* 0x0000019000007945 */ /* 0x000fe20003800200 */
[----:B------:R-:W-:-:S04]  /*1da0*/  IMAD.WIDE.U32 R20, R4, UR17, R22 ;  /* 0x0000001104147c25 */ /* 0x000fc8000f8e0016 */
[----:B-1----:R-:W-:Y:S01]  /*1db0*/  IMAD R9, R5, UR17, R6 ;  /* 0x0000001105097c24 */ /* 0x002fe2000f8e0206 */
[----:B------:R-:W-:Y:S01]  /*1dc0*/  IADD3 R18, P4, PT, R18, R20, RZ ;  /* 0x0000001412127210 */ /* 0x000fe20007f9e0ff */
[----:B------:R-:W1:Y:S03]  /*1dd0*/  @!P3 LDC.64 R6, c[0x0][0x568] ;  /* 0x00015a00ff06bb82 */ /* 0x000e660000000a00 */
[----:B------:R-:W-:-:S03]  /*1de0*/  IADD3.X R19, PT, PT, R16, R21, R9, P4, !PT ;  /* 0x0000001510137210 */ /* 0x000fc600027fe409 */
[----:B-----5:R-:W-:-:S04]  /*1df0*/  IMAD.WIDE.U32 R16, R189, UR4, R18 ;  /* 0x00000004bd107c25 */ /* 0x020fc8000f8e0012 */
[----:B------:R-:W-:Y:S01]  /*1e00*/  IMAD R19, R189, UR5, R17 ;  /* 0x00000005bd137c24 */ /* 0x000fe2000f8e0211 */
[----:B------:R-:W-:-:S05]  /*1e10*/  @!P3 MOV R18, R16 ;  /* 0x000000100012b202 */ /* 0x000fca0000000f00 */
[----:B------:R-:W-:-:S04]  /*1e20*/  @!P3 IMAD.WIDE.U32 R20, R197, R4, R18 ;  /* 0x00000004c514b225 */ /* 0x000fc800078e0012 */
[----:B------:R-:W-:Y:S01]  /*1e30*/  @!P3 IMAD R8, R197, R5, R21 ;  /* 0x00000005c508b224 */ /* 0x000fe200078e0215 */
[----:B-1----:R-:W-:-:S04]  /*1e40*/  @!P3 LEA R6, P4, R20, R6, 0x1 ;  /* 0x000000061406b211 */ /* 0x002fc800078808ff */
        /* <DEDUP_REMOVED lines=13> */
.L_x_73:
[----:B------:R-:W-:Y:S05]  /*1f20*/  BSYNC.RECONVERGENT B0 ;  /* 0x0000000000007941 */ /* 0x000fea0003800200 */
.L_x_72:
[----:B------:R-:W-:Y:S04]  /*1f30*/  BSSY.RECONVERGENT B0, `(.L_x_74) ;  /* 0x000000c000007945 */ /* 0x000fe80003800200 */
[----:B------:R-:W-:Y:S05]  /*1f40*/  @P1 BRA `(.L_x_75) ;  /* 0x0000000000281947 */ /* 0x000fea0003800000 */
[----:B------:R-:W5:Y:S01]  /*1f50*/  LDCU.64 UR4, c[0x0][0x568] ;  /* 0x0000ad00ff0477ac */ /* 0x000f620008000a00 */
[----:B------:R-:W-:Y:S01]  /*1f60*/  MOV R8, R16 ;  /* 0x0000001000087202 */ /* 0x000fe20000000f00 */
[----:B-1----:R-:W-:Y:S01]  /*1f70*/  IMAD R6, R15, R4, RZ ;  /* 0x000000040f067224 */ /* 0x002fe200078e02ff */
[----:B------:R-:W-:-:S03]  /*1f80*/  MOV R9, R19 ;  /* 0x0000001300097202 */ /* 0x000fc60000000f00 */
[C---:B------:R-:W-:Y:S02]  /*1f90*/  IMAD R6, R13.reuse, R5, R6 ;  /* 0x000000050d067224 */ /* 0x040fe400078e0206 */
[----:B------:R-:W-:-:S05]  /*1fa0*/  IMAD.WIDE.U32 R8, R13, R4, R8 ;  /* 0x000000040d087225 */ /* 0x000fca00078e0008 */
[----:B------:R-:W-:Y:S02]  /*1fb0*/  IADD3 R6, PT, PT, R9, R6, RZ ;  /* 0x0000000609067210 */ /* 0x000fe40007ffe0ff */
[----:B-----5:R-:W-:-:S04]  /*1fc0*/  LEA R14, P1, R8, UR4, 0x1 ;  /* 0x00000004080e7c11 */ /* 0x020fc8000f8208ff */
[----:B------:R-:W-:-:S05]  /*1fd0*/  LEA.HI.X R15, R8, UR5, R6, 0x1, P1 ;  /* 0x00000005080f7c11 */ /* 0x000fca00088f0c06 */
[----:B------:R1:W-:Y:S04]  /*1fe0*/  STG.E.128 desc[UR14][R14.64], RZ ;  /* 0x000000ff0e007986 */ /* 0x0003e8000c101d0e */
.L_x_75:
[----:B------:R-:W-:Y:S05]  /*1ff0*/  BSYNC.RECONVERGENT B0 ;  /* 0x0000000000007941 */ /* 0x000fea0003800200 */
.L_x_74:
        /* <DEDUP_REMOVED lines=11> */
.L_x_61:
[----:B------:R-:W1:Y:S01]  /*20b0*/  LDCU.64 UR4, c[0x0][0x3d8] ;  /* 0x00007b00ff0477ac */ /* 0x000e620008000a00 */
[----:B------:R-:W-:Y:S01]  /*20c0*/  IMAD R8, R6, UR16, RZ ;  /* 0x0000001006087c24 */ /* 0x000fe2000f8e02ff */
[----:B------:R-:W-:Y:S01]  /*20d0*/  IADD3 R208, PT, PT, R234, -UR17, RZ ;  /* 0x80000011ead07c10 */ /* 0x000fe2000fffe0ff */
[----:B------:R-:W-:Y:S01]  /*20e0*/  IMAD.WIDE.U32 R32, R6, UR17, R22 ;  /* 0x0000001106207c25 */ /* 0x000fe2000f8e0016 */
[----:B------:R-:W-:Y:S01]  /*20f0*/  BSSY.RECONVERGENT B0, `(.L_x_77) ;  /* 0x000001f000007945 */ /* 0x000fe20003800200 */
[----:B------:R-:W-:Y:S01]  /*2100*/  @P4 BAR.SYNC.DEFER_BLOCKING 0x0 ;  /* 0x0000000000004b1d */ /* 0x000fe20000010000 */
[----:B------:R-:W-:Y:S01]  /*2110*/  ISETP.GE.AND P6, PT, R197, R208, PT ;  /* 0x000000d0c500720c */ /* 0x000fe20003fc6270 */
[----:B------:R-:W-:Y:S01]  /*2120*/  IMAD R9, R7, UR17, R8 ;  /* 0x0000001107097c24 */ /* 0x000fe2000f8e0208 */
[----:B------:R-:W-:Y:S02]  /*2130*/  IADD3 R28, P0, PT, R28, R32, RZ ;  /* 0x000000201c1c7210 */ /* 0x000fe40007f1e0ff */
[----:B------:R-:W-:-:S02]  /*2140*/  LOP3.LUT R8, R232, 0x80000001, RZ, 0xc0, !PT ;  /* 0x80000001e8087812 */ /* 0x000fc400078ec0ff */
[----:B------:R-:W-:Y:S02]  /*2150*/  IADD3.X R29, PT, PT, R26, R33, R9, P0, !PT ;  /* 0x000000211a1d7210 */ /* 0x000fe400007fe409 */
[----:B------:R-:W-:Y:S01]  /*2160*/  ISETP.NE.AND P0, PT, R8, 0x1, PT ;  /* 0x000000010800780c */ /* 0x000fe20003f05270 */
[----:B-1----:R-:W-:-:S03]  /*2170*/  IMAD R9, R17, UR4, RZ ;  /* 0x0000000411097c24 */ /* 0x002fc6000f8e02ff */
[----:B------:R-:W-:Y:S01]  /*2180*/  SEL R173, RZ, 0x2000, P0 ;  /* 0x00002000ffad7807 */ /* 0x000fe20000000000 */
[----:B------:R-:W-:-:S04]  /*2190*/  IMAD.WIDE.U32 R28, R18, UR4, R28 ;  /* 0x00000004121c7c25 */ /* 0x000fc8000f8e001c */
[----:B------:R-:W-:-:S05]  /*21a0*/  IMAD R9, R18, UR5, R9 ;  /* 0x0000000512097c24 */ /* 0x000fca000f8e0209 */
[----:B------:R-:W-:Y:S01]  /*21b0*/  IADD3 R9, PT, PT, R29, R9, RZ ;  /* 0x000000091d097210 */ /* 0x000fe20007ffe0ff */
[----:B------:R-:W-:Y:S06]  /*21c0*/  @P6 BRA `(.L_x_78) ;  /* 0x0000000000406947 */ /* 0x000fec0003800000 */
[----:B------:R-:W1:Y:S02]  /*21d0*/  LDCU UR4, c[0x0][0x440] ;  /* 0x00008800ff0477ac */ /* 0x000e640008000800 */
[----:B-1----:R-:W-:-:S13]  /*21e0*/  ISETP.GE.AND P0, PT, R198, UR4, PT ;  /* 0x00000004c6007c0c */ /* 0x002fda000bf06270 */
[----:B------:R-:W-:Y:S05]  /*21f0*/  @P0 BRA `(.L_x_79) ;  /* 0x00000000002c0947 */ /* 0x000fea0003800000 */
[----:B------:R-:W1:Y:S01]  /*2200*/  LDCU.64 UR4, c[0x0][0x390] ;  /* 0x00007200ff0477ac */ /* 0x000e620008000a00 */
[----:B------:R-:W-:-:S05]  /*2210*/  MOV R8, R28 ;  /* 0x0000001c00087202 */ /* 0x000fca0000000f00 */
[----:B------:R-:W-:-:S04]  /*2220*/  IMAD.WIDE.U32 R34, R197, R6, R8 ;  /* 0x00000006c5227225 */ /* 0x000fc800078e0008 */
[----:B------:R-:W-:Y:S01]  /*2230*/  IMAD R8, R197, R7, R35 ;  /* 0x00000007c5087224 */ /* 0x000fe200078e0223 */
[----:B-1----:R-:W-:-:S04]  /*2240*/  LEA R32, P0, R34, UR4, 0x1 ;  /* 0x0000000422207c11 */ /* 0x002fc8000f8008ff */
[----:B------:R-:W-:-:S05]  /*2250*/  LEA.HI.X R33, R34, UR5, R8, 0x1, P0 ;  /* 0x0000000522217c11 */ /* 0x000fca00080f0c08 */
[----:B------:R-:W-:Y:S01]  /*2260*/  @!PT LDS RZ, [RZ] ;  /* 0x00000000fffff984 */ /* 0x000fe20000000800 */
[----:B------:R-:W-:Y:S01]  /*2270*/  @!PT LDS RZ, [RZ] ;  /* 0x00000000fffff984 */ /* 0x000fe20000000800 */
[----:B------:R-:W-:Y:S01]  /*2280*/  @!PT LDS RZ, [RZ] ;  /* 0x00000000fffff984 */ /* 0x000fe20000000800 */
[----:B------:R2:W-:Y:S01]  /*2290*/  LDGSTS.E.BYPASS.LTC128B.128 [R204+0xa000], desc[UR14][R32.64] ;  /* 0x0a00000020cc7fae */ /* 0x0005e2000b981a0e */
[----:B------:R-:W-:Y:S05]  /*22a0*/  BRA `(.L_x_80) ;  /* 0x00000000000c7947 */ /* 0x000fea0003800000 */
.L_x_79:
[----:B------:R3:W-:Y:S01]  /*22b0*/  STS.128 [R204+0xa000], RZ ;  /* 0x00a000ffcc007388 */ /* 0x0007e20000000c00 */
[----:B------:R-:W-:Y:S05]  /*22c0*/  BRA `(.L_x_80) ;  /* 0x0000000000047947 */ /* 0x000fea0003800000 */
.L_x_78:
[----:B------:R1:W-:Y:S02]  /*22d0*/  STS.128 [R204+0xa000], RZ ;  /* 0x00a000ffcc007388 */ /* 0x0003e40000000c00 */
.L_x_80:
[----:B------:R-:W-:Y:S05]  /*22e0*/  BSYNC.RECONVERGENT B0 ;  /* 0x0000000000007941 */ /* 0x000fea0003800200 */
.L_x_77:
[-C--:B------:R-:W-:Y:S01]  /*22f0*/  ISETP.GE.AND P5, PT, R203, R208.reuse, PT ;  /* 0x000000d0cb00720c */ /* 0x080fe20003fa6270 */
[----:B------:R-:W-:Y:S01]  /*2300*/  BSSY.RECONVERGENT B0, `(.L_x_81) ;  /* 0x0000016000007945 */ /* 0x000fe20003800200 */
[-C--:B------:R-:W-:Y:S02]  /*2310*/  ISETP.GE.AND P4, PT, R202, R208.reuse, PT ;  /* 0x000000d0ca00720c */ /* 0x080fe40003f86270 */
[----:B------:R-:W-:-:S09]  /*2320*/  ISETP.GE.AND P3, PT, R199, R208, PT ;  /* 0x000000d0c700720c */ /* 0x000fd20003f66270 */
[----:B------:R4:W-:Y:S01]  /*2330*/  @P5 STS.128 [R204+0xb000], RZ ;  /* 0x00b000ffcc005388 */ /* 0x0009e20000000c00 */
[----:B------:R-:W-:Y:S05]  /*2340*/  @P5 BRA `(.L_x_82) ;  /* 0x0000000000445947 */ /* 0x000fea0003800000 */
[----:B------:R-:W5:Y:S02]  /*2350*/  LDCU UR4, c[0x0][0x440] ;  /* 0x00008800ff0477ac */ /* 0x000f640008000800 */
[----:B-----5:R-:W-:-:S13]  /*2360*/  ISETP.GE.AND P0, PT, R198, UR4, PT ;  /* 0x00000004c6007c0c */ /* 0x020fda000bf06270 */
[----:B------:R1:W-:Y:S01]  /*2370*/  @P0 STS.128 [R204+0xb000], RZ ;  /* 0x00b000ffcc000388 */ /* 0x0003e20000000c00 */
[----:B------:R-:W-:Y:S05]  /*2380*/  @P0 BRA `(.L_x_82) ;  /* 0x0000000000340947 */ /* 0x000fea0003800000 */
[----:B------:R-:W5:Y:S01]  /*2390*/  LDCU.64 UR4, c[0x0][0x390] ;  /* 0x00007200ff0477ac */ /* 0x000f620008000a00 */
[----:B--2---:R-:W-:Y:S01]  /*23a0*/  MOV R32, R28 ;  /* 0x0000001c00207202 */ /* 0x004fe20000000f00 */
[----:B------:R-:W-:Y:S01]  /*23b0*/  IMAD R8, R25, R6, RZ ;  /* 0x0000000619087224 */ /* 0x000fe200078e02ff */
[----:B------:R-:W-:-:S03]  /*23c0*/  MOV R33, R9 ;  /* 0x0000000900217202 */ /* 0x000fc60000000f00 */
[C---:B------:R-:W-:Y:S02]  /*23d0*/  IMAD R8, R14.reuse, R7, R8 ;  /* 0x000000070e087224 */ /* 0x040fe400078e0208 */
[----:B------:R-:W-:-:S05]  /*23e0*/  IMAD.WIDE.U32 R32, R14, R6, R32 ;  /* 0x000000060e207225 */ /* 0x000fca00078e0020 */
[----:B------:R-:W-:Y:S02]  /*23f0*/  IADD3 R8, PT, PT, R33, R8, RZ ;  /* 0x0000000821087210 */ /* 0x000fe40007ffe0ff */
[----:B-----5:R-:W-:-:S04]  /*2400*/  LEA R34, P0, R32, UR4, 0x1 ;  /* 0x0000000420227c11 */ /* 0x020fc8000f8008ff */
[----:B------:R-:W-:-:S05]  /*2410*/  LEA.HI.X R35, R32, UR5, R8, 0x1, P0 ;  /* 0x0000000520237c11 */ /* 0x000fca00080f0c08 */
[----:B------:R-:W-:Y:S01]  /*2420*/  @!PT LDS RZ, [RZ] ;  /* 0x00000000fffff984 */ /* 0x000fe20000000800 */
[----:B------:R-:W-:Y:S01]  /*2430*/  @!PT LDS RZ, [RZ] ;  /* 0x00000000fffff984 */ /* 0x000fe20000000800 */
[----:B------:R-:W-:Y:S01]  /*2440*/  @!PT LDS RZ, [RZ] ;  /* 0x00000000fffff984 */ /* 0x000fe20000000800 */
[----:B------:R2:W-:Y:S04]  /*2450*/  LDGSTS.E.BYPASS.LTC128B.128 [R204+0xb000], desc[UR14][R34.64] ;  /* 0x0b00000022cc7fae */ /* 0x0005e8000b981a0e */
.L_x_82:
[----:B------:R-:W-:Y:S05]  /*2460*/  BSYNC.RECONVERGENT B0 ;  /* 0x0000000000007941 */ /* 0x000fea0003800200 */
.L_x_81:
[----:B------:R1:W-:Y:S01]  /*2470*/  @P4 STS.128 [R204+0xc000], RZ ;  /* 0x00c000ffcc004388 */ /* 0x0003e20000000c00 */
[----:B------:R-:W-:Y:S04]  /*2480*/  BSSY.RECONVERGENT B0, `(.L_x_83) ;  /* 0x0000013000007945 */ /* 0x000fe80003800200 */
        /* <DEDUP_REMOVED lines=18> */
.L_x_84:
[----:B------:R-:W-:Y:S05]  /*25b0*/  BSYNC.RECONVERGENT B0 ;  /* 0x0000000000007941 */ /* 0x000fea0003800200 */
.L_x_83:
        /* <DEDUP_REMOVED lines=15> */
[----:B------:R-:W-:Y:S01]  /*26b0*/  @!PT LDS RZ, [RZ] ;  /* 0x00000000fffff984 */ /* 0x000fe20000000800 */
[----:B------:R-:W-:Y:S01]  /*26c0*/  @!PT LDS RZ, [RZ] ;  /* 0x00000000fffff984 */ /* 0x000fe20000000800 */
[----:B------:R-:W-:Y:S01]  /*26d0*/  @!PT LDS RZ, [RZ] ;  /* 0x00000000fffff984 */ /* 0x000fe20000000800 */
[----:B------:R1:W-:Y:S04]  /*26e0*/  LDGSTS.E.BYPASS.LTC128B.128 [R204+0xd000], desc[UR14][R6.64] ;  /* 0x0d00000006cc7fae */ /* 0x0003e8000b981a0e */
.L_x_86:
[----:B------:R-:W-:Y:S05]  /*26f0*/  BSYNC.RECONVERGENT B0 ;  /* 0x0000000000007941 */ /* 0x000fea0003800200 */
.L_x_85:
[----:B------:R-:W-:Y:S01]  /*2700*/  IMAD R16, R232, -0x40, R16 ;  /* 0xffffffc0e8107824 */ /* 0x000fe200078e0210 */
[----:B------:R-:W0:Y:S01]  /*2710*/  LDGDEPBAR ;  /* 0x00000000000079af */ /* 0x000e220000000000 */
[----:B------:R-:W-:Y:S03]  /*2720*/  BSSY.RECONVERGENT B0, `(.L_x_87) ;  /* 0x000000e000007945 */ /* 0x000fe60003800200 */
[----:B------:R-:W-:-:S13]  /*2730*/  ISETP.GE.AND P2, PT, R197, R16, PT ;  /* 0x00000010c500720c */ /* 0x000fda0003f46270 */
[----:B------:R-:W-:Y:S05]  /*2740*/  @P2 BRA `(.L_x_88) ;  /* 0x0000000000282947 */ /* 0x000fea0003800000 */
[----:B------:R-:W5:Y:S02]  /*2750*/  LDCU UR4, c[0x0][0x440] ;  /* 0x00008800ff0477ac */ /* 0x000f640008000800 */
[----:B-----5:R-:W-:-:S13]  /*2760*/  ISETP.GE.AND P0, PT, R198, UR4, PT ;  /* 0x00000004c6007c0c */ /* 0x020fda000bf06270 */
[----:B------:R-:W-:Y:S05]  /*2770*/  @P0 BRA `(.L_x_89) ;  /* 0x0000000000140947 */ /* 0x000fea0003800000 */
[----:B------:R-:W-:Y:S01]  /*2780*/  @!PT LDS RZ, [RZ] ;  /* 0x00000000fffff984 */ /* 0x000fe20000000800 */
[----:B------:R-:W-:Y:S01]  /*2790*/  @!PT LDS RZ, [RZ] ;  /* 0x00000000fffff984 */ /* 0x000fe20000000800 */
[----:B------:R-:W-:Y:S01]  /*27a0*/  @!PT LDS RZ, [RZ] ;  /* 0x00000000fffff984 */ /* 0x000fe20000000800 */
[----:B------:R1:W-:Y:S01]  /*27b0*/  LDGSTS.E.BYPASS.LTC128B.128 [R204+0x4000], desc[UR14][R216.64] ;  /* 0x04000000d8cc7fae */ /* 0x0003e2000b981a0e */
[----:B------:R-:W-:Y:S05]  /*27c0*/  BRA `(.L_x_90) ;  /* 0x00000000000c7947 */ /* 0x000fea0003800000 */
.L_x_89:
[----:B------:R1:W-:Y:S01]  /*27d0*/  STS.128 [R204+0x4000], RZ ;  /* 0x004000ffcc007388 */ /* 0x0003e20000000c00 */
[----:B------:R-:W-:Y:S05]  /*27e0*/  BRA `(.L_x_90) ;  /* 0x0000000000047947 */ /* 0x000fea0003800000 */
.L_x_88:
[----:B------:R1:W-:Y:S02]  /*27f0*/  STS.128 [R204+0x4000], RZ ;  /* 0x004000ffcc007388 */ /* 0x0003e40000000c00 */
.L_x_90:
[----:B------:R-:W-:Y:S05]  /*2800*/  BSYNC.RECONVERGENT B0 ;  /* 0x0000000000007941 */ /* 0x000fea0003800200 */
.L_x_87:
[----:B------:R-:W-:Y:S01]  /*2810*/  ISETP.GE.AND P1, PT, R203, R16, PT ;  /* 0x00000010cb00720c */ /* 0x000fe20003f26270 */
[----:B------:R-:W-:-:S12]  /*2820*/  BSSY.RECONVERGENT B0, `(.L_x_91) ;  /* 0x000000d000007945 */ /* 0x000fd80003800200 */
[----:B------:R1:W-:Y:S01]  /*2830*/  @P1 STS.128 [R204+0x5000], RZ ;  /* 0x005000ffcc001388 */ /* 0x0003e20000000c00 */
[----:B------:R-:W-:Y:S05]  /*2840*/  @P1 BRA `(.L_x_92) ;  /* 0x0000000000281947 */ /* 0x000fea0003800000 */
[----:B------:R-:W5:Y:S02]  /*2850*/  LDCU UR4, c[0x0][0x440] ;  /* 0x00008800ff0477ac */ /* 0x000f640008000800 */
[----:B-----5:R-:W-:-:S13]  /*2860*/  ISETP.GE.AND P0, PT, R198, UR4, PT ;  /* 0x00000004c6007c0c */ /* 0x020fda000bf06270 */
[----:B------:R1:W-:Y:S01]  /*2870*/  @P0 STS.128 [R204+0x5000], RZ ;  /* 0x005000ffcc000388 */ /* 0x0003e20000000c00 */
[----:B------:R-:W-:Y:S05]  /*2880*/  @P0 BRA `(.L_x_92) ;  /* 0x0000000000180947 */ /* 0x000fea0003800000 */
[----:B-1----:R-:W-:-:S04]  /*2890*/  LEA R6, P0, R211, R216, 0x1 ;  /* 0x000000d8d3067211 */ /* 0x002fc800078008ff */
[----:B------:R-:W-:-:S05]  /*28a0*/  LEA.HI.X R7, R211, R217, R210, 0x1, P0 ;  /* 0x000000d9d3077211 */ /* 0x000fca00000f0cd2 */
[----:B------:R-:W-:Y:S01]  /*28b0*/  @!PT LDS RZ, [RZ] ;  /* 0x00000000fffff984 */ /* 0x000fe20000000800 */
[----:B------:R-:W-:Y:S01]  /*28c0*/  @!PT LDS RZ, [RZ] ;  /* 0x00000000fffff984 */ /* 0x000fe20000000800 */
[----:B------:R-:W-:Y:S01]  /*28d0*/  @!PT LDS RZ, [RZ] ;  /* 0x00000000fffff984 */ /* 0x000fe20000000800 */
[----:B------:R1:W-:Y:S04]  /*28e0*/  LDGSTS.E.BYPASS.LTC128B.128 [R204+0x5000], desc[UR14][R6.64] ;  /* 0x0500000006cc7fae */ /* 0x0003e8000b981a0e */
.L_x_92:
[----:B------:R-:W-:Y:S05]  /*28f0*/  BSYNC.RECONVERGENT B0 ;  /* 0x0000000000007941 */ /* 0x000fea0003800200 */
.L_x_91:
[----:B------:R-:W-:Y:S01]  /*2900*/  BSSY.RECONVERGENT B0, `(.L_x_93) ;  /* 0x000000e000007945 */ /* 0x000fe20003800200 */
[----:B------:R-:W-:-:S03]  /*2910*/  IADD3 R231, PT, PT, R204, R173, RZ ;  /* 0x000000adcce77210 */ /* 0x000fc60007ffe0ff */
[----:B------:R-:W-:Y:S05]  /*2920*/  @P2 BRA `(.L_x_94) ;  /* 0x0000000000282947 */ /* 0x000fea0003800000 */
[----:B------:R-:W5:Y:S02]  /*2930*/  LDCU UR4, c[0x0][0x440] ;  /* 0x00008800ff0477ac */ /* 0x000f640008000800 */
[----:B-----5:R-:W-:-:S13]  /*2940*/  ISETP.GE.AND P0, PT, R198, UR4, PT ;  /* 0x00000004c6007c0c */ /* 0x020fda000bf06270 */
[----:B------:R-:W-:Y:S05]  /*2950*/  @P0 BRA `(.L_x_95) ;  /* 0x0000000000140947 */ /* 0x000fea0003800000 */
[----:B------:R-:W-:Y:S01]  /*2960*/  @!PT LDS RZ, [RZ] ;  /* 0x00000000fffff984 */ /* 0x000fe20000000800 */
[----:B------:R-:W-:Y:S01]  /*2970*/  @!PT LDS RZ, [RZ] ;  /* 0x00000000fffff984 */ /* 0x000fe20000000800 */
[----:B------:R-:W-:Y:S01]  /*2980*/  @!PT LDS RZ, [RZ] ;  /* 0x00000000fffff984 */ /* 0x000fe20000000800 */
[----:B------:R1:W-:Y:S01]  /*2990*/  LDGSTS.E.BYPASS.LTC128B.128 [R231], desc[UR14][R214.64] ;  /* 0x00000000d6e77fae */ /* 0x0003e2000b981a0e */
[----:B------:R-:W-:Y:S05]  /*29a0*/  BRA `(.L_x_96) ;  /* 0x00000000000c7947 */ /* 0x000fea0003800000 */
.L_x_95:
[----:B------:R1:W-:Y:S01]  /*29b0*/  STS.128 [R231], RZ ;  /* 0x000000ffe7007388 */ /* 0x0003e20000000c00 */
[----:B------:R-:W-:Y:S05]  /*29c0*/  BRA `(.L_x_96) ;  /* 0x0000000000047947 */ /* 0x000fea0003800000 */
.L_x_94:
[----:B------:R1:W-:Y:S02]  /*29d0*/  STS.128 [R231], RZ ;  /* 0x000000ffe7007388 */ /* 0x0003e40000000c00 */
.L_x_96:
[----:B------:R-:W-:Y:S05]  /*29e0*/  BSYNC.RECONVERGENT B0 ;  /* 0x0000000000007941 */ /* 0x000fea0003800200 */
.L_x_93:
[C---:B-1----:R-:W-:Y:S01]  /*29f0*/  VIADD R7, R195.reuse, 0x8 ;  /* 0x00000008c3077836 */ /* 0x042fe20000000000 */
[CC--:B------:R-:W-:Y:S01]  /*2a00*/  ISETP.GE.AND P2, PT, R195.reuse, R16.reuse, PT ;  /* 0x00000010c300720c */ /* 0x0c0fe20003f46270 */
[----:B------:R-:W-:Y:S01]  /*2a10*/  IMAD.MOV.U32 R230, RZ, RZ, 0x7f800000 ;  /* 0x7f800000ffe67424 */ /* 0x000fe200078e00ff */
[----:B------:R-:W-:Y:S01]  /*2a20*/  LOP3.LUT R9, R195, 0x20, RZ, 0xfc, !PT ;  /* 0x00000020c3097812 */ /* 0x000fe200078efcff */
[----:B------:R-:W-:Y:S01]  /*2a30*/  IMAD.MOV.U32 R229, RZ, RZ, 0x7f800000 ;  /* 0x7f800000ffe57424 */ /* 0x000fe200078e00ff */
[----:B------:R-:W-:Y:S01]  /*2a40*/  ISETP.GE.AND P0, PT, R7, R16, PT ;  /* 0x000000100700720c */ /* 0x000fe20003f06270 */
[C---:B------:R-:W-:Y:S01]  /*2a50*/  IMAD.WIDE.U32 R28, R195.reuse, 0x4, R240 ;  /* 0x00000004c31c7825 */ /* 0x040fe200078e00f0 */
[----:B------:R-:W-:-:S07]  /*2a60*/  IADD3 R7, PT, PT, R195, 0x28, RZ ;  /* 0x00000028c3077810 */ /* 0x000fce0007ffe0ff */
[----:B------:R1:W5:Y:S01]  /*2a70*/  @!P2 LDG.E R230, desc[UR14][R28.64] ;  /* 0x0000000e1ce6a981 */ /* 0x000362000c1e1900 */
[----:B------:R-:W-:-:S03]  /*2a80*/  ISETP.GE.AND P2, PT, R9, R16, PT ;  /* 0x000000100900720c */ /* 0x000fc60003f46270 */
[----:B------:R1:W5:Y:S01]  /*2a90*/  @!P0 LDG.E R229, desc[UR14][R28.64+0x20] ;  /* 0x0000200e1ce58981 */ /* 0x000362000c1e1900 */
[----:B------:R-:W-:Y:S01]  /*2aa0*/  ISETP.GE.AND P0, PT, R7, R16, PT ;  /* 0x000000100700720c */ /* 0x000fe20003f06270 */
[----:B------:R-:W-:Y:S01]  /*2ab0*/  IMAD.MOV.U32 R228, RZ, RZ, 0x7f800000 ;  /* 0x7f800000ffe47424 */ /* 0x000fe200078e00ff */
[----:B------:R-:W-:-:S07]  /*2ac0*/  MOV R226, 0x7f800000 ;  /* 0x7f80000000e27802 */ /* 0x000fce0000000f00 */
[----:B------:R1:W5:Y:S04]  /*2ad0*/  @!P2 LDG.E R228, desc[UR14][R28.64+0x80] ;  /* 0x0000800e1ce4a981 */ /* 0x000368000c1e1900 */
[----:B------:R1:W5:Y:S01]  /*2ae0*/  @!P0 LDG.E R226, desc[UR14][R28.64+0xa0] ;  /* 0x0000a00e1ce28981 */ /* 0x000362000c1e1900 */
[----:B------:R-:W-:Y:S03]  /*2af0*/  BSSY.RECONVERGENT B0, `(.L_x_97) ;  /* 0x000000d000007945 */ /* 0x000fe60003800200 */
[----:B------:R1:W-:Y:S01]  /*2b00*/  @P1 STS.128 [R231+0x1000], RZ ;  /* 0x001000ffe7001388 */ /* 0x0003e20000000c00 */
[----:B------:R-:W-:Y:S05]  /*2b10*/  @P1 BRA `(.L_x_98) ;  /* 0x0000000000281947 */ /* 0x000fea0003800000 */
[----:B------:R-:W2:Y:S02]  /*2b20*/  LDCU UR4, c[0x0][0x440] ;  /* 0x00008800ff0477ac */ /* 0x000ea40008000800 */
[----:B--2---:R-:W-:-:S13]  /*2b30*/  ISETP.GE.AND P0, PT, R198, UR4, PT ;  /* 0x00000004c6007c0c */ /* 0x004fda000bf06270 */
[----:B------:R2:W-:Y:S01]  /*2b40*/  @P0 STS.128 [R231+0x1000], RZ ;  /* 0x001000ffe7000388 */ /* 0x0005e20000000c00 */
[----:B------:R-:W-:Y:S05]  /*2b50*/  @P0 BRA `(.L_x_98) ;  /* 0x0000000000180947 */ /* 0x000fea0003800000 */
[----:B------:R-:W-:-:S04]  /*2b60*/  LEA R6, P0, R27, R214, 0x1 ;  /* 0x000000d61b067211 */ /* 0x000fc800078008ff */
[----:B------:R-:W-:-:S05]  /*2b70*/  LEA.HI.X R7, R27, R215, R30, 0x1, P0 ;  /* 0x000000d71b077211 */ /* 0x000fca00000f0c1e */
[----:B------:R-:W-:Y:S01]  /*2b80*/  @!PT LDS RZ, [RZ] ;  /* 0x00000000fffff984 */ /* 0x000fe20000000800 */
[----:B------:R-:W-:Y:S01]  /*2b90*/  @!PT LDS RZ, [RZ] ;  /* 0x00000000fffff984 */ /* 0x000fe20000000800 */
[----:B------:R-:W-:Y:S01]  /*2ba0*/  @!PT LDS RZ, [RZ] ;  /* 0x00000000fffff984 */ /* 0x000fe20000000800 */
[----:B------:R1:W-:Y:S04]  /*2bb0*/  LDGSTS.E.BYPASS.LTC128B.128 [R231+0x1000], desc[UR14][R6.64] ;  /* 0x0100000006e77fae */ /* 0x0003e8000b981a0e */
.L_x_98:
[----:B------:R-:W-:Y:S05]  /*2bc0*/  BSYNC.RECONVERGENT B0 ;  /* 0x0000000000007941 */ /* 0x000fea0003800200 */
.L_x_97:
[----:B------:R-:W3:Y:S01]  /*2bd0*/  LDCU.64 UR4, c[0x0][0x3d0] ;  /* 0x00007a00ff0477ac */ /* 0x000ee20008000a00 */
[C---:B------:R-:W-:Y:S01]  /*2be0*/  IMAD.WIDE.U32 R8, R4.reuse, UR17, R22 ;  /* 0x0000001104087c25 */ /* 0x040fe2000f8e0016 */
[----:B------:R-:W-:Y:S03]  /*2bf0*/  BSSY.RECONVERGENT B0, `(.L_x_99) ;  /* 0x000001b000007945 */ /* 0x000fe60003800200 */
[----:B-1----:R-:W-:Y:S01]  /*2c00*/  IMAD R6, R4, UR16, RZ ;  /* 0x0000001004067c24 */ /* 0x002fe2000f8e02ff */
[----:B------:R-:W-:-:S03]  /*2c10*/  IADD3 R8, P0, PT, R20, R8, RZ ;  /* 0x0000000814087210 */ /* 0x000fc60007f1e0ff */
[----:B------:R-:W-:-:S05]  /*2c20*/  IMAD R6, R5, UR17, R6 ;  /* 0x0000001105067c24 */ /* 0x000fca000f8e0206 */
[----:B------:R-:W-:Y:S01]  /*2c30*/  IADD3.X R9, PT, PT, R19, R9, R6, P0, !PT ;  /* 0x0000000913097210 */ /* 0x000fe200007fe406 */
[----:B---3--:R-:W-:Y:S02]  /*2c40*/  IMAD R17, R17, UR4, RZ ;  /* 0x0000000411117c24 */ /* 0x008fe4000f8e02ff */
        /* <DEDUP_REMOVED lines=18> */
.L_x_101:
[----:B------:R3:W-:Y:S01]  /*2d70*/  STS.128 [R204+0x6000], RZ ;  /* 0x006000ffcc007388 */ /* 0x0007e20000000c00 */
[----:B------:R-:W-:Y:S05]  /*2d80*/  BRA `(.L_x_102) ;  /* 0x0000000000047947 */ /* 0x000fea0003800000 */
.L_x_100:
[----:B------:R1:W-:Y:S02]  /*2d90*/  STS.128 [R204+0x6000], RZ ;  /* 0x006000ffcc007388 */ /* 0x0003e40000000c00 */
.L_x_102:
[----:B------:R-:W-:Y:S05]  /*2da0*/  BSYNC.RECONVERGENT B0 ;  /* 0x0000000000007941 */ /* 0x000fea0003800200 */
.L_x_99:
[----:B------:R1:W-:Y:S01]  /*2db0*/  @P5 STS.128 [R204+0x7000], RZ ;  /* 0x007000ffcc005388 */ /* 0x0003e20000000c00 */
[----:B------:R-:W-:Y:S01]  /*2dc0*/  IMAD.SHL.U32 R6, R24, 0x2, RZ ;  /* 0x0000000218067824 */ /* 0x000fe200078e00ff */
[----:B------:R-:W1:Y:S01]  /*2dd0*/  LDCU UR6, c[0x0][0x440] ;  /* 0x00008800ff0677ac */ /* 0x000e620008000800 */
[----:B------:R-:W-:Y:S01]  /*2de0*/  BSSY.RECONVERGENT B0, `(.L_x_103) ;  /* 0x0000017000007945 */ /* 0x000fe20003800200 */
[----:B------:R-:W-:Y:S01]  /*2df0*/  SHF.R.U32.HI R207, RZ, 0x1, R24 ;  /* 0x00000001ffcf7819 */ /* 0x000fe20000011618 */
[----:B------:R-:W1:Y:S01]  /*2e00*/  LDCU UR7, c[0x0][0x3e0] ;  /* 0x00007c00ff0777ac */ /* 0x000e620008000800 */
[----:B------:R-:W-:Y:S01]  /*2e10*/  LOP3.LUT R6, R6, 0x6, RZ, 0xc0, !PT ;  /* 0x0000000606067812 */ /* 0x000fe200078ec0ff */
[----:B------:R-:W1:Y:S01]  /*2e20*/  LDCU UR8, c[0x0][0x45c] ;  /* 0x00008b80ff0877ac */ /* 0x000e620008000800 */
[----:B------:R-:W-:Y:S05]  /*2e30*/  @P5 BRA `(.L_x_104) ;  /* 0x0000000000445947 */ /* 0x000fea0003800000 */
[----:B------:R-:W2:Y:S02]  /*2e40*/  LDCU UR4, c[0x0][0x440] ;  /* 0x00008800ff0477ac */ /* 0x000ea40008000800 */
[----:B--2---:R-:W-:-:S13]  /*2e50*/  ISETP.GE.AND P0, PT, R198, UR4, PT ;  /* 0x00000004c6007c0c */ /* 0x004fda000bf06270 */
[----:B------:R2:W-:Y:S01]  /*2e60*/  @P0 STS.128 [R204+0x7000], RZ ;  /* 0x007000ffcc000388 */ /* 0x0005e20000000c00 */
[----:B------:R-:W-:Y:S05]  /*2e70*/  @P0 BRA `(.L_x_104) ;  /* 0x0000000000340947 */ /* 0x000fea0003800000 */
[----:B------:R-:W3:Y:S01]  /*2e80*/  LDCU.64 UR4, c[0x0][0x388] ;  /* 0x00007100ff0477ac */ /* 0x000ee20008000a00 */
[----:B-1----:R-:W-:Y:S01]  /*2e90*/  MOV R16, R8 ;  /* 0x0000000800107202 */ /* 0x002fe20000000f00 */
[----:B------:R-:W-:Y:S01]  /*2ea0*/  IMAD R10, R25, R4, RZ ;  /* 0x00000004190a7224 */ /* 0x000fe200078e02ff */
[----:B------:R-:W-:-:S03]  /*2eb0*/  MOV R17, R7 ;  /* 0x0000000700117202 */ /* 0x000fc60000000f00 */
[C---:B------:R-:W-:Y:S02]  /*2ec0*/  IMAD R10, R14.reuse, R5, R10 ;  /* 0x000000050e0a7224 */ /* 0x040fe400078e020a */
[----:B------:R-:W-:-:S05]  /*2ed0*/  IMAD.WIDE.U32 R16, R14, R4, R16 ;  /* 0x000000040e107225 */ /* 0x000fca00078e0010 */
[----:B------:R-:W-:Y:S02]  /*2ee0*/  IADD3 R10, PT, PT, R17, R10, RZ ;  /* 0x0000000a110a7210 */ /* 0x000fe40007ffe0ff */
[----:B---3--:R-:W-:-:S04]  /*2ef0*/  LEA R18, P0, R16, UR4, 0x1 ;  /* 0x0000000410127c11 */ /* 0x008fc8000f8008ff */
[----:B------:R-:W-:-:S05]  /*2f00*/  LEA.HI.X R19, R16, UR5, R10, 0x1, P0 ;  /* 0x0000000510137c11 */ /* 0x000fca00080f0c0a */
[----:B------:R-:W-:Y:S01]  /*2f10*/  @!PT LDS RZ, [RZ] ;  /* 0x00000000fffff984 */ /* 0x000fe20000000800 */
[----:B------:R-:W-:Y:S01]  /*2f20*/  @!PT LDS RZ, [RZ] ;  /* 0x00000000fffff984 */ /* 0x000fe20000000800 */
[----:B------:R-:W-:Y:S01]  /*2f30*/  @!PT LDS RZ, [RZ] ;  /* 0x00000000fffff984 */ /* 0x000fe20000000800 */
[----:B------:R1:W-:Y:S04]  /*2f40*/  LDGSTS.E.BYPASS.LTC128B.128 [R204+0x7000], desc[UR14][R18.64] ;  /* 0x0700000012cc7fae */ /* 0x0003e8000b981a0e */
.L_x_104:
[----:B-1----:R-:W-:Y:S05]  /*2f50*/  BSYNC.RECONVERGENT B0 ;  /* 0x0000000000007941 */ /* 0x002fea0003800200 */
.L_x_103:
[----:B------:R1:W-:Y:S01]  /*2f60*/  @P4 STS.128 [R204+0x8000], RZ ;  /* 0x008000ffcc004388 */ /* 0x0003e20000000c00 */
[----:B------:R-:W-:Y:S01]  /*2f70*/  BSSY.RECONVERGENT B0, `(.L_x_105) ;  /* 0x0000014000007945 */ /* 0x000fe20003800200 */
[----:B------:R-:W-:-:S03]  /*2f80*/  LOP3.LUT R207, R6, 0x1e0, R207, 0xf8, !PT ;  /* 0x000001e006cf7812 */ /* 0x000fc600078ef8cf */
[----:B------:R-:W-:Y:S05]  /*2f90*/  @P4 BRA `(.L_x_106) ;  /* 0x0000000000444947 */ /* 0x000fea0003800000 */
[----:B------:R-:W3:Y:S02]  /*2fa0*/  LDCU UR4, c[0x0][0x440] ;  /* 0x00008800ff0477ac */ /* 0x000ee40008000800 */
[----:B---3--:R-:W-:-:S13]  /*2fb0*/  ISETP.GE.AND P0, PT, R198, UR4, PT ;  /* 0x00000004c6007c0c */ /* 0x008fda000bf06270 */
[----:B------:R3:W-:Y:S01]  /*2fc0*/  @P0 STS.128 [R204+0x8000], RZ ;  /* 0x008000ffcc000388 */ /* 0x0007e20000000c00 */
[----:B------:R-:W-:Y:S05]  /*2fd0*/  @P0 BRA `(.L_x_106) ;  /* 0x0000000000340947 */ /* 0x000fea0003800000 */
[----:B------:R-:W1:Y:S01]  /*2fe0*/  LDCU.64 UR4, c[0x0][0x388] ;  /* 0x00007100ff0477ac */ /* 0x000e620008000a00 */
[----:B------:R-:W-:Y:S01]  /*2ff0*/  IMAD R6, R15, R4, RZ ;  /* 0x000000040f067224 */ /* 0x000fe200078e02ff */
[----:B------:R-:W-:Y:S02]  /*3000*/  MOV R14, R8 ;  /* 0x00000008000e7202 */ /* 0x000fe40000000f00 */
[----:B------:R-:W-:Y:S01]  /*3010*/  MOV R15, R7 ;  /* 0x00000007000f7202 */ /* 0x000fe20000000f00 */
[C---:B------:R-:W-:Y:S02]  /*3020*/  IMAD R6, R13.reuse, R5, R6 ;  /* 0x000000050d067224 */ /* 0x040fe400078e0206 */
[----:B------:R-:W-:-:S05]  /*3030*/  IMAD.WIDE.U32 R14, R13, R4, R14 ;  /* 0x000000040d0e7225 */ /* 0x000fca00078e000e */
[----:B------:R-:W-:Y:S02]  /*3040*/  IADD3 R6, PT, PT, R15, R6, RZ ;  /* 0x000000060f067210 */ /* 0x000fe40007ffe0ff */
[----:B-1----:R-:W-:-:S04]  /*3050*/  LEA R16, P0, R14, UR4, 0x1 ;  /* 0x000000040e107c11 */ /* 0x002fc8000f8008ff */
[----:B------:R-:W-:-:S05]  /*3060*/  LEA.HI.X R17, R14, UR5, R6, 0x1, P0 ;  /* 0x000000050e117c11 */ /* 0x000fca00080f0c06 */
[----:B------:R-:W-:Y:S01]  /*3070*/  @!PT LDS RZ, [RZ] ;  /* 0x00000000fffff984 */ /* 0x000fe20000000800 */
[----:B------:R-:W-:Y:S01]  /*3080*/  @!PT LDS RZ, [RZ] ;  /* 0x00000000fffff984 */ /* 0x000fe20000000800 */
[----:B------:R-:W-:Y:S01]  /*3090*/  @!PT LDS RZ, [RZ] ;  /* 0x00000000fffff984 */ /* 0x000fe20000000800 */
[----:B------:R1:W-:Y:S04]  /*30a0*/  LDGSTS.E.BYPASS.LTC128B.128 [R204+0x8000], desc[UR14][R16.64] ;  /* 0x0800000010cc7fae */ /* 0x0003e8000b981a0e */
.L_x_106:
[----:B------:R-:W-:Y:S05]  /*30b0*/  BSYNC.RECONVERGENT B0 ;  /* 0x0000000000007941 */ /* 0x000fea0003800200 */
.L_x_105:
[----:B------:R1:W-:Y:S01]  /*30c0*/  @P3 STS.128 [R204+0x9000], RZ ;  /* 0x009000ffcc003388 */ /* 0x0003e20000000c00 */
[----:B------:R-:W-:Y:S04]  /*30d0*/  BSSY.RECONVERGENT B0, `(.L_x_107) ;  /* 0x0000012000007945 */ /* 0x000fe80003800200 */
[----:B------:R-:W-:Y:S05]  /*30e0*/  @P3 BRA `(.L_x_108) ;  /* 0x0000000000403947 */ /* 0x000fea0003800000 */
[----:B------:R-:W2:Y:S02]  /*30f0*/  LDCU UR4, c[0x0][0x440] ;  /* 0x00008800ff0477ac */ /* 0x000ea40008000800 */
[----:B--2---:R-:W-:-:S13]  /*3100*/  ISETP.GE.AND P0, PT, R198, UR4, PT ;  /* 0x00000004c6007c0c */ /* 0x004fda000bf06270 */
[----:B------:R2:W-:Y:S01]  /*3110*/  @P0 STS.128 [R204+0x9000], RZ ;  /* 0x009000ffcc000388 */ /* 0x0005e20000000c00 */
[----:B------:R-:W-:Y:S05]  /*3120*/  @P0 BRA `(.L_x_108) ;  /* 0x0000000000300947 */ /* 0x000fea0003800000 */
[----:B------:R-:W1:Y:S01]  /*3130*/  LDCU.64 UR4, c[0x0][0x388] ;  /* 0x00007100ff0477ac */ /* 0x000e620008000a00 */
[----:B------:R-:W-:Y:S01]  /*3140*/  MOV R6, R8 ;  /* 0x0000000800067202 */ /* 0x000fe20000000f00 */
[----:B------:R-:W-:-:S04]  /*3150*/  IMAD R11, R11, R4, RZ ;  /* 0x000000040b0b7224 */ /* 0x000fc800078e02ff */
[----:B------:R-:W-:-:S04]  /*3160*/  IMAD.WIDE.U32 R6, R12, R4, R6 ;  /* 0x000000040c067225 */ /* 0x000fc800078e0006 */
[----:B------:R-:W-:-:S05]  /*3170*/  IMAD R11, R12, R5, R11 ;  /* 0x000000050c0b7224 */ /* 0x000fca00078e020b */
[----:B------:R-:W-:Y:S02]  /*3180*/  IADD3 R11, PT, PT, R7, R11, RZ ;  /* 0x0000000b070b7210 */ /* 0x000fe40007ffe0ff */
[----:B-1----:R-:W-:-:S04]  /*3190*/  LEA R4, P0, R6, UR4, 0x1 ;  /* 0x0000000406047c11 */ /* 0x002fc8000f8008ff */
[----:B------:R-:W-:-:S05]  /*31a0*/  LEA.HI.X R5, R6, UR5, R11, 0x1, P0 ;  /* 0x0000000506057c11 */ /* 0x000fca00080f0c0b */
[----:B------:R-:W-:Y:S01]  /*31b0*/  @!PT LDS RZ, [RZ] ;  /* 0x00000000fffff984 */ /* 0x000fe20000000800 */
[----:B------:R-:W-:Y:S01]  /*31c0*/  @!PT LDS RZ, [RZ] ;  /* 0x00000000fffff984 */ /* 0x000fe20000000800 */
[----:B------:R-:W-:Y:S01]  /*31d0*/  @!PT LDS RZ, [RZ] ;  /* 0x00000000fffff984 */ /* 0x000fe20000000800 */
[----:B------:R1:W-:Y:S04]  /*31e0*/  LDGSTS.E.BYPASS.LTC128B.128 [R204+0x9000], desc[UR14][R4.64] ;  /* 0x0900000004cc7fae */ /* 0x0003e8000b981a0e */
.L_x_108:
[----:B------:R-:W-:Y:S05]  /*31f0*/  BSYNC.RECONVERGENT B0 ;  /* 0x0000000000007941 */ /* 0x000fea0003800200 */
.L_x_107:
[----:B------:R-:W0:Y:S01]  /*3200*/  LDGDEPBAR ;  /* 0x00000000000079af */ /* 0x000e220000000000 */
[----:B------:R-:W1:Y:S01]  /*3210*/  LDC R206, c[0x0][0x44c] ;  /* 0x00011300ffce7b82 */ /* 0x000e620000000800 */
[----:B------:R-:W-:Y:S01]  /*3220*/  UIADD3 UR5, UPT, UPT, UR17, 0x80, URZ ;  /* 0x0000008011057890 */ /* 0x000fe2000fffe0ff */
[----:B------:R-:W-:Y:S01]  /*3230*/  VIADD R207, R207, UR17 ;  /* 0x00000011cfcf7c36 */ /* 0x000fe20008000000 */
[----:B------:R-:W3:Y:S01]  /*3240*/  LDCU UR4, c[0x0][0x590] ;  /* 0x0000b200ff0477ac */ /* 0x000ee20008000800 */
[--C-:B------:R-:W-:Y:S01]  /*3250*/  IMAD.IADD R174, R190, 0x1, R173.reuse ;  /* 0x00000001beae7824 */ /* 0x100fe200078e02ad */
[----:B------:R-:W-:Y:S01]  /*3260*/  CS2R R94, SRZ ;  /* 0x00000000005e7805 */ /* 0x000fe2000001ff00 */
[----:B------:R-:W-:Y:S01]  /*3270*/  IMAD.SHL.U32 R218, R21, 0x8, RZ ;  /* 0x0000000815da7824 */ /* 0x000fe200078e00ff */
[----:B------:R-:W-:Y:S01]  /*3280*/  ISETP.LE.AND P2, PT, R234, UR5, PT ;  /* 0x00000005ea007c0c */ /* 0x000fe2000bf43270 */
[----:B------:R-:W-:Y:S01]  /*3290*/  IMAD.IADD R173, R188, 0x1, R173 ;  /* 0x00000001bcad7824 */ /* 0x000fe200078e02ad */
[----:B------:R-:W-:Y:S01]  /*32a0*/  CS2R R92, SRZ ;  /* 0x00000000005c7805 */ /* 0x000fe2000001ff00 */
[----:B------:R-:W-:Y:S01]  /*32b0*/  IMAD.MOV.U32 R227, RZ, RZ, R231 ;  /* 0x000000ffffe37224 */ /* 0x000fe200078e00e7 */
        /* <DEDUP_REMOVED lines=10> */
[----:B------:R-:W-:Y:S02]  /*3360*/  CS2R R74, SRZ ;  /* 0x00000000004a7805 */ /* 0x000fe4000001ff00 */
[----:B------:R-:W-:Y:S01]  /*3370*/  CS2R R72, SRZ ;  /* 0x0000000000487805 */ /* 0x000fe2000001ff00 */
[----:B------:R-:W-:-:S04]  /*3380*/  DEPBAR.LE SB0, 0x1 ;  /* 0x000080400000791a */ /* 0x000fc80000000000 */
[----:B------:R-:W-:Y:S01]  /*3390*/  BAR.SYNC.DEFER_BLOCKING 0x0 ;  /* 0x0000000000007b1d */ /* 0x000fe20000010000 */
        /* <DEDUP_REMOVED lines=17> */
[----:B------:R-:W-:Y:S01]  /*34b0*/  CS2R R36, SRZ ;  /* 0x0000000000247805 */ /* 0x000fe2000001ff00 */
[C---:B------:R-:W-:Y:S01]  /*34c0*/  @P2 VIADD R225, R207.reuse, 0x19 ;  /* 0x00000019cfe12836 */ /* 0x040fe20000000000 */
[----:B---3--:R-:W-:Y:S01]  /*34d0*/  USHF.L.U32 UR4, UR4, 0x6, URZ ;  /* 0x0000000604047899 */ /* 0x008fe200080006ff */
[----:B------:R-:W-:-:S02]  /*34e0*/  @P2 VIADD R224, R207, 0x18 ;  /* 0x00000018cfe02836 */ /* 0x000fc40000000000 */
[C---:B------:R-:W-:Y:S01]  /*34f0*/  @P2 VIADD R223, R207.reuse, 0x11 ;  /* 0x00000011cfdf2836 */ /* 0x040fe20000000000 */
[----:B------:R3:W1:Y:S01]  /*3500*/  LDSM.16.M88.4 R140, [R184] ;  /* 0x00000000b88c783b */ /* 0x0006620000000200 */
[C---:B------:R-:W-:Y:S02]  /*3510*/  @P2 VIADD R222, R207.reuse, 0x10 ;  /* 0x00000010cfde2836 */ /* 0x040fe40000000000 */
[C---:B------:R-:W-:Y:S01]  /*3520*/  @P2 VIADD R221, R207.reuse, 0x9 ;  /* 0x00000009cfdd2836 */ /* 0x040fe20000000000 */
[----:B------:R3:W1:Y:S01]  /*3530*/  LDSM.16.M88.4 R144, [R184+0x800] ;  /* 0x00080000b890783b */ /* 0x0006620000000200 */
[C---:B------:R-:W-:Y:S02]  /*3540*/  @P2 VIADD R220, R207.reuse, 0x8 ;  /* 0x00000008cfdc2836 */ /* 0x040fe40000000000 */
[----:B------:R-:W-:Y:S01]  /*3550*/  @P2 VIADD R219, R207, 0x1 ;  /* 0x00000001cfdb2836 */ /* 0x000fe20000000000 */
[----:B------:R3:W1:Y:S04]  /*3560*/  LDSM.16.M88.4 R148, [R182] ;  /* 0x00000000b694783b */ /* 0x0006680000000200 */
[----:B------:R3:W1:Y:S04]  /*3570*/  LDSM.16.M88.4 R152, [R182+0x800] ;  /* 0x00080000b698783b */ /* 0x0006680000000200 */
[----:B------:R3:W1:Y:S04]  /*3580*/  LDSM.16.M88.4 R156, [R180] ;  /* 0x00000000b49c783b */ /* 0x0006680000000200 */
[----:B------:R3:W1:Y:S04]  /*3590*/  LDSM.16.M88.4 R160, [R180+0x800] ;  /* 0x00080000b4a0783b */ /* 0x0006680000000200 */
[----:B------:R3:W1:Y:S04]  /*35a0*/  LDSM.16.M88.4 R164, [R179] ;  /* 0x00000000b3a4783b */ /* 0x0006680000000200 */
[----:B------:R3:W1:Y:S02]  /*35b0*/  LDSM.16.M88.4 R168, [R179+0x800] ;  /* 0x00080000b3a8783b */ /* 0x0006640000000200 */
.L_x_111:
        /* <DEDUP_REMOVED lines=14> */
[----:B------:R-:W1:Y:S08]  /*36a0*/  LDSM.16.M88.4 R104, [R184+-0x4000] ;  /* 0xffc00000b868783b */ /* 0x000e700000000200 */
[----:B------:R-:W2:Y:S08]  /*36b0*/  LDSM.16.M88.4 R108, [R174+0x1000] ;  /* 0x00100000ae6c783b */ /* 0x000eb00000000200 */
[----:B------:R-:W4:Y:S08]  /*36c0*/  LDSM.16.M88.4 R112, [R184+-0x3800] ;  /* 0xffc80000b870783b */ /* 0x000f300000000200 */
[----:B------:R-:W-:Y:S08]  /*36d0*/  LDSM.16.M88.4 R116, [R136] ;  /* 0x000000008874783b */ /* 0x000ff00000000200 */
[----:B------:R-:W3:Y:S01]  /*36e0*/  LDSM.16.M88.4 R120, [R182+-0x4000] ;  /* 0xffc00000b678783b */ /* 0x000ee20000000200 */
[-C--:B-1----:R-:W-:Y:S07]  /*36f0*/  HMMA.16816.F32 R4, R100, R104.reuse, RZ ;  /* 0x000000686404723c */ /* 0x082fee00000018ff */
[----:B------:R-:W-:Y:S01]  /*3700*/  LDSM.16.M88.4 R124, [R182+-0x3800] ;  /* 0xffc80000b67c783b */ /* 0x000fe20000000200 */
[C---:B--2---:R-:W-:Y:S07]  /*3710*/  HMMA.16816.F32 R8, R108.reuse, R104, RZ ;  /* 0x000000686c08723c */ /* 0x044fee00000018ff */
[----:B------:R-:W-:Y:S01]  /*3720*/  LDSM.16.M88.4 R128, [R192] ;  /* 0x00000000c080783b */ /* 0x000fe20000000200 */
[-C--:B------:R-:W-:Y:S07]  /*3730*/  HMMA.16816.F32 R12, R108, R106.reuse, RZ ;  /* 0x0000006a6c0c723c */ /* 0x080fee00000018ff */
[----:B------:R-:W-:Y:S01]  /*3740*/  LDSM.16.M88.4 R132, [R180+-0x4000] ;  /* 0xffc00000b484783b */ /* 0x000fe20000000200 */
[C---:B------:R-:W-:Y:S07]  /*3750*/  HMMA.16816.F32 R16, R100.reuse, R106, RZ ;  /* 0x0000006a6410723c */ /* 0x040fee00000018ff */
[----:B------:R-:W1:Y:S01]  /*3760*/  LDSM.16.M88.4 R104, [R136+0x1000] ;  /* 0x001000008868783b */ /* 0x000e620000000200 */
[-C--:B----4-:R-:W-:Y:S07]  /*3770*/  HMMA.16816.F32 R20, R100, R112.reuse, RZ ;  /* 0x000000706414723c */ /* 0x090fee00000018ff */
[----:B------:R-:W-:Y:S01]  /*3780*/  LDSM.16.M88.4 R136, [R179+-0x4000] ;  /* 0xffc00000b388783b */ /* 0x000fe20000000200 */
[C---:B------:R-:W-:Y:S08]  /*3790*/  HMMA.16816.F32 R24, R108.reuse, R112, RZ ;  /* 0x000000706c18723c */ /* 0x040ff000000018ff */
[-C--:B------:R-:W-:Y:S01]  /*37a0*/  HMMA.16816.F32 R28, R108, R114.reuse, RZ ;  /* 0x000000726c1c723c */ /* 0x080fe200000018ff */
[----:B------:R-:W2:Y:S07]  /*37b0*/  LDSM.16.M88.4 R108, [R192+0x1000] ;  /* 0x00100000c06c783b */ /* 0x000eae0000000200 */
[----:B------:R-:W-:Y:S01]  /*37c0*/  HMMA.16816.F32 R32, R100, R114, RZ ;  /* 0x000000726420723c */ /* 0x000fe200000018ff */
[----:B------:R-:W4:Y:S07]  /*37d0*/  LDSM.16.M88.4 R100, [R180+-0x3800] ;  /* 0xffc80000b464783b */ /* 0x000f2e0000000200 */
[-C--:B---3--:R-:W-:Y:S01]  /*37e0*/  HMMA.16816.F32 R4, R116, R120.reuse, R4 ;  /* 0x000000787404723c */ /* 0x088fe20000001804 */
[----:B------:R-:W3:Y:S07]  /*37f0*/  LDSM.16.M88.4 R112, [R185] ;  /* 0x00000000b970783b */ /* 0x000eee0000000200 */
        /* <DEDUP_REMOVED lines=12> */
[-C--:B----4-:R-:W-:Y:S08]  /*38c0*/  HMMA.16816.F32 R20, R128, R100.reuse, R20 ;  /* 0x000000648014723c */ /* 0x090ff00000001814 */
        /* <DEDUP_REMOVED lines=8> */
[-C--:B---3--:R-:W-:Y:S08]  /*3950*/  HMMA.16816.F32 R4, R112, R136.reuse, R4 ;  /* 0x000000887004723c */ /* 0x088ff00000001804 */
        /* <DEDUP_REMOVED lines=8> */
[----:B------:R-:W-:Y:S01]  /*39e0*/  FFMA.FTZ R244, R6, UR8, -R110 ;  /* 0x0000000806f47c23 */ /* 0x000fe2000801086e */
[----:B------:R-:W-:Y:S01]  /*39f0*/  @P2 FSEL R8, R8, -INF , !P1 ;  /* 0xff80000008082808 */ /* 0x000fe20004800000 */
[--C-:B------:R-:W-:Y:S01]  /*3a00*/  FFMA.FTZ R242, R4, UR8, -R109.reuse ;  /* 0x0000000804f27c23 */ /* 0x100fe2000801086d */
[-C--:B--2---:R-:W-:Y:S03]  /*3a10*/  HMMA.16816.F32 R20, R112, R100.reuse, R20 ;  /* 0x000000647014723c */ /* 0x084fe60000001814 */
[----:B------:R-:W-:Y:S01]  /*3a20*/  FSEL R6, R245, RZ, P0 ;  /* 0x000000fff5067208 */ /* 0x000fe20000000000 */
[----:B------:R-:W-:Y:S01]  /*3a30*/  MUFU.EX2 R244, R244 ;  /* 0x000000f400f47308 */ /* 0x000fe20000000800 */
[----:B------:R-:W-:Y:S02]  /*3a40*/  @P2 FSEL R11, R11, -INF , !P3 ;  /* 0xff8000000b0b2808 */ /* 0x000fe40005800000 */
[----:B------:R-:W-:Y:S01]  /*3a50*/  @P2 FSEL R9, R9, -INF , !P3 ;  /* 0xff80000009092808 */ /* 0x000fe20005800000 */
[C---:B------:R-:W-:Y:S06]  /*3a60*/  HMMA.16816.F32 R24, R104.reuse, R100, R24 ;  /* 0x000000646818723c */ /* 0x040fec0000001818 */
[----:B------:R1:W-:Y:S01]  /*3a70*/  MUFU.EX2 R245, R248 ;  /* 0x000000f800f57308 */ /* 0x0003e20000000800 */
[----:B------:R-:W-:Y:S01]  /*3a80*/  @P2 FSEL R5, R5, -INF , !P3 ;  /* 0xff80000005052808 */ /* 0x000fe20005800000 */
[----:B------:R-:W-:Y:S01]  /*3a90*/  FFMA.FTZ R250, R9, UR8, -R6 ;  /* 0x0000000809fa7c23 */ /* 0x000fe20008010806 */
[----:B------:R-:W-:Y:S01]  /*3aa0*/  FSETP.NEU.FTZ.AND P0, PT, R226, -INF , PT ;  /* 0xff800000e200780b */ /* 0x000fe20003f1d000 */
[-C--:B------:R-:W-:Y:S03]  /*3ab0*/  HMMA.16816.F32 R28, R104, R102.reuse, R28 ;  /* 0x00000066681c723c */ /* 0x080fe6000000181c */
[----:B------:R-:W-:Y:S01]  /*3ac0*/  FFMA.FTZ R246, R5, UR8, -R109 ;  /* 0x0000000805f67c23 */ /* 0x000fe2000801086d */
[----:B------:R-:W-:Y:S02]  /*3ad0*/  FSEL R5, R247, RZ, P0 ;  /* 0x000000fff7057208 */ /* 0x000fe40000000000 */
[----:B------:R-:W-:Y:S01]  /*3ae0*/  MUFU.EX2 R242, R242 ;  /* 0x000000f200f27308 */ /* 0x000fe20000000800 */
[----:B------:R-:W-:Y:S01]  /*3af0*/  @P2 ISETP.GE.AND P0, PT, R220, R234, PT ;  /* 0x000000eadc00220c */ /* 0x000fe20003f06270 */
[----:B------:R-:W-:Y:S04]  /*3b00*/  HMMA.16816.F32 R32, R112, R102, R32 ;  /* 0x000000667020723c */ /* 0x000fe80000001820 */
[----:B------:R-:W-:Y:S01]  /*3b10*/  @P2 FSEL R12, R12, -INF , !P0 ;  /* 0xff8000000c0c2808 */ /* 0x000fe20004000000 */
[--C-:B-1----:R-:W-:Y:S01]  /*3b20*/  FFMA.FTZ R248, R10, UR8, -R5.reuse ;  /* 0x000000080af87c23 */ /* 0x102fe20008010805 */
[----:B------:R-:W-:Y:S01]  /*3b30*/  @P2 FSEL R14, R14, -INF , !P0 ;  /* 0xff8000000e0e2808 */ /* 0x000fe20004000000 */
[--C-:B------:R-:W-:Y:S01]  /*3b40*/  FFMA.FTZ R249, R11, UR8, -R5.reuse ;  /* 0x000000080bf97c23 */ /* 0x100fe20008010805 */
[----:B------:R-:W-:Y:S01]  /*3b50*/  @P2 FSEL R16, R16, -INF , !P0 ;  /* 0xff80000010102808 */ /* 0x000fe20004000000 */
[----:B------:R1:W2:Y:S01]  /*3b60*/  MUFU.EX2 R243, R246 ;  /* 0x000000f600f37308 */ /* 0x0002a20000000800 */
[----:B------:R-:W-:Y:S01]  /*3b70*/  @P2 FSEL R18, R18, -INF , !P0 ;  /* 0xff80000012122808 */ /* 0x000fe20004000000 */
[----:B------:R-:W-:Y:S01]  /*3b80*/  FFMA.FTZ R252, R14, UR8, -R5 ;  /* 0x000000080efc7c23 */ /* 0x000fe20008010805 */
[----:B------:R-:W-:Y:S01]  /*3b90*/  LEA R10, P0, R195, R212, 0x2 ;  /* 0x000000d4c30a7211 */ /* 0x000fe200078010ff */
[--C-:B------:R-:W-:Y:S01]  /*3ba0*/  FFMA.FTZ R138, R16, UR8, -R109.reuse ;  /* 0x00000008108a7c23 */ /* 0x100fe2000801086d */
[-C--:B------:R-:W-:Y:S01]  /*3bb0*/  @P2 ISETP.GE.AND P1, PT, R221, R234.reuse, PT ;  /* 0x000000eadd00220c */ /* 0x080fe20003f26270 */
[----:B------:R-:W-:Y:S01]  /*3bc0*/  FFMA.FTZ R129, R18, UR8, -R110 ;  /* 0x0000000812817c23 */ /* 0x000fe2000801086e */
[----:B------:R-:W-:Y:S03]  /*3bd0*/  LEA.HI.X R11, R195, R213, RZ, 0x2, P0 ;  /* 0x000000d5c30b7211 */ /* 0x000fe600000f14ff */
[----:B------:R3:W-:Y:S01]  /*3be0*/  MUFU.EX2 R247, R250 ;  /* 0x000000fa00f77308 */ /* 0x0007e20000000800 */
[----:B------:R-:W-:Y:S02]  /*3bf0*/  @P2 FSEL R13, R13, -INF , !P1 ;  /* 0xff8000000d0d2808 */ /* 0x000fe40004800000 */
[----:B------:R-:W-:Y:S01]  /*3c00*/  @P2 FSEL R15, R15, -INF , !P1 ;  /* 0xff8000000f0f2808 */ /* 0x000fe20004800000 */
[----:B------:R-:W4:Y:S01]  /*3c10*/  LDG.E R130, desc[UR14][R10.64] ;  /* 0x0000000e0a827981 */ /* 0x000f22000c1e1900 */
[----:B------:R-:W-:Y:S01]  /*3c20*/  @P2 FSEL R19, R19, -INF , !P1 ;  /* 0xff80000013132808 */ /* 0x000fe20004800000 */
[----:B------:R-:W-:Y:S01]  /*3c30*/  FFMA.FTZ R251, R13, UR8, -R6 ;  /* 0x000000080dfb7c23 */ /* 0x000fe20008010806 */
[----:B------:R-:W-:Y:S03]  /*3c40*/  @P2 FSEL R17, R17, -INF , !P1 ;  /* 0xff80000011112808 */ /* 0x000fe60004800000 */
[----:B------:R-:W-:Y:S01]  /*3c50*/  MUFU.EX2 R129, R129 ;  /* 0x0000008100817308 */ /* 0x000fe20000000800 */
[-C--:B------:R-:W-:Y:S01]  /*3c60*/  @P2 ISETP.GE.AND P0, PT, R222, R234.reuse, PT ;  /* 0x000000eade00220c */ /* 0x080fe20003f06270 */
[----:B------:R-:W-:Y:S01]  /*3c70*/  FFMA.FTZ R134, R19, UR8, -R110 ;  /* 0x0000000813867c23 */ /* 0x000fe2000801086e */
[-C--:B------:R-:W-:Y:S01]  /*3c80*/  @P2 ISETP.GE.AND P1, PT, R223, R234.reuse, PT ;  /* 0x000000eadf00220c */ /* 0x080fe20003f26270 */
[----:B------:R-:W-:Y:S01]  /*3c90*/  FFMA.FTZ R139, R17, UR8, -R109 ;  /* 0x00000008118b7c23 */ /* 0x000fe2000801086d */
[----:B------:R-:W-:Y:S01]  /*3ca0*/  @P2 FSEL R20, R20, -INF , !P0 ;  /* 0xff80000014142808 */ /* 0x000fe20004000000 */
[--C-:B-1----:R-:W-:Y:S01]  /*3cb0*/  FFMA.FTZ R246, R8, UR8, -R6.reuse ;  /* 0x0000000808f67c23 */ /* 0x102fe20008010806 */
[----:B------:R-:W-:Y:S03]  /*3cc0*/  @P2 FSEL R24, R24, -INF , !P0 ;  /* 0xff80000018182808 */ /* 0x000fe60004000000 */
[----:B------:R-:W1:Y:S01]  /*3cd0*/  MUFU.EX2 R134, R134 ;  /* 0x0000008600867308 */ /* 0x000e620000000800 */
[----:B------:R-:W-:Y:S01]  /*3ce0*/  @P2 FSEL R26, R26, -INF , !P0 ;  /* 0xff8000001a1a2808 */ /* 0x000fe20004000000 */
[----:B---3--:R-:W-:Y:S01]  /*3cf0*/  FFMA.FTZ R250, R12, UR8, -R6 ;  /* 0x000000080cfa7c23 */ /* 0x008fe20008010806 */
[----:B------:R-:W-:Y:S01]  /*3d00*/  @P2 FSEL R22, R22, -INF , !P0 ;  /* 0xff80000016162808 */ /* 0x000fe20004000000 */
[----:B------:R-:W-:Y:S01]  /*3d10*/  FFMA.FTZ R137, R15, UR8, -R5 ;  /* 0x000000080f897c23 */ /* 0x000fe20008010805 */
[----:B------:R-:W-:Y:S01]  /*3d20*/  @P2 FSEL R27, R27, -INF , !P1 ;  /* 0xff8000001b1b2808 */ /* 0x000fe20004800000 */
[----:B------:R-:W-:Y:S01]  /*3d30*/  FFMA.FTZ R131, R20, UR8, -R109 ;  /* 0x0000000814837c23 */ /* 0x000fe2000801086d */
[----:B------:R-:W-:Y:S01]  /*3d40*/  @P2 ISETP.GE.AND P0, PT, R224, R234, PT ;  /* 0x000000eae000220c */ /* 0x000fe20003f06270 */
[----:B------:R-:W-:Y:S02]  /*3d50*/  FFMA.FTZ R121, R22, UR8, -R110 ;  /* 0x0000000816797c23 */ /* 0x000fe4000801086e */
[----:B------:R-:W-:Y:S01]  /*3d60*/  MUFU.EX2 R138, R138 ;  /* 0x0000008a008a7308 */ /* 0x000fe20000000800 */
[--C-:B------:R-:W-:Y:S01]  /*3d70*/  FFMA.FTZ R17, R27, UR8, -R5.reuse ;  /* 0x000000081b117c23 */ /* 0x100fe20008010805 */
[----:B------:R-:W-:Y:S01]  /*3d80*/  @P2 FSEL R28, R28, -INF , !P0 ;  /* 0xff8000001c1c2808 */ /* 0x000fe20004000000 */
[----:B------:R-:W-:Y:S01]  /*3d90*/  FFMA.FTZ R185, R26, UR8, -R5 ;  /* 0x000000081ab97c23 */ /* 0x000fe20008010805 */
[----:B------:R-:W-:Y:S01]  /*3da0*/  @P2 FSEL R32, R32, -INF , !P0 ;  /* 0xff80000020202808 */ /* 0x000fe20004000000 */
[--C-:B------:R-:W-:Y:S01]  /*3db0*/  FFMA.FTZ R123, R24, UR8, -R6.reuse ;  /* 0x00000008187b7c23 */ /* 0x100fe20008010806 */
[----:B------:R-:W-:Y:S01]  /*3dc0*/  @P2 FSEL R23, R23, -INF , !P1 ;  /* 0xff80000017172808 */ /* 0x000fe20004800000 */
[----:B------:R-:W-:Y:S03]  /*3dd0*/  FFMA.FTZ R18, R28, UR8, -R6 ;  /* 0x000000081c127c23 */ /* 0x000fe60008010806 */
[----:B------:R3:W-:Y:S01]  /*3de0*/  MUFU.EX2 R192, R17 ;  /* 0x0000001100c07308 */ /* 0x0007e20000000800 */
[--C-:B------:R-:W-:Y:S01]  /*3df0*/  FFMA.FTZ R22, R32, UR8, -R109.reuse ;  /* 0x0000000820167c23 */ /* 0x100fe2000801086d */
[----:B--2---:R-:W-:Y:S01]  /*3e00*/  F2FP.F16.F32.PACK_AB R19, R243, R242 ;  /* 0x000000f2f313723e */ /* 0x004fe200000000ff */
[--C-:B------:R-:W-:Y:S01]  /*3e10*/  FFMA.FTZ R126, R23, UR8, -R110.reuse ;  /* 0x00000008177e7c23 */ /* 0x100fe2000801086e */
[----:B------:R-:W-:Y:S01]  /*3e20*/  @P2 FSEL R34, R34, -INF , !P0 ;  /* 0xff80000022222808 */ /* 0x000fe20004000000 */
[----:B------:R-:W2:Y:S01]  /*3e30*/  LDG.E R135, desc[UR14][R10.64+0x20] ;  /* 0x0000200e0a877981 */ /* 0x000ea2000c1e1900 */
[----:B------:R-:W-:Y:S04]  /*3e40*/  @P2 FSEL R21, R21, -INF , !P1 ;  /* 0xff80000015152808 */ /* 0x000fe80004800000 */
[----:B------:R1:W-:Y:S01]  /*3e50*/  MUFU.EX2 R117, R18 ;  /* 0x0000001200757308 */ /* 0x0003e20000000800 */
[----:B------:R-:W-:Y:S01]  /*3e60*/  @P2 FSEL R25, R25, -INF , !P1 ;  /* 0xff80000019192808 */ /* 0x000fe20004800000 */
[----:B------:R1:W-:Y:S01]  /*3e70*/  STS [R205], R19 ;  /* 0x00000013cd007388 */ /* 0x0003e20000000800 */
[----:B------:R-:W-:Y:S01]  /*3e80*/  @P2 FSEL R30, R30, -INF , !P0 ;  /* 0xff8000001e1e2808 */ /* 0x000fe20004000000 */
[----:B------:R-:W-:Y:S01]  /*3e90*/  FFMA.FTZ R23, R34, UR8, -R110 ;  /* 0x0000000822177c23 */ /* 0x000fe2000801086e */
[----:B------:R-:W-:Y:S01]  /*3ea0*/  @P2 ISETP.GE.AND P1, PT, R225, R234, PT ;  /* 0x000000eae100220c */ /* 0x000fe20003f26270 */
[----:B------:R-:W-:Y:S01]  /*3eb0*/  FFMA.FTZ R122, R21, UR8, -R109 ;  /* 0x00000008157a7c23 */ /* 0x000fe2000801086d */
[----:B------:R-:W-:Y:S03]  /*3ec0*/  FFMA.FTZ R125, R25, UR8, -R6 ;  /* 0x00000008197d7c23 */ /* 0x000fe60008010806 */
[----:B------:R-:W1:Y:S01]  /*3ed0*/  MUFU.EX2 R139, R139 ;  /* 0x0000008b008b7308 */ /* 0x000e620000000800 */
[----:B---3--:R-:W-:Y:S01]  /*3ee0*/  F2FP.F16.F32.PACK_AB R17, R245, R244 ;  /* 0x000000f4f511723e */ /* 0x008fe200000000ff */
[----:B------:R-:W-:Y:S01]  /*3ef0*/  FFMA.FTZ R21, R30, UR8, -R5 ;  /* 0x000000081e157c23 */ /* 0x000fe20008010805 */
[----:B------:R-:W-:Y:S01]  /*3f00*/  @P2 FSEL R33, R33, -INF , !P1 ;  /* 0xff80000021212808 */ /* 0x000fe20004800000 */
[----:B------:R-:W5:Y:S01]  /*3f10*/  LDG.E R133, desc[UR14][R10.64+0x80] ;  /* 0x0000800e0a857981 */ /* 0x000f62000c1e1900 */
[----:B------:R-:W-:Y:S02]  /*3f20*/  @P2 FSEL R35, R35, -INF , !P1 ;  /* 0xff80000023232808 */ /* 0x000fe40004800000 */
[----:B------:R-:W-:Y:S03]  /*3f30*/  @P2 FSEL R29, R29, -INF , !P1 ;  /* 0xff8000001d1d2808 */ /* 0x000fe60004800000 */
[----:B------:R3:W-:Y:S01]  /*3f40*/  MUFU.EX2 R136, R22 ;  /* 0x0000001600887308 */ /* 0x0007e20000000800 */
[----:B-1----:R-:W-:Y:S01]  /*3f50*/  F2FP.F16.F32.PACK_AB R18, R134, R129 ;  /* 0x000000818612723e */ /* 0x002fe200000000ff */
[----:B------:R1:W-:Y:S01]  /*3f60*/  STS [R205+0x400], R17 ;  /* 0x00040011cd007388 */ /* 0x0003e20000000800 */
[----:B------:R-:W-:Y:S01]  /*3f70*/  FFMA.FTZ R109, R33, UR8, -R109 ;  /* 0x00000008216d7c23 */ /* 0x000fe2000801086d */
[----:B------:R-:W-:Y:S01]  /*3f80*/  FFMA.FTZ R110, R35, UR8, -R110 ;  /* 0x00000008236e7c23 */ /* 0x000fe2000801086e */
[----:B------:R-:W-:Y:S01]  /*3f90*/  @P2 FSEL R31, R31, -INF , !P1 ;  /* 0xff8000001f1f2808 */ /* 0x000fe20004800000 */
[----:B------:R1:W-:Y:S01]  /*3fa0*/  STS [R237+0x400], R18 ;  /* 0x00040012ed007388 */ /* 0x0003e20000000800 */
[----:B------:R-:W-:Y:S03]  /*3fb0*/  FFMA.FTZ R6, R29, UR8, -R6 ;  /* 0x000000081d067c23 */ /* 0x000fe60008010806 */
[----:B------:R-:W1:Y:S01]  /*3fc0*/  MUFU.EX2 R246, R246 ;  /* 0x000000f600f67308 */ /* 0x000e620000000800 */
[----:B------:R-:W-:Y:S01]  /*3fd0*/  ISETP.NE.AND P1, PT, R232, RZ, PT ;  /* 0x000000ffe800720c */ /* 0x000fe20003f25270 */
[----:B------:R-:W-:Y:S01]  /*3fe0*/  FFMA.FTZ R5, R31, UR8, -R5 ;  /* 0x000000081f057c23 */ /* 0x000fe20008010805 */
[----:B------:R4:W5:Y:S07]  /*3ff0*/  LDG.E R127, desc[UR14][R10.64+0xa0] ;  /* 0x0000a00e0a7f7981 */ /* 0x00096e000c1e1900 */
[----:B------:R-:W-:Y:S01]  /*4000*/  MUFU.EX2 R248, R248 ;  /* 0x000000f800f87308 */ /* 0x000fe20000000800 */
[----:B---3--:R-:W-:Y:S05]  /*4010*/  F2FP.F16.F32.PACK_AB R22, R139, R138 ;  /* 0x0000008a8b16723e */ /* 0x008fea00000000ff */
[----:B------:R3:W-:Y:S04]  /*4020*/  STS [R237], R22 ;  /* 0x00000016ed007388 */ /* 0x0007e80000000800 */
[----:B------:R-:W3:Y:S01]  /*4030*/  MUFU.EX2 R249, R249 ;  /* 0x000000f900f97308 */ /* 0x000ee20000000800 */
[----:B-1----:R-:W-:Y:S05]  /*4040*/  F2FP.F16.F32.PACK_AB R30, R247, R246 ;  /* 0x000000f6f71e723e */ /* 0x002fea00000000ff */
[----:B------:R-:W-:Y:S04]  /*4050*/  STS [R205+0x1000], R30 ;  /* 0x0010001ecd007388 */ /* 0x000fe80000000800 */
[----:B------:R-:W-:Y:S10]  /*4060*/  MUFU.EX2 R250, R250 ;  /* 0x000000fa00fa7308 */ /* 0x000ff40000000800 */
[----:B------:R-:W1:Y:S01]  /*4070*/  MUFU.EX2 R251, R251 ;  /* 0x000000fb00fb7308 */ /* 0x000e620000000800 */
[----:B---3--:R-:W-:Y:S05]  /*4080*/  F2FP.F16.F32.PACK_AB R26, R249, R248 ;  /* 0x000000f8f91a723e */ /* 0x008fea00000000ff */
[----:B------:R3:W-:Y:S04]  /*4090*/  STS [R205+0x1400], R26 ;  /* 0x0014001acd007388 */ /* 0x0007e80000000800 */
[----:B------:R-:W-:Y:S10]  /*40a0*/  MUFU.EX2 R252, R252 ;  /* 0x000000fc00fc7308 */ /* 0x000ff40000000800 */
[----:B------:R-:W3:Y:S01]  /*40b0*/  MUFU.EX2 R137, R137 ;  /* 0x0000008900897308 */ /* 0x000ee20000000800 */
[----:B-1----:R-:W-:Y:S05]  /*40c0*/  F2FP.F16.F32.PACK_AB R25, R251, R250 ;  /* 0x000000fafb19723e */ /* 0x002fea00000000ff */
[----:B------:R-:W-:Y:S04]  /*40d0*/  STS [R237+0x1000], R25 ;  /* 0x00100019ed007388 */ /* 0x000fe80000000800 */
[----:B------:R3:W-:Y:S10]  /*40e0*/  MUFU.EX2 R132, R23 ;  /* 0x0000001700847308 */ /* 0x0007f40000000800 */
[----:B------:R-:W-:Y:S10]  /*40f0*/  MUFU.EX2 R131, R131 ;  /* 0x0000008300837308 */ /* 0x000ff40000000800 */
[----:B------:R-:W-:Y:S01]  /*4100*/  MUFU.EX2 R122, R122 ;  /* 0x0000007a007a7308 */ /* 0x000fe20000000800 */
[----:B---3--:R-:W-:Y:S05]  /*4110*/  F2FP.F16.F32.PACK_AB R23, R137, R252 ;  /* 0x000000fc8917723e */ /* 0x008fea00000000ff */
[----:B------:R-:W-:Y:S04]  /*4120*/  STS [R237+0x1400], R23 ;  /* 0x00140017ed007388 */ /* 0x000fe80000000800 */
[----:B------:R-:W-:Y:S10]  /*4130*/  MUFU.EX2 R121, R121 ;  /* 0x0000007900797308 */ /* 0x000ff40000000800 */
[----:B------:R-:W1:Y:S10]  /*4140*/  MUFU.EX2 R126, R126 ;  /* 0x0000007e007e7308 */ /* 0x000e740000000800 */
[----:B------:R3:W-:Y:S10]  /*4150*/  MUFU.EX2 R119, R21 ;  /* 0x0000001500777308 */ /* 0x0007f40000000800 */
[----:B------:R-:W3:Y:S01]  /*4160*/  MUFU.EX2 R128, R109 ;  /* 0x0000006d00807308 */ /* 0x000ee20000000800 */
[----:B-1----:R-:W-:Y:S05]  /*4170*/  F2FP.F16.F32.PACK_AB R19, R126, R121 ;  /* 0x000000797e13723e */ /* 0x002fea00000000ff */
[----:B------:R-:W-:Y:S04]  /*4180*/  STS [R235+0x400], R19 ;  /* 0x00040013eb007388 */ /* 0x000fe80000000800 */
[----:B------:R-:W1:Y:S01]  /*4190*/  MUFU.EX2 R120, R110 ;  /* 0x0000006e00787308 */ /* 0x000e620000000800 */
[----:B---3--:R-:W-:Y:S05]  /*41a0*/  F2FP.F16.F32.PACK_AB R21, R122, R131 ;  /* 0x000000837a15723e */ /* 0x008fea00000000ff */
[----:B------:R-:W-:Y:S04]  /*41b0*/  STS [R235], R21 ;  /* 0x00000015eb007388 */ /* 0x000fe80000000800 */
[----:B------:R-:W-:Y:S01]  /*41c0*/  MUFU.EX2 R123, R123 ;  /* 0x0000007b007b7308 */ /* 0x000fe20000000800 */
[----:B------:R-:W-:Y:S05]  /*41d0*/  F2FP.F16.F32.PACK_AB R17, R128, R136 ;  /* 0x000000888011723e */ /* 0x000fea00000000ff */
[----:B------:R-:W-:Y:S04]  /*41e0*/  STS [R209], R17 ;  /* 0x00000011d1007388 */ /* 0x000fe80000000800 */
[----:B------:R-:W3:Y:S01]  /*41f0*/  MUFU.EX2 R125, R125 ;  /* 0x0000007d007d7308 */ /* 0x000ee20000000800 */
[----:B-1----:R-:W-:Y:S05]  /*4200*/  F2FP.F16.F32.PACK_AB R18, R120, R132 ;  /* 0x000000847812723e */ /* 0x002fea00000000ff */
[----:B------:R-:W-:Y:S04]  /*4210*/  STS [R209+0x400], R18 ;  /* 0x00040012d1007388 */ /* 0x000fe80000000800 */
[----:B------:R-:W1:Y:S10]  /*4220*/  MUFU.EX2 R185, R185 ;  /* 0x000000b900b97308 */ /* 0x000e740000000800 */
[----:B------:R-:W1:Y:S01]  /*4230*/  MUFU.EX2 R118, R6 ;  /* 0x0000000600767308 */ /* 0x000e620000000800 */
[----:B---3--:R-:W-:Y:S05]  /*4240*/  F2FP.F16.F32.PACK_AB R34, R125, R123 ;  /* 0x0000007b7d22723e */ /* 0x008fea00000000ff */
[----:B------:R-:W-:Y:S04]  /*4250*/  STS [R235+0x1000], R34 ;  /* 0x00100022eb007388 */ /* 0x000fe80000000800 */
[----:B------:R-:W3:Y:S01]  /*4260*/  MUFU.EX2 R124, R5 ;  /* 0x00000005007c7308 */ /* 0x000ee20000000800 */
[----:B-1----:R-:W-:Y:S05]  /*4270*/  F2FP.F16.F32.PACK_AB R22, R192, R185 ;  /* 0x000000b9c016723e */ /* 0x002fea00000000ff */
[----:B------:R-:W-:Y:S01]  /*4280*/  STS [R235+0x1400], R22 ;  /* 0x00140016eb007388 */ /* 0x000fe20000000800 */
[----:B------:R-:W-:Y:S05]  /*4290*/  F2FP.F16.F32.PACK_AB R26, R118, R117 ;  /* 0x00000075761a723e */ /* 0x000fea00000000ff */
[----:B------:R-:W-:Y:S01]  /*42a0*/  STS [R209+0x1000], R26 ;  /* 0x0010001ad1007388 */ /* 0x000fe20000000800 */
[----:B---3--:R-:W-:Y:S05]  /*42b0*/  F2FP.F16.F32.PACK_AB R30, R124, R119 ;  /* 0x000000777c1e723e */ /* 0x008fea00000000ff */
[----:B------:R-:W-:Y:S04]  /*42c0*/  STS [R209+0x1400], R30 ;  /* 0x0014001ed1007388 */ /* 0x000fe80000000800 */
[----:B------:R-:W1:Y:S08]  /*42d0*/  LDSM.16.M88.4 R100, [R190+0x4000] ;  /* 0x00400000be64783b */ /* 0x000e700000000200 */
[----:B------:R-:W4:Y:S08]  /*42e0*/  LDSM.16.M88.4 R104, [R190+0x5000] ;  /* 0x00500000be68783b */ /* 0x000f300000000200 */
[----:B------:R-:W3:Y:S08]  /*42f0*/  LDSM.16.M88.4 R108, [R172+0x4000] ;  /* 0x00400000ac6c783b */ /* 0x000ef00000000200 */
[----:B------:R-:W2:Y:S01]  /*4300*/  LDSM.16.M88.4 R112, [R172+0x5000] ;  /* 0x00500000ac70783b */ /* 0x000ea20000000200 */
[-C--:B-1----:R-:W-:Y:S08]  /*4310*/  HMMA.16816.F32 R4, R100, R140.reuse, RZ ;  /* 0x0000008c6404723c */ /* 0x082ff000000018ff */
[C---:B----4-:R-:W-:Y:S08]  /*4320*/  HMMA.16816.F32 R8, R104.reuse, R140, RZ ;  /* 0x0000008c6808723c */ /* 0x050ff000000018ff */
        /* <DEDUP_REMOVED lines=8> */
[-C--:B---3--:R-:W-:Y:S08]  /*43b0*/  HMMA.16816.F32 R4, R108, R148.reuse, R4 ;  /* 0x000000946c04723c */ /* 0x088ff00000001804 */
[C---:B--2---:R-:W-:Y:S08]  /*43c0*/  HMMA.16816.F32 R8, R112.reuse, R148, R8 ;  /* 0x000000947008723c */ /* 0x044ff00000001808 */
        /* <DEDUP_REMOVED lines=23> */
[----:B------:R-:W-:Y:S04]  /*4540*/  FMUL.FTZ R243, R243, R114 ;  /* 0x00000072f3f37220 */ /* 0x000fe80000410000 */
[-C--:B------:R-:W-:Y:S03]  /*4550*/  HMMA.16816.F32 R20, R104, R168.reuse, R20 ;  /* 0x000000a86814723c */ /* 0x080fe60000001814 */
[----:B------:R-:W-:Y:S05]  /*4560*/  F2FP.F16.F32.PACK_AB R242, R243, R242 ;  /* 0x000000f2f3f2723e */ /* 0x000fea00000000ff */
[C---:B------:R-:W-:Y:S04]  /*4570*/  HMMA.16816.F32 R24, R108.reuse, R168, R24 ;  /* 0x000000a86c18723c */ /* 0x040fe80000001818 */
[C---:B------:R-:W-:Y:S01]  /*4580*/  FADD.FTZ R17, -R130.reuse, R17 ;  /* 0x0000001182117221 */ /* 0x040fe20000010100 */
[----:B------:R-:W-:Y:S01]  /*4590*/  FADD.FTZ R115, -R130, R16 ;  /* 0x0000001082737221 */ /* 0x000fe20000010100 */
[----:B------:R-:W-:Y:S02]  /*45a0*/  FADD.FTZ R19, -R135, R19 ;  /* 0x0000001387137221 */ /* 0x000fe40000010100 */
        /* <DEDUP_REMOVED lines=24> */
[----:B------:R-:W-:Y:S01]  /*4730*/  FMUL.FTZ R129, R126, R129 ;  /* 0x000000817e817220 */ /* 0x000fe20000410000 */
[----:B------:R-:W-:Y:S03]  /*4740*/  FMUL.FTZ R131, R132, R131 ;  /* 0x0000008384837220 */ /* 0x000fe60000410000 */
[----:B------:R-:W-:Y:S01]  /*4750*/  F2FP.F16.F32.PACK_AB R139, R130, R139 ;  /* 0x0000008b828b723e */ /* 0x000fe200000000ff */
[C---:B------:R-:W-:Y:S01]  /*4760*/  FADD.FTZ R130, -R135.reuse, R22 ;  /* 0x0000001687827221 */ /* 0x040fe20000010100 */
[----:B------:R-:W-:Y:S03]  /*4770*/  FADD.FTZ R135, -R135, R35 ;  /* 0x0000002387877221 */ /* 0x000fe60000010100 */
[----:B------:R-:W-:Y:S01]  /*4780*/  FMUL.FTZ R130, R121, R130 ;  /* 0x0000008279827220 */ /* 0x000fe20000410000 */
[----:B------:R-:W-:Y:S01]  /*4790*/  FMUL.FTZ R135, R120, R135 ;  /* 0x0000008778877220 */ /* 0x000fe20000410000 */
[----:B------:R-:W-:Y:S06]  /*47a0*/  @!P1 BRA `(.L_x_109) ;  /* 0x0000000000809947 */ /* 0x000fec0003800000 */
[----:B------:R-:W1:Y:S01]  /*47b0*/  LDC R5, c[0x0][0x3b0] ;  /* 0x0000ec00ff057b82 */ /* 0x000e620000000800 */
[----:B------:R-:W-:Y:S02]  /*47c0*/  ISETP.GE.AND P0, PT, R198, UR6, PT ;  /* 0x00000006c6007c0c */ /* 0x000fe4000bf06270 */
[----:B------:R-:W-:Y:S02]  /*47d0*/  IADD3 R7, P3, PT, RZ, -UR18, RZ ;  /* 0x80000012ff077c10 */ /* 0x000fe4000ff7e0ff */
[----:B------:R-:W-:Y:S04]  /*47e0*/  LOP3.LUT R16, R232, 0x1, RZ, 0xc0, !PT ;  /* 0x00000001e8107812 */ /* 0x000fe800078ec0ff */
[----:B------:R-:W-:Y:S05]  /*47f0*/  ISETP.NE.U32.AND P5, PT, R16, 0x1, PT ;  /* 0x000000011000780c */ /* 0x000fea0003fa5070 */
[----:B------:R-:W2:Y:S01]  /*4800*/  @!P0 LDC R4, c[0x0][0x3b4] ;  /* 0x0000ed00ff048b82 */ /* 0x000ea20000000800 */
[----:B-1----:R-:W-:Y:S04]  /*4810*/  IMAD.SHL.U32 R6, R5, 0x40, RZ ;  /* 0x0000004005067824 */ /* 0x002fe800078e00ff */
[----:B------:R-:W-:Y:S01]  /*4820*/  IMAD.X R6, RZ, RZ, ~R6, P3 ;  /* 0x000000ffff067224 */ /* 0x000fe200018e0e06 */
[----:B------:R-:W-:Y:S04]  /*4830*/  ISETP.GE.AND P3, PT, R198, UR6, PT ;  /* 0x00000006c6007c0c */ /* 0x000fe8000bf66270 */
[----:B------:R-:W-:Y:S04]  /*4840*/  SHF.R.S64 R7, R7, 0x1f, R6 ;  /* 0x0000001f07077819 */ /* 0x000fe80000001006 */
[----:B------:R-:W-:Y:S01]  /*4850*/  IADD3 R214, P4, PT, R7, R214, RZ ;  /* 0x000000d607d67210 */ /* 0x000fe20007f9e0ff */
[----:B------:R-:W-:Y:S03]  /*4860*/  IMAD.MOV.U32 R7, RZ, RZ, -0x2000 ;  /* 0xffffe000ff077424 */ /* 0x000fe600078e00ff */
[----:B------:R-:W-:Y:S02]  /*4870*/  LEA.HI.X.SX32 R215, R6, R215, 0x1, P4 ;  /* 0x000000d706d77211 */ /* 0x000fe400020f0eff */
[----:B------:R-:W-:Y:S02]  /*4880*/  SEL R6, R7, 0x2000, !P5 ;  /* 0x0000200007067807 */ /* 0x000fe40006800000 */
[----:B------:R-:W-:Y:S03]  /*4890*/  @!P0 LEA R16, P4, R5, R214, 0x6 ;  /* 0x000000d605108211 */ /* 0x000fe600078830ff */
[----:B------:R-:W-:Y:S01]  /*48a0*/  IMAD.IADD R227, R227, 0x1, R6 ;  /* 0x00000001e3e37824 */ /* 0x000fe200078e0206 */
[----:B--2---:R-:W-:Y:S01]  /*48b0*/  @!P0 LEA.HI.X R17, R5, R215, R4, 0x6, P4 ;  /* 0x000000d705118211 */ /* 0x004fe200020f3404 */
[--C-:B------:R-:W-:Y:S02]  /*48c0*/  IMAD.IADD R231, R231, 0x1, R6.reuse ;  /* 0x00000001e7e77824 */ /* 0x100fe400078e0206 */
[----:B------:R-:W-:Y:S01]  /*48d0*/  IMAD.IADD R174, R174, 0x1, R6 ;  /* 0x00000001aeae7824 */ /* 0x000fe200078e0206 */
[----:B------:R-:W-:Y:S01]  /*48e0*/  @!PT LDS RZ, [RZ] ;  /* 0x00000000fffff984 */ /* 0x000fe20000000800 */
[----:B------:R-:W-:Y:S01]  /*48f0*/  @!PT LDS RZ, [RZ] ;  /* 0x00000000fffff984 */ /* 0x000fe20000000800 */
[----:B------:R-:W-:Y:S01]  /*4900*/  @!PT LDS RZ, [RZ] ;  /* 0x00000000fffff984 */ /* 0x000fe20000000800 */
[----:B------:R1:W-:Y:S04]  /*4910*/  @!P3 LDGSTS.E.BYPASS.LTC128B.128 [R227], desc[UR14][R214.64] ;  /* 0x00000000d6e3bfae */ /* 0x0003e8000b981a0e */
[----:B------:R1:W-:Y:S04]  /*4920*/  @P3 STS.64 [R231], RZ ;  /* 0x000000ffe7003388 */ /* 0x0003e80000000a00 */
[----:B------:R1:W-:Y:S04]  /*4930*/  @P3 STS.64 [R231+0x8], RZ ;  /* 0x000008ffe7003388 */ /* 0x0003e80000000a00 */
[----:B------:R1:W-:Y:S04]  /*4940*/  @P0 STS.64 [R231+0x1000], RZ ;  /* 0x001000ffe7000388 */ /* 0x0003e80000000a00 */
[----:B------:R1:W-:Y:S04]  /*4950*/  @P0 STS.64 [R231+0x1008], RZ ;  /* 0x001008ffe7000388 */ /* 0x0003e80000000a00 */
[----:B------:R-:W-:Y:S01]  /*4960*/  @!PT LDS RZ, [RZ] ;  /* 0x00000000fffff984 */ /* 0x000fe20000000800 */
[----:B------:R-:W-:Y:S01]  /*4970*/  @!PT LDS RZ, [RZ] ;  /* 0x00000000fffff984 */ /* 0x000fe20000000800 */
[----:B------:R-:W-:Y:S01]  /*4980*/  @!PT LDS RZ, [RZ] ;  /* 0x00000000fffff984 */ /* 0x000fe20000000800 */
[----:B------:R1:W-:Y:S04]  /*4990*/  @!P0 LDGSTS.E.BYPASS.LTC128B.128 [R227+0x1000], desc[UR14][R16.64] ;  /* 0x0100000010e38fae */ /* 0x0003e8000b981a0e */
[----:B------:R-:W0:Y:S02]  /*49a0*/  LDGDEPBAR ;  /* 0x00000000000079af */ /* 0x000e240000000000 */
.L_x_109:
[C---:B-----5:R-:W-:Y:S01]  /*49b0*/  FADD.FTZ R4, -R133.reuse, R9 ;  /* 0x0000000985047221 */ /* 0x060fe20000010100 */
[C---:B------:R-:W-:Y:S01]  /*49c0*/  FADD.FTZ R5, -R133.reuse, R8 ;  /* 0x0000000885057221 */ /* 0x040fe20000010100 */
[C---:B------:R-:W-:Y:S01]  /*49d0*/  FADD.FTZ R7, -R133.reuse, R12 ;  /* 0x0000000c85077221 */ /* 0x040fe20000010100 */
[----:B------:R-:W-:Y:S01]  /*49e0*/  FADD.FTZ R6, -R133, R13 ;  /* 0x0000000d85067221 */ /* 0x000fe20000010100 */
[----:B------:R-:W-:Y:S01]  /*49f0*/  FMUL.FTZ R4, R247, R4 ;  /* 0x00000004f7047220 */ /* 0x000fe20000410000 */
[----:B------:R-:W-:Y:S01]  /*4a00*/  FMUL.FTZ R5, R246, R5 ;  /* 0x00000005f6057220 */ /* 0x000fe20000410000 */
[----:B------:R-:W-:Y:S01]  /*4a10*/  FADD.FTZ R8, -R133, R25 ;  /* 0x0000001985087221 */ /* 0x000fe20000010100 */
[----:B------:R-:W-:Y:S01]  /*4a20*/  FMUL.FTZ R7, R250, R7 ;  /* 0x00000007fa077220 */ /* 0x000fe20000410000 */
[----:B------:R-:W-:Y:S01]  /*4a30*/  FMUL.FTZ R6, R251, R6 ;  /* 0x00000006fb067220 */ /* 0x000fe20000410000 */
[----:B------:R-:W-:Y:S01]  /*4a40*/  F2FP.F16.F32.PACK_AB R134, R134, R245 ;  /* 0x000000f58686723e */ /* 0x000fe200000000ff */
[----:B------:R-:W-:Y:S01]  /*4a50*/  FMUL.FTZ R125, R125, R8 ;  /* 0x000000087d7d7220 */ /* 0x000fe20000410000 */
[----:B------:R-:W-:Y:S01]  /*4a60*/  F2FP.F16.F32.PACK_AB R4, R4, R5 ;  /* 0x000000050404723e */ /* 0x000fe200000000ff */
[C---:B------:R-:W-:Y:S01]  /*4a70*/  FADD.FTZ R8, -R127.reuse, R11 ;  /* 0x0000000b7f087221 */ /* 0x040fe20000010100 */
[C---:B------:R-:W-:Y:S01]  /*4a80*/  FADD.FTZ R5, -R127.reuse, R10 ;  /* 0x0000000a7f057221 */ /* 0x040fe20000010100 */
[----:B------:R-:W-:Y:S01]  /*4a90*/  F2FP.F16.F32.PACK_AB R6, R6, R7 ;  /* 0x000000070606723e */ /* 0x000fe200000000ff */
[C---:B------:R-:W-:Y:S01]  /*4aa0*/  FADD.FTZ R7, -R127.reuse, R14 ;  /* 0x0000000e7f077221 */ /* 0x040fe20000010100 */
[----:B------:R-:W-:Y:S01]  /*4ab0*/  FADD.FTZ R10, -R127, R15 ;  /* 0x0000000f7f0a7221 */ /* 0x000fe20000010100 */
[----:B------:R-:W-:Y:S01]  /*4ac0*/  FMUL.FTZ R5, R248, R5 ;  /* 0x00000005f8057220 */ /* 0x000fe20000410000 */
[----:B------:R-:W-:Y:S01]  /*4ad0*/  FMUL.FTZ R8, R249, R8 ;  /* 0x00000008f9087220 */ /* 0x000fe20000410000 */
[----:B------:R-:W-:Y:S01]  /*4ae0*/  STS [R205+-0x4000], R242 ;  /* 0xffc000f2cd007388 */ /* 0x000fe20000000800 */
[----:B------:R-:W-:Y:S01]  /*4af0*/  FMUL.FTZ R7, R252, R7 ;  /* 0x00000007fc077220 */ /* 0x000fe20000410000 */
[----:B------:R-:W-:Y:S01]  /*4b00*/  FMUL.FTZ R10, R137, R10 ;  /* 0x0000000a890a7220 */ /* 0x000fe20000410000 */
[----:B------:R-:W-:Y:S01]  /*4b10*/  FADD.FTZ R24, -R133, R24 ;  /* 0x0000001885187221 */ /* 0x000fe20000010100 */
[----:B------:R-:W-:Y:S01]  /*4b20*/  STS [R205+-0x3c00], R244 ;  /* 0xffc400f4cd007388 */ /* 0x000fe20000000800 */
[----:B------:R-:W-:Y:S01]  /*4b30*/  F2FP.F16.F32.PACK_AB R8, R8, R5 ;  /* 0x000000050808723e */ /* 0x000fe200000000ff */
[C---:B------:R-:W-:Y:S01]  /*4b40*/  FADD.FTZ R26, -R127.reuse, R26 ;  /* 0x0000001a7f1a7221 */ /* 0x040fe20000010100 */
[----:B------:R-:W-:Y:S01]  /*4b50*/  F2FP.F16.F32.PACK_AB R10, R10, R7 ;  /* 0x000000070a0a723e */ /* 0x000fe200000000ff */
[----:B------:R-:W-:Y:S01]  /*4b60*/  STS [R237+-0x4000], R138 ;  /* 0xffc0008aed007388 */ /* 0x000fe20000000800 */
[----:B------:R-:W-:Y:S01]  /*4b70*/  FADD.FTZ R27, -R127, R27 ;  /* 0x0000001b7f1b7221 */ /* 0x000fe20000010100 */
[----:B------:R-:W-:Y:S01]  /*4b80*/  F2FP.F16.F32.PACK_AB R130, R129, R130 ;  /* 0x000000828182723e */ /* 0x000fe200000000ff */
[----:B------:R-:W-:Y:S01]  /*4b90*/  FMUL.FTZ R24, R123, R24 ;  /* 0x000000187b187220 */ /* 0x000fe20000410000 */
[----:B------:R-:W-:Y:S01]  /*4ba0*/  STS [R237+-0x3c00], R134 ;  /* 0xffc40086ed007388 */ /* 0x000fe20000000800 */
[----:B------:R-:W-:Y:S01]  /*4bb0*/  FMUL.FTZ R26, R185, R26 ;  /* 0x0000001ab91a7220 */ /* 0x000fe20000410000 */
[----:B------:R-:W-:Y:S01]  /*4bc0*/  FMUL.FTZ R27, R192, R27 ;  /* 0x0000001bc01b7220 */ /* 0x000fe20000410000 */
[C---:B------:R-:W-:Y:S01]  /*4bd0*/  FADD.FTZ R28, -R133.reuse, R28 ;  /* 0x0000001c851c7221 */ /* 0x040fe20000010100 */
[----:B------:R-:W-:Y:S01]  /*4be0*/  STS [R205+-0x3000], R4 ;  /* 0xffd00004cd007388 */ /* 0x000fe20000000800 */
[----:B------:R-:W-:Y:S01]  /*4bf0*/  FADD.FTZ R29, -R133, R29 ;  /* 0x0000001d851d7221 */ /* 0x000fe20000010100 */
[C---:B------:R-:W-:Y:S01]  /*4c00*/  FADD.FTZ R30, -R127.reuse, R30 ;  /* 0x0000001e7f1e7221 */ /* 0x040fe20000010100 */
[----:B------:R-:W-:Y:S01]  /*4c10*/  FADD.FTZ R31, -R127, R31 ;  /* 0x0000001f7f1f7221 */ /* 0x000fe20000010100 */
[----:B------:R-:W-:Y:S01]  /*4c20*/  STS [R205+-0x2c00], R8 ;  /* 0xffd40008cd007388 */ /* 0x000fe20000000800 */
[----:B------:R-:W-:Y:S01]  /*4c30*/  F2FP.F16.F32.PACK_AB R32, R135, R131 ;  /* 0x000000838720723e */ /* 0x000fe200000000ff */
[----:B------:R-:W-:Y:S01]  /*4c40*/  FMUL.FTZ R28, R117, R28 ;  /* 0x0000001c751c7220 */ /* 0x000fe20000410000 */
[----:B------:R-:W-:Y:S01]  /*4c50*/  FMUL.FTZ R29, R118, R29 ;  /* 0x0000001d761d7220 */ /* 0x000fe20000410000 */
[----:B------:R-:W-:Y:S01]  /*4c60*/  STS [R237+-0x3000], R6 ;  /* 0xffd00006ed007388 */ /* 0x000fe20000000800 */
[----:B------:R-:W-:Y:S01]  /*4c70*/  FMUL.FTZ R30, R119, R30 ;  /* 0x0000001e771e7220 */ /* 0x000fe20000410000 */
[----:B------:R-:W-:Y:S01]  /*4c80*/  FMUL.FTZ R31, R124, R31 ;  /* 0x0000001f7c1f7220 */ /* 0x000fe20000410000 */
[----:B------:R-:W-:Y:S01]  /*4c90*/  F2FP.F16.F32.PACK_AB R34, R125, R24 ;  /* 0x000000187d22723e */ /* 0x000fe200000000ff */
[----:B------:R-:W-:Y:S01]  /*4ca0*/  STS [R237+-0x2c00], R10 ;  /* 0xffd4000aed007388 */ /* 0x000fe20000000800 */
[----:B------:R-:W-:Y:S01]  /*4cb0*/  F2FP.F16.F32.PACK_AB R102, R27, R26 ;  /* 0x0000001a1b66723e */ /* 0x000fe200000000ff */
[----:B------:R-:W-:Y:S01]  /*4cc0*/  IMAD R116, R206, UR7, RZ ;  /* 0x00000007ce747c24 */ /* 0x000fe2000f8e02ff */
[----:B------:R-:W-:Y:S01]  /*4cd0*/  F2FP.F16.F32.PACK_AB R100, R29, R28 ;  /* 0x0000001c1d64723e */ /* 0x000fe200000000ff */
[----:B------:R-:W-:Y:S01]  /*4ce0*/  STS [R235+-0x4000], R243 ;  /* 0xffc000f3eb007388 */ /* 0x000fe20000000800 */
[----:B------:R-:W-:Y:S03]  /*4cf0*/  F2FP.F16.F32.PACK_AB R104, R31, R30 ;  /* 0x0000001e1f68723e */ /* 0x000fe600000000ff */
[----:B------:R-:W-:Y:S04]  /*4d00*/  STS [R235+-0x3c00], R130 ;  /* 0xffc40082eb007388 */ /* 0x000fe80000000800 */
[----:B------:R-:W-:Y:S04]  /*4d10*/  STS [R209+-0x4000], R139 ;  /* 0xffc0008bd1007388 */ /* 0x000fe80000000800 */
[----:B------:R-:W-:Y:S04]  /*4d20*/  STS [R209+-0x3c00], R32 ;  /* 0xffc40020d1007388 */ /* 0x000fe80000000800 */
[----:B------:R-:W-:Y:S04]  /*4d30*/  STS [R235+-0x3000], R34 ;  /* 0xffd00022eb007388 */ /* 0x000fe80000000800 */
[----:B------:R-:W-:Y:S04]  /*4d40*/  STS [R235+-0x2c00], R102 ;  /* 0xffd40066eb007388 */ /* 0x000fe80000000800 */
[----:B------:R-:W-:Y:S04]  /*4d50*/  STS [R209+-0x3000], R100 ;  /* 0xffd00064d1007388 */ /* 0x000fe80000000800 */
[----:B------:R-:W-:Y:S01]  /*4d60*/  STS [R209+-0x2c00], R104 ;  /* 0xffd40068d1007388 */ /* 0x000fe20000000800 */
[----:B------:R-:W-:Y:S06]  /*4d70*/  BAR.SYNC.DEFER_BLOCKING 0x0 ;  /* 0x0000000000007b1d */ /* 0x000fec0000010000 */
[----:B------:R-:W-:Y:S04]  /*4d80*/  LDSM.16.MT88.4 R4, [R178] ;  /* 0x00000000b204783b */ /* 0x000fe80000004200 */
[----:B------:R-:W2:Y:S04]  /*4d90*/  LDSM.16.MT88.4 R8, [R188+0x4000] ;  /* 0x00400000bc08783b */ /* 0x000ea80000004200 */
[----:B------:R-:W3:Y:S04]  /*4da0*/  LDSM.16.MT88.4 R12, [R178+0x2000] ;  /* 0x00200000b20c783b */ /* 0x000ee80000004200 */
[----:B-1----:R-:W1:Y:S04]  /*4db0*/  LDSM.16.MT88.4 R16, [R0+0x4000] ;  /* 0x004000000010783b */ /* 0x002e680000004200 */
[----:B------:R-:W-:Y:S04]  /*4dc0*/  LDSM.16.MT88.4 R20, [R178+0x800] ;  /* 0x00080000b214783b */ /* 0x000fe80000004200 */
[----:B------:R-:W4:Y:S04]  /*4dd0*/  LDSM.16.MT88.4 R24, [R188+0x4800] ;  /* 0x00480000bc18783b */ /* 0x000f280000004200 */
[----:B------:R-:W4:Y:S04]  /*4de0*/  LDSM.16.MT88.4 R28, [R178+0x2800] ;  /* 0x00280000b21c783b */ /* 0x000f280000004200 */
[----:B------:R-:W4:Y:S04]  /*4df0*/  LDSM.16.MT88.4 R32, [R0+0x4800] ;  /* 0x004800000020783b */ /* 0x000f280000004200 */
[----:B------:R-:W-:Y:S04]  /*4e00*/  LDSM.16.MT88.4 R100, [R188+0x5000] ;  /* 0x00500000bc64783b */ /* 0x000fe80000004200 */
[----:B------:R-:W-:Y:S01]  /*4e10*/  LDSM.16.MT88.4 R104, [R178+0x3000] ;  /* 0x00300000b268783b */ /* 0x000fe20000004200 */
[-C--:B--2---:R-:W-:Y:S08]  /*4e20*/  HMMA.16816.F32 R36, R4, R8.reuse, R36 ;  /* 0x000000080424723c */ /* 0x084ff00000001824 */
[C---:B---3--:R-:W-:Y:S08]  /*4e30*/  HMMA.16816.F32 R40, R12.reuse, R8, R40 ;  /* 0x000000080c28723c */ /* 0x048ff00000001828 */
[-C--:B------:R-:W-:Y:S08]  /*4e40*/  HMMA.16816.F32 R44, R12, R10.reuse, R44 ;  /* 0x0000000a0c2c723c */ /* 0x080ff0000000182c */
[C---:B------:R-:W-:Y:S01]  /*4e50*/  HMMA.16816.F32 R48, R4.reuse, R10, R48 ;  /* 0x0000000a0430723c */ /* 0x040fe20000001830 */
[----:B------:R-:W2:Y:S07]  /*4e60*/  LDSM.16.MT88.4 R8, [R178+0x1000] ;  /* 0x00100000b208783b */ /* 0x000eae0000004200 */
[-C--:B-1----:R-:W-:Y:S08]  /*4e70*/  HMMA.16816.F32 R52, R4, R16.reuse, R52 ;  /* 0x000000100434723c */ /* 0x082ff00000001834 */
[C---:B------:R-:W-:Y:S08]  /*4e80*/  HMMA.16816.F32 R56, R12.reuse, R16, R56 ;  /* 0x000000100c38723c */ /* 0x040ff00000001838 */
[-C--:B------:R-:W-:Y:S01]  /*4e90*/  HMMA.16816.F32 R60, R12, R18.reuse, R60 ;  /* 0x000000120c3c723c */ /* 0x080fe2000000183c */
[----:B------:R-:W1:Y:S07]  /*4ea0*/  LDSM.16.MT88.4 R12, [R0+0x5000] ;  /* 0x00500000000c783b */ /* 0x000e6e0000004200 */
        /* <DEDUP_REMOVED lines=34> */
[----:B------:R-:W-:Y:S02]  /*50d0*/  IADD3 R5, P0, PT, RZ, -UR19, RZ ;  /* 0x80000013ff057c10 */ /* 0x000fe4000ff1e0ff */
[C---:B------:R-:W-:Y:S02]  /*50e0*/  ISETP.GE.AND P3, PT, R198.reuse, UR6, PT ;  /* 0x00000006c6007c0c */ /* 0x040fe4000bf66270 */
[----:B------:R-:W-:Y:S01]  /*50f0*/  ISETP.GE.AND P4, PT, R198, UR6, PT ;  /* 0x00000006c6007c0c */ /* 0x000fe2000bf86270 */
[----:B------:R-:W-:Y:S05]  /*5100*/  IMAD.X R4, RZ, RZ, ~UR4, P0 ;  /* 0x80000004ff047e24 */ /* 0x000fea00080e06ff */
[----:B------:R-:W-:Y:S04]  /*5110*/  SHF.R.S64 R5, R5, 0x1f, R4 ;  /* 0x0000001f05057819 */ /* 0x000fe80000001004 */
[----:B------:R-:W-:Y:S04]  /*5120*/  IADD3 R216, P0, PT, R5, R216, RZ ;  /* 0x000000d805d87210 */ /* 0x000fe80007f1e0ff */
[----:B------:R-:W-:Y:S02]  /*5130*/  LEA.HI.X.SX32 R217, R4, R217, 0x1, P0 ;  /* 0x000000d904d97211 */ /* 0x000fe400000f0eff */
[C---:B------:R-:W-:Y:S03]  /*5140*/  @!P3 LEA R6, P0, R211.reuse, R216, 0x1 ;  /* 0x000000d8d306b211 */ /* 0x040fe600078008ff */
[----:B------:R-:W-:Y:S01]  /*5150*/  @!PT LDS RZ, [RZ] ;  /* 0x00000000fffff984 */ /* 0x000fe20000000800 */
[----:B------:R-:W-:Y:S01]  /*5160*/  @!PT LDS RZ, [RZ] ;  /* 0x00000000fffff984 */ /* 0x000fe20000000800 */
[----:B------:R-:W-:Y:S01]  /*5170*/  @!PT LDS RZ, [RZ] ;  /* 0x00000000fffff984 */ /* 0x000fe20000000800 */
[----:B------:R1:W-:Y:S01]  /*5180*/  @!P4 LDGSTS.E.BYPASS.LTC128B.128 [R204+0x4000], desc[UR14][R216.64] ;  /* 0x04000000d8cccfae */ /* 0x0003e2000b981a0e */
[----:B------:R-:W-:Y:S03]  /*5190*/  @!P3 LEA.HI.X R7, R211, R217, R210, 0x1, P0 ;  /* 0x000000d9d307b211 */ /* 0x000fe600000f0cd2 */
[----:B------:R1:W-:Y:S04]  /*51a0*/  @P4 STS.128 [R204+0x4000], RZ ;  /* 0x004000ffcc004388 */ /* 0x0003e80000000c00 */
[----:B------:R1:W-:Y:S04]  /*51b0*/  @P3 STS.128 [R204+0x5000], RZ ;  /* 0x005000ffcc003388 */ /* 0x0003e80000000c00 */
[----:B------:R-:W-:Y:S01]  /*51c0*/  @!PT LDS RZ, [RZ] ;  /* 0x00000000fffff984 */ /* 0x000fe20000000800 */
[----:B------:R-:W-:Y:S01]  /*51d0*/  @!PT LDS RZ, [RZ] ;  /* 0x00000000fffff984 */ /* 0x000fe20000000800 */
[----:B------:R-:W-:Y:S01]  /*51e0*/  @!PT LDS RZ, [RZ] ;  /* 0x00000000fffff984 */ /* 0x000fe20000000800 */
[----:B------:R1:W-:Y:S04]  /*51f0*/  @!P3 LDGSTS.E.BYPASS.LTC128B.128 [R204+0x5000], desc[UR14][R6.64] ;  /* 0x0500000006ccbfae */ /* 0x0003e8000b981a0e */
[----:B------:R-:W0:Y:S02]  /*5200*/  LDGDEPBAR ;  /* 0x00000000000079af */ /* 0x000e240000000000 */
.L_x_110:
[----:B------:R-:W-:Y:S01]  /*5210*/  LDSM.16.M88.4 R20, [R186] ;  /* 0x00000000ba14783b */ /* 0x000fe20000000200 */
[----:B------:R-:W-:Y:S02]  /*5220*/  ISETP.GT.AND P5, PT, R232, RZ, PT ;  /* 0x000000ffe800720c */ /* 0x000fe40003fa4270 */
[----:B------:R-:W-:Y:S01]  /*5230*/  @P1 IADD3 R212, P3, PT, R212, -0x100, RZ ;  /* 0xffffff00d4d41810 */ /* 0x000fe20007f7e0ff */
[----:B------:R-:W1:Y:S03]  /*5240*/  LDSM.16.MT88.4 R8, [R188+0x6000] ;  /* 0x00600000bc08783b */ /* 0x000e660000004200 */
[----:B------:R-:W-:Y:S01]  /*5250*/  @P1 IADD3.X R213, PT, PT, R213, -0x1, RZ, P3, !PT ;  /* 0xffffffffd5d51810 */ /* 0x000fe20001ffe4ff */
[----:B------:R-:W2:Y:S04]  /*5260*/  LDSM.16.MT88.4 R16, [R0+0x6000] ;  /* 0x006000000010783b */ /* 0x000ea80000004200 */
[----:B------:R-:W-:Y:S04]  /*5270*/  LDSM.16.M88.4 R24, [R177] ;  /* 0x00000000b118783b */ /* 0x000fe80000000200 */
[----:B------:R-:W3:Y:S04]  /*5280*/  LDSM.16.MT88.4 R28, [R188+0x6800] ;  /* 0x00680000bc1c783b */ /* 0x000ee80000004200 */
        /* <DEDUP_REMOVED lines=20> */
[C---:B------:R-:W-:Y:S03]  /*53d0*/  HMMA.16816.F32 R12, R100.reuse, R108, R12 ;  /* 0x0000006c640c723c */ /* 0x040fe6000000180c */
[C---:B------:R-:W-:Y:S04]  /*53e0*/  LEA R108, P0, R218.reuse, R238, 0x2 ;  /* 0x000000eeda6c7211 */ /* 0x040fe800078010ff */
[----:B------:R-:W-:Y:S01]  /*53f0*/  LEA.HI.X.SX32 R109, R218, R239, 0x2, P0 ;  /* 0x000000efda6d7211 */ /* 0x000fe200000f16ff */
[----:B------:R-:W-:Y:S01]  /*5400*/  HMMA.16816.F32 R16, R100, R110, R16 ;  /* 0x0000006e6410723c */ /* 0x000fe20000001810 */
[----:B------:R-:W-:Y:S02]  /*5410*/  LDSM.16.MT88.4 R100, [R188+0x8800] ;  /* 0x00880000bc64783b */ /* 0x000fe40000004200 */
[C---:B------:R-:W-:Y:S04]  /*5420*/  LEA R110, P0, R116.reuse, R108, 0x5 ;  /* 0x0000006c746e7211 */ /* 0x040fe800078028ff */
[C---:B------:R-:W-:Y:S01]  /*5430*/  LEA.HI.X.SX32 R111, R116.reuse, R109, 0x5, P0 ;  /* 0x0000006d746f7211 */ /* 0x040fe200000f2eff */
[C---:B-1----:R-:W-:Y:S08]  /*5440*/  HMMA.16816.F32 R4, R20.reuse, R28, R4 ;  /* 0x0000001c1404723c */ /* 0x042ff00000001804 */
[C---:B------:R-:W-:Y:S01]  /*5450*/  HMMA.16816.F32 R8, R20.reuse, R30, R8 ;  /* 0x0000001e1408723c */ /* 0x040fe20000001808 */
[----:B------:R-:W1:Y:S07]  /*5460*/  LDSM.16.M88.4 R28, [R177+0x2000] ;  /* 0x00200000b11c783b */ /* 0x000e6e0000000200 */
[C---:B------:R-:W-:Y:S03]  /*5470*/  HMMA.16816.F32 R12, R20.reuse, R112, R12 ;  /* 0x00000070140c723c */ /* 0x040fe6000000180c */
[C---:B------:R-:W-:Y:S04]  /*5480*/  LEA R112, P0, R116.reuse, R110, 0x5 ;  /* 0x0000006e74707211 */ /* 0x040fe800078028ff */
[C---:B------:R-:W-:Y:S01]  /*5490*/  LEA.HI.X.SX32 R113, R116.reuse, R111, 0x5, P0 ;  /* 0x0000006f74717211 */ /* 0x040fe200000f2eff */
[----:B------:R-:W-:Y:S01]  /*54a0*/  HMMA.16816.F32 R16, R20, R114, R16 ;  /* 0x000000721410723c */ /* 0x000fe20000001810 */
[----:B------:R-:W4:Y:S02]  /*54b0*/  LDSM.16.MT88.4 R20, [R0+0x8800] ;  /* 0x008800000014783b */ /* 0x000f240000004200 */
[C---:B------:R-:W-:Y:S04]  /*54c0*/  LEA R114, P0, R116.reuse, R112, 0x5 ;  /* 0x0000007074727211 */ /* 0x040fe800078028ff */
[C---:B------:R-:W-:Y:S01]  /*54d0*/  LEA.HI.X.SX32 R115, R116.reuse, R113, 0x5, P0 ;  /* 0x0000007174737211 */ /* 0x040fe200000f2eff */
[C---:B--2---:R-:W-:Y:S05]  /*54e0*/  HMMA.16816.F32 R4, R24.reuse, R32, R4 ;  /* 0x000000201804723c */ /* 0x044fea0000001804 */
[C---:B------:R-:W-:Y:S03]  /*54f0*/  LEA R118, P0, R116.reuse, R114, 0x5 ;  /* 0x0000007274767211 */ /* 0x040fe600078028ff */
[C---:B------:R-:W-:Y:S01]  /*5500*/  HMMA.16816.F32 R8, R24.reuse, R34, R8 ;  /* 0x000000221808723c */ /* 0x040fe20000001808 */
[----:B------:R-:W-:Y:S02]  /*5510*/  LDSM.16.MT88.4 R32, [R188+0x9000] ;  /* 0x00900000bc20783b */ /* 0x000fe40000004200 */
[C---:B------:R-:W-:Y:S02]  /*5520*/  LEA.HI.X.SX32 R119, R116.reuse, R115, 0x5, P0 ;  /* 0x0000007374777211 */ /* 0x040fe400000f2eff */
[C---:B------:R-:W-:Y:S03]  /*5530*/  LEA R120, P0, R116.reuse, R118, 0x5 ;  /* 0x0000007674787211 */ /* 0x040fe600078028ff */
[C---:B---3--:R-:W-:Y:S03]  /*5540*/  HMMA.16816.F32 R12, R24.reuse, R104, R12 ;  /* 0x00000068180c723c */ /* 0x048fe6000000180c */
[C---:B------:R-:W-:Y:S02]  /*5550*/  LEA.HI.X.SX32 R121, R116.reuse, R119, 0x5, P0 ;  /* 0x0000007774797211 */ /* 0x040fe400000f2eff */
[C---:B------:R-:W-:Y:S03]  /*5560*/  LEA R122, P0, R116.reuse, R120, 0x5 ;  /* 0x00000078747a7211 */ /* 0x040fe600078028ff */
[----:B------:R-:W-:Y:S01]  /*5570*/  HMMA.16816.F32 R16, R24, R106, R16 ;  /* 0x0000006a1810723c */ /* 0x000fe20000001810 */
[----:B------:R-:W2:Y:S02]  /*5580*/  LDSM.16.M88.4 R24, [R176+0x2000] ;  /* 0x00200000b018783b */ /* 0x000ea40000000200 */
[C---:B------:R-:W-:Y:S02]  /*5590*/  LEA.HI.X.SX32 R123, R116.reuse, R121, 0x5, P0 ;  /* 0x00000079747b7211 */ /* 0x040fe400000f2eff */
[----:B------:R-:W-:Y:S03]  /*55a0*/  LDSM.16.MT88.4 R104, [R0+0x9800] ;  /* 0x009800000068783b */ /* 0x000fe60000004200 */
[C---:B-1----:R-:W-:Y:S08]  /*55b0*/  HMMA.16816.F32 R4, R28.reuse, R100, R4 ;  /* 0x000000641c04723c */ /* 0x042ff00000001804 */
[C---:B------:R-:W-:Y:S01]  /*55c0*/  HMMA.16816.F32 R8, R28.reuse, R102, R8 ;  /* 0x000000661c08723c */ /* 0x040fe20000001808 */
[----:B------:R-:W1:Y:S07]  /*55d0*/  LDSM.16.MT88.4 R100, [R0+0x9000] ;  /* 0x009000000064783b */ /* 0x000e6e0000004200 */
[C---:B----4-:R-:W-:Y:S08]  /*55e0*/  HMMA.16816.F32 R12, R28.reuse, R20, R12 ;  /* 0x000000141c0c723c */ /* 0x050ff0000000180c */
[----:B------:R-:W-:Y:S01]  /*55f0*/  HMMA.16816.F32 R16, R28, R22, R16 ;  /* 0x000000161c10723c */ /* 0x000fe20000001810 */
[----:B------:R-:W-:Y:S04]  /*5600*/  LDSM.16.M88.4 R20, [R175+0x2000] ;  /* 0x00200000af14783b */ /* 0x000fe80000000200 */
[----:B------:R-:W3:Y:S03]  /*5610*/  LDSM.16.MT88.4 R28, [R188+0x9800] ;  /* 0x00980000bc1c783b */ /* 0x000ee60000004200 */
[C---:B--2---:R-:W-:Y:S05]  /*5620*/  HMMA.16816.F32 R4, R24.reuse, R32, R4 ;  /* 0x000000201804723c */ /* 0x044fea0000001804 */
[C---:B------:R-:W-:Y:S03]  /*5630*/  IMAD.WIDE R32, R116.reuse, -0xc0, R122 ;  /* 0xffffff4074207825 */ /* 0x040fe600078e027a */
[C---:B------:R-:W-:Y:S03]  /*5640*/  HMMA.16816.F32 R8, R24.reuse, R34, R8 ;  /* 0x000000221808723c */ /* 0x040fe60000001808 */
[C---:B------:R-:W-:Y:S04]  /*5650*/  LEA R34, P0, R116.reuse, R32, 0x5 ;  /* 0x0000002074227211 */ /* 0x040fe800078028ff */
[C---:B------:R-:W-:Y:S01]  /*5660*/  LEA.HI.X.SX32 R35, R116.reuse, R33, 0x5, P0 ;  /* 0x0000002174237211 */ /* 0x040fe200000f2eff */
[C---:B-1----:R-:W-:Y:S03]  /*5670*/  HMMA.16816.F32 R12, R24.reuse, R100, R12 ;  /* 0x00000064180c723c */ /* 0x042fe6000000180c */
[C---:B------:R-:W-:Y:S04]  /*5680*/  LEA R100, P0, R116.reuse, R34, 0x5 ;  /* 0x0000002274647211 */ /* 0x040fe800078028ff */
[C---:B------:R-:W-:Y:S01]  /*5690*/  LEA.HI.X.SX32 R101, R116.reuse, R35, 0x5, P0 ;  /* 0x0000002374657211 */ /* 0x040fe200000f2eff */
        /* <DEDUP_REMOVED lines=11> */
[----:B------:R1:W5:Y:S04]  /*5750*/  @P1 LDG.E R226, desc[UR14][R24.64+-0x60] ;  /* 0xffffa00e18e21981 */ /* 0x000368000c1e1900 */
[----:B------:R-:W-:Y:S03]  /*5760*/  LDSM.16.MT88.4 R28, [R178+-0x3800] ;  /* 0xffc80000b21c783b */ /* 0x000fe60000004200 */
[C---:B------:R-:W-:Y:S03]  /*5770*/  HMMA.16816.F32 R12, R20.reuse, R104, R12 ;  /* 0x00000068140c723c */ /* 0x040fe6000000180c */
[----:B------:R-:W-:Y:S01]  /*5780*/  REDG.E.ADD.F32.FTZ.RN.STRONG.GPU desc[UR14][R238.64], R4 ;  /* 0x00000004ee0079a6 */ /* 0x000fe2000c12f30e */
[C---:B------:R-:W-:Y:S03]  /*5790*/  LEA R104, P0, R116.reuse, R124, 0x5 ;  /* 0x0000007c74687211 */ /* 0x040fe600078028ff */
[----:B------:R2:W-:Y:S01]  /*57a0*/  REDG.E.ADD.F32.FTZ.RN.STRONG.GPU desc[UR14][R108.64], R5 ;  /* 0x000000056c0079a6 */ /* 0x0005e2000c12f30e */
[----:B------:R-:W-:Y:S03]  /*57b0*/  HMMA.16816.F32 R16, R20, R106, R16 ;  /* 0x0000006a1410723c */ /* 0x000fe60000001810 */
[----:B------:R-:W-:Y:S01]  /*57c0*/  REDG.E.ADD.F32.FTZ.RN.STRONG.GPU desc[UR14][R110.64], R6 ;  /* 0x000000066e0079a6 */ /* 0x000fe2000c12f30e */
[C---:B------:R-:W-:Y:S02]  /*57d0*/  LEA.HI.X.SX32 R105, R116.reuse, R125, 0x5, P0 ;  /* 0x0000007d74697211 */ /* 0x040fe400000f2eff */
[C---:B------:R-:W-:Y:S01]  /*57e0*/  LEA R106, P0, R116.reuse, R104, 0x5 ;  /* 0x00000068746a7211 */ /* 0x040fe200078028ff */
[----:B------:R-:W-:Y:S03]  /*57f0*/  REDG.E.ADD.F32.FTZ.RN.STRONG.GPU desc[UR14][R112.64], R7 ;  /* 0x00000007700079a6 */ /* 0x000fe6000c12f30e */
[----:B------:R-:W-:Y:S01]  /*5800*/  LEA.HI.X.SX32 R107, R116, R105, 0x5, P0 ;  /* 0x00000069746b7211 */ /* 0x000fe200000f2eff */
        /* <DEDUP_REMOVED lines=189> */
.L_x_112:
[----:B-1----:R-:W1:Y:S01]  /*63e0*/  LDC.64 R6, c[0x0][0x5c0] ;  /* 0x00017000ff067b82 */ /* 0x002e620000000a00 */
[----:B------:R-:W-:-:S05]  /*63f0*/  IADD3 R14, PT, PT, R233, R236, RZ ;  /* 0x000000ece90e7210 */ /* 0x000fca0007ffe0ff */
[C---:B-1----:R-:W-:Y:S02]  /*6400*/  IMAD R12, R14.reuse, R7, RZ ;  /* 0x000000070e0c7224 */ /* 0x042fe400078e02ff */
[----:B------:R-:W-:-:S05]  /*6410*/  IMAD.WIDE.U32 R14, R14, R6, RZ ;  /* 0x000000060e0e7225 */ /* 0x000fca00078e00ff */
[----:B------:R-:W-:Y:S02]  /*6420*/  IADD3 R12, PT, PT, R15, R12, RZ ;  /* 0x0000000c0f0c7210 */ /* 0x000fe40007ffe0ff */
.L_x_113:
        /* <DEDUP_REMOVED lines=13> */
.L_x_114:
[----:B------:R-:W1:Y:S01]  /*6500*/  LDC.64 R4, c[0x0][0x5c8] ;  /* 0x00017200ff047b82 */ /* 0x000e620000000a00 */
[----:B------:R-:W-:-:S05]  /*6510*/  IADD3 R18, PT, PT, R233, R236, RZ ;  /* 0x000000ece9127210 */ /* 0x000fca0007ffe0ff */
[C---:B-1----:R-:W-:Y:S02]  /*6520*/  IMAD R16, R18.reuse, R5, RZ ;  /* 0x0000000512107224 */ /* 0x042fe400078e02ff */
[----:B------:R-:W-:-:S05]  /*6530*/  IMAD.WIDE.U32 R18, R18, R4, RZ ;  /* 0x0000000412127225 */ /* 0x000fca00078e00ff */
[----:B------:R-:W-:Y:S02]  /*6540*/  IADD3 R16, PT, PT, R19, R16, RZ ;  /* 0x0000001013107210 */ /* 0x000fe40007ffe0ff */
.L_x_115:
[----:B------:R-:W-:Y:S01]  /*6550*/  BAR.SYNC.DEFER_BLOCKING 0x0 ;  /* 0x0000000000007b1d */ /* 0x000fe20000010000 */
[----:B------:R-:W-:Y:S01]  /*6560*/  IMAD.MOV.U32 R20, RZ, RZ, R198 ;  /* 0x000000ffff147224 */ /* 0x000fe200078e00c6 */
[----:B------:R-:W-:Y:S01]  /*6570*/  IADD3 R26, P2, PT, R197, 0x20, RZ ;  /* 0x00000020c51a7810 */ /* 0x000fe20007f5e0ff */
[----:B------:R-:W-:Y:S02]  /*6580*/  IMAD.MOV.U32 R21, RZ, RZ, RZ ;  /* 0x000000ffff157224 */ /* 0x000fe400078e00ff */
[C---:B------:R-:W-:Y:S01]  /*6590*/  IMAD R22, R6.reuse, UR16, RZ ;  /* 0x0000001006167c24 */ /* 0x040fe2000f8e02ff */
[----:B------:R-:W1:Y:S01]  /*65a0*/  LDCU UR6, c[0x0][0x440] ;  /* 0x00008800ff0677ac */ /* 0x000e620008000800 */
[----:B------:R-:W-:Y:S01]  /*65b0*/  IMAD.WIDE.U32 R24, R6, UR17, R20 ;  /* 0x0000001106187c25 */ /* 0x000fe2000f8e0014 */
[----:B------:R-:W-:Y:S01]  /*65c0*/  BSSY.RECONVERGENT B0, `(.L_x_116) ;  /* 0x000001a000007945 */ /* 0x000fe20003800200 */
[----:B------:R-:W2:Y:S02]  /*65d0*/  LDCU.64 UR4, c[0x0][0x5d8] ;  /* 0x0000bb00ff0477ac */ /* 0x000ea40008000a00 */
[----:B------:R-:W-:Y:S01]  /*65e0*/  IMAD R13, R7, UR17, R22 ;  /* 0x00000011070d7c24 */ /* 0x000fe2000f8e0216 */
[----:B------:R-:W-:Y:S01]  /*65f0*/  IADD3 R22, P0, PT, R14, R24, RZ ;  /* 0x000000180e167210 */ /* 0x000fe20007f1e0ff */
[----:B------:R-:W-:-:S03]  /*6600*/  IMAD.X R27, RZ, RZ, RZ, P2 ;  /* 0x000000ffff1b7224 */ /* 0x000fc600010e06ff */
[----:B------:R-:W-:Y:S02]  /*6610*/  IADD3.X R23, PT, PT, R12, R25, R13, P0, !PT ;  /* 0x000000190c177210 */ /* 0x000fe400007fe40d */
[C---:B------:R-:W-:Y:S02]  /*6620*/  IADD3 R25, P1, PT, R197.reuse, 0x40, RZ ;  /* 0x00000040c5197810 */ /* 0x040fe40007f3e0ff */
[----:B------:R-:W-:Y:S01]  /*6630*/  IADD3 R24, P0, PT, R197, 0x60, RZ ;  /* 0x00000060c5187810 */ /* 0x000fe20007f1e0ff */
[----:B------:R3:W4:Y:S01]  /*6640*/  LDS.128 R8, [R204+0x7000] ;  /* 0x00700000cc087984 */ /* 0x0007220000000c00 */
[----:B-1----:R-:W-:Y:S01]  /*6650*/  ISETP.GE.AND P3, PT, R198, UR6, PT ;  /* 0x00000006c6007c0c */ /* 0x002fe2000bf66270 */
[----:B--2---:R-:W-:-:S03]  /*6660*/  IMAD.WIDE.U32 R22, R189, UR4, R22 ;  /* 0x00000004bd167c25 */ /* 0x004fc6000f8e0016 */
[-C--:B------:R-:W-:Y:S02]  /*6670*/  ISETP.GE.OR P6, PT, R197, R208.reuse, P3 ;  /* 0x000000d0c500720c */ /* 0x080fe40001fc6670 */
[-C--:B------:R-:W-:Y:S01]  /*6680*/  ISETP.GE.OR P5, PT, R203, R208.reuse, P3 ;  /* 0x000000d0cb00720c */ /* 0x080fe20001fa6670 */
[----:B------:R-:W-:Y:S01]  /*6690*/  IMAD R17, R189, UR5, R23 ;  /* 0x00000005bd117c24 */ /* 0x000fe2000f8e0217 */
[-C--:B------:R-:W-:Y:S02]  /*66a0*/  ISETP.GE.OR P4, PT, R202, R208.reuse, P3 ;  /* 0x000000d0ca00720c */ /* 0x080fe40001f86670 */
[----:B------:R-:W-:-:S07]  /*66b0*/  ISETP.GE.OR P3, PT, R199, R208, P3 ;  /* 0x000000d0c700720c */ /* 0x000fce0001f66670 */
[----:B------:R-:W-:Y:S06]  /*66c0*/  @P6 BRA `(.L_x_117) ;  /* 0x0000000000246947 */ /* 0x000fec0003800000 */
[----:B------:R-:W1:Y:S01]  /*66d0*/  LDS.128 R12, [R204+0x6000] ;  /* 0x00600000cc0c7984 */ /* 0x000e620000000c00 */
[----:B------:R-:W2:Y:S01]  /*66e0*/  LDCU.64 UR4, c[0x0][0x560] ;  /* 0x0000ac00ff0477ac */ /* 0x000ea20008000a00 */
[----:B------:R-:W-:Y:S02]  /*66f0*/  MOV R28, R22 ;  /* 0x00000016001c7202 */ /* 0x000fe40000000f00 */
[----:B------:R-:W-:-:S03]  /*6700*/  MOV R29, R17 ;  /* 0x00000011001d7202 */ /* 0x000fc60000000f00 */
[----:B------:R-:W-:-:S04]  /*6710*/  IMAD.WIDE.U32 R30, R197, R6, R28 ;  /* 0x00000006c51e7225 */ /* 0x000fc800078e001c */
[----:B------:R-:W-:Y:S01]  /*6720*/  IMAD R19, R197, R7, R31 ;  /* 0x00000007c5137224 */ /* 0x000fe200078e021f */
[----:B--2---:R-:W-:-:S04]  /*6730*/  LEA R28, P2, R30, UR4, 0x1 ;  /* 0x000000041e1c7c11 */ /* 0x004fc8000f8408ff */
[----:B------:R-:W-:-:S05]  /*6740*/  LEA.HI.X R29, R30, UR5, R19, 0x1, P2 ;  /* 0x000000051e1d7c11 */ /* 0x000fca00090f0c13 */
[----:B-1----:R1:W-:Y:S04]  /*6750*/  STG.E.128 desc[UR14][R28.64], R12 ;  /* 0x0000000c1c007986 */ /* 0x0023e8000c101d0e */
.L_x_117:
[----:B------:R-:W-:Y:S05]  /*6760*/  BSYNC.RECONVERGENT B0 ;  /* 0x0000000000007941 */ /* 0x000fea0003800200 */
.L_x_116:
[----:B------:R-:W-:Y:S04]  /*6770*/  BSSY.RECONVERGENT B0, `(.L_x_118) ;  /* 0x000000c000007945 */ /* 0x000fe80003800200 */
[----:B------:R-:W-:Y:S05]  /*6780*/  @P5 BRA `(.L_x_119) ;  /* 0x0000000000285947 */ /* 0x000fea0003800000 */
[----:B------:R-:W2:Y:S01]  /*6790*/  LDCU.64 UR4, c[0x0][0x560] ;  /* 0x0000ac00ff0477ac */ /* 0x000ea20008000a00 */
[----:B-1----:R-:W-:Y:S01]  /*67a0*/  MOV R14, R22 ;  /* 0x00000016000e7202 */ /* 0x002fe20000000f00 */
        /* <DEDUP_REMOVED lines=8> */
.L_x_119:
[----:B------:R-:W-:Y:S05]  /*6830*/  BSYNC.RECONVERGENT B0 ;  /* 0x0000000000007941 */ /* 0x000fea0003800200 */
.L_x_118:
[----:B--2-4-:R2:W4:Y:S01]  /*6840*/  LDS.128 R8, [R204+0x8000] ;  /* 0x00800000cc087984 */ /* 0x0145220000000c00 */
        /* <DEDUP_REMOVED lines=13> */
.L_x_121:
[----:B------:R-:W-:Y:S05]  /*6920*/  BSYNC.RECONVERGENT B0 ;  /* 0x0000000000007941 */ /* 0x000fea0003800200 */
.L_x_120:
        /* <DEDUP_REMOVED lines=15> */
.L_x_123:
[----:B------:R-:W-:Y:S05]  /*6a20*/  BSYNC.RECONVERGENT B0 ;  /* 0x0000000000007941 */ /* 0x000fea0003800200 */
.L_x_122:
        /* <DEDUP_REMOVED lines=30> */
.L_x_125:
[----:B------:R-:W-:Y:S05]  /*6c10*/  BSYNC.RECONVERGENT B0 ;  /* 0x0000000000007941 */ /* 0x000fea0003800200 */
.L_x_124:
        /* <DEDUP_REMOVED lines=12> */
.L_x_127:
[----:B------:R-:W-:Y:S05]  /*6ce0*/  BSYNC.RECONVERGENT B0 ;  /* 0x0000000000007941 */ /* 0x000fea0003800200 */
.L_x_126:
        /* <DEDUP_REMOVED lines=11> */
.L_x_76:
[----:B------:R-:W-:Y:S05]  /*6da0*/  BSYNC.RECONVERGENT B1 ;  /* 0x0000000000017941 */ /* 0x000fea0003800200 */
.L_x_50:
        /* <DEDUP_REMOVED lines=11> */
.L_x_129:
        /* <DEDUP_REMOVED lines=10> */
.L_x_2754:


//--------------------- .text._ZN5flash44flash_bwd_dq_dk_dv_loop_seqk_parallel_kernelI23Flash_bwd_kernel_traitsILi64ELi64ELi128ELi8ELi2ELi4ELi4ELb1ELb0EN7cutlass6half_tE19Flash_kernel_traitsILi64ELi64ELi128ELi8ES3_EELb0ELb0ELb1ELb0ELb0ELb0ELb0EEEvNS_16Flash_bwd_paramsE --------------------------
	.section	.text._ZN5flash44flash_bwd_dq_dk_dv_loop_seqk_parallel_kernelI23Flash_bwd_kernel_traitsILi64ELi64ELi128ELi8ELi2ELi4ELi4ELb1ELb0EN7cutlass6half_tE19Flash_kernel_traitsILi64ELi64ELi128ELi8ES3_EELb0ELb0ELb1ELb0ELb0ELb0ELb0EEEvNS_16Flash_bwd_paramsE,"ax",@progbits
	.align	128
        .global         _ZN5flash44flash_bwd_dq_dk_dv_loop_seqk_parallel_kernelI23Flash_bwd_kernel_traitsILi64ELi64ELi128ELi8ELi2ELi4ELi4ELb1ELb0EN7cutlass6half_tE19Flash_kernel_traitsILi64ELi64ELi128ELi8ES3_EELb0ELb0ELb1ELb0ELb0ELb0ELb0EEEvNS_16Flash_bwd_paramsE
        .type           _ZN5flash44flash_bwd_dq_dk_dv_loop_seqk_parallel_kernelI23Flash_bwd_kernel_traitsILi64ELi64ELi128ELi8ELi2ELi4ELi4ELb1ELb0EN7cutlass6half_tE19Flash_kernel_traitsILi64ELi64ELi128ELi8ES3_EELb0ELb0ELb1ELb0ELb0ELb0ELb0EEEvNS_16Flash_bwd_paramsE,@function
        .size           _ZN5flash44flash_bwd_dq_dk_dv_loop_seqk_parallel_kernelI23Flash_bwd_kernel_traitsILi64ELi64ELi128ELi8ELi2ELi4ELi4ELb1ELb0EN7cutlass6half_tE19Flash_kernel_traitsILi64ELi64ELi128ELi8ES3_EELb0ELb0ELb1ELb0ELb0ELb0ELb0EEEvNS_16Flash_bwd_paramsE,(.L_x_2755 - _ZN5flash44flash_bwd_dq_dk_dv_loop_seqk_parallel_kernelI23Flash_bwd_kernel_traitsILi64ELi64ELi128ELi8ELi2ELi4ELi4ELb1ELb0EN7cutlass6half_tE19Flash_kernel_traitsILi64ELi64ELi128ELi8ES3_EELb0ELb0ELb1ELb0ELb0ELb0ELb0EEEvNS_16Flash_bwd_paramsE)
        .other          _ZN5flash44flash_bwd_dq_dk_dv_loop_seqk_parallel_kernelI23Flash_bwd_kernel_traitsILi64ELi64ELi128ELi8ELi2ELi4ELi4ELb1ELb0EN7cutlass6half_tE19Flash_kernel_traitsILi64ELi64ELi128ELi8ES3_EELb0ELb0ELb1ELb0ELb0ELb0ELb0EEEvNS_16Flash_bwd_paramsE,@"STO_CUDA_ENTRY STV_DEFAULT"
_ZN5flash44flash_bwd_dq_dk_dv_loop_seqk_parallel_kernelI23Flash_bwd_kernel_traitsILi64ELi64ELi128ELi8ELi2ELi4ELi4ELb1ELb0EN7cutlass6half_tE19Flash_kernel_traitsILi64ELi64ELi128ELi8ES3_EELb0ELb0ELb1ELb0ELb0ELb0ELb0EEEvNS_16Flash_bwd_paramsE:
.text._ZN5flash44flash_bwd_dq_dk_dv_loop_seqk_parallel_kernelI23Flash_bwd_kernel_traitsILi64ELi64ELi128ELi8ELi2ELi4ELi4ELb1ELb0EN7cutlass6half_tE19Flash_kernel_traitsILi64ELi64ELi128ELi8ES3_EELb0ELb0ELb1ELb0ELb0ELb0ELb0EEEvNS_16Flash_bwd_paramsE:
        /* <DEDUP_REMOVED lines=12> */
[----:B------:R-:W-:Y:S01]  /*00c0*/  IMAD.U32 R197, RZ, RZ, UR4 ;  /* 0x00000004ffc57e24 */ /* 0x000fe2000f8e00ff */
[----:B------:R-:W3:Y:S01]  /*00d0*/  S2R R190, SR_CTAID.Y ;  /* 0x0000000000be7919 */ /* 0x000ee20000002600 */
[----:B------:R-:W-:Y:S01]  /*00e0*/  IMAD.MOV.U32 R181, RZ, RZ, 0x40 ;  /* 0x00000040ffb57424 */ /* 0x000fe200078e00ff */
[----:B------:R-:W4:Y:S01]  /*00f0*/  LDCU.64 UR18, c[0x0][0x358] ;  /* 0x00006b00ff1277ac */ /* 0x000f220008000a00 */
[----:B------:R-:W-:Y:S01]  /*0100*/  IMAD.MOV.U32 R211, RZ, RZ, 0x10 ;  /* 0x00000010ffd37424 */ /* 0x000fe200078e00ff */
[----:B------:R-:W3:Y:S01]  /*0110*/  S2R R189, SR_CTAID.Z ;  /* 0x0000000000bd7919 */ /* 0x000ee20000002700 */
[----:B------:R-:W3:Y:S01]  /*0120*/  LDC.64 R198, c[0x0][0x460] ;  /* 0x00011800ffc67b82 */ /* 0x000ee20000000a00 */
[----:B------:R-:W-:Y:S01]  /*0130*/  IMAD.MOV.U32 R183, RZ, RZ, 0x20 ;  /* 0x00000020ffb77424 */ /* 0x000fe200078e00ff */
[----:B------:R-:W-:Y:S01]  /*0140*/  UMOV UR17, URZ ;  /* 0x000000ff00117c82 */ /* 0x000fe20008000000 */
[----:B------:R-:W-:-:S05]  /*0150*/  UMOV UR20, URZ ;  /* 0x000000ff00147c82 */ /* 0x000fca0008000000 */
[----:B------:R-:W3:Y:S01]  /*0160*/  S2UR UR16, SR_CTAID.X ;  /* 0x00000000001079c3 */ /* 0x000ee20000002500 */
[----:B--2---:R-:W-:-:S07]  /*0170*/  ULEA UR6, UR6, UR5, 0x18 ;  /* 0x0000000506067291 */ /* 0x004fce000f8ec0ff */
[----:B------:R-:W2:Y:S01]  /*0180*/  LDC R10, c[0x0][0x438] ;  /* 0x00010e00ff0a7b82 */ /* 0x000ea20000000800 */
[----:B------:R-:W-:Y:S02]  /*0190*/  UIADD3 UR5, UPT, UPT, UR6, 0xe000, URZ ;  /* 0x0000e00006057890 */ /* 0x000fe4000fffe0ff */
[----:B------:R-:W-:Y:S01]  /*01a0*/  UIADD3 UR4, UPT, UPT, UR6, 0xa000, URZ ;  /* 0x0000a00006047890 */ /* 0x000fe2000fffe0ff */
[C---:B-1----:R-:W-:Y:S01]  /*01b0*/  IMAD.SHL.U32 R5, R194.reuse, 0x10, RZ ;  /* 0x00000010c2057824 */ /* 0x042fe200078e00ff */
[--C-:B------:R-:W-:Y:S01]  /*01c0*/  SHF.R.U32.HI R6, RZ, 0x4, R194.reuse ;  /* 0x00000004ff067819 */ /* 0x100fe200000116c2 */
[C---:B------:R-:W-:Y:S01]  /*01d0*/  IMAD.SHL.U32 R2, R194.reuse, 0x20, RZ ;  /* 0x00000020c2027824 */ /* 0x040fe200078e00ff */
[----:B------:R-:W-:Y:S01]  /*01e0*/  SHF.R.U32.HI R0, RZ, 0x1, R194 ;  /* 0x00000001ff007819 */ /* 0x000fe200000116c2 */
[C---:B------:R-:W-:Y:S01]  /*01f0*/  IMAD.SHL.U32 R4, R194.reuse, 0x2, RZ ;  /* 0x00000002c2047824 */ /* 0x040fe200078e00ff */
[----:B------:R-:W-:Y:S01]  /*0200*/  LOP3.LUT R5, R5, 0x1c0, RZ, 0xc0, !PT ;  /* 0x000001c005057812 */ /* 0x000fe200078ec0ff */
[----:B------:R-:W-:Y:S01]  /*0210*/  IMAD.SHL.U32 R3, R194, 0x40, RZ ;  /* 0x00000040c2037824 */ /* 0x000fe200078e00ff */
[----:B------:R-:W-:Y:S01]  /*0220*/  LOP3.LUT R192, R2, 0xc00, RZ, 0xc0, !PT ;  /* 0x00000c0002c07812 */ /* 0x000fe200078ec0ff */
[----:B------:R-:W-:Y:S01]  /*0230*/  IMAD.SHL.U32 R195, R194, 0x8, RZ ;  /* 0x00000008c2c37824 */ /* 0x000fe200078e00ff */
[----:B------:R-:W-:Y:S01]  /*0240*/  LOP3.LUT R6, R6, 0x8, RZ, 0xc0, !PT ;  /* 0x0000000806067812 */ /* 0x000fe200078ec0ff */
[----:B------:R-:W1:Y:S01]  /*0250*/  LDC.U8 R188, c[0x0][0x532] ;  /* 0x00014c80ffbc7b82 */ /* 0x000e620000000000 */
[----:B------:R-:W-:-:S02]  /*0260*/  LOP3.LUT R184, R3, 0x1c0, RZ, 0xc0, !PT ;  /* 0x000001c003b87812 */ /* 0x000fc400078ec0ff */
[--C-:B------:R-:W-:Y:S02]  /*0270*/  LOP3.LUT R5, R5, 0x38, R4.reuse, 0xf8, !PT ;  /* 0x0000003805057812 */ /* 0x100fe400078ef804 */
[----:B------:R-:W-:Y:S02]  /*0280*/  LOP3.LUT R192, R192, 0x6, R4, 0xf8, !PT ;  /* 0x00000006c0c07812 */ /* 0x000fe400078ef804 */
[----:B------:R-:W-:Y:S02]  /*0290*/  LOP3.LUT R185, R3, 0x200, RZ, 0xc0, !PT ;  /* 0x0000020003b97812 */ /* 0x000fe400078ec0ff */
[----:B------:R-:W-:Y:S02]  /*02a0*/  LOP3.LUT P1, R186, R194, 0x10, RZ, 0xc0, !PT ;  /* 0x00000010c2ba7812 */ /* 0x000fe4000782c0ff */
[----:B------:R-:W-:Y:S02]  /*02b0*/  LOP3.LUT R184, R184, 0x38, R195, 0xf8, !PT ;  /* 0x00000038b8b87812 */ /* 0x000fe400078ef8c3 */
[----:B------:R-:W-:-:S02]  /*02c0*/  LOP3.LUT R192, R192, R5, R6, 0xf6, !PT ;  /* 0x00000005c0c07212 */ /* 0x000fc400078ef606 */
[----:B------:R-:W-:Y:S02]  /*02d0*/  LOP3.LUT R4, R4, 0x7006, R2, 0xc8, !PT ;  /* 0x0000700604047812 */ /* 0x000fe400078ec802 */
[C---:B------:R-:W-:Y:S02]  /*02e0*/  LOP3.LUT R193, R0.reuse, 0x10, RZ, 0xc0, !PT ;  /* 0x0000001000c17812 */ /* 0x040fe400078ec0ff */
[----:B------:R-:W-:Y:S02]  /*02f0*/  LOP3.LUT R203, R5, 0x20, R0, 0x78, !PT ;  /* 0x0000002005cb7812 */ /* 0x000fe400078e7800 */
[----:B------:R-:W-:Y:S02]  /*0300*/  LOP3.LUT R178, R0, 0x30, RZ, 0xc0, !PT ;  /* 0x0000003000b27812 */ /* 0x000fe400078ec0ff */
[----:B------:R-:W-:Y:S02]  /*0310*/  LOP3.LUT R187, R185, 0x400, R2, 0xf8, !PT ;  /* 0x00000400b9bb7812 */ /* 0x000fe400078ef802 */
[----:B------:R-:W-:-:S02]  /*0320*/  LOP3.LUT R0, R184, 0x8, R0, 0x78, !PT ;  /* 0x00000008b8007812 */ /* 0x000fc400078e7800 */
[----:B------:R-:W-:Y:S02]  /*0330*/  LOP3.LUT R185, R185, 0xc00, R2, 0xf8, !PT ;  /* 0x00000c00b9b97812 */ /* 0x000fe400078ef802 */
[----:B------:R-:W-:Y:S02]  /*0340*/  LEA R192, R192, UR6, 0x1 ;  /* 0x00000006c0c07c11 */ /* 0x000fe4000f8e08ff */
[----:B------:R-:W-:Y:S02]  /*0350*/  LOP3.LUT R186, R184, R6, R186, 0x1e, !PT ;  /* 0x00000006b8ba7212 */ /* 0x000fe400078e1eba */
[----:B------:R-:W-:Y:S01]  /*0360*/  LOP3.LUT R4, R4, 0x400, R2, 0xf8, !PT ;  /* 0x0000040004047812 */ /* 0x000fe200078ef802 */
[----:B------:R-:W-:Y:S01]  /*0370*/  VIADD R191, R192, 0x6040 ;  /* 0x00006040c0bf7836 */ /* 0x000fe20000000000 */
[----:B---3--:R-:W-:Y:S02]  /*0380*/  LEA R198, P0, R190, R198, 0x2 ;  /* 0x000000c6bec67211 */ /* 0x008fe400078010ff */
[----:B------:R-:W-:-:S02]  /*0390*/  LOP3.LUT R184, R184, 0x8, R194, 0x78, !PT ;  /* 0x00000008b8b87812 */ /* 0x000fc400078e78c2 */
[----:B------:R-:W-:Y:S02]  /*03a0*/  LOP3.LUT P2, RZ, R194, 0x8, RZ, 0xc0, !PT ;  /* 0x00000008c2ff7812 */ /* 0x000fe4000784c0ff */
[----:B------:R-:W-:Y:S02]  /*03b0*/  LOP3.LUT R178, R178, 0x8, R194, 0xf8, !PT ;  /* 0x00000008b2b27812 */ /* 0x000fe400078ef8c2 */
[-C--:B------:R-:W-:Y:S02]  /*03c0*/  LOP3.LUT R187, R187, R0.reuse, RZ, 0xfc, !PT ;  /* 0x00000000bbbb7212 */ /* 0x080fe400078efcff */
[----:B------:R-:W-:Y:S01]  /*03d0*/  LOP3.LUT R185, R185, R0, RZ, 0xfc, !PT ;  /* 0x00000000b9b97212 */ /* 0x000fe200078efcff */
[----:B------:R-:W-:Y:S01]  /*03e0*/  VIADD R0, R192, 0x6000 ;  /* 0x00006000c0007836 */ /* 0x000fe20000000000 */
[----:B------:R-:W-:Y:S02]  /*03f0*/  LOP3.LUT R203, R4, R203, RZ, 0xfc, !PT ;  /* 0x000000cb04cb7212 */ /* 0x000fe400078efcff */
[----:B------:R-:W-:Y:S01]  /*0400*/  LEA.HI.X R199, R190, R199, RZ, 0x2, P0 ;  /* 0x000000c7bec77211 */ /* 0x000fe200000f14ff */
[----:B------:R-:W-:Y:S01]  /*0410*/  @P1 VIADD R191, R0, 0xffffffc0 ;  /* 0xffffffc000bf1836 */ /* 0x000fe20000000000 */
[----:B------:R-:W-:-:S02]  /*0420*/  LOP3.LUT R184, R184, 0x7a00, R2, 0xf8, !PT ;  /* 0x00007a00b8b87812 */ /* 0x000fc400078ef802 */
[----:B------:R-:W-:Y:S02]  /*0430*/  LOP3.LUT P0, RZ, R194, 0x4, RZ, 0xc0, !PT ;  /* 0x00000004c2ff7812 */ /* 0x000fe4000780c0ff */
[--C-:B------:R-:W-:Y:S02]  /*0440*/  LOP3.LUT R178, R178, 0x1c0, R3.reuse, 0xf8, !PT ;  /* 0x000001c0b2b27812 */ /* 0x100fe400078ef803 */
[----:B------:R-:W-:Y:S02]  /*0450*/  LOP3.LUT R204, R195, 0x1f8, RZ, 0xc0, !PT ;  /* 0x000001f8c3cc7812 */ /* 0x000fe400078ec0ff */
[----:B------:R-:W-:Y:S02]  /*0460*/  LEA R203, R203, UR5, 0x1 ;  /* 0x00000005cbcb7c11 */ /* 0x000fe4000f8e08ff */
[----:B------:R-:W-:Y:S02]  /*0470*/  LOP3.LUT R186, R186, 0x200, R3, 0xf8, !PT ;  /* 0x00000200baba7812 */ /* 0x000fe400078ef803 */
[----:B------:R-:W-:Y:S01]  /*0480*/  LOP3.LUT P1, RZ, R194, 0x2, RZ, 0xc0, !PT ;  /* 0x00000002c2ff7812 */ /* 0x000fe2000782c0ff */
[----:B------:R-:W-:Y:S01]  /*0490*/  VIADD R233, R203, 0x20 ;  /* 0x00000020cbe97836 */ /* 0x000fe20000000000 */
[----:B------:R-:W-:Y:S01]  /*04a0*/  SEL R181, R181, 0xffffffc0, !P0 ;  /* 0xffffffc0b5b57807 */ /* 0x000fe20004000000 */
[----:B------:R-:W-:Y:S01]  /*04b0*/  @P2 VIADD R233, R203, 0xffffffe0 ;  /* 0xffffffe0cbe92836 */ /* 0x000fe20000000000 */
[----:B------:R-:W-:-:S02]  /*04c0*/  LEA R187, R187, UR6, 0x1 ;  /* 0x00000006bbbb7c11 */ /* 0x000fc4000f8e08ff */
[----:B------:R-:W-:Y:S02]  /*04d0*/  LEA R185, R185, UR4, 0x1 ;  /* 0x00000004b9b97c11 */ /* 0x000fe4000f8e08ff */
[----:B------:R-:W-:Y:S01]  /*04e0*/  LEA R184, R184, UR4, 0x1 ;  /* 0x00000004b8b87c11 */ /* 0x000fe2000f8e08ff */
[----:B------:R-:W-:Y:S01]  /*04f0*/  IMAD.IADD R3, R187, 0x1, R181 ;  /* 0x00000001bb037824 */ /* 0x000fe200078e02b5 */
[----:B------:R-:W-:Y:S01]  /*0500*/  LOP3.LUT R178, R178, 0x38, R195, 0x78, !PT ;  /* 0x00000038b2b27812 */ /* 0x000fe200078e78c3 */
[--C-:B------:R-:W-:Y:S01]  /*0510*/  IMAD.IADD R176, R185, 0x1, R181.reuse ;  /* 0x00000001b9b07824 */ /* 0x100fe200078e02b5 */
[--C-:B------:R-:W-:Y:S01]  /*0520*/  LOP3.LUT R204, R204, 0x38, R194.reuse, 0x78, !PT ;  /* 0x00000038cccc7812 */ /* 0x100fe200078e78c2 */
[----:B------:R-:W-:Y:S01]  /*0530*/  IMAD.IADD R180, R184, 0x1, R181 ;  /* 0x00000001b8b47824 */ /* 0x000fe200078e02b5 */
[----:B------:R-:W-:Y:S02]  /*0540*/  SEL R211, R211, 0xfffffff0, !P0 ;  /* 0xfffffff0d3d37807 */ /* 0x000fe40004000000 */
[----:B------:R-:W-:-:S02]  /*0550*/  SHF.R.U32.HI R196, RZ, 0x3, R194 ;  /* 0x00000003ffc47819 */ /* 0x000fc400000116c2 */
[----:B------:R-:W-:Y:S01]  /*0560*/  SEL R183, R183, 0xffffffe0, !P1 ;  /* 0xffffffe0b7b77807 */ /* 0x000fe20004800000 */
[----:B------:R-:W-:Y:S01]  /*0570*/  IMAD.IADD R234, R203, 0x1, R211 ;  /* 0x00000001cbea7824 */ /* 0x000fe200078e02d3 */
[----:B------:R-:W-:Y:S01]  /*0580*/  LEA R186, R186, UR6, 0x1 ;  /* 0x00000006baba7c11 */ /* 0x000fe2000f8e08ff */
[C---:B------:R-:W-:Y:S01]  /*0590*/  VIADD R202, R196.reuse, 0x20 ;  /* 0x00000020c4ca7836 */ /* 0x040fe20000000000 */
[----:B------:R-:W-:Y:S01]  /*05a0*/  SHF.R.U32.HI R7, RZ, 0x2, R194 ;  /* 0x00000002ff077819 */ /* 0x000fe200000116c2 */
[----:B------:R-:W-:Y:S01]  /*05b0*/  VIADD R201, R196, 0x40 ;  /* 0x00000040c4c97836 */ /* 0x000fe20000000000 */
[----:B------:R-:W-:Y:S01]  /*05c0*/  LOP3.LUT R178, R178, 0x200, R2, 0xf8, !PT ;  /* 0x00000200b2b27812 */ /* 0x000fe200078ef802 */
[----:B------:R-:W-:Y:S01]  /*05d0*/  VIADD R200, R196, 0x60 ;  /* 0x00000060c4c87836 */ /* 0x000fe20000000000 */
[----:B------:R-:W-:Y:S01]  /*05e0*/  LOP3.LUT R204, R204, 0x1e00, R195, 0xf8, !PT ;  /* 0x00001e00cccc7812 */ /* 0x000fe200078ef8c3 */
[----:B------:R-:W-:Y:S01]  /*05f0*/  IMAD.IADD R182, R184, 0x1, R183 ;  /* 0x00000001b8b67824 */ /* 0x000fe200078e02b7 */
[----:B------:R-:W-:Y:S01]  /*0600*/  LOP3.LUT R193, R193, 0x7, R7, 0xf8, !PT ;  /* 0x00000007c1c17812 */ /* 0x000fe200078ef807 */
[----:B------:R-:W-:Y:S01]  /*0610*/  IMAD.IADD R172, R187, 0x1, R183 ;  /* 0x00000001bbac7824 */ /* 0x000fe200078e02b7 */
[----:B------:R-:W-:Y:S01]  /*0620*/  SHF.R.U32.HI R194, RZ, 0x5, R194 ;  /* 0x00000005ffc27819 */ /* 0x000fe200000116c2 */
[----:B------:R-:W-:Y:S01]  /*0630*/  IMAD.IADD R0, R186, 0x1, R181 ;  /* 0x00000001ba007824 */ /* 0x000fe200078e02b5 */
[----:B------:R-:W-:Y:S01]  /*0640*/  LOP3.LUT R205, R195, 0x38, RZ, 0xc0, !PT ;  /* 0x00000038c3cd7812 */ /* 0x000fe200078ec0ff */
[----:B------:R-:W-:Y:S01]  /*0650*/  IMAD.IADD R177, R185, 0x1, R183 ;  /* 0x00000001b9b17824 */ /* 0x000fe200078e02b7 */
[----:B------:R-:W-:Y:S01]  /*0660*/  LEA R204, R204, UR6, 0x1 ;  /* 0x00000006cccc7c11 */ /* 0x000fe2000f8e08ff */
[C---:B------:R-:W-:Y:S01]  /*0670*/  IMAD.IADD R179, R183.reuse, 0x1, R180 ;  /* 0x00000001b7b37824 */ /* 0x040fe200078e02b4 */
[----:B------:R-:W-:Y:S01]  /*0680*/  LEA R178, R178, UR5, 0x1 ;  /* 0x00000005b2b27c11 */ /* 0x000fe2000f8e08ff */
[----:B------:R-:W-:-:S02]  /*0690*/  IMAD.IADD R2, R183, 0x1, R3 ;  /* 0x00000001b7027824 */ /* 0x000fc400078e0203 */
[----:B------:R-:W-:Y:S02]  /*06a0*/  IMAD.IADD R175, R183, 0x1, R176 ;  /* 0x00000001b7af7824 */ /* 0x000fe400078e02b0 */
[----:B-12-4-:R-:W-:-:S07]  /*06b0*/  IMAD.IADD R211, R211, 0x1, R233 ;  /* 0x00000001d3d37824 */ /* 0x016fce00078e02e9 */
.L_x_211:
[----:B------:R-:W1:Y:S01]  /*06c0*/  LDC.64 R4, c[0x0][0x478] ;  /* 0x00011e00ff047b82 */ /* 0x000e620000000a00 */
[----:B------:R-:W2:Y:S01]  /*06d0*/  LDCU.64 UR4, c[0x0][0x470] ;  /* 0x00008e00ff0477ac */ /* 0x000ea20008000a00 */
[----:B------:R-:W-:Y:S01]  /*06e0*/  IMAD.SHL.U32 R12, R190, 0x4, RZ ;  /* 0x00000004be0c7824 */ /* 0x000fe200078e00ff */
[----:B------:R-:W-:Y:S01]  /*06f0*/  SHF.R.U32.HI R11, RZ, 0x1e, R190 ;  /* 0x0000001eff0b7819 */ /* 0x000fe200000116be */
[----:B------:R-:W-:-:S04]  /*0700*/  IMAD.MOV.U32 R230, RZ, RZ, RZ ;  /* 0x000000ffffe67224 */ /* 0x000fc800078e00ff */
[----:B------:R-:W3:Y:S08]  /*0710*/  LDC.64 R8, c[0x0][0x460] ;  /* 0x00011800ff087b82 */ /* 0x000ef00000000a00 */
[----:B------:R-:W4:Y:S01]  /*0720*/  LDC.64 R6, c[0x0][0x468] ;  /* 0x00011a00ff067b82 */ /* 0x000f220000000a00 */
[----:B--2---:R-:W-:-:S04]  /*0730*/  ISETP.NE.U32.AND P5, PT, RZ, UR4, PT ;  /* 0x00000004ff007c0c */ /* 0x004fc8000bfa5070 */
[----:B------:R-:W-:Y:S02]  /*0740*/  ISETP.NE.AND.EX P5, PT, RZ, UR5, PT, P5 ;  /* 0x00000005ff007c0c */ /* 0x000fe4000bfa5350 */
[----:B-1----:R-:W-:-:S04]  /*0750*/  ISETP.NE.U32.AND P4, PT, R4, RZ, PT ;  /* 0x000000ff0400720c */ /* 0x002fc80003f85070 */
[----:B------:R-:W-:Y:S02]  /*0760*/  ISETP.NE.AND.EX P4, PT, R5, RZ, PT, P4 ;  /* 0x000000ff0500720c */ /* 0x000fe40003f85340 */
[C---:B---3--:R-:W-:Y:S02]  /*0770*/  ISETP.NE.U32.AND P0, PT, R8.reuse, RZ, PT ;  /* 0x000000ff0800720c */ /* 0x048fe40003f05070 */
[----:B------:R-:W-:-:S03]  /*0780*/  ISETP.NE.U32.AND P3, PT, R8, RZ, PT ;  /* 0x000000ff0800720c */ /* 0x000fc60003f65070 */
[C---:B------:R-:W-:Y:S02]  /*0790*/  @P5 IADD3 R8, P2, PT, R12.reuse, UR4, RZ ;  /* 0x000000040c085c10 */ /* 0x040fe4000ff5e0ff */
[C---:B------:R-:W-:Y:S02]  /*07a0*/  ISETP.NE.AND.EX P0, PT, R9.reuse, RZ, PT, P0 ;  /* 0x000000ff0900720c */ /* 0x040fe40003f05300 */
[----:B------:R-:W-:Y:S02]  /*07b0*/  ISETP.NE.AND.EX P3, PT, R9, RZ, PT, P3 ;  /* 0x000000ff0900720c */ /* 0x000fe40003f65330 */
[----:B------:R-:W-:Y:S02]  /*07c0*/  @P4 IADD3 R4, P1, PT, R12, R4, RZ ;  /* 0x000000040c044210 */ /* 0x000fe40007f3e0ff */
[----:B------:R-:W-:-:S03]  /*07d0*/  @P5 IADD3.X R9, PT, PT, R11, UR5, RZ, P2, !PT ;  /* 0x000000050b095c10 */ /* 0x000fc600097fe4ff */
[----:B------:R-:W-:Y:S02]  /*07e0*/  @P4 IMAD.X R5, R11, 0x1, R5, P1 ;  /* 0x000000010b054824 */ /* 0x000fe400008e0605 */
[----:B------:R1:W2:Y:S04]  /*07f0*/  @P5 LDG.E R230, desc[UR18][R8.64] ;  /* 0x0000001208e65981 */ /* 0x0002a8000c1e1900 */
[----:B------:R-:W2:Y:S01]  /*0800*/  @P4 LDG.E R229, desc[UR18][R4.64] ;  /* 0x0000001204e54981 */ /* 0x000ea2000c1e1900 */
[----:B-1----:R-:W-:-:S03]  /*0810*/  IMAD.MOV.U32 R8, RZ, RZ, -0x1 ;  /* 0xffffffffff087424 */ /* 0x002fc600078e00ff */
[----:B-----5:R1:W5:Y:S01]  /*0820*/  @P3 LDG.E R9, desc[UR18][R198.64+0x4] ;  /* 0x00000412c6093981 */ /* 0x020362000c1e1900 */
[----:B------:R-:W-:Y:S02]  /*0830*/  ISETP.NE.AND P5, PT, R188, RZ, PT ;  /* 0x000000ffbc00720c */ /* 0x000fe40003fa5270 */
[----:B----4-:R-:W-:Y:S01]  /*0840*/  ISETP.EQ.U32.AND P2, PT, R6, RZ, PT ;  /* 0x000000ff0600720c */ /* 0x010fe20003f42070 */
[----:B------:R-:W3:Y:S01]  /*0850*/  @!P4 LDC.64 R4, c[0x0][0x488] ;  /* 0x00012200ff04cb82 */ /* 0x000ee20000000a00 */
[----:B------:R1:W5:Y:S02]  /*0860*/  @P0 LDG.E R8, desc[UR18][R198.64] ;  /* 0x00000012c6080981 */ /* 0x000364000c1e1900 */
[----:B------:R-:W-:Y:S02]  /*0870*/  ISETP.EQ.OR.EX P2, PT, R7, RZ, !P5, P2 ;  /* 0x000000ff0700720c */ /* 0x000fe40006f42720 */
[----:B------:R-:W-:Y:S01]  /*0880*/  IADD3 R12, P1, PT, R12, R6, RZ ;  /* 0x000000060c0c7210 */ /* 0x000fe20007f3e0ff */
[----:B------:R-:W-:-:S04]  /*0890*/  IMAD.MOV.U32 R232, RZ, RZ, -0x1 ;  /* 0xffffffffffe87424 */ /* 0x000fc800078e00ff */
[----:B------:R-:W-:Y:S02]  /*08a0*/  IMAD.X R13, R11, 0x1, R7, P1 ;  /* 0x000000010b0d7824 */ /* 0x000fe400008e0607 */
[----:B------:R-:W4:Y:S04]  /*08b0*/  @!P4 LDC R11, c[0x0][0x43c] ;  /* 0x00010f00ff0bcb82 */ /* 0x000f280000000800 */
[----:B------:R1:W5:Y:S01]  /*08c0*/  @!P2 LDG.E R232, desc[UR18][R12.64] ;  /* 0x000000120ce8a981 */ /* 0x000362000c1e1900 */
[----:B------:R-:W-:-:S03]  /*08d0*/  ISETP.NE.U32.AND P2, PT, R6, RZ, PT ;  /* 0x000000ff0600720c */ /* 0x000fc60003f45070 */
[----:B------:R-:W1:Y:S01]  /*08e0*/  @!P3 LDC R231, c[0x0][0x434] ;  /* 0x00010d00ffe7bb82 */ /* 0x000e620000000800 */
[----:B------:R-:W-:Y:S02]  /*08f0*/  ISETP.NE.AND.EX P2, PT, R7, RZ, PT, P2 ;  /* 0x000000ff0700720c */ /* 0x000fe40003f45320 */
[----:B---3--:R-:W-:-:S04]  /*0900*/  @!P4 ISETP.NE.U32.AND P1, PT, R4, RZ, PT ;  /* 0x000000ff0400c20c */ /* 0x008fc80003f25070 */
[----:B------:R-:W-:-:S04]  /*0910*/  @!P4 ISETP.NE.AND.EX P1, PT, R5, RZ, PT, P1 ;  /* 0x000000ff0500c20c */ /* 0x000fc80003f25310 */
[----:B----4-:R-:W-:Y:S01]  /*0920*/  @!P4 SEL R11, R11, RZ, P1 ;  /* 0x000000ff0b0bc207 */ /* 0x010fe20000800000 */
[----:B--2---:R-:W-:Y:S02]  /*0930*/  @P4 IMAD.IADD R229, R229, 0x1, -R230 ;  /* 0x00000001e5e54824 */ /* 0x004fe400078e0ae6 */
[----:B-1----:R-:W-:Y:S06]  /*0940*/  @!P2 BRA `(.L_x_130) ;  /* 0x00000000000ca947 */ /* 0x002fec0003800000 */
[----:B------:R-:W2:Y:S02]  /*0950*/  @P5 LDG.E R10, desc[UR18][R12.64+0x4] ;  /* 0x000004120c0a5981 */ /* 0x000ea4000c1e1900 */
[----:B--2--5:R-:W-:-:S06]  /*0960*/  @P5 IADD3 R10, PT, PT, R10, -R232, RZ ;  /* 0x800000e80a0a5210 */ /* 0x024fcc0007ffe0ff */
[----:B------:R1:W5:Y:S02]  /*0970*/  @!P5 LDG.E R10, desc[UR18][R12.64] ;  /* 0x000000120c0ad981 */ /* 0x000364000c1e1900 */
.L_x_130:
[----:B------:R-:W-:Y:S01]  /*0980*/  IMAD.SHL.U32 R210, R197, 0x80, RZ ;  /* 0x00000080c5d27824 */ /* 0x000fe200078e00ff */
[----:B-----5:R-:W-:Y:S01]  /*0990*/  @!P4 IADD3 R229, PT, PT, R11, R10, -R230 ;  /* 0x0000000a0be5c210 */ /* 0x020fe20007ffe8e6 */
[----:B------:R-:W-:-:S03]  /*09a0*/  @P3 IMAD.IADD R231, R9, 0x1, -R8 ;  /* 0x0000000109e73824 */ /* 0x000fc600078e0a08 */
[----:B------:R-:W-:-:S13]  /*09b0*/  ISETP.GT.AND P1, PT, R229, R210, PT ;  /* 0x000000d2e500720c */ /* 0x000fda0003f24270 */
[----:B------:R-:W-:Y:S05]  /*09c0*/  @!P1 BRA `(.L_x_131) ;  /* 0x0000006c00549947 */ /* 0x000fea0003800000 */
[----:B------:R-:W2:Y:S01]  /*09d0*/  LDC R10, c[0x0][0x504] ;  /* 0x00014100ff0a7b82 */ /* 0x000ea20000000800 */
[----:B------:R-:W-:Y:S01]  /*09e0*/  ISETP.NE.AND P3, PT, R8, -0x1, PT ;  /* 0xffffffff0800780c */ /* 0x000fe20003f65270 */
[----:B------:R-:W-:Y:S01]  /*09f0*/  VIADD R11, R231, 0x3f ;  /* 0x0000003fe70b7836 */ /* 0x000fe20000000000 */
[----:B------:R-:W-:Y:S02]  /*0a00*/  IADD3 R209, PT, PT, R210, 0x80, R231 ;  /* 0x00000080d2d17810 */ /* 0x000fe40007ffe0e7 */
[----:B------:R-:W-:Y:S02]  /*0a10*/  ISETP.NE.AND P5, PT, R232, -0x1, PT ;  /* 0xffffffffe800780c */ /* 0x000fe40003fa5270 */
[----:B------:R-:W-:-:S04]  /*0a20*/  SHF.R.S32.HI R9, RZ, 0x1f, R11 ;  /* 0x0000001fff097819 */ /* 0x000fc8000001140b */
[----:B------:R-:W-:-:S03]  /*0a30*/  LEA.HI R9, R9, R11, RZ, 0x6 ;  /* 0x0000000b09097211 */ /* 0x000fc600078f30ff */
[----:B------:R-:W3:Y:S08]  /*0a40*/  @!P3 LDC.64 R6, c[0x0][0x398] ;  /* 0x0000e600ff06bb82 */ /* 0x000ef00000000a00 */
[----:B------:R-:W4:Y:S01]  /*0a50*/  @P3 LDC.64 R4, c[0x0][0x3b0] ;  /* 0x0000ec00ff043b82 */ /* 0x000f220000000a00 */
[----:B--2---:R-:W-:-:S05]  /*0a60*/  IADD3 R10, PT, PT, R209, R10, -R229 ;  /* 0x0000000ad10a7210 */ /* 0x004fca0007ffe8e5 */
[----:B------:R-:W-:-:S05]  /*0a70*/  VIADD R10, R10, 0x3f ;  /* 0x0000003f0a0a7836 */ /* 0x000fca0000000000 */
[----:B------:R-:W-:-:S04]  /*0a80*/  SHF.R.S32.HI R16, RZ, 0x1f, R10 ;  /* 0x0000001fff107819 */ /* 0x000fc8000001140a */
[----:B------:R-:W-:Y:S01]  /*0a90*/  LEA.HI R16, R16, R10, RZ, 0x6 ;  /* 0x0000000a10107211 */ /* 0x000fe200078f30ff */
[C---:B---3--:R-:W-:Y:S01]  /*0aa0*/  @!P3 IMAD.WIDE.U32 R10, R190.reuse, R6, RZ ;  /* 0x00000006be0ab225 */ /* 0x048fe200078e00ff */
[----:B------:R-:W-:Y:S02]  /*0ab0*/  SHF.R.S32.HI R6, RZ, 0x6, R9 ;  /* 0x00000006ff067819 */ /* 0x000fe40000011409 */
[----:B------:R-:W-:Y:S01]  /*0ac0*/  SHF.R.S32.HI R16, RZ, 0x6, R16 ;  /* 0x00000006ff107819 */ /* 0x000fe20000011410 */
[----:B------:R-:W-:Y:S02]  /*0ad0*/  @!P3 IMAD R22, R190, R7, R11 ;  /* 0x00000007be16b224 */ /* 0x000fe400078e020b */
[----:B------:R-:W-:Y:S01]  /*0ae0*/  @!P3 IMAD.MOV.U32 R25, RZ, RZ, R10 ;  /* 0x000000ffff19b224 */ /* 0x000fe200078e000a */
[----:B------:R-:W-:Y:S01]  /*0af0*/  VIMNMX R16, PT, PT, R6, R16, PT ;  /* 0x0000001006107248 */ /* 0x000fe20003fe0100 */
[----:B----4-:R-:W-:-:S03]  /*0b00*/  @P3 IMAD.WIDE.U32 R6, R8, R4, RZ ;  /* 0x0000000408063225 */ /* 0x010fc600078e00ff */
[----:B------:R-:W-:Y:S01]  /*0b10*/  LEA R24, R16, 0xffffffc0, 0x6 ;  /* 0xffffffc010187811 */ /* 0x000fe200078e30ff */
[----:B------:R-:W-:Y:S02]  /*0b20*/  @P3 IMAD R22, R8, R5, R7 ;  /* 0x0000000508163224 */ /* 0x000fe400078e0207 */
[----:B------:R-:W-:Y:S01]  /*0b30*/  @P3 IMAD.MOV.U32 R25, RZ, RZ, R6 ;  /* 0x000000ffff193224 */ /* 0x000fe200078e0006 */
[----:B------:R-:W-:Y:S01]  /*0b40*/  SHF.R.S32.HI R26, RZ, 0x1f, R24 ;  /* 0x0000001fff1a7819 */ /* 0x000fe20000011418 */
[----:B------:R-:W-:Y:S06]  /*0b50*/  @P5 BRA `(.L_x_132) ;  /* 0x00000000002c5947 */ /* 0x000fec0003800000 */
[----:B------:R-:W2:Y:S01]  /*0b60*/  LDCU.64 UR12, c[0x0][0x3b8] ;  /* 0x00007700ff0c77ac */ /* 0x000ea20008000a00 */
[----:B------:R-:W-:Y:S01]  /*0b70*/  SHF.R.S32.HI R4, RZ, 0x1f, R230 ;  /* 0x0000001fff047819 */ /* 0x000fe200000114e6 */
[----:B------:R-:W3:Y:S04]  /*0b80*/  LDCU.64 UR4, c[0x0][0x3a0] ;  /* 0x00007400ff0477ac */ /* 0x000ee80008000a00 */
[----:B--2---:R-:W-:Y:S02]  /*0b90*/  IMAD R4, R4, UR12, RZ ;  /* 0x0000000c04047c24 */ /* 0x004fe4000f8e02ff */
[----:B------:R-:W-:-:S04]  /*0ba0*/  IMAD.WIDE.U32 R6, R230, UR12, RZ ;  /* 0x0000000ce6067c25 */ /* 0x000fc8000f8e00ff */
[----:B------:R-:W-:-:S05]  /*0bb0*/  IMAD R4, R230, UR13, R4 ;  /* 0x0000000de6047c24 */ /* 0x000fca000f8e0204 */
[----:B------:R-:W-:Y:S02]  /*0bc0*/  IADD3 R5, PT, PT, R7, R4, RZ ;  /* 0x0000000407057210 */ /* 0x000fe40007ffe0ff */
[----:B------:R-:W-:-:S05]  /*0bd0*/  MOV R4, R6 ;  /* 0x0000000600047202 */ /* 0x000fca0000000f00 */
[----:B---3--:R-:W-:-:S04]  /*0be0*/  IMAD.WIDE.U32 R14, R190, UR4, R4 ;  /* 0x00000004be0e7c25 */ /* 0x008fc8000f8e0004 */
[----:B-1----:R-:W-:Y:S01]  /*0bf0*/  IMAD R13, R190, UR5, R15 ;  /* 0x00000005be0d7c24 */ /* 0x002fe2000f8e020f */
[----:B------:R-:W-:Y:S06]  /*0c00*/  BRA `(.L_x_133) ;  /* 0x0000000000147947 */ /* 0x000fec0003800000 */
.L_x_132:
[----:B------:R-:W1:Y:S01]  /*0c10*/  LDCU.64 UR12, c[0x0][0x3b8] ;  /* 0x00007700ff0c77ac */ /* 0x000e620008000a00 */
[----:B------:R-:W-:-:S05]  /*0c20*/  IADD3 R14, PT, PT, R230, R232, RZ ;  /* 0x000000e8e60e7210 */ /* 0x000fca0007ffe0ff */
[C---:B-1----:R-:W-:Y:S02]  /*0c30*/  IMAD R13, R14.reuse, UR13, RZ ;  /* 0x0000000d0e0d7c24 */ /* 0x042fe4000f8e02ff */
[----:B------:R-:W-:-:S05]  /*0c40*/  IMAD.WIDE.U32 R14, R14, UR12, RZ ;  /* 0x0000000c0e0e7c25 */ /* 0x000fca000f8e00ff */
[----:B------:R-:W-:Y:S02]  /*0c50*/  IADD3 R13, PT, PT, R15, R13, RZ ;  /* 0x0000000d0f0d7210 */ /* 0x000fe40007ffe0ff */
.L_x_133:
[----:B------:R-:W1:Y:S02]  /*0c60*/  LDC R4, c[0x0][0x3e8] ;  /* 0x0000fa00ff047b82 */ /* 0x000e640000000800 */
[----:B-1----:R-:W-:-:S04]  /*0c70*/  IABS R7, R4 ;  /* 0x0000000400077213 */ /* 0x002fc80000000000 */
[----:B------:R-:W1:Y:S08]  /*0c80*/  I2F.RP R10, R7 ;  /* 0x00000007000a7306 */ /* 0x000e700000209400 */
[----:B-1----:R-:W1:Y:S02]  /*0c90*/  MUFU.RCP R10, R10 ;  /* 0x0000000a000a7308 */ /* 0x002e640000001000 */
[----:B-1----:R-:W-:-:S06]  /*0ca0*/  VIADD R10, R10, 0xffffffe ;  /* 0x0ffffffe0a0a7836 */ /* 0x002fcc0000000000 */
[----:B------:R-:W1:Y:S02]  /*0cb0*/  F2I.FTZ.U32.TRUNC.NTZ R11, R10 ;  /* 0x0000000a000b7305 */ /* 0x000e64000021f000 */
[----:B-1----:R-:W-:Y:S02]  /*0cc0*/  IMAD.MOV R5, RZ, RZ, -R11 ;  /* 0x000000ffff057224 */ /* 0x002fe400078e0a0b */
[----:B------:R-:W-:Y:S02]  /*0cd0*/  IMAD.MOV.U32 R10, RZ, RZ, RZ ;  /* 0x000000ffff0a7224 */ /* 0x000fe400078e00ff */
[----:B------:R-:W-:Y:S01]  /*0ce0*/  IMAD R6, R5, R7, RZ ;  /* 0x0000000705067224 */ /* 0x000fe200078e02ff */
[----:B------:R-:W-:-:S03]  /*0cf0*/  IABS R5, R189 ;  /* 0x000000bd00057213 */ /* 0x000fc60000000000 */
[----:B------:R-:W-:Y:S01]  /*0d00*/  IMAD.HI.U32 R10, R11, R6, R10 ;  /* 0x000000060b0a7227 */ /* 0x000fe200078e000a */
[----:B------:R-:W-:-:S05]  /*0d10*/  MOV R6, R5 ;  /* 0x0000000500067202 */ /* 0x000fca0000000f00 */
[----:B------:R-:W-:Y:S01]  /*0d20*/  IMAD.HI.U32 R12, R10, R6, RZ ;  /* 0x000000060a0c7227 */ /* 0x000fe200078e00ff */
[----:B------:R-:W-:-:S03]  /*0d30*/  SHF.R.S32.HI R10, RZ, 0x1f, R210 ;  /* 0x0000001fff0a7819 */ /* 0x000fc600000114d2 */
[----:B------:R-:W-:-:S04]  /*0d40*/  IMAD.MOV R5, RZ, RZ, -R12 ;  /* 0x000000ffff057224 */ /* 0x000fc800078e0a0c */
[----:B------:R-:W-:-:S05]  /*0d50*/  IMAD R5, R7, R5, R6 ;  /* 0x0000000507057224 */ /* 0x000fca00078e0206 */
[----:B------:R-:W-:-:S13]  /*0d60*/  ISETP.GT.U32.AND P2, PT, R7, R5, PT ;  /* 0x000000050700720c */ /* 0x000fda0003f44070 */
[----:B------:R-:W-:Y:S01]  /*0d70*/  @!P2 IMAD.IADD R5, R5, 0x1, -R7 ;  /* 0x000000010505a824 */ /* 0x000fe200078e0a07 */
[----:B------:R-:W-:Y:S02]  /*0d80*/  @!P2 IADD3 R12, PT, PT, R12, 0x1, RZ ;  /* 0x000000010c0ca810 */ /* 0x000fe40007ffe0ff */
[----:B------:R-:W-:Y:S02]  /*0d90*/  ISETP.NE.AND P2, PT, R4, RZ, PT ;  /* 0x000000ff0400720c */ /* 0x000fe40003f45270 */
[----:B------:R-:W-:Y:S02]  /*0da0*/  ISETP.GE.U32.AND P4, PT, R5, R7, PT ;  /* 0x000000070500720c */ /* 0x000fe40003f86070 */
[----:B------:R-:W-:-:S04]  /*0db0*/  LOP3.LUT R5, R189, R4, RZ, 0x3c, !PT ;  /* 0x00000004bd057212 */ /* 0x000fc800078e3cff */
[----:B------:R-:W-:-:S07]  /*0dc0*/  ISETP.GE.AND P1, PT, R5, RZ, PT ;  /* 0x000000ff0500720c */ /* 0x000fce0003f26270 */
[----:B------:R-:W-:-:S06]  /*0dd0*/  @P4 VIADD R12, R12, 0x1 ;  /* 0x000000010c0c4836 */ /* 0x000fcc0000000000 */
[----:B------:R-:W-:Y:S02]  /*0de0*/  @!P1 IADD3 R12, PT, PT, -R12, RZ, RZ ;  /* 0x000000ff0c0c9210 */ /* 0x000fe40007ffe1ff */
[----:B------:R-:W-:-:S04]  /*0df0*/  @!P2 LOP3.LUT R12, RZ, R4, RZ, 0x33, !PT ;  /* 0x00000004ff0ca212 */ /* 0x000fc800078e33ff */
[----:B------:R-:W-:Y:S01]  /*0e00*/  SHF.R.S32.HI R11, RZ, 0x1f, R12 ;  /* 0x0000001fff0b7819 */ /* 0x000fe2000001140c */
[----:B------:R-:W-:Y:S06]  /*0e10*/  @P5 BRA `(.L_x_134) ;  /* 0x00000000002c5947 */ /* 0x000fec0003800000 */
[----:B------:R-:W1:Y:S01]  /*0e20*/  LDCU.64 UR10, c[0x0][0x3c0] ;  /* 0x00007800ff0a77ac */ /* 0x000e620008000a00 */
[----:B------:R-:W-:Y:S01]  /*0e30*/  SHF.R.S32.HI R4, RZ, 0x1f, R230 ;  /* 0x0000001fff047819 */ /* 0x000fe200000114e6 */
[----:B------:R-:W2:Y:S04]  /*0e40*/  LDCU.64 UR4, c[0x0][0x3a8] ;  /* 0x00007500ff0477ac */ /* 0x000ea80008000a00 */
[----:B-1----:R-:W-:Y:S02]  /*0e50*/  IMAD R4, R4, UR10, RZ ;  /* 0x0000000a04047c24 */ /* 0x002fe4000f8e02ff */
[----:B------:R-:W-:-:S04]  /*0e60*/  IMAD.WIDE.U32 R6, R230, UR10, RZ ;  /* 0x0000000ae6067c25 */ /* 0x000fc8000f8e00ff */
[----:B------:R-:W-:-:S05]  /*0e70*/  IMAD R4, R230, UR11, R4 ;  /* 0x0000000be6047c24 */ /* 0x000fca000f8e0204 */
[----:B------:R-:W-:Y:S02]  /*0e80*/  IADD3 R5, PT, PT, R7, R4, RZ ;  /* 0x0000000407057210 */ /* 0x000fe40007ffe0ff */
[----:B------:R-:W-:-:S05]  /*0e90*/  MOV R4, R6 ;  /* 0x0000000600047202 */ /* 0x000fca0000000f00 */
[----:B--2---:R-:W-:-:S04]  /*0ea0*/  IMAD.WIDE.U32 R18, R190, UR4, R4 ;  /* 0x00000004be127c25 */ /* 0x004fc8000f8e0004 */
[----:B------:R-:W-:Y:S01]  /*0eb0*/  IMAD R17, R190, UR5, R19 ;  /* 0x00000005be117c24 */ /* 0x000fe2000f8e0213 */
[----:B------:R-:W-:Y:S06]  /*0ec0*/  BRA `(.L_x_135) ;  /* 0x0000000000187947 */ /* 0x000fec0003800000 */
.L_x_134:
[----:B------:R-:W1:Y:S01]  /*0ed0*/  LDCU.64 UR10, c[0x0][0x3c0] ;  /* 0x00007800ff0a77ac */ /* 0x000e620008000a00 */
[----:B------:R-:W-:-:S05]  /*0ee0*/  IADD3 R4, PT, PT, R230, R232, RZ ;  /* 0x000000e8e6047210 */ /* 0x000fca0007ffe0ff */
[C---:B-1----:R-:W-:Y:S02]  /*0ef0*/  IMAD R17, R4.reuse, UR11, RZ ;  /* 0x0000000b04117c24 */ /* 0x042fe4000f8e02ff */
[----:B------:R-:W-:-:S05]  /*0f00*/  IMAD.WIDE.U32 R4, R4, UR10, RZ ;  /* 0x0000000a04047c25 */ /* 0x000fca000f8e00ff */
[----:B------:R-:W-:Y:S02]  /*0f10*/  IADD3 R17, PT, PT, R5, R17, RZ ;  /* 0x0000001105117210 */ /* 0x000fe40007ffe0ff */
[----:B------:R-:W-:-:S07]  /*0f20*/  MOV R18, R4 ;  /* 0x0000000400127202 */ /* 0x000fce0000000f00 */
.L_x_135:
        /* <DEDUP_REMOVED lines=15> */
[----:B------:R-:W-:Y:S02]  /*1020*/  IMAD R4, R190, UR5, RZ ;  /* 0x00000005be047c24 */ /* 0x000fe4000f8e02ff */
[----:B------:R-:W-:-:S03]  /*1030*/  IMAD.WIDE.U32 R20, R6, UR6, RZ ;  /* 0x0000000606147c25 */ /* 0x000fc6000f8e00ff */
[----:B------:R-:W-:-:S05]  /*1040*/  IADD3 R4, PT, PT, R7, R4, RZ ;  /* 0x0000000407047210 */ /* 0x000fca0007ffe0ff */
[----:B------:R-:W-:-:S04]  /*1050*/  IMAD R4, R4, UR6, RZ ;  /* 0x0000000604047c24 */ /* 0x000fc8000f8e02ff */
[----:B------:R-:W-:Y:S02]  /*1060*/  IMAD R4, R6, UR4, R4 ;  /* 0x0000000406047c24 */ /* 0x000fe4000f8e0204 */
[----:B------:R-:W-:-:S03]  /*1070*/  IMAD.WIDE.U32 R6, R20, R220, RZ ;  /* 0x000000dc14067225 */ /* 0x000fc600078e00ff */
[----:B------:R-:W-:Y:S02]  /*1080*/  IADD3 R21, PT, PT, R21, R4, RZ ;  /* 0x0000000415157210 */ /* 0x000fe40007ffe0ff */
[----:B------:R-:W-:Y:S02]  /*1090*/  SHF.R.S32.HI R4, RZ, 0x1f, R220 ;  /* 0x0000001fff047819 */ /* 0x000fe400000114dc */
[----:B------:R-:W-:Y:S01]  /*10a0*/  MOV R28, R6 ;  /* 0x00000006001c7202 */ /* 0x000fe20000000f00 */
[----:B------:R-:W-:-:S04]  /*10b0*/  IMAD R21, R21, R220, RZ ;  /* 0x000000dc15157224 */ /* 0x000fc800078e02ff */
[----:B------:R-:W-:-:S05]  /*10c0*/  IMAD R21, R4, R20, R21 ;  /* 0x0000001404157224 */ /* 0x000fca00078e0215 */
[----:B------:R-:W-:Y:S01]  /*10d0*/  IADD3 R21, PT, PT, R7, R21, RZ ;  /* 0x0000001507157210 */ /* 0x000fe20007ffe0ff */
[----:B------:R-:W-:Y:S06]  /*10e0*/  BRA `(.L_x_137) ;  /* 0x00000000000c7947 */ /* 0x000fec0003800000 */
.L_x_136:
[-C--:B------:R-:W-:Y:S02]  /*10f0*/  IMAD R21, R37, R8.reuse, RZ ;  /* 0x0000000825157224 */ /* 0x080fe400078e02ff */
[----:B------:R-:W-:-:S05]  /*1100*/  IMAD.WIDE.U32 R28, R36, R8, RZ ;  /* 0x00000008241c7225 */ /* 0x000fca00078e00ff */
[----:B------:R-:W-:-:S07]  /*1110*/  IADD3 R21, PT, PT, R29, R21, RZ ;  /* 0x000000151d157210 */ /* 0x000fce0007ffe0ff */
.L_x_137:
        /* <DEDUP_REMOVED lines=14> */
[----:B------:R-:W-:-:S07]  /*1200*/  ISETP.NE.AND P0, PT, R8, -0x1, PT ;  /* 0xffffffff0800780c */ /* 0x000fce0003f05270 */
[----:B------:R-:W2:Y:S01]  /*1210*/  LDC R19, c[0x0][0x454] ;  /* 0x00011500ff137b82 */ /* 0x000ea20000000800 */
[----:B-1----:R-:W-:-:S05]  /*1220*/  IMAD R4, R190, R4, RZ ;  /* 0x00000004be047224 */ /* 0x002fca00078e02ff */
[----:B------:R-:W-:-:S05]  /*1230*/  SEL R4, R4, R8, !P0 ;  /* 0x0000000804047207 */ /* 0x000fca0004000000 */
[----:B--2---:R-:W-:Y:S01]  /*1240*/  IMAD R19, R189, R19, R4 ;  /* 0x00000013bd137224 */ /* 0x004fe200078e0204 */
[----:B------:R-:W-:Y:S05]  /*1250*/  BRA `(.L_x_139) ;  /* 0x00000000000c7947 */ /* 0x000fea0003800000 */
.L_x_138:
[----:B------:R-:W1:Y:S01]  /*1260*/  LDC R19, c[0x0][0x434] ;  /* 0x00010d00ff137b82 */ /* 0x000e620000000800 */
[----:B------:R-:W-:-:S04]  /*1270*/  IMAD R4, R190, UR6, R189 ;  /* 0x00000006be047c24 */ /* 0x000fc8000f8e02bd */
[----:B-1----:R-:W-:-:S03]  /*1280*/  IMAD R19, R4, R19, RZ ;  /* 0x0000001304137224 */ /* 0x002fc600078e02ff */
.L_x_139:
[----:B------:R-:W-:-:S04]  /*1290*/  IADD3 R23, PT, PT, R16, -0x1, RZ ;  /* 0xffffffff10177810 */ /* 0x000fc80007ffe0ff */
[----:B------:R-:W-:Y:S01]  /*12a0*/  MOV R228, R23 ;  /* 0x0000001700e47202 */ /* 0x000fe20000000f00 */
        /* <DEDUP_REMOVED lines=10> */
.L_x_140:
[----:B------:R-:W1:Y:S01]  /*1350*/  LDC R27, c[0x0][0x444] ;  /* 0x00011100ff1b7b82 */ /* 0x000e620000000800 */
[----:B------:R-:W-:-:S04]  /*1360*/  IMAD R4, R190, UR6, R189 ;  /* 0x00000006be047c24 */ /* 0x000fc8000f8e02bd */
[----:B-1----:R-:W-:-:S07]  /*1370*/  IMAD R27, R4, R27, RZ ;  /* 0x0000001b041b7224 */ /* 0x002fce00078e02ff */
.L_x_141:
[----:B------:R-:W1:Y:S01]  /*1380*/  S2R R15, SR_TID.X ;  /* 0x00000000000f7919 */ /* 0x000e620000002100 */
[----:B------:R-:W2:Y:S01]  /*1390*/  LDC.64 R8, c[0x0][0x5f8] ;  /* 0x00017e00ff087b82 */ /* 0x000ea20000000a00 */
[----:B------:R-:W-:Y:S01]  /*13a0*/  IMAD R220, R220, UR6, RZ ;  /* 0x00000006dcdc7c24 */ /* 0x000fe2000f8e02ff */
[----:B------:R-:W-:Y:S01]  /*13b0*/  ISETP.NE.AND P4, PT, RZ, UR5, PT ;  /* 0x00000005ff007c0c */ /* 0x000fe2000bf85270 */
[----:B------:R-:W3:Y:S01]  /*13c0*/  LDCU.64 UR14, c[0x0][0x3c8] ;  /* 0x00007900ff0e77ac */ /* 0x000ee20008000a00 */
[----:B------:R-:W-:Y:S01]  /*13d0*/  IADD3 R28, P1, P0, R32, R28, R29 ;  /* 0x0000001c201c7210 */ /* 0x000fe2000783e01d */
[C---:B------:R-:W-:Y:S01]  /*13e0*/  IMAD R27, R23.reuse, 0x40, R27 ;  /* 0x00000040171b7824 */ /* 0x040fe200078e021b */
[----:B------:R-:W-:Y:S01]  /*13f0*/  SHF.R.S32.HI R29, RZ, 0x1f, R29 ;  /* 0x0000001fff1d7819 */ /* 0x000fe2000001141d */
[----:B------:R-:W4:Y:S01]  /*1400*/  LDCU.64 UR4, c[0x0][0x570] ;  /* 0x0000ae00ff0477ac */ /* 0x000f220008000a00 */
[----:B------:R-:W5:Y:S01]  /*1410*/  LDC.64 R4, c[0x0][0x590] ;  /* 0x00016400ff047b82 */ /* 0x000f620000000a00 */
[----:B------:R-:W-:Y:S01]  /*1420*/  IMAD R19, R23, 0x40, R19 ;  /* 0x0000004017137824 */ /* 0x000fe200078e0213 */
[----:B------:R-:W-:Y:S01]  /*1430*/  IADD3.X R20, PT, PT, R20, R21, R29, P1, P0 ;  /* 0x0000001514147210 */ /* 0x000fe20000fe041d */
[----:B------:R-:W-:Y:S01]  /*1440*/  IMAD.MOV.U32 R21, RZ, RZ, RZ ;  /* 0x000000ffff157224 */ /* 0x000fe200078e00ff */
[----:B------:R-:W3:Y:S01]  /*1450*/  LDCU.64 UR6, c[0x0][0x550] ;  /* 0x0000aa00ff0677ac */ /* 0x000ee20008000a00 */
[----:B------:R-:W-:Y:S03]  /*1460*/  BSSY.RECONVERGENT B1, `(.L_x_131) ;  /* 0x000062b000017945 */ /* 0x000fe60003800200 */
[----:B------:R-:W4:Y:S01]  /*1470*/  LDC.64 R6, c[0x0][0x3b0] ;  /* 0x0000ec00ff067b82 */ /* 0x000f220000000a00 */
[----:B------:R-:W3:Y:S01]  /*1480*/  LDCU.64 UR8, c[0x0][0x380] ;  /* 0x00007000ff0877ac */ /* 0x000ee20008000a00 */
[----:B--2---:R-:W-:-:S06]  /*1490*/  IMAD.WIDE.U32 R36, R8, UR16, RZ ;  /* 0x0000001008247c25 */ /* 0x004fcc000f8e00ff */
[----:B------:R-:W2:Y:S01]  /*14a0*/  LDC R227, c[0x0][0x508] ;  /* 0x00014200ffe37b82 */ /* 0x000ea20000000800 */
[----:B------:R-:W-:Y:S01]  /*14b0*/  IMAD R9, R9, UR16, R37 ;  /* 0x0000001009097c24 */ /* 0x000fe2000f8e0225 */
[----:B------:R-:W-:Y:S02]  /*14c0*/  SEL R8, R36, RZ, P4 ;  /* 0x000000ff24087207 */ /* 0x000fe40002000000 */
[----:B-1----:R-:W-:Y:S01]  /*14d0*/  LOP3.LUT R31, R15, 0x1f, RZ, 0xc0, !PT ;  /* 0x0000001f0f1f7812 */ /* 0x002fe200078ec0ff */
[----:B-----5:R-:W-:Y:S01]  /*14e0*/  IMAD R32, R26, R4, RZ ;  /* 0x000000041a207224 */ /* 0x020fe200078e02ff */
[----:B------:R-:W-:Y:S02]  /*14f0*/  SEL R9, R9, RZ, P4 ;  /* 0x000000ff09097207 */ /* 0x000fe40002000000 */
[----:B------:R-:W1:Y:S01]  /*1500*/  LDC.64 R238, c[0x0][0x420] ;  /* 0x00010800ffee7b82 */ /* 0x000e620000000a00 */
[----:B------:R-:W-:Y:S01]  /*1510*/  SHF.L.U64.HI R212, R4, 0x5, R5 ;  /* 0x0000000504d47819 */ /* 0x000fe20000010205 */
[----:B------:R-:W-:-:S02]  /*1520*/  IMAD R31, R194, R220, R31 ;  /* 0x000000dcc21f7224 */ /* 0x000fc400078e021f */
[----:B------:R-:W-:-:S03]  /*1530*/  IMAD.SHL.U32 R213, R4, 0x20, RZ ;  /* 0x0000002004d57824 */ /* 0x000fc600078e00ff */
[----:B------:R-:W-:Y:S02]  /*1540*/  IADD3 R29, P1, P0, R31, R28, R8 ;  /* 0x0000001c1f1d7210 */ /* 0x000fe4000783e008 */
[----:B------:R-:W-:Y:S01]  /*1550*/  SHF.R.S32.HI R28, RZ, 0x1f, R31 ;  /* 0x0000001fff1c7819 */ /* 0x000fe2000001141f */
[----:B----4-:R-:W-:Y:S02]  /*1560*/  IMAD R31, R26, R6, RZ ;  /* 0x000000061a1f7224 */ /* 0x010fe400078e02ff */
[----:B------:R-:W-:Y:S01]  /*1570*/  IMAD R26, R24, R5, R32 ;  /* 0x00000005181a7224 */ /* 0x000fe200078e0220 */
[----:B------:R-:W-:Y:S01]  /*1580*/  IADD3.X R28, PT, PT, R28, R20, R9, P1, P0 ;  /* 0x000000141c1c7210 */ /* 0x000fe20000fe0409 */
[----:B------:R-:W-:Y:S01]  /*1590*/  IMAD.MOV.U32 R20, RZ, RZ, R205 ;  /* 0x000000ffff147224 */ /* 0x000fe200078e00cd */
[----:B------:R-:W4:Y:S01]  /*15a0*/  LDC.64 R8, c[0x0][0x598] ;  /* 0x00016600ff087b82 */ /* 0x000f220000000a00 */
[----:B------:R-:W-:Y:S02]  /*15b0*/  IADD3 R34, P0, PT, R205, R34, RZ ;  /* 0x00000022cd227210 */ /* 0x000fe40007f1e0ff */
[----:B--2---:R-:W-:Y:S01]  /*15c0*/  IADD3 R227, PT, PT, R209, -R227, -R229 ;  /* 0x800000e3d1e37210 */ /* 0x004fe20007ffe8e5 */
[----:B------:R-:W-:-:S04]  /*15d0*/  IMAD.WIDE.U32 R36, R24, R6, R20 ;  /* 0x0000000618247225 */ /* 0x000fc800078e0014 */
[----:B------:R-:W-:Y:S01]  /*15e0*/  IMAD.X R35, RZ, RZ, R30, P0 ;  /* 0x000000ffff237224 */ /* 0x000fe200000e061e */
[----:B------:R-:W-:Y:S01]  /*15f0*/  IADD3 R36, P1, PT, R25, R36, RZ ;  /* 0x0000002419247210 */ /* 0x000fe20007f3e0ff */
[----:B------:R-:W-:Y:S01]  /*1600*/  IMAD.SHL.U32 R30, R220, 0x40, RZ ;  /* 0x00000040dc1e7824 */ /* 0x000fe200078e00ff */
[----:B------:R-:W2:Y:S01]  /*1610*/  LDC.64 R32, c[0x0][0x5e8] ;  /* 0x00017a00ff207b82 */ /* 0x000ea20000000a00 */
[----:B------:R-:W-:-:S03]  /*1620*/  IMAD.WIDE.U32 R34, R24, R4, R34 ;  /* 0x0000000418227225 */ /* 0x000fc600078e0022 */
[----:B------:R-:W-:Y:S01]  /*1630*/  IADD3 R29, P0, PT, R30, R29, RZ ;  /* 0x0000001d1e1d7210 */ /* 0x000fe20007f1e0ff */
[----:B------:R-:W-:Y:S01]  /*1640*/  IMAD R24, R24, R7, R31 ;  /* 0x0000000718187224 */ /* 0x000fe200078e021f */
[----:B------:R-:W-:Y:S01]  /*1650*/  IADD3 R31, PT, PT, R35, R26, RZ ;  /* 0x0000001a231f7210 */ /* 0x000fe20007ffe0ff */
[----:B------:R-:W-:Y:S01]  /*1660*/  VIADD R208, R227, 0xffffff80 ;  /* 0xffffff80e3d07836 */ /* 0x000fe20000000000 */
[----:B------:R-:W-:Y:S01]  /*1670*/  LEA.HI.X.SX32 R28, R30, R28, 0x1, P0 ;  /* 0x0000001c1e1c7211 */ /* 0x000fe200000f0eff */
[----:B------:R-:W-:Y:S01]  /*1680*/  IMAD.MOV.U32 R30, RZ, RZ, R34 ;  /* 0x000000ffff1e7224 */ /* 0x000fe200078e0022 */
[----:B------:R-:W-:Y:S01]  /*1690*/  IADD3.X R37, PT, PT, R22, R37, R24, P1, !PT ;  /* 0x0000002516257210 */ /* 0x000fe20000ffe418 */
[----:B-1----:R-:W-:Y:S01]  /*16a0*/  IMAD.WIDE R238, R19, 0x4, R238 ;  /* 0x0000000413ee7825 */ /* 0x002fe200078e02ee */
[----:B------:R-:W-:Y:S02]  /*16b0*/  LEA R236, P0, R29, UR4, 0x2 ;  /* 0x000000041dec7c11 */ /* 0x000fe4000f8010ff */
[----:B------:R-:W-:Y:S01]  /*16c0*/  SHF.L.U64.HI R22, R6, 0x5, R7 ;  /* 0x0000000506167819 */ /* 0x000fe20000010207 */
[----:B----4-:R-:W-:Y:S01]  /*16d0*/  IMAD.WIDE.U32 R30, R189, R8, R30 ;  /* 0x00000008bd1e7225 */ /* 0x010fe200078e001e */
[----:B------:R-:W-:-:S02]  /*16e0*/  SHF.R.S32.HI R8, RZ, 0x1f, R208 ;  /* 0x0000001fff087819 */ /* 0x000fc400000114d0 */
[----:B------:R-:W-:Y:S01]  /*16f0*/  LEA.HI.X R237, R29, UR5, R28, 0x2, P0 ;  /* 0x000000051ded7c11 */ /* 0x000fe200080f141c */
[----:B---3--:R-:W-:Y:S01]  /*1700*/  IMAD.WIDE.U32 R36, R189, UR14, R36 ;  /* 0x0000000ebd247c25 */ /* 0x008fe2000f8e0024 */
[----:B------:R-:W-:-:S03]  /*1710*/  LEA.HI R208, R8, R208, RZ, 0x6 ;  /* 0x000000d008d07211 */ /* 0x000fc600078f30ff */
[C---:B------:R-:W-:Y:S01]  /*1720*/  IMAD R31, R189.reuse, R9, R31 ;  /* 0x00000009bd1f7224 */ /* 0x040fe200078e021f */
[----:B------:R-:W-:Y:S01]  /*1730*/  SHF.R.S32.HI R208, RZ, 0x6, R208 ;  /* 0x00000006ffd07819 */ /* 0x000fe200000114d0 */
[----:B------:R-:W-:Y:S01]  /*1740*/  IMAD R25, R189, UR15, R37 ;  /* 0x0000000fbd197c24 */ /* 0x000fe2000f8e0225 */
[----:B------:R-:W-:Y:S01]  /*1750*/  MOV R24, R36 ;  /* 0x0000002400187202 */ /* 0x000fe20000000f00 */
[----:B------:R-:W-:Y:S01]  /*1760*/  IMAD.WIDE.U32 R8, R196, R4, R30 ;  /* 0x00000004c4087225 */ /* 0x000fe200078e001e */
[----:B------:R-:W-:-:S03]  /*1770*/  VIMNMX R208, PT, PT, RZ, R208, !PT ;  /* 0x000000d0ffd07248 */ /* 0x000fc60007fe0100 */
[----:B------:R-:W-:Y:S01]  /*1780*/  IMAD.WIDE.U32 R24, R196, R6, R24 ;  /* 0x00000006c4187225 */ /* 0x000fe200078e0018 */
[----:B------:R-:W-:Y:S02]  /*1790*/  ISETP.GT.AND P3, PT, R16, R208, PT ;  /* 0x000000d01000720c */ /* 0x000fe40003f64270 */
[----:B------:R-:W-:Y:S01]  /*17a0*/  LEA R219, P0, R8, UR6, 0x1 ;  /* 0x0000000608db7c11 */ /* 0x000fe2000f8008ff */
[----:B------:R-:W-:Y:S01]  /*17b0*/  IMAD R218, R196, R5, R9 ;  /* 0x00000005c4da7224 */ /* 0x000fe200078e0209 */
[----:B------:R-:W-:Y:S01]  /*17c0*/  LEA R217, P1, R24, UR8, 0x1 ;  /* 0x0000000818d97c11 */ /* 0x000fe2000f8208ff */
[----:B------:R-:W-:Y:S02]  /*17d0*/  IMAD R216, R196, R7, R25 ;  /* 0x00000007c4d87224 */ /* 0x000fe400078e0219 */
[----:B--2---:R-:W-:Y:S01]  /*17e0*/  IMAD.WIDE R32, R27, 0x4, R32 ;  /* 0x000000041b207825 */ /* 0x004fe200078e0220 */
[----:B------:R-:W-:Y:S02]  /*17f0*/  LEA.HI.X R218, R8, UR7, R218, 0x1, P0 ;  /* 0x0000000708da7c11 */ /* 0x000fe400080f0cda */
[----:B------:R-:W-:Y:S01]  /*1800*/  LEA.HI.X R216, R24, UR9, R216, 0x1, P1 ;  /* 0x0000000918d87c11 */ /* 0x000fe200088f0cd8 */
[----:B------:R-:W-:Y:S01]  /*1810*/  IMAD.MOV.U32 R215, RZ, RZ, R32 ;  /* 0x000000ffffd77224 */ /* 0x000fe200078e0020 */
[C---:B------:R-:W-:Y:S01]  /*1820*/  IADD3 R8, P2, PT, R196.reuse, 0x60, RZ ;  /* 0x00000060c4087810 */ /* 0x040fe20007f5e0ff */
[----:B------:R-:W-:Y:S01]  /*1830*/  IMAD.MOV.U32 R214, RZ, RZ, R33 ;  /* 0x000000ffffd67224 */ /* 0x000fe200078e0021 */
[----:B------:R-:W-:-:S02]  /*1840*/  IADD3 R16, P0, PT, R196, 0x20, RZ ;  /* 0x00000020c4107810 */ /* 0x000fc40007f1e0ff */
[----:B------:R-:W-:Y:S02]  /*1850*/  IADD3 R9, P1, PT, R196, 0x40, RZ ;  /* 0x00000040c4097810 */ /* 0x000fe40007f3e0ff */
[----:B------:R-:W-:Y:S01]  /*1860*/  SHF.L.U32 R24, R6, 0x5, RZ ;  /* 0x0000000506187819 */ /* 0x000fe200000006ff */
[----:B------:R-:W-:Y:S01]  /*1870*/  IMAD.X R6, RZ, RZ, RZ, P2 ;  /* 0x000000ffff067224 */ /* 0x000fe200010e06ff */
[----:B------:R-:W-:Y:S01]  /*1880*/  IADD3.X R7, PT, PT, RZ, RZ, RZ, P1, !PT ;  /* 0x000000ffff077210 */ /* 0x000fe20000ffe4ff */
[----:B------:R-:W-:Y:S01]  /*1890*/  IMAD.X R19, RZ, RZ, RZ, P0 ;  /* 0x000000ffff137224 */ /* 0x000fe200000e06ff */
[----:B------:R-:W-:Y:S07]  /*18a0*/  @P3 BRA `(.L_x_142) ;  /* 0x0000000800503947 */ /* 0x000fee0003800000 */
[----:B------:R-:W-:Y:S05]  /*18b0*/  @P5 BRA `(.L_x_143) ;  /* 0x00000000002c5947 */ /* 0x000fea0003800000 */
        /* <DEDUP_REMOVED lines=10> */
[----:B------:R-:W-:Y:S05]  /*1960*/  BRA `(.L_x_144) ;  /* 0x0000000000147947 */ /* 0x000fea0003800000 */
.L_x_143:
[----:B------:R-:W1:Y:S01]  /*1970*/  LDCU.64 UR8, c[0x0][0x5c0] ;  /* 0x0000b800ff0877ac */ /* 0x000e620008000a00 */
[----:B------:R-:W-:-:S05]  /*1980*/  IADD3 R4, PT, PT, R230, R232, RZ ;  /* 0x000000e8e6047210 */ /* 0x000fca0007ffe0ff */
[C---:B-1----:R-:W-:Y:S02]  /*1990*/  IMAD R11, R4.reuse, UR9, RZ ;  /* 0x00000009040b7c24 */ /* 0x042fe4000f8e02ff */
[----:B------:R-:W-:-:S05]  /*19a0*/  IMAD.WIDE.U32 R4, R4, UR8, RZ ;  /* 0x0000000804047c25 */ /* 0x000fca000f8e00ff */
[----:B------:R-:W-:Y:S02]  /*19b0*/  IADD3 R11, PT, PT, R5, R11, RZ ;  /* 0x0000000b050b7210 */ /* 0x000fe40007ffe0ff */
.L_x_144:
[----:B------:R-:W-:Y:S05]  /*19c0*/  @P5 BRA `(.L_x_145) ;  /* 0x00000000002c5947 */ /* 0x000fea0003800000 */
[----:B------:R-:W1:Y:S01]  /*19d0*/  LDCU.64 UR6, c[0x0][0x5c8] ;  /* 0x0000b900ff0677ac */ /* 0x000e620008000a00 */
[----:B------:R-:W-:Y:S01]  /*19e0*/  SHF.R.S32.HI R5, RZ, 0x1f, R230 ;  /* 0x0000001fff057819 */ /* 0x000fe200000114e6 */
[----:B------:R-:W2:Y:S04]  /*19f0*/  LDCU.64 UR4, c[0x0][0x5b0] ;  /* 0x0000b600ff0477ac */ /* 0x000ea80008000a00 */
[----:B-1----:R-:W-:Y:S02]  /*1a00*/  IMAD R5, R5, UR6, RZ ;  /* 0x0000000605057c24 */ /* 0x002fe4000f8e02ff */
[----:B------:R-:W-:-:S04]  /*1a10*/  IMAD.WIDE.U32 R12, R230, UR6, RZ ;  /* 0x00000006e60c7c25 */ /* 0x000fc8000f8e00ff */
[----:B------:R-:W-:-:S05]  /*1a20*/  IMAD R5, R230, UR7, R5 ;  /* 0x00000007e6057c24 */ /* 0x000fca000f8e0205 */
[----:B------:R-:W-:-:S03]  /*1a30*/  IADD3 R13, PT, PT, R13, R5, RZ ;  /* 0x000000050d0d7210 */ /* 0x000fc60007ffe0ff */
[----:B--2---:R-:W-:-:S04]  /*1a40*/  IMAD.WIDE.U32 R14, R190, UR4, R12 ;  /* 0x00000004be0e7c25 */ /* 0x004fc8000f8e000c */
[----:B------:R-:W-:Y:S01]  /*1a50*/  IMAD R12, R190, UR5, R15 ;  /* 0x00000005be0c7c24 */ /* 0x000fe2000f8e020f */
[----:B------:R-:W-:Y:S01]  /*1a60*/  MOV R13, R14 ;  /* 0x0000000e000d7202 */ /* 0x000fe20000000f00 */
[----:B------:R-:W-:Y:S06]  /*1a70*/  BRA `(.L_x_146) ;  /* 0x0000000000187947 */ /* 0x000fec0003800000 */
.L_x_145:
[----:B------:R-:W1:Y:S01]  /*1a80*/  LDCU.64 UR6, c[0x0][0x5c8] ;  /* 0x0000b900ff0677ac */ /* 0x000e620008000a00 */
[----:B------:R-:W-:-:S05]  /*1a90*/  IADD3 R230, PT, PT, R230, R232, RZ ;  /* 0x000000e8e6e67210 */ /* 0x000fca0007ffe0ff */
[C---:B-1----:R-:W-:Y:S02]  /*1aa0*/  IMAD R12, R230.reuse, UR7, RZ ;  /* 0x00000007e60c7c24 */ /* 0x042fe4000f8e02ff */
[----:B------:R-:W-:-:S05]  /*1ab0*/  IMAD.WIDE.U32 R230, R230, UR6, RZ ;  /* 0x00000006e6e67c25 */ /* 0x000fca000f8e00ff */
[----:B------:R-:W-:Y:S02]  /*1ac0*/  IADD3 R12, PT, PT, R231, R12, RZ ;  /* 0x0000000ce70c7210 */ /* 0x000fe40007ffe0ff */
[----:B------:R-:W-:Y:S02]  /*1ad0*/  MOV R13, R230 ;  /* 0x000000e6000d7202 */ /* 0x000fe40000000f00 */
.L_x_146:
[----:B------:R-:W1:Y:S01]  /*1ae0*/  LDCU UR4, c[0x0][0x440] ;  /* 0x00008800ff0477ac */ /* 0x000e620008000800 */
[----:B------:R-:W-:Y:S01]  /*1af0*/  IMAD.IADD R229, R229, 0x1, -R210 ;  /* 0x00000001e5e57824 */ /* 0x000fe200078e0ad2 */
[----:B------:R-:W-:Y:S01]  /*1b00*/  BSSY.RECONVERGENT B0, `(.L_x_147) ;  /* 0x0000020000007945 */ /* 0x000fe20003800200 */
[----:B------:R-:W-:-:S04]  /*1b10*/  IMAD.WIDE.U32 R22, R210, UR8, R20 ;  /* 0x00000008d2167c25 */ /* 0x000fc8000f8e0014 */
[----:B------:R-:W-:Y:S01]  /*1b20*/  IMAD R14, R10, UR8, RZ ;  /* 0x000000080a0e7c24 */ /* 0x000fe2000f8e02ff */
[----:B------:R-:W-:-:S03]  /*1b30*/  IADD3 R22, P1, PT, R4, R22, RZ ;  /* 0x0000001604167210 */ /* 0x000fc60007f3e0ff */
[----:B------:R-:W-:-:S05]  /*1b40*/  IMAD R14, R210, UR9, R14 ;  /* 0x00000009d20e7c24 */ /* 0x000fca000f8e020e */
        /* <DEDUP_REMOVED lines=11> */
[----:B------:R-:W-:-:S04]  /*1c00*/  @!P3 IMAD.WIDE.U32 R24, R196, UR8, R22 ;  /* 0x00000008c418bc25 */ /* 0x000fc8000f8e0016 */
[----:B------:R-:W-:Y:S01]  /*1c10*/  @!P3 IMAD R11, R196, UR9, R25 ;  /* 0x00000009c40bbc24 */ /* 0x000fe2000f8e0219 */
[----:B--2---:R-:W-:-:S04]  /*1c20*/  @!P3 LEA R4, P4, R24, R4, 0x1 ;  /* 0x000000041804b211 */ /* 0x004fc800078808ff */
[----:B------:R-:W-:-:S05]  /*1c30*/  @!P3 LEA.HI.X R5, R24, R5, R11, 0x1, P4 ;  /* 0x000000051805b211 */ /* 0x000fca00020f0c0b */
[----:B------:R1:W-:Y:S01]  /*1c40*/  @!P3 STG.E.128 desc[UR18][R4.64], RZ ;  /* 0x000000ff0400b986 */ /* 0x0003e2000c101d12 */
[----:B------:R-:W-:Y:S05]  /*1c50*/  @P2 BRA `(.L_x_148) ;  /* 0x0000000000282947 */ /* 0x000fea0003800000 */
[----:B------:R-:W2:Y:S01]  /*1c60*/  LDCU.64 UR4, c[0x0][0x560] ;  /* 0x0000ac00ff0477ac */ /* 0x000ea20008000a00 */
[----:B------:R-:W-:Y:S01]  /*1c70*/  MOV R24, R14 ;  /* 0x0000000e00187202 */ /* 0x000fe20000000f00 */
[----:B-1----:R-:W-:Y:S01]  /*1c80*/  IMAD R4, R19, UR8, RZ ;  /* 0x0000000813047c24 */ /* 0x002fe2000f8e02ff */
[----:B------:R-:W-:-:S03]  /*1c90*/  MOV R25, R23 ;  /* 0x0000001700197202 */ /* 0x000fc60000000f00 */
[C---:B------:R-:W-:Y:S02]  /*1ca0*/  IMAD R4, R16.reuse, UR9, R4 ;  /* 0x0000000910047c24 */ /* 0x040fe4000f8e0204 */
[----:B------:R-:W-:-:S05]  /*1cb0*/  IMAD.WIDE.U32 R24, R16, UR8, R24 ;  /* 0x0000000810187c25 */ /* 0x000fca000f8e0018 */
[----:B------:R-:W-:Y:S02]  /*1cc0*/  IADD3 R4, PT, PT, R25, R4, RZ ;  /* 0x0000000419047210 */ /* 0x000fe40007ffe0ff */
[----:B--2---:R-:W-:-:S04]  /*1cd0*/  LEA R26, P4, R24, UR4, 0x1 ;  /* 0x00000004181a7c11 */ /* 0x004fc8000f8808ff */
[----:B------:R-:W-:-:S05]  /*1ce0*/  LEA.HI.X R27, R24, UR5, R4, 0x1, P4 ;  /* 0x00000005181b7c11 */ /* 0x000fca000a0f0c04 */
[----:B------:R2:W-:Y:S04]  /*1cf0*/  STG.E.128 desc[UR18][R26.64], RZ ;  /* 0x000000ff1a007986 */ /* 0x0005e8000c101d12 */
.L_x_148:
[----:B------:R-:W-:Y:S05]  /*1d00*/  BSYNC.RECONVERGENT B0 ;  /* 0x0000000000007941 */ /* 0x000fea0003800200 */
.L_x_147:
[----:B------:R-:W-:Y:S04]  /*1d10*/  BSSY.RECONVERGENT B0, `(.L_x_149) ;  /* 0x000000c000007945 */ /* 0x000fe80003800200 */
        /* <DEDUP_REMOVED lines=11> */
.L_x_150:
[----:B------:R-:W-:Y:S05]  /*1dd0*/  BSYNC.RECONVERGENT B0 ;  /* 0x0000000000007941 */ /* 0x000fea0003800200 */
.L_x_149:
[----:B------:R-:W-:Y:S04]  /*1de0*/  BSSY.RECONVERGENT B0, `(.L_x_151) ;  /* 0x000000b000007945 */ /* 0x000fe80003800200 */
[----:B------:R-:W-:Y:S05]  /*1df0*/  @P0 BRA `(.L_x_152) ;  /* 0x0000000000240947 */ /* 0x000fea0003800000 */
[----:B------:R-:W4:Y:S01]  /*1e00*/  LDCU.64 UR4, c[0x0][0x560] ;  /* 0x0000ac00ff0477ac */ /* 0x000f220008000a00 */
[----:B------:R-:W-:Y:S01]  /*1e10*/  MOV R15, R23 ;  /* 0x00000017000f7202 */ /* 0x000fe20000000f00 */
[----:B-1----:R-:W-:Y:S02]  /*1e20*/  IMAD R4, R6, UR8, RZ ;  /* 0x0000000806047c24 */ /* 0x002fe4000f8e02ff */
[----:B------:R-:W-:-:S04]  /*1e30*/  IMAD.WIDE.U32 R14, R8, UR8, R14 ;  /* 0x00000008080e7c25 */ /* 0x000fc8000f8e000e */
[----:B------:R-:W-:-:S05]  /*1e40*/  IMAD R4, R8, UR9, R4 ;  /* 0x0000000908047c24 */ /* 0x000fca000f8e0204 */
[----:B------:R-:W-:Y:S02]  /*1e50*/  IADD3 R4, PT, PT, R15, R4, RZ ;  /* 0x000000040f047210 */ /* 0x000fe40007ffe0ff */
[----:B----4-:R-:W-:-:S04]  /*1e60*/  LEA R22, P4, R14, UR4, 0x1 ;  /* 0x000000040e167c11 */ /* 0x010fc8000f8808ff */
[----:B------:R-:W-:-:S05]  /*1e70*/  LEA.HI.X R23, R14, UR5, R4, 0x1, P4 ;  /* 0x000000050e177c11 */ /* 0x000fca000a0f0c04 */
[----:B------:R4:W-:Y:S04]  /*1e80*/  STG.E.128 desc[UR18][R22.64], RZ ;  /* 0x000000ff16007986 */ /* 0x0009e8000c101d12 */
.L_x_152:
[----:B------:R-:W-:Y:S05]  /*1e90*/  BSYNC.RECONVERGENT B0 ;  /* 0x0000000000007941 */ /* 0x000fea0003800200 */
.L_x_151:
[----:B------:R-:W5:Y:S01]  /*1ea0*/  LDCU.64 UR4, c[0x0][0x5e0] ;  /* 0x0000bc00ff0477ac */ /* 0x000f620008000a00 */
[----:B------:R-:W-:Y:S01]  /*1eb0*/  IMAD.WIDE.U32 R14, R210, UR6, R20 ;  /* 0x00000006d20e7c25 */ /* 0x000fe2000f8e0014 */
[----:B-1----:R-:W1:Y:S01]  /*1ec0*/  @!P3 LDC.64 R4, c[0x0][0x568] ;  /* 0x00015a00ff04bb82 */ /* 0x002e620000000a00 */
[----:B------:R-:W-:Y:S02]  /*1ed0*/  BSSY.RECONVERGENT B0, `(.L_x_153) ;  /* 0x0000018000007945 */ /* 0x000fe40003800200 */
[----:B------:R-:W-:-:S04]  /*1ee0*/  IMAD R10, R10, UR6, RZ ;  /* 0x000000060a0a7c24 */ /* 0x000fc8000f8e02ff */
[----:B------:R-:W-:Y:S01]  /*1ef0*/  IMAD R210, R210, UR7, R10 ;  /* 0x00000007d2d27c24 */ /* 0x000fe2000f8e020a */
[----:B------:R-:W-:-:S04]  /*1f00*/  IADD3 R10, P4, PT, R13, R14, RZ ;  /* 0x0000000e0d0a7210 */ /* 0x000fc80007f9e0ff */
[----:B------:R-:W-:-:S03]  /*1f10*/  IADD3.X R11, PT, PT, R12, R15, R210, P4, !PT ;  /* 0x0000000f0c0b7210 */ /* 0x000fc600027fe4d2 */
[----:B-----5:R-:W-:-:S04]  /*1f20*/  IMAD.WIDE.U32 R12, R189, UR4, R10 ;  /* 0x00000004bd0c7c25 */ /* 0x020fc8000f8e000a */
[----:B------:R-:W-:Y:S01]  /*1f30*/  IMAD R15, R189, UR5, R13 ;  /* 0x00000005bd0f7c24 */ /* 0x000fe2000f8e020d */
[----:B------:R-:W-:-:S05]  /*1f40*/  @!P3 MOV R14, R12 ;  /* 0x0000000c000eb202 */ /* 0x000fca0000000f00 */
[----:B------:R-:W-:-:S04]  /*1f50*/  @!P3 IMAD.WIDE.U32 R20, R196, UR6, R14 ;  /* 0x00000006c414bc25 */ /* 0x000fc8000f8e000e */
[----:B------:R-:W-:Y:S01]  /*1f60*/  @!P3 IMAD R10, R196, UR7, R21 ;  /* 0x00000007c40abc24 */ /* 0x000fe2000f8e0215 */
[----:B-1----:R-:W-:-:S04]  /*1f70*/  @!P3 LEA R4, P4, R20, R4, 0x1 ;  /* 0x000000041404b211 */ /* 0x002fc800078808ff */
[----:B------:R-:W-:-:S05]  /*1f80*/  @!P3 LEA.HI.X R5, R20, R5, R10, 0x1, P4 ;  /* 0x000000051405b211 */ /* 0x000fca00020f0c0a */
[----:B------:R1:W-:Y:S01]  /*1f90*/  @!P3 STG.E.128 desc[UR18][R4.64], RZ ;  /* 0x000000ff0400b986 */ /* 0x0003e2000c101d12 */
[----:B------:R-:W-:Y:S05]  /*1fa0*/  @P2 BRA `(.L_x_154) ;  /* 0x0000000000282947 */ /* 0x000fea0003800000 */
[----:B------:R-:W5:Y:S01]  /*1fb0*/  LDCU.64 UR4, c[0x0][0x568] ;  /* 0x0000ad00ff0477ac */ /* 0x000f620008000a00 */
[----:B------:R-:W-:Y:S01]  /*1fc0*/  MOV R10, R12 ;  /* 0x0000000c000a7202 */ /* 0x000fe20000000f00 */
[----:B-1----:R-:W-:Y:S01]  /*1fd0*/  IMAD R4, R19, UR6, RZ ;  /* 0x0000000613047c24 */ /* 0x002fe2000f8e02ff */
[----:B------:R-:W-:-:S03]  /*1fe0*/  MOV R11, R15 ;  /* 0x0000000f000b7202 */ /* 0x000fc60000000f00 */
[C---:B------:R-:W-:Y:S02]  /*1ff0*/  IMAD R4, R16.reuse, UR7, R4 ;  /* 0x0000000710047c24 */ /* 0x040fe4000f8e0204 */
[----:B------:R-:W-:-:S05]  /*2000*/  IMAD.WIDE.U32 R10, R16, UR6, R10 ;  /* 0x00000006100a7c25 */ /* 0x000fca000f8e000a */
[----:B------:R-:W-:Y:S02]  /*2010*/  IADD3 R4, PT, PT, R11, R4, RZ ;  /* 0x000000040b047210 */ /* 0x000fe40007ffe0ff */
[----:B-----5:R-:W-:-:S04]  /*2020*/  LEA R16, P2, R10, UR4, 0x1 ;  /* 0x000000040a107c11 */ /* 0x020fc8000f8408ff */
[----:B------:R-:W-:-:S05]  /*2030*/  LEA.HI.X R17, R10, UR5, R4, 0x1, P2 ;  /* 0x000000050a117c11 */ /* 0x000fca00090f0c04 */
[----:B------:R1:W-:Y:S04]  /*2040*/  STG.E.128 desc[UR18][R16.64], RZ ;  /* 0x000000ff10007986 */ /* 0x0003e8000c101d12 */
.L_x_154:
[----:B------:R-:W-:Y:S05]  /*2050*/  BSYNC.RECONVERGENT B0 ;  /* 0x0000000000007941 */ /* 0x000fea0003800200 */
.L_x_153:
[----:B------:R-:W-:Y:S04]  /*2060*/  BSSY.RECONVERGENT B0, `(.L_x_155) ;  /* 0x000000c000007945 */ /* 0x000fe80003800200 */
        /* <DEDUP_REMOVED lines=11> */
.L_x_156:
[----:B------:R-:W-:Y:S05]  /*2120*/  BSYNC.RECONVERGENT B0 ;  /* 0x0000000000007941 */ /* 0x000fea0003800200 */
.L_x_155:
[----:B------:R-:W-:Y:S05]  /*2130*/  @P0 BRA `(.L_x_157) ;  /* 0x0000005400740947 */ /* 0x000fea0003800000 */
[----:B------:R-:W5:Y:S01]  /*2140*/  LDCU.64 UR4, c[0x0][0x568] ;  /* 0x0000ad00ff0477ac */ /* 0x000f620008000a00 */
[----:B-1----:R-:W-:Y:S01]  /*2150*/  MOV R4, R12 ;  /* 0x0000000c00047202 */ /* 0x002fe20000000f00 */
[----:B------:R-:W-:Y:S01]  /*2160*/  IMAD R6, R6, UR6, RZ ;  /* 0x0000000606067c24 */ /* 0x000fe2000f8e02ff */
[----:B------:R-:W-:-:S03]  /*2170*/  MOV R5, R15 ;  /* 0x0000000f00057202 */ /* 0x000fc60000000f00 */
[C---:B------:R-:W-:Y:S02]  /*2180*/  IMAD R6, R8.reuse, UR7, R6 ;  /* 0x0000000708067c24 */ /* 0x040fe4000f8e0206 */
[----:B------:R-:W-:-:S05]  /*2190*/  IMAD.WIDE.U32 R4, R8, UR6, R4 ;  /* 0x0000000608047c25 */ /* 0x000fca000f8e0004 */
[----:B------:R-:W-:Y:S02]  /*21a0*/  IADD3 R6, PT, PT, R5, R6, RZ ;  /* 0x0000000605067210 */ /* 0x000fe40007ffe0ff */
[----:B-----5:R-:W-:-:S04]  /*21b0*/  LEA R8, P0, R4, UR4, 0x1 ;  /* 0x0000000404087c11 */ /* 0x020fc8000f8008ff */
[----:B------:R-:W-:-:S05]  /*21c0*/  LEA.HI.X R9, R4, UR5, R6, 0x1, P0 ;  /* 0x0000000504097c11 */ /* 0x000fca00080f0c06 */
[----:B------:R1:W-:Y:S01]  /*21d0*/  STG.E.128 desc[UR18][R8.64], RZ ;  /* 0x000000ff08007986 */ /* 0x0003e2000c101d12 */
[----:B------:R-:W-:Y:S05]  /*21e0*/  BRA `(.L_x_157) ;  /* 0x0000005400487947 */ /* 0x000fea0003800000 */
.L_x_142:
[----:B------:R-:W1:Y:S01]  /*21f0*/  LDCU.64 UR4, c[0x0][0x3d8] ;  /* 0x00007b00ff0477ac */ /* 0x000e620008000a00 */
[----:B------:R-:W-:Y:S01]  /*2200*/  IMAD R4, R10, UR10, RZ ;  /* 0x0000000a0a047c24 */ /* 0x000fe2000f8e02ff */
[C---:B------:R-:W-:Y:S01]  /*2210*/  IADD3 R206, PT, PT, -R210.reuse, R229, RZ ;  /* 0x000000e5d2ce7210 */ /* 0x040fe20007ffe1ff */
[----:B------:R-:W-:Y:S01]  /*2220*/  IMAD.WIDE.U32 R26, R210, UR10, R20 ;  /* 0x0000000ad21a7c25 */ /* 0x000fe2000f8e0014 */
[----:B------:R-:W-:Y:S01]  /*2230*/  LOP3.LUT R5, R228, 0x80000001, RZ, 0xc0, !PT ;  /* 0x80000001e4057812 */ /* 0x000fe200078ec0ff */
[----:B------:R-:W-:Y:S01]  /*2240*/  BSSY.RECONVERGENT B0, `(.L_x_158) ;  /* 0x000001f000007945 */ /* 0x000fe20003800200 */
[----:B------:R-:W-:Y:S01]  /*2250*/  @P4 BAR.SYNC.DEFER_BLOCKING 0x0 ;  /* 0x0000000000004b1d */ /* 0x000fe20000010000 */
[----:B------:R-:W-:Y:S01]  /*2260*/  IMAD R4, R210, UR11, R4 ;  /* 0x0000000bd2047c24 */ /* 0x000fe2000f8e0204 */
[----:B------:R-:W-:Y:S02]  /*2270*/  ISETP.GE.AND P6, PT, R196, R206, PT ;  /* 0x000000cec400720c */ /* 0x000fe40003fc6270 */
[----:B------:R-:W-:-:S04]  /*2280*/  IADD3 R26, P0, PT, R18, R26, RZ ;  /* 0x0000001a121a7210 */ /* 0x000fc80007f1e0ff */
[----:B------:R-:W-:Y:S02]  /*2290*/  IADD3.X R27, PT, PT, R17, R27, R4, P0, !PT ;  /* 0x0000001b111b7210 */ /* 0x000fe400007fe404 */
[----:B------:R-:W-:Y:S01]  /*22a0*/  ISETP.NE.AND P0, PT, R5, 0x1, PT ;  /* 0x000000010500780c */ /* 0x000fe20003f05270 */
[----:B-1----:R-:W-:Y:S02]  /*22b0*/  IMAD R4, R11, UR4, RZ ;  /* 0x000000040b047c24 */ /* 0x002fe4000f8e02ff */
[----:B------:R-:W-:Y:S01]  /*22c0*/  IMAD.WIDE.U32 R26, R12, UR4, R26 ;  /* 0x000000040c1a7c25 */ /* 0x000fe2000f8e001a */
[----:B------:R-:W-:-:S03]  /*22d0*/  SEL R173, RZ, 0x2000, P0 ;  /* 0x00002000ffad7807 */ /* 0x000fc60000000000 */
[----:B------:R-:W-:-:S05]  /*22e0*/  IMAD R4, R12, UR5, R4 ;  /* 0x000000050c047c24 */ /* 0x000fca000f8e0204 */
[----:B------:R-:W-:Y:S01]  /*22f0*/  IADD3 R4, PT, PT, R27, R4, RZ ;  /* 0x000000041b047210 */ /* 0x000fe20007ffe0ff */
[----:B------:R-:W-:Y:S06]  /*2300*/  @P6 BRA `(.L_x_159) ;  /* 0x0000000000446947 */ /* 0x000fec0003800000 */
[----:B------:R-:W1:Y:S02]  /*2310*/  LDCU UR4, c[0x0][0x440] ;  /* 0x00008800ff0477ac */ /* 0x000e640008000800 */
[----:B-1----:R-:W-:-:S13]  /*2320*/  ISETP.GE.AND P0, PT, R205, UR4, PT ;  /* 0x00000004cd007c0c */ /* 0x002fda000bf06270 */
[----:B------:R-:W-:Y:S05]  /*2330*/  @P0 BRA `(.L_x_160) ;  /* 0x0000000000300947 */ /* 0x000fea0003800000 */
[----:B------:R-:W1:Y:S01]  /*2340*/  LDCU.64 UR4, c[0x0][0x390] ;  /* 0x00007200ff0477ac */ /* 0x000e620008000a00 */
[----:B------:R-:W-:Y:S02]  /*2350*/  MOV R28, R26 ;  /* 0x0000001a001c7202 */ /* 0x000fe40000000f00 */
[----:B------:R-:W-:-:S03]  /*2360*/  MOV R29, R4 ;  /* 0x00000004001d7202 */ /* 0x000fc60000000f00 */
[----:B------:R-:W-:-:S04]  /*2370*/  IMAD.WIDE.U32 R30, R196, UR10, R28 ;  /* 0x0000000ac41e7c25 */ /* 0x000fc8000f8e001c */
[----:B------:R-:W-:Y:S01]  /*2380*/  IMAD R5, R196, UR11, R31 ;  /* 0x0000000bc4057c24 */ /* 0x000fe2000f8e021f */
[----:B-1----:R-:W-:-:S04]  /*2390*/  LEA R28, P0, R30, UR4, 0x1 ;  /* 0x000000041e1c7c11 */ /* 0x002fc8000f8008ff */
[----:B------:R-:W-:-:S05]  /*23a0*/  LEA.HI.X R29, R30, UR5, R5, 0x1, P0 ;  /* 0x000000051e1d7c11 */ /* 0x000fca00080f0c05 */
[----:B------:R-:W-:Y:S01]  /*23b0*/  @!PT LDS RZ, [RZ] ;  /* 0x00000000fffff984 */ /* 0x000fe20000000800 */
[----:B------:R-:W-:Y:S01]  /*23c0*/  @!PT LDS RZ, [RZ] ;  /* 0x00000000fffff984 */ /* 0x000fe20000000800 */
[----:B------:R-:W-:Y:S01]  /*23d0*/  @!PT LDS RZ, [RZ] ;  /* 0x00000000fffff984 */ /* 0x000fe20000000800 */
[----:B------:R2:W-:Y:S01]  /*23e0*/  LDGSTS.E.BYPASS.LTC128B.128 [R204+0xa000], desc[UR18][R28.64] ;  /* 0x0a0000001ccc7fae */ /* 0x0005e2000b981a12 */
[----:B------:R-:W-:Y:S05]  /*23f0*/  BRA `(.L_x_161) ;  /* 0x00000000000c7947 */ /* 0x000fea0003800000 */
.L_x_160:
[----:B------:R3:W-:Y:S01]  /*2400*/  STS.128 [R204+0xa000], RZ ;  /* 0x00a000ffcc007388 */ /* 0x0007e20000000c00 */
[----:B------:R-:W-:Y:S05]  /*2410*/  BRA `(.L_x_161) ;  /* 0x0000000000047947 */ /* 0x000fea0003800000 */
.L_x_159:
[----:B------:R1:W-:Y:S02]  /*2420*/  STS.128 [R204+0xa000], RZ ;  /* 0x00a000ffcc007388 */ /* 0x0003e40000000c00 */
.L_x_161:
[----:B------:R-:W-:Y:S05]  /*2430*/  BSYNC.RECONVERGENT B0 ;  /* 0x0000000000007941 */ /* 0x000fea0003800200 */
.L_x_158:
        /* <DEDUP_REMOVED lines=12> */
[----:B------:R-:W-:Y:S01]  /*2500*/  IMAD R5, R19, UR10, RZ ;  /* 0x0000000a13057c24 */ /* 0x000fe2000f8e02ff */
[----:B------:R-:W-:-:S03]  /*2510*/  MOV R29, R4 ;  /* 0x00000004001d7202 */ /* 0x000fc60000000f00 */
[C---:B------:R-:W-:Y:S02]  /*2520*/  IMAD R5, R16.reuse, UR11, R5 ;  /* 0x0000000b10057c24 */ /* 0x040fe4000f8e0205 */
[----:B------:R-:W-:-:S05]  /*2530*/  IMAD.WIDE.U32 R28, R16, UR10, R28 ;  /* 0x0000000a101c7c25 */ /* 0x000fca000f8e001c */
[----:B------:R-:W-:Y:S02]  /*2540*/  IADD3 R5, PT, PT, R29, R5, RZ ;  /* 0x000000051d057210 */ /* 0x000fe40007ffe0ff */
[----:B-----5:R-:W-:-:S04]  /*2550*/  LEA R30, P0, R28, UR4, 0x1 ;  /* 0x000000041c1e7c11 */ /* 0x020fc8000f8008ff */
[----:B------:R-:W-:-:S05]  /*2560*/  LEA.HI.X R31, R28, UR5, R5, 0x1, P0 ;  /* 0x000000051c1f7c11 */ /* 0x000fca00080f0c05 */
[----:B------:R-:W-:Y:S01]  /*2570*/  @!PT LDS RZ, [RZ] ;  /* 0x00000000fffff984 */ /* 0x000fe20000000800 */
[----:B------:R-:W-:Y:S01]  /*2580*/  @!PT LDS RZ, [RZ] ;  /* 0x00000000fffff984 */ /* 0x000fe20000000800 */
[----:B------:R-:W-:Y:S01]  /*2590*/  @!PT LDS RZ, [RZ] ;  /* 0x00000000fffff984 */ /* 0x000fe20000000800 */
[----:B------:R2:W-:Y:S04]  /*25a0*/  LDGSTS.E.BYPASS.LTC128B.128 [R204+0xb000], desc[UR18][R30.64] ;  /* 0x0b0000001ecc7fae */ /* 0x0005e8000b981a12 */
.L_x_163:
[----:B------:R-:W-:Y:S05]  /*25b0*/  BSYNC.RECONVERGENT B0 ;  /* 0x0000000000007941 */ /* 0x000fea0003800200 */
.L_x_162:
        /* <DEDUP_REMOVED lines=20> */
.L_x_165:
[----:B------:R-:W-:Y:S05]  /*2700*/  BSYNC.RECONVERGENT B0 ;  /* 0x0000000000007941 */ /* 0x000fea0003800200 */
.L_x_164:
        /* <DEDUP_REMOVED lines=9> */
[----:B------:R-:W-:Y:S02]  /*27a0*/  IMAD R5, R6, UR10, RZ ;  /* 0x0000000a06057c24 */ /* 0x000fe4000f8e02ff */
[----:B------:R-:W-:-:S04]  /*27b0*/  IMAD.WIDE.U32 R26, R8, UR10, R26 ;  /* 0x0000000a081a7c25 */ /* 0x000fc8000f8e001a */
[----:B------:R-:W-:-:S05]  /*27c0*/  IMAD R5, R8, UR11, R5 ;  /* 0x0000000b08057c24 */ /* 0x000fca000f8e0205 */
[----:B------:R-:W-:Y:S02]  /*27d0*/  IADD3 R5, PT, PT, R27, R5, RZ ;  /* 0x000000051b057210 */ /* 0x000fe40007ffe0ff */
[----:B-----5:R-:W-:-:S04]  /*27e0*/  LEA R4, P0, R26, UR4, 0x1 ;  /* 0x000000041a047c11 */ /* 0x020fc8000f8008ff */
[----:B------:R-:W-:-:S05]  /*27f0*/  LEA.HI.X R5, R26, UR5, R5, 0x1, P0 ;  /* 0x000000051a057c11 */ /* 0x000fca00080f0c05 */
[----:B------:R-:W-:Y:S01]  /*2800*/  @!PT LDS RZ, [RZ] ;  /* 0x00000000fffff984 */ /* 0x000fe20000000800 */
[----:B------:R-:W-:Y:S01]  /*2810*/  @!PT LDS RZ, [RZ] ;  /* 0x00000000fffff984 */ /* 0x000fe20000000800 */
[----:B------:R-:W-:Y:S01]  /*2820*/  @!PT LDS RZ, [RZ] ;  /* 0x00000000fffff984 */ /* 0x000fe20000000800 */
[----:B------:R1:W-:Y:S04]  /*2830*/  LDGSTS.E.BYPASS.LTC128B.128 [R204+0xd000], desc[UR18][R4.64] ;  /* 0x0d00000004cc7fae */ /* 0x0003e8000b981a12 */
.L_x_167:
[----:B------:R-:W-:Y:S05]  /*2840*/  BSYNC.RECONVERGENT B0 ;  /* 0x0000000000007941 */ /* 0x000fea0003800200 */
.L_x_166:
[----:B-1----:R-:W-:Y:S01]  /*2850*/  IMAD R4, R23, -0x40, R231 ;  /* 0xffffffc017047824 */ /* 0x002fe200078e02e7 */
[----:B------:R-:W0:Y:S01]  /*2860*/  LDGDEPBAR ;  /* 0x00000000000079af */ /* 0x000e220000000000 */
[----:B------:R-:W-:Y:S03]  /*2870*/  BSSY.RECONVERGENT B0, `(.L_x_168) ;  /* 0x0000010000007945 */ /* 0x000fe60003800200 */
[----:B------:R-:W-:-:S13]  /*2880*/  ISETP.GE.AND P2, PT, R196, R4, PT ;  /* 0x00000004c400720c */ /* 0x000fda0003f46270 */
[----:B------:R-:W-:Y:S05]  /*2890*/  @P2 BRA `(.L_x_169) ;  /* 0x0000000000302947 */ /* 0x000fea0003800000 */
[----:B------:R-:W1:Y:S02]  /*28a0*/  LDCU UR4, c[0x0][0x440] ;  /* 0x00008800ff0477ac */ /* 0x000e640008000800 */
[----:B-1----:R-:W-:-:S13]  /*28b0*/  ISETP.GE.AND P0, PT, R205, UR4, PT ;  /* 0x00000004cd007c0c */ /* 0x002fda000bf06270 */
[----:B------:R-:W-:Y:S05]  /*28c0*/  @P0 BRA `(.L_x_170) ;  /* 0x00000000001c0947 */ /* 0x000fea0003800000 */
[----:B------:R-:W-:Y:S02]  /*28d0*/  MOV R26, R219 ;  /* 0x000000db001a7202 */ /* 0x000fe40000000f00 */
[----:B------:R-:W-:-:S05]  /*28e0*/  MOV R27, R218 ;  /* 0x000000da001b7202 */ /* 0x000fca0000000f00 */
[----:B------:R-:W-:Y:S01]  /*28f0*/  @!PT LDS RZ, [RZ] ;  /* 0x00000000fffff984 */ /* 0x000fe20000000800 */
[----:B------:R-:W-:Y:S01]  /*2900*/  @!PT LDS RZ, [RZ] ;  /* 0x00000000fffff984 */ /* 0x000fe20000000800 */
[----:B------:R-:W-:Y:S01]  /*2910*/  @!PT LDS RZ, [RZ] ;  /* 0x00000000fffff984 */ /* 0x000fe20000000800 */
[----:B------:R1:W-:Y:S01]  /*2920*/  LDGSTS.E.BYPASS.LTC128B.128 [R204+0x4000], desc[UR18][R26.64] ;  /* 0x040000001acc7fae */ /* 0x0003e2000b981a12 */
[----:B------:R-:W-:Y:S05]  /*2930*/  BRA `(.L_x_171) ;  /* 0x00000000000c7947 */ /* 0x000fea0003800000 */
.L_x_170:
[----:B------:R1:W-:Y:S01]  /*2940*/  STS.128 [R204+0x4000], RZ ;  /* 0x004000ffcc007388 */ /* 0x0003e20000000c00 */
[----:B------:R-:W-:Y:S05]  /*2950*/  BRA `(.L_x_171) ;  /* 0x0000000000047947 */ /* 0x000fea0003800000 */
.L_x_169:
[----:B------:R1:W-:Y:S02]  /*2960*/  STS.128 [R204+0x4000], RZ ;  /* 0x004000ffcc007388 */ /* 0x0003e40000000c00 */
.L_x_171:
[----:B------:R-:W-:Y:S05]  /*2970*/  BSYNC.RECONVERGENT B0 ;  /* 0x0000000000007941 */ /* 0x000fea0003800200 */
.L_x_168:
        /* <DEDUP_REMOVED lines=14> */
.L_x_173:
[----:B------:R-:W-:Y:S05]  /*2a60*/  BSYNC.RECONVERGENT B0 ;  /* 0x0000000000007941 */ /* 0x000fea0003800200 */
.L_x_172:
[----:B------:R-:W-:Y:S01]  /*2a70*/  BSSY.RECONVERGENT B0, `(.L_x_174) ;  /* 0x0000010000007945 */ /* 0x000fe20003800200 */
[----:B------:R-:W-:-:S03]  /*2a80*/  IADD3 R226, PT, PT, R204, R173, RZ ;  /* 0x000000adcce27210 */ /* 0x000fc60007ffe0ff */
[----:B------:R-:W-:Y:S05]  /*2a90*/  @P2 BRA `(.L_x_175) ;  /* 0x0000000000302947 */ /* 0x000fea0003800000 */
[----:B------:R-:W5:Y:S02]  /*2aa0*/  LDCU UR4, c[0x0][0x440] ;  /* 0x00008800ff0477ac */ /* 0x000f640008000800 */
[----:B-----5:R-:W-:-:S13]  /*2ab0*/  ISETP.GE.AND P0, PT, R205, UR4, PT ;  /* 0x00000004cd007c0c */ /* 0x020fda000bf06270 */
[----:B------:R-:W-:Y:S05]  /*2ac0*/  @P0 BRA `(.L_x_176) ;  /* 0x00000000001c0947 */ /* 0x000fea0003800000 */
[----:B-1----:R-:W-:Y:S02]  /*2ad0*/  MOV R26, R217 ;  /* 0x000000d9001a7202 */ /* 0x002fe40000000f00 */
[----:B------:R-:W-:-:S05]  /*2ae0*/  MOV R27, R216 ;  /* 0x000000d8001b7202 */ /* 0x000fca0000000f00 */
[----:B------:R-:W-:Y:S01]  /*2af0*/  @!PT LDS RZ, [RZ] ;  /* 0x00000000fffff984 */ /* 0x000fe20000000800 */
[----:B------:R-:W-:Y:S01]  /*2b00*/  @!PT LDS RZ, [RZ] ;  /* 0x00000000fffff984 */ /* 0x000fe20000000800 */
[----:B------:R-:W-:Y:S01]  /*2b10*/  @!PT LDS RZ, [RZ] ;  /* 0x00000000fffff984 */ /* 0x000fe20000000800 */
[----:B------:R1:W-:Y:S01]  /*2b20*/  LDGSTS.E.BYPASS.LTC128B.128 [R226], desc[UR18][R26.64] ;  /* 0x000000001ae27fae */ /* 0x0003e2000b981a12 */
[----:B------:R-:W-:Y:S05]  /*2b30*/  BRA `(.L_x_177) ;  /* 0x00000000000c7947 */ /* 0x000fea0003800000 */
.L_x_176:
[----:B------:R1:W-:Y:S01]  /*2b40*/  STS.128 [R226], RZ ;  /* 0x000000ffe2007388 */ /* 0x0003e20000000c00 */
[----:B------:R-:W-:Y:S05]  /*2b50*/  BRA `(.L_x_177) ;  /* 0x0000000000047947 */ /* 0x000fea0003800000 */
.L_x_175:
[----:B------:R1:W-:Y:S02]  /*2b60*/  STS.128 [R226], RZ ;  /* 0x000000ffe2007388 */ /* 0x0003e40000000c00 */
.L_x_177:
[----:B------:R-:W-:Y:S05]  /*2b70*/  BSYNC.RECONVERGENT B0 ;  /* 0x0000000000007941 */ /* 0x000fea0003800200 */
.L_x_174:
[C---:B------:R-:W-:Y:S01]  /*2b80*/  VIADD R5, R193.reuse, 0x8 ;  /* 0x00000008c1057836 */ /* 0x040fe20000000000 */
[CC--:B------:R-:W-:Y:S01]  /*2b90*/  ISETP.GE.AND P2, PT, R193.reuse, R4.reuse, PT ;  /* 0x00000004c100720c */ /* 0x0c0fe20003f46270 */
[----:B------:R-:W-:Y:S01]  /*2ba0*/  IMAD.MOV.U32 R225, RZ, RZ, 0x7f800000 ;  /* 0x7f800000ffe17424 */ /* 0x000fe200078e00ff */
[----:B------:R-:W-:Y:S01]  /*2bb0*/  LOP3.LUT R17, R193, 0x20, RZ, 0xfc, !PT ;  /* 0x00000020c1117812 */ /* 0x000fe200078efcff */
[----:B------:R-:W-:Y:S01]  /*2bc0*/  IMAD.MOV.U32 R224, RZ, RZ, 0x7f800000 ;  /* 0x7f800000ffe07424 */ /* 0x000fe200078e00ff */
[----:B------:R-:W-:Y:S01]  /*2bd0*/  ISETP.GE.AND P0, PT, R5, R4, PT ;  /* 0x000000040500720c */ /* 0x000fe20003f06270 */
[C---:B-1----:R-:W-:Y:S01]  /*2be0*/  IMAD.WIDE.U32 R26, R193.reuse, 0x4, R238 ;  /* 0x00000004c11a7825 */ /* 0x042fe200078e00ee */
        /* <DEDUP_REMOVED lines=22> */
.L_x_179:
[----:B------:R-:W-:Y:S05]  /*2d50*/  BSYNC.RECONVERGENT B0 ;  /* 0x0000000000007941 */ /* 0x000fea0003800200 */
.L_x_178:
[----:B------:R-:W3:Y:S01]  /*2d60*/  LDCU.64 UR4, c[0x0][0x3d0] ;  /* 0x00007a00ff0477ac */ /* 0x000ee20008000a00 */
[----:B------:R-:W-:Y:S01]  /*2d70*/  IMAD.WIDE.U32 R20, R210, UR12, R20 ;  /* 0x0000000cd2147c25 */ /* 0x000fe2000f8e0014 */
        /* <DEDUP_REMOVED lines=25> */
.L_x_182:
[----:B------:R3:W-:Y:S01]  /*2f10*/  STS.128 [R204+0x6000], RZ ;  /* 0x006000ffcc007388 */ /* 0x0007e20000000c00 */
[----:B------:R-:W-:Y:S05]  /*2f20*/  BRA `(.L_x_183) ;  /* 0x0000000000047947 */ /* 0x000fea0003800000 */
.L_x_181:
[----:B------:R1:W-:Y:S02]  /*2f30*/  STS.128 [R204+0x6000], RZ ;  /* 0x006000ffcc007388 */ /* 0x0003e40000000c00 */
.L_x_183:
[----:B------:R-:W-:Y:S05]  /*2f40*/  BSYNC.RECONVERGENT B0 ;  /* 0x0000000000007941 */ /* 0x000fea0003800200 */
.L_x_180:
        /* <DEDUP_REMOVED lines=14> */
[----:B-1----:R-:W-:Y:S01]  /*3030*/  IMAD R12, R19, UR12, RZ ;  /* 0x0000000c130c7c24 */ /* 0x002fe2000f8e02ff */
[----:B------:R-:W-:Y:S02]  /*3040*/  MOV R14, R10 ;  /* 0x0000000a000e7202 */ /* 0x000fe40000000f00 */
[----:B------:R-:W-:Y:S01]  /*3050*/  MOV R15, R4 ;  /* 0x00000004000f7202 */ /* 0x000fe20000000f00 */
[C---:B------:R-:W-:Y:S02]  /*3060*/  IMAD R12, R16.reuse, UR13, R12 ;  /* 0x0000000d100c7c24 */ /* 0x040fe4000f8e020c */
[----:B------:R-:W-:-:S05]  /*3070*/  IMAD.WIDE.U32 R16, R16, UR12, R14 ;  /* 0x0000000c10107c25 */ /* 0x000fca000f8e000e */
[----:B------:R-:W-:Y:S02]  /*3080*/  IADD3 R12, PT, PT, R17, R12, RZ ;  /* 0x0000000c110c7210 */ /* 0x000fe40007ffe0ff */
[----:B---3--:R-:W-:-:S04]  /*3090*/  LEA R14, P0, R16, UR4, 0x1 ;  /* 0x00000004100e7c11 */ /* 0x008fc8000f8008ff */
[----:B------:R-:W-:-:S05]  /*30a0*/  LEA.HI.X R15, R16, UR5, R12, 0x1, P0 ;  /* 0x00000005100f7c11 */ /* 0x000fca00080f0c0c */
[----:B------:R-:W-:Y:S01]  /*30b0*/  @!PT LDS RZ, [RZ] ;  /* 0x00000000fffff984 */ /* 0x000fe20000000800 */
[----:B------:R-:W-:Y:S01]  /*30c0*/  @!PT LDS RZ, [RZ] ;  /* 0x00000000fffff984 */ /* 0x000fe20000000800 */
[----:B------:R-:W-:Y:S01]  /*30d0*/  @!PT LDS RZ, [RZ] ;  /* 0x00000000fffff984 */ /* 0x000fe20000000800 */
[----:B------:R1:W-:Y:S04]  /*30e0*/  LDGSTS.E.BYPASS.LTC128B.128 [R204+0x7000], desc[UR18][R14.64] ;  /* 0x070000000ecc7fae */ /* 0x0003e8000b981a12 */
.L_x_185:
[----:B-1----:R-:W-:Y:S05]  /*30f0*/  BSYNC.RECONVERGENT B0 ;  /* 0x0000000000007941 */ /* 0x002fea0003800200 */
.L_x_184:
        /* <DEDUP_REMOVED lines=9> */
[----:B------:R-:W-:Y:S01]  /*3190*/  MOV R12, R10 ;  /* 0x0000000a000c7202 */ /* 0x000fe20000000f00 */
[----:B------:R-:W-:Y:S01]  /*31a0*/  IMAD R5, R7, UR12, RZ ;  /* 0x0000000c07057c24 */ /* 0x000fe2000f8e02ff */
[----:B------:R-:W-:-:S03]  /*31b0*/  MOV R13, R4 ;  /* 0x00000004000d7202 */ /* 0x000fc60000000f00 */
[C---:B------:R-:W-:Y:S02]  /*31c0*/  IMAD R5, R9.reuse, UR13, R5 ;  /* 0x0000000d09057c24 */ /* 0x040fe4000f8e0205 */
[----:B------:R-:W-:-:S05]  /*31d0*/  IMAD.WIDE.U32 R12, R9, UR12, R12 ;  /* 0x0000000c090c7c25 */ /* 0x000fca000f8e000c */
[----:B------:R-:W-:Y:S02]  /*31e0*/  IADD3 R5, PT, PT, R13, R5, RZ ;  /* 0x000000050d057210 */ /* 0x000fe40007ffe0ff */
[----:B-1----:R-:W-:-:S04]  /*31f0*/  LEA R14, P0, R12, UR4, 0x1 ;  /* 0x000000040c0e7c11 */ /* 0x002fc8000f8008ff */
[----:B------:R-:W-:-:S05]  /*3200*/  LEA.HI.X R15, R12, UR5, R5, 0x1, P0 ;  /* 0x000000050c0f7c11 */ /* 0x000fca00080f0c05 */
[----:B------:R-:W-:Y:S01]  /*3210*/  @!PT LDS RZ, [RZ] ;  /* 0x00000000fffff984 */ /* 0x000fe20000000800 */
[----:B------:R-:W-:Y:S01]  /*3220*/  @!PT LDS RZ, [RZ] ;  /* 0x00000000fffff984 */ /* 0x000fe20000000800 */
[----:B------:R-:W-:Y:S01]  /*3230*/  @!PT LDS RZ, [RZ] ;  /* 0x00000000fffff984 */ /* 0x000fe20000000800 */
[----:B------:R1:W-:Y:S04]  /*3240*/  LDGSTS.E.BYPASS.LTC128B.128 [R204+0x8000], desc[UR18][R14.64] ;  /* 0x080000000ecc7fae */ /* 0x0003e8000b981a12 */
.L_x_187:
[----:B------:R-:W-:Y:S05]  /*3250*/  BSYNC.RECONVERGENT B0 ;  /* 0x0000000000007941 */ /* 0x000fea0003800200 */
.L_x_186:
        /* <DEDUP_REMOVED lines=20> */
.L_x_189:
[----:B------:R-:W-:Y:S05]  /*33a0*/  BSYNC.RECONVERGENT B0 ;  /* 0x0000000000007941 */ /* 0x000fea0003800200 */
.L_x_188:
[----:B------:R-:W0:Y:S01]  /*33b0*/  LDGDEPBAR ;  /* 0x00000000000079af */ /* 0x000e220000000000 */
[----:B------:R-:W3:Y:S01]  /*33c0*/  LDCU UR4, c[0x0][0x590] ;  /* 0x0000b200ff0477ac */ /* 0x000ee20008000800 */
[--C-:B------:R-:W-:Y:S01]  /*33d0*/  IMAD.IADD R174, R187, 0x1, R173.reuse ;  /* 0x00000001bbae7824 */ /* 0x100fe200078e02ad */
[----:B------:R-:W-:Y:S01]  /*33e0*/  CS2R R94, SRZ ;  /* 0x00000000005e7805 */ /* 0x000fe2000001ff00 */
[----:B------:R-:W-:Y:S01]  /*33f0*/  IMAD.SHL.U32 R220, R220, 0x8, RZ ;  /* 0x00000008dcdc7824 */ /* 0x000fe200078e00ff */
[----:B------:R-:W-:Y:S01]  /*3400*/  CS2R R92, SRZ ;  /* 0x00000000005c7805 */ /* 0x000fe2000001ff00 */
[----:B------:R-:W-:Y:S01]  /*3410*/  IMAD.IADD R173, R186, 0x1, R173 ;  /* 0x00000001baad7824 */ /* 0x000fe200078e02ad */
[----:B------:R-:W-:Y:S01]  /*3420*/  CS2R R98, SRZ ;  /* 0x0000000000627805 */ /* 0x000fe2000001ff00 */
[----:B------:R-:W-:Y:S01]  /*3430*/  IMAD.MOV.U32 R221, RZ, RZ, R226 ;  /* 0x000000ffffdd7224 */ /* 0x000fe200078e00e2 */
        /* <DEDUP_REMOVED lines=30> */
[----:B------:R-:W-:Y:S01]  /*3620*/  CS2R R36, SRZ ;  /* 0x0000000000247805 */ /* 0x000fe2000001ff00 */
[----:B------:R-:W-:Y:S01]  /*3630*/  IMAD.IADD R207, R210, 0x1, R207 ;  /* 0x00000001d2cf7824 */ /* 0x000fe200078e02cf */
[----:B---3--:R-:W-:Y:S01]  /*3640*/  USHF.L.U32 UR4, UR4, 0x6, URZ ;  /* 0x0000000604047899 */ /* 0x008fe200080006ff */
[----:B------:R3:W1:Y:S04]  /*3650*/  LDSM.16.M88.4 R140, [R184] ;  /* 0x00000000b88c783b */ /* 0x0006680000000200 */
[----:B------:R3:W1:Y:S04]  /*3660*/  LDSM.16.M88.4 R144, [R184+0x800] ;  /* 0x00080000b890783b */ /* 0x0006680000000200 */
[----:B------:R3:W1:Y:S04]  /*3670*/  LDSM.16.M88.4 R148, [R182] ;  /* 0x00000000b694783b */ /* 0x0006680000000200 */
[----:B------:R3:W1:Y:S04]  /*3680*/  LDSM.16.M88.4 R152, [R182+0x800] ;  /* 0x00080000b698783b */ /* 0x0006680000000200 */
[----:B------:R3:W1:Y:S04]  /*3690*/  LDSM.16.M88.4 R156, [R180] ;  /* 0x00000000b49c783b */ /* 0x0006680000000200 */
[----:B------:R3:W1:Y:S04]  /*36a0*/  LDSM.16.M88.4 R160, [R180+0x800] ;  /* 0x00080000b4a0783b */ /* 0x0006680000000200 */
[----:B------:R3:W1:Y:S04]  /*36b0*/  LDSM.16.M88.4 R164, [R179] ;  /* 0x00000000b3a4783b */ /* 0x0006680000000200 */
[----:B------:R3:W1:Y:S02]  /*36c0*/  LDSM.16.M88.4 R168, [R179+0x800] ;  /* 0x00080000b3a8783b */ /* 0x0006640000000200 */
.L_x_194:
[----:B------:R-:W0:Y:S01]  /*36d0*/  LDGDEPBAR ;  /* 0x00000000000079af */ /* 0x000e220000000000 */
[----:B------:R-:W-:Y:S01]  /*36e0*/  IMAD.MOV.U32 R4, RZ, RZ, R215 ;  /* 0x000000ffff047224 */ /* 0x000fe200078e00d7 */
[----:B------:R-:W-:Y:S01]  /*36f0*/  IADD3 R112, PT, PT, R183, R174, RZ ;  /* 0x000000aeb7707210 */ /* 0x000fe20007ffe0ff */
[----:B------:R-:W-:Y:S02]  /*3700*/  IMAD.MOV.U32 R5, RZ, RZ, R214 ;  /* 0x000000ffff057224 */ /* 0x000fe400078e00d6 */
[----:B------:R-:W-:Y:S01]  /*3710*/  IMAD.IADD R128, R181, 0x1, R174 ;  /* 0x00000001b5807824 */ /* 0x000fe200078e02ae */
[C---:B------:R-:W-:Y:S04]  /*3720*/  LEA R12, P0, R193.reuse, R4, 0x2 ;  /* 0x00000004c10c7211 */ /* 0x040fe800078010ff */
[----:B------:R-:W-:Y:S02]  /*3730*/  LEA.HI.X R13, R193, R5, RZ, 0x2, P0 ;  /* 0x00000005c10d7211 */ /* 0x000fe400000f14ff */
[----:B------:R-:W-:Y:S01]  /*3740*/  IADD3 R132, PT, PT, R183, R128, RZ ;  /* 0x00000080b7847210 */ /* 0x000fe20007ffe0ff */
[----:B------:R-:W-:Y:S04]  /*3750*/  DEPBAR.LE SB0, 0x0 ;  /* 0x000080000000791a */ /* 0x000fe80000000000 */
[----:B------:R-:W-:Y:S06]  /*3760*/  BAR.SYNC.DEFER_BLOCKING 0x0 ;  /* 0x0000000000007b1d */ /* 0x000fec0000010000 */
[----:B------:R-:W-:Y:S05]  /*3770*/  LDSM.16.M88.4 R32, [R174] ;  /* 0x00000000ae20783b */ /* 0x000fea0000000200 */
[----:B------:R-:W4:Y:S05]  /*3780*/  LDSM.16.M88.4 R16, [R184+-0x4000] ;  /* 0xffc00000b810783b */ /* 0x000f2a0000000200 */
[----:B--2---:R-:W1:Y:S05]  /*3790*/  LDSM.16.M88.4 R28, [R174+0x1000] ;  /* 0x00100000ae1c783b */ /* 0x004e6a0000000200 */
[----:B-----5:R-:W5:Y:S05]  /*37a0*/  LDG.E R242, desc[UR18][R12.64] ;  /* 0x000000120cf27981 */ /* 0x020f6a000c1e1900 */
[----:B------:R-:W5:Y:S05]  /*37b0*/  LDG.E R241, desc[UR18][R12.64+0x20] ;  /* 0x000020120cf17981 */ /* 0x000f6a000c1e1900 */
[----:B------:R-:W5:Y:S05]  /*37c0*/  LDG.E R240, desc[UR18][R12.64+0x80] ;  /* 0x000080120cf07981 */ /* 0x000f6a000c1e1900 */
[----:B------:R2:W5:Y:S05]  /*37d0*/  LDG.E R235, desc[UR18][R12.64+0xa0] ;  /* 0x0000a0120ceb7981 */ /* 0x00056a000c1e1900 */
[----:B------:R-:W3:Y:S05]  /*37e0*/  LDSM.16.M88.4 R100, [R184+-0x3800] ;  /* 0xffc80000b864783b */ /* 0x000eea0000000200 */
[----:B------:R-:W-:Y:S05]  /*37f0*/  LDSM.16.M88.4 R104, [R112] ;  /* 0x000000007068783b */ /* 0x000fea0000000200 */
[----:B------:R-:W3:Y:S01]  /*3800*/  LDSM.16.M88.4 R108, [R182+-0x4000] ;  /* 0xffc00000b66c783b */ /* 0x000ee20000000200 */
[-C--:B----4-:R-:W-:Y:S04]  /*3810*/  HMMA.16816.F32 R4, R32, R16.reuse, RZ ;  /* 0x000000102004723c */ /* 0x090fe800000018ff */
[----:B------:R-:W4:Y:S05]  /*3820*/  LDSM.16.M88.4 R112, [R112+0x1000] ;  /* 0x001000007070783b */ /* 0x000f2a0000000200 */
[----:B------:R-:W4:Y:S01]  /*3830*/  LDSM.16.M88.4 R116, [R182+-0x3800] ;  /* 0xffc80000b674783b */ /* 0x000f220000000200 */
[C---:B-1----:R-:W-:Y:S04]  /*3840*/  HMMA.16816.F32 R8, R28.reuse, R16, RZ ;  /* 0x000000101c08723c */ /* 0x042fe800000018ff */
[----:B------:R-:W-:Y:S04]  /*3850*/  LDSM.16.M88.4 R120, [R180+-0x4000] ;  /* 0xffc00000b478783b */ /* 0x000fe80000000200 */
[-C--:B--2---:R-:W-:Y:S01]  /*3860*/  HMMA.16816.F32 R12, R28, R18.reuse, RZ ;  /* 0x000000121c0c723c */ /* 0x084fe200000018ff */
[----:B------:R-:W-:Y:S05]  /*3870*/  LDSM.16.M88.4 R124, [R128+0x1000] ;  /* 0x00100000807c783b */ /* 0x000fea0000000200 */
[----:B------:R-:W-:Y:S02]  /*3880*/  LDSM.16.M88.4 R136, [R179+-0x3800] ;  /* 0xffc80000b388783b */ /* 0x000fe40000000200 */
[C---:B------:R-:W-:Y:S08]  /*3890*/  HMMA.16816.F32 R16, R32.reuse, R18, RZ ;  /* 0x000000122010723c */ /* 0x040ff000000018ff */
[-C--:B---3--:R-:W-:Y:S08]  /*38a0*/  HMMA.16816.F32 R20, R32, R100.reuse, RZ ;  /* 0x000000642014723c */ /* 0x088ff000000018ff */
[C---:B------:R-:W-:Y:S08]  /*38b0*/  HMMA.16816.F32 R24, R28.reuse, R100, RZ ;  /* 0x000000641c18723c */ /* 0x040ff000000018ff */
[-C--:B------:R-:W-:Y:S08]  /*38c0*/  HMMA.16816.F32 R28, R28, R102.reuse, RZ ;  /* 0x000000661c1c723c */ /* 0x080ff000000018ff */
[----:B------:R-:W-:Y:S01]  /*38d0*/  HMMA.16816.F32 R32, R32, R102, RZ ;  /* 0x000000662020723c */ /* 0x000fe200000018ff */
[----:B------:R-:W1:Y:S05]  /*38e0*/  LDSM.16.M88.4 R100, [R128] ;  /* 0x000000008064783b */ /* 0x000e6a0000000200 */
[----:B------:R-:W-:Y:S02]  /*38f0*/  LDSM.16.M88.4 R128, [R179+-0x4000] ;  /* 0xffc00000b380783b */ /* 0x000fe40000000200 */
[-C--:B------:R-:W-:Y:S08]  /*3900*/  HMMA.16816.F32 R4, R104, R108.reuse, R4 ;  /* 0x0000006c6804723c */ /* 0x080ff00000001804 */
[C---:B----4-:R-:W-:Y:S08]  /*3910*/  HMMA.16816.F32 R8, R112.reuse, R108, R8 ;  /* 0x0000006c7008723c */ /* 0x050ff00000001808 */
[-C--:B------:R-:W-:Y:S08]  /*3920*/  HMMA.16816.F32 R12, R112, R110.reuse, R12 ;  /* 0x0000006e700c723c */ /* 0x080ff0000000180c */
[C---:B------:R-:W-:Y:S01]  /*3930*/  HMMA.16816.F32 R16, R104.reuse, R110, R16 ;  /* 0x0000006e6810723c */ /* 0x040fe20000001810 */
[----:B------:R-:W2:Y:S07]  /*3940*/  LDSM.16.M88.4 R108, [R180+-0x3800] ;  /* 0xffc80000b46c783b */ /* 0x000eae0000000200 */
[-C--:B------:R-:W-:Y:S08]  /*3950*/  HMMA.16816.F32 R20, R104, R116.reuse, R20 ;  /* 0x000000746814723c */ /* 0x080ff00000001814 */
[C---:B------:R-:W-:Y:S08]  /*3960*/  HMMA.16816.F32 R24, R112.reuse, R116, R24 ;  /* 0x000000747018723c */ /* 0x040ff00000001818 */
[-C--:B------:R-:W-:Y:S01]  /*3970*/  HMMA.16816.F32 R28, R112, R118.reuse, R28 ;  /* 0x00000076701c723c */ /* 0x080fe2000000181c */
[----:B------:R-:W3:Y:S05]  /*3980*/  LDSM.16.M88.4 R112, [R132] ;  /* 0x000000008470783b */ /* 0x000eea0000000200 */
[----:B------:R-:W4:Y:S02]  /*3990*/  LDSM.16.M88.4 R132, [R132+0x1000] ;  /* 0x001000008484783b */ /* 0x000f240000000200 */
        /* <DEDUP_REMOVED lines=8> */
[----:B------:R-:W-:Y:S04]  /*3a20*/  HMMA.16816.F32 R32, R100, R110, R32 ;  /* 0x0000006e6420723c */ /* 0x000fe80000001820 */
[----:B------:R-:W-:Y:S04]  /*3a30*/  IMAD.SHL.U32 R100, R228, 0x40, RZ ;  /* 0x00000040e4647824 */ /* 0x000fe800078e00ff */
[-C--:B---3--:R-:W-:Y:S05]  /*3a40*/  HMMA.16816.F32 R4, R112, R128.reuse, R4 ;  /* 0x000000807004723c */ /* 0x088fea0000001804 */
[----:B------:R-:W-:Y:S03]  /*3a50*/  ISETP.GE.AND P0, PT, R100, R227, PT ;  /* 0x000000e36400720c */ /* 0x000fe60003f06270 */
[C---:B----4-:R-:W-:Y:S08]  /*3a60*/  HMMA.16816.F32 R8, R132.reuse, R128, R8 ;  /* 0x000000808408723c */ /* 0x050ff00000001808 */
[-C--:B------:R-:W-:Y:S08]  /*3a70*/  HMMA.16816.F32 R12, R132, R130.reuse, R12 ;  /* 0x00000082840c723c */ /* 0x080ff0000000180c */
[C---:B------:R-:W-:Y:S08]  /*3a80*/  HMMA.16816.F32 R16, R112.reuse, R130, R16 ;  /* 0x000000827010723c */ /* 0x040ff00000001810 */
[-C--:B------:R-:W-:Y:S08]  /*3a90*/  HMMA.16816.F32 R20, R112, R136.reuse, R20 ;  /* 0x000000887014723c */ /* 0x080ff00000001814 */
[C---:B------:R-:W-:Y:S08]  /*3aa0*/  HMMA.16816.F32 R24, R132.reuse, R136, R24 ;  /* 0x000000888418723c */ /* 0x040ff00000001818 */
[-C--:B------:R-:W-:Y:S08]  /*3ab0*/  HMMA.16816.F32 R28, R132, R138.reuse, R28 ;  /* 0x0000008a841c723c */ /* 0x080ff0000000181c */
[----:B------:R-:W-:Y:S01]  /*3ac0*/  HMMA.16816.F32 R32, R112, R138, R32 ;  /* 0x0000008a7020723c */ /* 0x000fe20000001820 */
[----:B------:R-:W-:Y:S08]  /*3ad0*/  @!UPT UIADD3 URZ, UPT, UPT, URZ, URZ, URZ ;  /* 0x000000fffffff290 */ /* 0x000ff0000fffe0ff */
[----:B------:R-:W-:Y:S11]  /*3ae0*/  @!P0 BRA `(.L_x_190) ;  /* 0x0000000000248947 */ /* 0x000ff60003800000 */
[----:B------:R-:W-:Y:S01]  /*3af0*/  VIADD R103, R210, 0x80 ;  /* 0x00000080d2677836 */ /* 0x000fe20000000000 */
[----:B------:R-:W1:Y:S01]  /*3b00*/  LDC R101, c[0x0][0x504] ;  /* 0x00014100ff657b82 */ /* 0x000e620000000800 */
[----:B------:R-:W-:Y:S03]  /*3b10*/  VIADD R102, R100, 0x40 ;  /* 0x0000004064667836 */ /* 0x000fe60000000000 */
[----:B------:R-:W-:Y:S02]  /*3b20*/  ISETP.LT.AND P0, PT, R103, R229, PT ;  /* 0x000000e56700720c */ /* 0x000fe40003f01270 */
[----:B-1----:R-:W-:Y:S05]  /*3b30*/  IADD3 R101, PT, PT, R209, R101, -R229 ;  /* 0x00000065d1657210 */ /* 0x002fea0007ffe8e5 */
[----:B------:R-:W-:Y:S05]  /*3b40*/  VIADD R101, R101, 0xffffff80 ;  /* 0xffffff8065657836 */ /* 0x000fea0000000000 */
[----:B------:R-:W-:Y:S11]  /*3b50*/  ISETP.GE.AND P1, PT, R102, R101, PT ;  /* 0x000000656600720c */ /* 0x000ff60003f26270 */
[----:B------:R-:W-:Y:S02]  /*3b60*/  @!UPT UIADD3 URZ, UPT, UPT, URZ, URZ, URZ ;  /* 0x000000fffffff290 */ /* 0x000fe4000fffe0ff */
[----:B------:R-:W-:Y:S05]  /*3b70*/  @!P1 BRA P0, `(.L_x_191) ;  /* 0x0000000800589947 */ /* 0x000fea0000000000 */
.L_x_190:
[----:B------:R-:W1:Y:S01]  /*3b80*/  LDC R101, c[0x0][0x504] ;  /* 0x00014100ff657b82 */ /* 0x000e620000000800 */
[----:B------:R-:W-:Y:S02]  /*3b90*/  IMAD.IADD R100, R193, 0x1, R100 ;  /* 0x00000001c1647824 */ /* 0x000fe400078e0264 */
[C---:B------:R-:W-:Y:S05]  /*3ba0*/  VIADD R106, R207.reuse, 0x1 ;  /* 0x00000001cf6a7836 */ /* 0x040fea0000000000 */
[----:B------:R-:W2:Y:S01]  /*3bb0*/  LDC R107, c[0x0][0x508] ;  /* 0x00014200ff6b7b82 */ /* 0x000ea20000000800 */
[C---:B------:R-:W-:Y:S02]  /*3bc0*/  VIADD R105, R207.reuse, 0x8 ;  /* 0x00000008cf697836 */ /* 0x040fe40000000000 */
[C---:B------:R-:W-:Y:S02]  /*3bd0*/  VIADD R104, R207.reuse, 0x9 ;  /* 0x00000009cf687836 */ /* 0x040fe40000000000 */
[C---:B------:R-:W-:Y:S02]  /*3be0*/  VIADD R103, R207.reuse, 0x10 ;  /* 0x00000010cf677836 */ /* 0x040fe40000000000 */
[----:B------:R-:W-:Y:S01]  /*3bf0*/  VIADD R102, R207, 0x11 ;  /* 0x00000011cf667836 */ /* 0x000fe20000000000 */
[C-C-:B-1----:R-:W-:Y:S02]  /*3c00*/  IADD3 R101, PT, PT, R229.reuse, -R101, -R231.reuse ;  /* 0x80000065e5657210 */ /* 0x142fe40007ffe8e7 */
[----:B--2---:R-:W-:Y:S03]  /*3c10*/  IADD3 R107, PT, PT, R229, R107, -R231 ;  /* 0x0000006be56b7210 */ /* 0x004fe60007ffe8e7 */
[C---:B------:R-:W-:Y:S02]  /*3c20*/  IMAD.IADD R108, R100.reuse, 0x1, R101 ;  /* 0x00000001646c7824 */ /* 0x040fe400078e0265 */
[C---:B------:R-:W-:Y:S02]  /*3c30*/  VIADD R101, R207.reuse, 0x18 ;  /* 0x00000018cf657836 */ /* 0x040fe40000000000 */
[----:B------:R-:W-:Y:S01]  /*3c40*/  IMAD.IADD R107, R100, 0x1, R107 ;  /* 0x00000001646b7824 */ /* 0x000fe200078e026b */
[----:B------:R-:W-:Y:S01]  /*3c50*/  VIMNMX R110, PT, PT, RZ, R108, !PT ;  /* 0x0000006cff6e7248 */ /* 0x000fe20007fe0100 */
[C---:B------:R-:W-:Y:S01]  /*3c60*/  VIADD R100, R207.reuse, 0x19 ;  /* 0x00000019cf647836 */ /* 0x040fe20000000000 */
[----:B------:R-:W-:Y:S02]  /*3c70*/  VIADDMNMX R109, R108, 0x8, RZ, !PT ;  /* 0x000000086c6d7846 */ /* 0x000fe400078001ff */
[CC--:B------:R-:W-:Y:S02]  /*3c80*/  ISETP.GE.AND P3, PT, R207.reuse, R110.reuse, PT ;  /* 0x0000006ecf00720c */ /* 0x0c0fe40003f66270 */
[CC--:B------:R-:W-:Y:S02]  /*3c90*/  ISETP.GE.AND P2, PT, R106.reuse, R110.reuse, PT ;  /* 0x0000006e6a00720c */ /* 0x0c0fe40003f46270 */
[-C--:B------:R-:W-:Y:S02]  /*3ca0*/  ISETP.GE.AND P1, PT, R207, R109.reuse, PT ;  /* 0x0000006dcf00720c */ /* 0x080fe40003f26270 */
[-C--:B------:R-:W-:Y:S02]  /*3cb0*/  ISETP.GE.AND P0, PT, R106, R109.reuse, PT ;  /* 0x0000006d6a00720c */ /* 0x080fe40003f06270 */
[----:B------:R-:W-:Y:S02]  /*3cc0*/  FSEL R4, R4, -INF , P3 ;  /* 0xff80000004047808 */ /* 0x000fe40001800000 */
[----:B------:R-:W-:Y:S02]  /*3cd0*/  FSEL R5, R5, -INF , P2 ;  /* 0xff80000005057808 */ /* 0x000fe40001000000 */
[----:B------:R-:W-:Y:S02]  /*3ce0*/  FSEL R6, R6, -INF , P1 ;  /* 0xff80000006067808 */ /* 0x000fe40000800000 */
[----:B------:R-:W-:Y:S02]  /*3cf0*/  FSEL R7, R7, -INF , P0 ;  /* 0xff80000007077808 */ /* 0x000fe40000000000 */
[CC--:B------:R-:W-:Y:S02]  /*3d00*/  ISETP.GE.AND P3, PT, R104.reuse, R110.reuse, PT ;  /* 0x0000006e6800720c */ /* 0x0c0fe40003f66270 */
[-C--:B------:R-:W-:Y:S02]  /*3d10*/  ISETP.GE.AND P2, PT, R105, R109.reuse, PT ;  /* 0x0000006d6900720c */ /* 0x080fe40003f46270 */
[-C--:B------:R-:W-:Y:S02]  /*3d20*/  ISETP.GE.AND P1, PT, R104, R109.reuse, PT ;  /* 0x0000006d6800720c */ /* 0x080fe40003f26270 */
[-C--:B------:R-:W-:Y:S02]  /*3d30*/  ISETP.GE.AND P0, PT, R103, R110.reuse, PT ;  /* 0x0000006e6700720c */ /* 0x080fe40003f06270 */
[----:B------:R-:W-:Y:S02]  /*3d40*/  FSEL R17, R17, -INF , P3 ;  /* 0xff80000011117808 */ /* 0x000fe40001800000 */
[----:B------:R-:W-:Y:S02]  /*3d50*/  FSEL R18, R18, -INF , P2 ;  /* 0xff80000012127808 */ /* 0x000fe40001000000 */
[----:B------:R-:W-:Y:S02]  /*3d60*/  FSEL R19, R19, -INF , P1 ;  /* 0xff80000013137808 */ /* 0x000fe40000800000 */
[----:B------:R-:W-:Y:S02]  /*3d70*/  FSEL R20, R20, -INF , P0 ;  /* 0xff80000014147808 */ /* 0x000fe40000000000 */
[-C--:B------:R-:W-:Y:S02]  /*3d80*/  ISETP.GE.AND P3, PT, R103, R109.reuse, PT ;  /* 0x0000006d6700720c */ /* 0x080fe40003f66270 */
[-C--:B------:R-:W-:Y:S02]  /*3d90*/  ISETP.GE.AND P2, PT, R102, R109.reuse, PT ;  /* 0x0000006d6600720c */ /* 0x080fe40003f46270 */
[-C--:B------:R-:W-:Y:S02]  /*3da0*/  ISETP.GE.AND P1, PT, R101, R109.reuse, PT ;  /* 0x0000006d6500720c */ /* 0x080fe40003f26270 */
[----:B------:R-:W-:Y:S02]  /*3db0*/  ISETP.GE.AND P0, PT, R100, R109, PT ;  /* 0x0000006d6400720c */ /* 0x000fe40003f06270 */
[C---:B------:R-:W-:Y:S02]  /*3dc0*/  VIADDMNMX R109, R108.reuse, 0x20, RZ, !PT ;  /* 0x000000206c6d7846 */ /* 0x040fe400078001ff */
[----:B------:R-:W-:Y:S02]  /*3dd0*/  VIADDMNMX R108, R108, 0x28, RZ, !PT ;  /* 0x000000286c6c7846 */ /* 0x000fe400078001ff */
[----:B------:R-:W-:Y:S02]  /*3de0*/  FSEL R22, R22, -INF , P3 ;  /* 0xff80000016167808 */ /* 0x000fe40001800000 */
[----:B------:R-:W-:Y:S02]  /*3df0*/  FSEL R23, R23, -INF , P2 ;  /* 0xff80000017177808 */ /* 0x000fe40001000000 */
[----:B------:R-:W-:Y:S02]  /*3e00*/  FSEL R34, R34, -INF , P1 ;  /* 0xff80000022227808 */ /* 0x000fe40000800000 */
[----:B------:R-:W-:Y:S02]  /*3e10*/  FSEL R35, R35, -INF , P0 ;  /* 0xff80000023237808 */ /* 0x000fe40000000000 */
[C---:B------:R-:W-:Y:S02]  /*3e20*/  ISETP.GE.AND P4, PT, R105.reuse, R110, PT ;  /* 0x0000006e6900720c */ /* 0x040fe40003f86270 */
[CC--:B------:R-:W-:Y:S02]  /*3e30*/  ISETP.GE.AND P3, PT, R105.reuse, R109.reuse, PT ;  /* 0x0000006d6900720c */ /* 0x0c0fe40003f66270 */
[CC--:B------:R-:W-:Y:S02]  /*3e40*/  ISETP.GE.AND P2, PT, R104.reuse, R109.reuse, PT ;  /* 0x0000006d6800720c */ /* 0x0c0fe40003f46270 */
[-C--:B------:R-:W-:Y:S02]  /*3e50*/  ISETP.GE.AND P1, PT, R105, R108.reuse, PT ;  /* 0x0000006c6900720c */ /* 0x080fe40003f26270 */
[----:B------:R-:W-:Y:S02]  /*3e60*/  ISETP.GE.AND P0, PT, R104, R108, PT ;  /* 0x0000006c6800720c */ /* 0x000fe40003f06270 */
[----:B------:R-:W-:Y:S02]  /*3e70*/  FSEL R16, R16, -INF , P4 ;  /* 0xff80000010107808 */ /* 0x000fe40002000000 */
[----:B------:R-:W-:Y:S02]  /*3e80*/  FSEL R12, R12, -INF , P3 ;  /* 0xff8000000c0c7808 */ /* 0x000fe40001800000 */
[----:B------:R-:W-:Y:S02]  /*3e90*/  FSEL R13, R13, -INF , P2 ;  /* 0xff8000000d0d7808 */ /* 0x000fe40001000000 */
[----:B------:R-:W-:Y:S02]  /*3ea0*/  FSEL R14, R14, -INF , P1 ;  /* 0xff8000000e0e7808 */ /* 0x000fe40000800000 */
[----:B------:R-:W-:Y:S02]  /*3eb0*/  FSEL R15, R15, -INF , P0 ;  /* 0xff8000000f0f7808 */ /* 0x000fe40000000000 */
[-C--:B------:R-:W-:Y:S02]  /*3ec0*/  ISETP.GE.AND P6, PT, R102, R110.reuse, PT ;  /* 0x0000006e6600720c */ /* 0x080fe40003fc6270 */
[----:B------:R-:W-:Y:S02]  /*3ed0*/  ISETP.GE.AND P4, PT, R100, R110, PT ;  /* 0x0000006e6400720c */ /* 0x000fe40003f86270 */
[CC--:B------:R-:W-:Y:S02]  /*3ee0*/  ISETP.GE.AND P3, PT, R102.reuse, R109.reuse, PT ;  /* 0x0000006d6600720c */ /* 0x0c0fe40003f66270 */
[-C--:B------:R-:W-:Y:S02]  /*3ef0*/  ISETP.GE.AND P2, PT, R103, R108.reuse, PT ;  /* 0x0000006c6700720c */ /* 0x080fe40003f46270 */
[----:B------:R-:W-:Y:S02]  /*3f00*/  ISETP.GE.AND P1, PT, R102, R108, PT ;  /* 0x0000006c6600720c */ /* 0x000fe40003f26270 */
[-C--:B------:R-:W-:Y:S02]  /*3f10*/  ISETP.GE.AND P0, PT, R207, R109.reuse, PT ;  /* 0x0000006dcf00720c */ /* 0x080fe40003f06270 */
[----:B------:R-:W-:Y:S02]  /*3f20*/  FSEL R21, R21, -INF , P6 ;  /* 0xff80000015157808 */ /* 0x000fe40003000000 */
[----:B------:R-:W-:Y:S02]  /*3f30*/  FSEL R33, R33, -INF , P4 ;  /* 0xff80000021217808 */ /* 0x000fe40002000000 */
[----:B------:R-:W-:Y:S02]  /*3f40*/  FSEL R25, R25, -INF , P3 ;  /* 0xff80000019197808 */ /* 0x000fe40001800000 */
[----:B------:R-:W-:Y:S02]  /*3f50*/  FSEL R26, R26, -INF , P2 ;  /* 0xff8000001a1a7808 */ /* 0x000fe40001000000 */
[----:B------:R-:W-:Y:S02]  /*3f60*/  FSEL R27, R27, -INF , P1 ;  /* 0xff8000001b1b7808 */ /* 0x000fe40000800000 */
[----:B------:R-:W-:Y:S02]  /*3f70*/  FSEL R8, R8, -INF , P0 ;  /* 0xff80000008087808 */ /* 0x000fe40000000000 */
[----:B------:R-:W-:Y:S02]  /*3f80*/  ISETP.GE.AND P5, PT, R101, R110, PT ;  /* 0x0000006e6500720c */ /* 0x000fe40003fa6270 */
[-C--:B------:R-:W-:Y:S02]  /*3f90*/  ISETP.GE.AND P4, PT, R103, R109.reuse, PT ;  /* 0x0000006d6700720c */ /* 0x080fe40003f86270 */
[CC--:B------:R-:W-:Y:S02]  /*3fa0*/  ISETP.GE.AND P6, PT, R106.reuse, R109.reuse, PT ;  /* 0x0000006d6a00720c */ /* 0x0c0fe40003fc6270 */
[-C--:B------:R-:W-:Y:S02]  /*3fb0*/  ISETP.GE.AND P2, PT, R106, R108.reuse, PT ;  /* 0x0000006c6a00720c */ /* 0x080fe40003f46270 */
[-C--:B------:R-:W-:Y:S02]  /*3fc0*/  ISETP.GE.AND P3, PT, R207, R108.reuse, PT ;  /* 0x0000006ccf00720c */ /* 0x080fe40003f66270 */
[-C--:B------:R-:W-:Y:S02]  /*3fd0*/  ISETP.GE.AND P1, PT, R101, R108.reuse, PT ;  /* 0x0000006c6500720c */ /* 0x080fe40003f26270 */
[----:B------:R-:W-:Y:S02]  /*3fe0*/  ISETP.GE.AND P0, PT, R100, R108, PT ;  /* 0x0000006c6400720c */ /* 0x000fe40003f06270 */
[--C-:B------:R-:W-:Y:S02]  /*3ff0*/  VIADDMNMX R108, R107, 0x1, R229.reuse, PT ;  /* 0x000000016b6c7846 */ /* 0x100fe400038001e5 */
[----:B------:R-:W-:Y:S02]  /*4000*/  FSEL R32, R32, -INF , P5 ;  /* 0xff80000020207808 */ /* 0x000fe40002800000 */
[----:B------:R-:W-:Y:S02]  /*4010*/  FSEL R24, R24, -INF , P4 ;  /* 0xff80000018187808 */ /* 0x000fe40002000000 */
[----:B------:R-:W-:Y:S02]  /*4020*/  FSEL R9, R9, -INF , P6 ;  /* 0xff80000009097808 */ /* 0x000fe40003000000 */
[----:B------:R-:W-:Y:S02]  /*4030*/  FSEL R11, R11, -INF , P2 ;  /* 0xff8000000b0b7808 */ /* 0x000fe40001000000 */
[----:B------:R-:W-:Y:S02]  /*4040*/  FSEL R30, R30, -INF , P1 ;  /* 0xff8000001e1e7808 */ /* 0x000fe40000800000 */
[----:B------:R-:W-:Y:S02]  /*4050*/  FSEL R31, R31, -INF , P0 ;  /* 0xff8000001f1f7808 */ /* 0x000fe40000000000 */
[-C--:B------:R-:W-:Y:S02]  /*4060*/  ISETP.GE.AND P5, PT, R101, R109.reuse, PT ;  /* 0x0000006d6500720c */ /* 0x080fe40003fa6270 */
[----:B------:R-:W-:Y:S02]  /*4070*/  ISETP.GE.AND P4, PT, R100, R109, PT ;  /* 0x0000006d6400720c */ /* 0x000fe40003f86270 */
[-C--:B------:R-:W-:Y:S02]  /*4080*/  ISETP.GE.AND P2, PT, R207, R108.reuse, PT ;  /* 0x0000006ccf00720c */ /* 0x080fe40003f46270 */
[-C--:B------:R-:W-:Y:S02]  /*4090*/  ISETP.GE.AND P1, PT, R106, R108.reuse, PT ;  /* 0x0000006c6a00720c */ /* 0x080fe40003f26270 */
[-C--:B------:R-:W-:Y:S02]  /*40a0*/  ISETP.GE.AND P0, PT, R105, R108.reuse, PT ;  /* 0x0000006c6900720c */ /* 0x080fe40003f06270 */
[-C--:B------:R-:W-:Y:S02]  /*40b0*/  ISETP.GE.AND P6, PT, R104, R108.reuse, PT ;  /* 0x0000006c6800720c */ /* 0x080fe40003fc6270 */
[--C-:B------:R-:W-:Y:S02]  /*40c0*/  VIADDMNMX R109, R107, 0x9, R229.reuse, PT ;  /* 0x000000096b6d7846 */ /* 0x100fe400038001e5 */
[----:B------:R-:W-:Y:S02]  /*40d0*/  FSEL R10, R10, -INF , P3 ;  /* 0xff8000000a0a7808 */ /* 0x000fe40001800000 */
[----:B------:R-:W-:Y:S02]  /*40e0*/  FSEL R28, R28, -INF , P5 ;  /* 0xff8000001c1c7808 */ /* 0x000fe40002800000 */
[----:B------:R-:W-:Y:S02]  /*40f0*/  FSEL R29, R29, -INF , P4 ;  /* 0xff8000001d1d7808 */ /* 0x000fe40002000000 */
[----:B------:R-:W-:Y:S02]  /*4100*/  FSEL R4, R4, -INF , !P2 ;  /* 0xff80000004047808 */ /* 0x000fe40005000000 */
[----:B------:R-:W-:Y:S02]  /*4110*/  FSEL R5, R5, -INF , !P1 ;  /* 0xff80000005057808 */ /* 0x000fe40004800000 */
[----:B------:R-:W-:Y:S02]  /*4120*/  FSEL R16, R16, -INF , !P0 ;  /* 0xff80000010107808 */ /* 0x000fe40004000000 */
[----:B------:R-:W-:Y:S02]  /*4130*/  FSEL R17, R17, -INF , !P6 ;  /* 0xff80000011117808 */ /* 0x000fe40007000000 */
[-C--:B------:R-:W-:Y:S02]  /*4140*/  ISETP.GE.AND P5, PT, R103, R108.reuse, PT ;  /* 0x0000006c6700720c */ /* 0x080fe40003fa6270 */
[-C--:B------:R-:W-:Y:S02]  /*4150*/  ISETP.GE.AND P4, PT, R102, R108.reuse, PT ;  /* 0x0000006c6600720c */ /* 0x080fe40003f86270 */
[-C--:B------:R-:W-:Y:S02]  /*4160*/  ISETP.GE.AND P3, PT, R101, R108.reuse, PT ;  /* 0x0000006c6500720c */ /* 0x080fe40003f66270 */
[----:B------:R-:W-:Y:S02]  /*4170*/  ISETP.GE.AND P2, PT, R100, R108, PT ;  /* 0x0000006c6400720c */ /* 0x000fe40003f46270 */
[-C--:B------:R-:W-:Y:S02]  /*4180*/  ISETP.GE.AND P1, PT, R207, R109.reuse, PT ;  /* 0x0000006dcf00720c */ /* 0x080fe40003f26270 */
[-C--:B------:R-:W-:Y:S02]  /*4190*/  ISETP.GE.AND P0, PT, R106, R109.reuse, PT ;  /* 0x0000006d6a00720c */ /* 0x080fe40003f06270 */
[-C--:B------:R-:W-:Y:S02]  /*41a0*/  ISETP.GE.AND P6, PT, R105, R109.reuse, PT ;  /* 0x0000006d6900720c */ /* 0x080fe40003fc6270 */
[--C-:B------:R-:W-:Y:S02]  /*41b0*/  VIADDMNMX R108, R107, 0x21, R229.reuse, PT ;  /* 0x000000216b6c7846 */ /* 0x100fe400038001e5 */
[----:B------:R-:W-:Y:S02]  /*41c0*/  FSEL R20, R20, -INF , !P5 ;  /* 0xff80000014147808 */ /* 0x000fe40006800000 */
[----:B------:R-:W-:Y:S02]  /*41d0*/  FSEL R21, R21, -INF , !P4 ;  /* 0xff80000015157808 */ /* 0x000fe40006000000 */
[----:B------:R-:W-:Y:S02]  /*41e0*/  FSEL R32, R32, -INF , !P3 ;  /* 0xff80000020207808 */ /* 0x000fe40005800000 */
[----:B------:R-:W-:Y:S02]  /*41f0*/  FSEL R33, R33, -INF , !P2 ;  /* 0xff80000021217808 */ /* 0x000fe40005000000 */
[----:B------:R-:W-:Y:S02]  /*4200*/  FSEL R6, R6, -INF , !P1 ;  /* 0xff80000006067808 */ /* 0x000fe40004800000 */
[----:B------:R-:W-:Y:S02]  /*4210*/  FSEL R7, R7, -INF , !P0 ;  /* 0xff80000007077808 */ /* 0x000fe40004000000 */
[----:B------:R-:W-:Y:S02]  /*4220*/  FSEL R18, R18, -INF , !P6 ;  /* 0xff80000012127808 */ /* 0x000fe40007000000 */
[-C--:B------:R-:W-:Y:S02]  /*4230*/  ISETP.GE.AND P5, PT, R104, R109.reuse, PT ;  /* 0x0000006d6800720c */ /* 0x080fe40003fa6270 */
[-C--:B------:R-:W-:Y:S02]  /*4240*/  ISETP.GE.AND P4, PT, R103, R109.reuse, PT ;  /* 0x0000006d6700720c */ /* 0x080fe40003f86270 */
[-C--:B------:R-:W-:Y:S02]  /*4250*/  ISETP.GE.AND P3, PT, R102, R109.reuse, PT ;  /* 0x0000006d6600720c */ /* 0x080fe40003f66270 */
[-C--:B------:R-:W-:Y:S02]  /*4260*/  ISETP.GE.AND P2, PT, R101, R109.reuse, PT ;  /* 0x0000006d6500720c */ /* 0x080fe40003f46270 */
[----:B------:R-:W-:Y:S02]  /*4270*/  ISETP.GE.AND P1, PT, R100, R109, PT ;  /* 0x0000006d6400720c */ /* 0x000fe40003f26270 */
[-C--:B------:R-:W-:Y:S02]  /*4280*/  ISETP.GE.AND P0, PT, R207, R108.reuse, PT ;  /* 0x0000006ccf00720c */ /* 0x080fe40003f06270 */
[-C--:B------:R-:W-:Y:S02]  /*4290*/  ISETP.GE.AND P6, PT, R106, R108.reuse, PT ;  /* 0x0000006c6a00720c */ /* 0x080fe40003fc6270 */
[----:B------:R-:W-:Y:S02]  /*42a0*/  VIADDMNMX R107, R107, 0x29, R229, PT ;  /* 0x000000296b6b7846 */ /* 0x000fe400038001e5 */
        /* <DEDUP_REMOVED lines=11> */
[-C--:B------:R-:W-:Y:S02]  /*4360*/  ISETP.GE.AND P1, PT, R101, R108.reuse, PT ;  /* 0x0000006c6500720c */ /* 0x080fe40003f26270 */
[----:B------:R-:W-:Y:S02]  /*4370*/  ISETP.GE.AND P0, PT, R100, R108, PT ;  /* 0x0000006c6400720c */ /* 0x000fe40003f06270 */
[-C--:B------:R-:W-:Y:S02]  /*4380*/  ISETP.GE.AND P6, PT, R106, R107.reuse, PT ;  /* 0x0000006b6a00720c */ /* 0x080fe40003fc6270 */
        /* <DEDUP_REMOVED lines=12> */
[-C--:B------:R-:W-:Y:S02]  /*4450*/  ISETP.GE.AND P0, PT, R100, R107.reuse, PT ;  /* 0x0000006b6400720c */ /* 0x080fe40003f06270 */
[----:B------:R-:W-:Y:S02]  /*4460*/  ISETP.GE.AND P6, PT, R207, R107, PT ;  /* 0x0000006bcf00720c */ /* 0x000fe40003fc6270 */
[----:B------:R-:W-:Y:S02]  /*4470*/  FSEL R14, R14, -INF , !P5 ;  /* 0xff8000000e0e7808 */ /* 0x000fe40006800000 */
[----:B------:R-:W-:Y:S02]  /*4480*/  FSEL R15, R15, -INF , !P4 ;  /* 0xff8000000f0f7808 */ /* 0x000fe40006000000 */
[----:B------:R-:W-:Y:S02]  /*4490*/  FSEL R26, R26, -INF , !P3 ;  /* 0xff8000001a1a7808 */ /* 0x000fe40005800000 */
[----:B------:R-:W-:Y:S02]  /*44a0*/  FSEL R27, R27, -INF , !P2 ;  /* 0xff8000001b1b7808 */ /* 0x000fe40005000000 */
[----:B------:R-:W-:Y:S02]  /*44b0*/  FSEL R10, R10, -INF , !P6 ;  /* 0xff8000000a0a7808 */ /* 0x000fe40007000000 */
[----:B------:R-:W-:Y:S02]  /*44c0*/  FSEL R30, R30, -INF , !P1 ;  /* 0xff8000001e1e7808 */ /* 0x000fe40004800000 */
[----:B------:R-:W-:Y:S07]  /*44d0*/  FSEL R31, R31, -INF , !P0 ;  /* 0xff8000001f1f7808 */ /* 0x000fee0004000000 */
.L_x_191:
[C---:B------:R-:W-:Y:S01]  /*44e0*/  FMUL.FTZ R100, R225.reuse, 1.4426950216293334961 ;  /* 0x3fb8aa3be1647820 */ /* 0x040fe20000410000 */
[----:B------:R-:W-:Y:S01]  /*44f0*/  FSETP.NEU.FTZ.AND P0, PT, R225, -INF , PT ;  /* 0xff800000e100780b */ /* 0x000fe20003f1d000 */
[----:B------:R-:W-:Y:S01]  /*4500*/  FMUL.FTZ R101, R224, 1.4426950216293334961 ;  /* 0x3fb8aa3be0657820 */ /* 0x000fe20000410000 */
[----:B------:R-:W-:Y:S02]  /*4510*/  ISETP.GT.AND P1, PT, R228, R208, PT ;  /* 0x000000d0e400720c */ /* 0x000fe40003f24270 */
[----:B------:R-:W-:Y:S02]  /*4520*/  FSEL R100, R100, RZ, P0 ;  /* 0x000000ff64647208 */ /* 0x000fe40000000000 */
[----:B------:R-:W-:Y:S03]  /*4530*/  FSETP.NEU.FTZ.AND P0, PT, R224, -INF , PT ;  /* 0xff800000e000780b */ /* 0x000fe60003f1d000 */
[--C-:B------:R-:W-:Y:S01]  /*4540*/  FFMA.FTZ R120, R4, UR8, -R100.reuse ;  /* 0x0000000804787c23 */ /* 0x100fe20008010864 */
[----:B------:R-:W-:Y:S01]  /*4550*/  FSEL R4, R101, RZ, P0 ;  /* 0x000000ff65047208 */ /* 0x000fe20000000000 */
[--C-:B------:R-:W-:Y:S01]  /*4560*/  FFMA.FTZ R123, R5, UR8, -R100.reuse ;  /* 0x00000008057b7c23 */ /* 0x100fe20008010864 */
[----:B------:R-:W-:Y:S01]  /*4570*/  FSETP.NEU.FTZ.AND P0, PT, R223, -INF , PT ;  /* 0xff800000df00780b */ /* 0x000fe20003f1d000 */
[--C-:B------:R-:W-:Y:S01]  /*4580*/  FFMA.FTZ R113, R16, UR8, -R100.reuse ;  /* 0x0000000810717c23 */ /* 0x100fe20008010864 */
[----:B------:R-:W-:Y:S01]  /*4590*/  FFMA.FTZ R114, R17, UR8, -R100 ;  /* 0x0000000811727c23 */ /* 0x000fe20008010864 */
[--C-:B------:R-:W-:Y:S01]  /*45a0*/  FFMA.FTZ R125, R6, UR8, -R4.reuse ;  /* 0x00000008067d7c23 */ /* 0x100fe20008010804 */
[----:B------:R-:W-:Y:S01]  /*45b0*/  FMUL.FTZ R6, R223, 1.4426950216293334961 ;  /* 0x3fb8aa3bdf067820 */ /* 0x000fe20000410000 */
[----:B------:R-:W-:Y:S01]  /*45c0*/  MUFU.EX2 R120, R120 ;  /* 0x0000007800787308 */ /* 0x000fe20000000800 */
[--C-:B------:R-:W-:Y:S01]  /*45d0*/  FFMA.FTZ R127, R7, UR8, -R4.reuse ;  /* 0x00000008077f7c23 */ /* 0x100fe20008010804 */
[--C-:B------:R-:W-:Y:S01]  /*45e0*/  FFMA.FTZ R124, R34, UR8, -R4.reuse ;  /* 0x00000008227c7c23 */ /* 0x100fe20008010804 */
[--C-:B------:R-:W-:Y:S01]  /*45f0*/  FFMA.FTZ R115, R18, UR8, -R4.reuse ;  /* 0x0000000812737c23 */ /* 0x100fe20008010804 */
[----:B------:R-:W-:Y:S01]  /*4600*/  FSEL R6, R6, RZ, P0 ;  /* 0x000000ff06067208 */ /* 0x000fe20000000000 */
[--C-:B------:R-:W-:Y:S01]  /*4610*/  FFMA.FTZ R112, R19, UR8, -R4.reuse ;  /* 0x0000000813707c23 */ /* 0x100fe20008010804 */
[--C-:B------:R-:W-:Y:S01]  /*4620*/  FFMA.FTZ R116, R22, UR8, -R4.reuse ;  /* 0x0000000816747c23 */ /* 0x100fe20008010804 */
[----:B------:R-:W-:Y:S03]  /*4630*/  FFMA.FTZ R117, R23, UR8, -R4 ;  /* 0x0000000817757c23 */ /* 0x000fe60008010804 */
[----:B------:R-:W1:Y:S01]  /*4640*/  MUFU.EX2 R123, R123 ;  /* 0x0000007b007b7308 */ /* 0x000e620000000800 */
[--C-:B------:R-:W-:Y:S01]  /*4650*/  FFMA.FTZ R243, R28, UR8, -R6.reuse ;  /* 0x000000081cf37c23 */ /* 0x100fe20008010806 */
[--C-:B------:R-:W-:Y:S01]  /*4660*/  FFMA.FTZ R130, R8, UR8, -R6.reuse ;  /* 0x0000000808827c23 */ /* 0x100fe20008010806 */
[--C-:B------:R-:W-:Y:S01]  /*4670*/  FFMA.FTZ R133, R9, UR8, -R6.reuse ;  /* 0x0000000809857c23 */ /* 0x100fe20008010806 */
[--C-:B------:R-:W-:Y:S01]  /*4680*/  FFMA.FTZ R129, R12, UR8, -R6.reuse ;  /* 0x000000080c817c23 */ /* 0x100fe20008010806 */
[--C-:B------:R-:W-:Y:S01]  /*4690*/  FFMA.FTZ R132, R13, UR8, -R6.reuse ;  /* 0x000000080d847c23 */ /* 0x100fe20008010806 */
[--C-:B------:R-:W-:Y:S01]  /*46a0*/  FFMA.FTZ R128, R24, UR8, -R6.reuse ;  /* 0x0000000818807c23 */ /* 0x100fe20008010806 */
[--C-:B------:R-:W-:Y:S01]  /*46b0*/  FFMA.FTZ R131, R25, UR8, -R6.reuse ;  /* 0x0000000819837c23 */ /* 0x100fe20008010806 */
[----:B------:R-:W-:Y:S01]  /*46c0*/  FFMA.FTZ R6, R29, UR8, -R6 ;  /* 0x000000081d067c23 */ /* 0x000fe20008010806 */
[----:B------:R-:W-:Y:S01]  /*46d0*/  FFMA.FTZ R4, R35, UR8, -R4 ;  /* 0x0000000823047c23 */ /* 0x000fe20008010804 */
[----:B------:R-:W-:Y:S01]  /*46e0*/  MUFU.EX2 R125, R125 ;  /* 0x0000007d007d7308 */ /* 0x000fe20000000800 */
[C---:B------:R-:W-:Y:S01]  /*46f0*/  FMUL.FTZ R5, R222.reuse, 1.4426950216293334961 ;  /* 0x3fb8aa3bde057820 */ /* 0x040fe20000410000 */
[----:B------:R-:W-:Y:S01]  /*4700*/  FSETP.NEU.FTZ.AND P0, PT, R222, -INF , PT ;  /* 0xff800000de00780b */ /* 0x000fe20003f1d000 */
[--C-:B------:R-:W-:Y:S01]  /*4710*/  FFMA.FTZ R119, R20, UR8, -R100.reuse ;  /* 0x0000000814777c23 */ /* 0x100fe20008010864 */
[--C-:B------:R-:W-:Y:S01]  /*4720*/  FFMA.FTZ R122, R21, UR8, -R100.reuse ;  /* 0x00000008157a7c23 */ /* 0x100fe20008010864 */
[--C-:B------:R-:W-:Y:S01]  /*4730*/  FFMA.FTZ R118, R32, UR8, -R100.reuse ;  /* 0x0000000820767c23 */ /* 0x100fe20008010864 */
[----:B------:R-:W-:Y:S01]  /*4740*/  FSEL R5, R5, RZ, P0 ;  /* 0x000000ff05057208 */ /* 0x000fe20000000000 */
[----:B------:R-:W-:Y:S03]  /*4750*/  FFMA.FTZ R100, R33, UR8, -R100 ;  /* 0x0000000821647c23 */ /* 0x000fe60008010864 */
[----:B------:R1:W-:Y:S01]  /*4760*/  MUFU.EX2 R244, R6 ;  /* 0x0000000600f47308 */ /* 0x0003e20000000800 */
[--C-:B------:R-:W-:Y:S01]  /*4770*/  FFMA.FTZ R136, R10, UR8, -R5.reuse ;  /* 0x000000080a887c23 */ /* 0x100fe20008010805 */
[--C-:B------:R-:W-:Y:S01]  /*4780*/  FFMA.FTZ R139, R11, UR8, -R5.reuse ;  /* 0x000000080b8b7c23 */ /* 0x100fe20008010805 */
[--C-:B------:R-:W-:Y:S01]  /*4790*/  FFMA.FTZ R135, R14, UR8, -R5.reuse ;  /* 0x000000080e877c23 */ /* 0x100fe20008010805 */
[--C-:B------:R-:W-:Y:S01]  /*47a0*/  FFMA.FTZ R138, R15, UR8, -R5.reuse ;  /* 0x000000080f8a7c23 */ /* 0x100fe20008010805 */
[--C-:B------:R-:W-:Y:S05]  /*47b0*/  FFMA.FTZ R246, R30, UR8, -R5.reuse ;  /* 0x000000081ef67c23 */ /* 0x100fea0008010805 */
[----:B------:R-:W2:Y:S01]  /*47c0*/  MUFU.EX2 R127, R127 ;  /* 0x0000007f007f7308 */ /* 0x000ea20000000800 */
[--C-:B------:R-:W-:Y:S01]  /*47d0*/  FFMA.FTZ R134, R26, UR8, -R5.reuse ;  /* 0x000000081a867c23 */ /* 0x100fe20008010805 */
[--C-:B------:R-:W-:Y:S01]  /*47e0*/  FFMA.FTZ R137, R27, UR8, -R5.reuse ;  /* 0x000000081b897c23 */ /* 0x100fe20008010805 */
[----:B------:R-:W-:Y:S07]  /*47f0*/  FFMA.FTZ R5, R31, UR8, -R5 ;  /* 0x000000081f057c23 */ /* 0x000fee0008010805 */
[----:B------:R2:W-:Y:S10]  /*4800*/  MUFU.EX2 R126, R4 ;  /* 0x00000004007e7308 */ /* 0x0005f40000000800 */
[----:B------:R-:W-:Y:S10]  /*4810*/  MUFU.EX2 R113, R113 ;  /* 0x0000007100717308 */ /* 0x000ff40000000800 */
[----:B------:R-:W3:Y:S10]  /*4820*/  MUFU.EX2 R114, R114 ;  /* 0x0000007200727308 */ /* 0x000ef40000000800 */
[----:B------:R-:W-:Y:S10]  /*4830*/  MUFU.EX2 R115, R115 ;  /* 0x0000007300737308 */ /* 0x000ff40000000800 */
[----:B------:R-:W4:Y:S10]  /*4840*/  MUFU.EX2 R112, R112 ;  /* 0x0000007000707308 */ /* 0x000f340000000800 */
[----:B------:R-:W-:Y:S10]  /*4850*/  MUFU.EX2 R130, R130 ;  /* 0x0000008200827308 */ /* 0x000ff40000000800 */
        /* <DEDUP_REMOVED lines=10> */
[----:B------:R-:W4:Y:S10]  /*4900*/  MUFU.EX2 R117, R117 ;  /* 0x0000007500757308 */ /* 0x000f340000000800 */
[----:B------:R4:W-:Y:S10]  /*4910*/  MUFU.EX2 R245, R5 ;  /* 0x0000000500f57308 */ /* 0x0009f40000000800 */
[----:B------:R-:W-:Y:S10]  /*4920*/  MUFU.EX2 R121, R100 ;  /* 0x0000006400797308 */ /* 0x000ff40000000800 */
[----:B------:R-:W4:Y:S10]  /*4930*/  MUFU.EX2 R118, R118 ;  /* 0x0000007600767308 */ /* 0x000f340000000800 */
[----:B------:R-:W-:Y:S10]  /*4940*/  MUFU.EX2 R124, R124 ;  /* 0x0000007c007c7308 */ /* 0x000ff40000000800 */
[----:B------:R-:W-:Y:S10]  /*4950*/  MUFU.EX2 R128, R128 ;  /* 0x0000008000807308 */ /* 0x000ff40000000800 */
[----:B------:R-:W4:Y:S10]  /*4960*/  MUFU.EX2 R131, R131 ;  /* 0x0000008300837308 */ /* 0x000f340000000800 */
[----:B------:R-:W-:Y:S10]  /*4970*/  MUFU.EX2 R134, R134 ;  /* 0x0000008600867308 */ /* 0x000ff40000000800 */
[----:B------:R-:W4:Y:S10]  /*4980*/  MUFU.EX2 R137, R137 ;  /* 0x0000008900897308 */ /* 0x000f340000000800 */
[----:B------:R-:W4:Y:S10]  /*4990*/  MUFU.EX2 R243, R243 ;  /* 0x000000f300f37308 */ /* 0x000f340000000800 */
[----:B------:R-:W4:Y:S01]  /*49a0*/  MUFU.EX2 R246, R246 ;  /* 0x000000f600f67308 */ /* 0x000f220000000800 */
[----:B-1----:R-:W-:Y:S02]  /*49b0*/  F2FP.F16.F32.PACK_AB R6, R123, R120 ;  /* 0x000000787b06723e */ /* 0x002fe400000000ff */
[----:B--2---:R-:W-:Y:S02]  /*49c0*/  F2FP.F16.F32.PACK_AB R4, R127, R125 ;  /* 0x0000007d7f04723e */ /* 0x004fe400000000ff */
[----:B---3--:R-:W-:Y:S01]  /*49d0*/  F2FP.F16.F32.PACK_AB R8, R114, R113 ;  /* 0x000000717208723e */ /* 0x008fe200000000ff */
[----:B------:R1:W-:Y:S01]  /*49e0*/  STS [R203], R6 ;  /* 0x00000006cb007388 */ /* 0x0003e20000000800 */
[----:B----4-:R-:W-:Y:S02]  /*49f0*/  F2FP.F16.F32.PACK_AB R7, R112, R115 ;  /* 0x000000737007723e */ /* 0x010fe400000000ff */
[----:B------:R-:W-:Y:S01]  /*4a00*/  F2FP.F16.F32.PACK_AB R5, R117, R116 ;  /* 0x000000747505723e */ /* 0x000fe200000000ff */
[----:B------:R2:W-:Y:S04]  /*4a10*/  STS [R203+0x400], R4 ;  /* 0x00040004cb007388 */ /* 0x0005e80000000800 */
[----:B------:R3:W-:Y:S04]  /*4a20*/  STS [R234], R8 ;  /* 0x00000008ea007388 */ /* 0x0007e80000000800 */
[----:B------:R4:W-:Y:S01]  /*4a30*/  STS [R234+0x400], R7 ;  /* 0x00040007ea007388 */ /* 0x0009e20000000800 */
[----:B-1----:R-:W-:Y:S02]  /*4a40*/  F2FP.F16.F32.PACK_AB R6, R133, R130 ;  /* 0x000000828506723e */ /* 0x002fe400000000ff */
[----:B--2---:R-:W-:Y:S03]  /*4a50*/  F2FP.F16.F32.PACK_AB R4, R139, R136 ;  /* 0x000000888b04723e */ /* 0x004fe600000000ff */
[----:B------:R1:W-:Y:S01]  /*4a60*/  STS [R203+0x1000], R6 ;  /* 0x00100006cb007388 */ /* 0x0003e20000000800 */
[----:B---3--:R-:W-:Y:S03]  /*4a70*/  F2FP.F16.F32.PACK_AB R8, R132, R129 ;  /* 0x000000818408723e */ /* 0x008fe600000000ff */
[----:B------:R2:W-:Y:S01]  /*4a80*/  STS [R203+0x1400], R4 ;  /* 0x00140004cb007388 */ /* 0x0005e20000000800 */
[----:B----4-:R-:W-:Y:S03]  /*4a90*/  F2FP.F16.F32.PACK_AB R7, R138, R135 ;  /* 0x000000878a07723e */ /* 0x010fe600000000ff */
[----:B------:R3:W-:Y:S04]  /*4aa0*/  STS [R234+0x1000], R8 ;  /* 0x00100008ea007388 */ /* 0x0007e80000000800 */
[----:B------:R4:W-:Y:S04]  /*4ab0*/  STS [R234+0x1400], R7 ;  /* 0x00140007ea007388 */ /* 0x0009e80000000800 */
[----:B------:R4:W-:Y:S01]  /*4ac0*/  STS [R233+0x400], R5 ;  /* 0x00040005e9007388 */ /* 0x0009e20000000800 */
[----:B-1----:R-:W-:Y:S02]  /*4ad0*/  F2FP.F16.F32.PACK_AB R6, R122, R119 ;  /* 0x000000777a06723e */ /* 0x002fe400000000ff */
[----:B--2---:R-:W-:Y:S03]  /*4ae0*/  F2FP.F16.F32.PACK_AB R4, R121, R118 ;  /* 0x000000767904723e */ /* 0x004fe600000000ff */
[----:B------:R1:W-:Y:S01]  /*4af0*/  STS [R233], R6 ;  /* 0x00000006e9007388 */ /* 0x0003e20000000800 */
[----:B---3--:R-:W-:Y:S03]  /*4b00*/  F2FP.F16.F32.PACK_AB R8, R131, R128 ;  /* 0x000000808308723e */ /* 0x008fe600000000ff */
[----:B------:R2:W-:Y:S01]  /*4b10*/  STS [R211], R4 ;  /* 0x00000004d3007388 */ /* 0x0005e20000000800 */
[----:B----4-:R-:W-:Y:S02]  /*4b20*/  F2FP.F16.F32.PACK_AB R7, R137, R134 ;  /* 0x000000868907723e */ /* 0x010fe400000000ff */
[----:B------:R-:W-:Y:S02]  /*4b30*/  F2FP.F16.F32.PACK_AB R5, R244, R243 ;  /* 0x000000f3f405723e */ /* 0x000fe400000000ff */
[----:B-1----:R-:W-:Y:S02]  /*4b40*/  F2FP.F16.F32.PACK_AB R6, R126, R124 ;  /* 0x0000007c7e06723e */ /* 0x002fe400000000ff */
[----:B--2---:R-:W-:Y:S03]  /*4b50*/  F2FP.F16.F32.PACK_AB R4, R245, R246 ;  /* 0x000000f6f504723e */ /* 0x004fe600000000ff */
[----:B------:R-:W-:Y:S04]  /*4b60*/  STS [R211+0x400], R6 ;  /* 0x00040006d3007388 */ /* 0x000fe80000000800 */
[----:B------:R-:W-:Y:S04]  /*4b70*/  STS [R233+0x1000], R8 ;  /* 0x00100008e9007388 */ /* 0x000fe80000000800 */
[----:B------:R-:W-:Y:S04]  /*4b80*/  STS [R233+0x1400], R7 ;  /* 0x00140007e9007388 */ /* 0x000fe80000000800 */
[----:B------:R-:W-:Y:S04]  /*4b90*/  STS [R211+0x1000], R5 ;  /* 0x00100005d3007388 */ /* 0x000fe80000000800 */
[----:B------:R-:W-:Y:S04]  /*4ba0*/  STS [R211+0x1400], R4 ;  /* 0x00140004d3007388 */ /* 0x000fe80000000800 */
[----:B------:R-:W1:Y:S08]  /*4bb0*/  LDSM.16.M88.4 R32, [R187+0x4000] ;  /* 0x00400000bb20783b */ /* 0x000e700000000200 */
[----:B------:R-:W2:Y:S08]  /*4bc0*/  LDSM.16.M88.4 R28, [R187+0x5000] ;  /* 0x00500000bb1c783b */ /* 0x000eb00000000200 */
[----:B------:R-:W3:Y:S08]  /*4bd0*/  LDSM.16.M88.4 R100, [R172+0x4000] ;  /* 0x00400000ac64783b */ /* 0x000ef00000000200 */
[----:B------:R-:W4:Y:S08]  /*4be0*/  LDSM.16.M88.4 R104, [R172+0x5000] ;  /* 0x00500000ac68783b */ /* 0x000f300000000200 */
[----:B------:R-:W4:Y:S01]  /*4bf0*/  LDSM.16.M88.4 R108, [R3+0x4000] ;  /* 0x00400000036c783b */ /* 0x000f220000000200 */
[-C--:B-1----:R-:W-:Y:S08]  /*4c00*/  HMMA.16816.F32 R4, R32, R140.reuse, RZ ;  /* 0x0000008c2004723c */ /* 0x082ff000000018ff */
[C---:B--2---:R-:W-:Y:S08]  /*4c10*/  HMMA.16816.F32 R8, R28.reuse, R140, RZ ;  /* 0x0000008c1c08723c */ /* 0x044ff000000018ff */
[-C--:B------:R-:W-:Y:S08]  /*4c20*/  HMMA.16816.F32 R12, R28, R142.reuse, RZ ;  /* 0x0000008e1c0c723c */ /* 0x080ff000000018ff */
[C---:B------:R-:W-:Y:S08]  /*4c30*/  HMMA.16816.F32 R16, R32.reuse, R142, RZ ;  /* 0x0000008e2010723c */ /* 0x040ff000000018ff */
[-C--:B------:R-:W-:Y:S08]  /*4c40*/  HMMA.16816.F32 R20, R32, R144.reuse, RZ ;  /* 0x000000902014723c */ /* 0x080ff000000018ff */
[C---:B------:R-:W-:Y:S08]  /*4c50*/  HMMA.16816.F32 R24, R28.reuse, R144, RZ ;  /* 0x000000901c18723c */ /* 0x040ff000000018ff */
[-C--:B------:R-:W-:Y:S08]  /*4c60*/  HMMA.16816.F32 R28, R28, R146.reuse, RZ ;  /* 0x000000921c1c723c */ /* 0x080ff000000018ff */
[----:B------:R-:W-:Y:S08]  /*4c70*/  HMMA.16816.F32 R32, R32, R146, RZ ;  /* 0x000000922020723c */ /* 0x000ff000000018ff */
[-C--:B---3--:R-:W-:Y:S08]  /*4c80*/  HMMA.16816.F32 R4, R100, R148.reuse, R4 ;  /* 0x000000946404723c */ /* 0x088ff00000001804 */
[C---:B----4-:R-:W-:Y:S08]  /*4c90*/  HMMA.16816.F32 R8, R104.reuse, R148, R8 ;  /* 0x000000946808723c */ /* 0x050ff00000001808 */
[-C--:B------:R-:W-:Y:S08]  /*4ca0*/  HMMA.16816.F32 R12, R104, R150.reuse, R12 ;  /* 0x00000096680c723c */ /* 0x080ff0000000180c */
[C---:B------:R-:W-:Y:S08]  /*4cb0*/  HMMA.16816.F32 R16, R100.reuse, R150, R16 ;  /* 0x000000966410723c */ /* 0x040ff00000001810 */
[-C--:B------:R-:W-:Y:S08]  /*4cc0*/  HMMA.16816.F32 R20, R100, R152.reuse, R20 ;  /* 0x000000986414723c */ /* 0x080ff00000001814 */
[C---:B------:R-:W-:Y:S08]  /*4cd0*/  HMMA.16816.F32 R24, R104.reuse, R152, R24 ;  /* 0x000000986818723c */ /* 0x040ff00000001818 */
[-C--:B------:R-:W-:Y:S01]  /*4ce0*/  HMMA.16816.F32 R28, R104, R154.reuse, R28 ;  /* 0x0000009a681c723c */ /* 0x080fe2000000181c */
[----:B------:R-:W1:Y:S07]  /*4cf0*/  LDSM.16.M88.4 R104, [R3+0x5000] ;  /* 0x005000000368783b */ /* 0x000e6e0000000200 */
[----:B------:R-:W-:Y:S01]  /*4d00*/  HMMA.16816.F32 R32, R100, R154, R32 ;  /* 0x0000009a6420723c */ /* 0x000fe20000001820 */
[----:B------:R-:W2:Y:S07]  /*4d10*/  LDSM.16.M88.4 R100, [R2+0x4000] ;  /* 0x004000000264783b */ /* 0x000eae0000000200 */
[-C--:B------:R-:W-:Y:S08]  /*4d20*/  HMMA.16816.F32 R4, R108, R156.reuse, R4 ;  /* 0x0000009c6c04723c */ /* 0x080ff00000001804 */
        /* <DEDUP_REMOVED lines=8> */
[-C--:B--2---:R-:W-:Y:S11]  /*4db0*/  HMMA.16816.F32 R4, R100, R164.reuse, R4 ;  /* 0x000000a46404723c */ /* 0x084ff60000001804 */
[----:B------:R-:W-:Y:S08]  /*4dc0*/  @!UPT UIADD3 URZ, UPT, UPT, URZ, URZ, URZ ;  /* 0x000000fffffff290 */ /* 0x000ff0000fffe0ff */
[C---:B-----5:R-:W-:Y:S01]  /*4dd0*/  FADD.FTZ R4, -R242.reuse, R4 ;  /* 0x00000004f2047221 */ /* 0x060fe20000010100 */
[----:B------:R-:W-:Y:S01]  /*4de0*/  FADD.FTZ R5, -R242, R5 ;  /* 0x00000005f2057221 */ /* 0x000fe20000010100 */
[C---:B------:R-:W-:Y:S01]  /*4df0*/  FADD.FTZ R6, -R241.reuse, R6 ;  /* 0x00000006f1067221 */ /* 0x040fe20000010100 */
[----:B------:R-:W-:Y:S01]  /*4e00*/  FADD.FTZ R7, -R241, R7 ;  /* 0x00000007f1077221 */ /* 0x000fe20000010100 */
[----:B------:R-:W-:Y:S01]  /*4e10*/  FMUL.FTZ R4, R120, R4 ;  /* 0x0000000478047220 */ /* 0x000fe20000410000 */
[----:B------:R-:W-:Y:S01]  /*4e20*/  FMUL.FTZ R5, R123, R5 ;  /* 0x000000057b057220 */ /* 0x000fe20000410000 */
[C---:B-1----:R-:W-:Y:S04]  /*4e30*/  HMMA.16816.F32 R8, R104.reuse, R164, R8 ;  /* 0x000000a46808723c */ /* 0x042fe80000001808 */
[----:B------:R-:W-:Y:S01]  /*4e40*/  F2FP.F16.F32.PACK_AB R4, R5, R4 ;  /* 0x000000040504723e */ /* 0x000fe200000000ff */
[----:B------:R-:W-:Y:S01]  /*4e50*/  FMUL.FTZ R6, R125, R6 ;  /* 0x000000067d067220 */ /* 0x000fe20000410000 */
[----:B------:R-:W-:Y:S02]  /*4e60*/  FMUL.FTZ R7, R127, R7 ;  /* 0x000000077f077220 */ /* 0x000fe40000410000 */
[-C--:B------:R-:W-:Y:S03]  /*4e70*/  HMMA.16816.F32 R12, R104, R166.reuse, R12 ;  /* 0x000000a6680c723c */ /* 0x080fe6000000180c */
[----:B------:R-:W-:Y:S05]  /*4e80*/  F2FP.F16.F32.PACK_AB R6, R7, R6 ;  /* 0x000000060706723e */ /* 0x000fea00000000ff */
[C---:B------:R-:W-:Y:S04]  /*4e90*/  HMMA.16816.F32 R16, R100.reuse, R166, R16 ;  /* 0x000000a66410723c */ /* 0x040fe80000001810 */
[C---:B------:R-:W-:Y:S01]  /*4ea0*/  FADD.FTZ R8, -R240.reuse, R8 ;  /* 0x00000008f0087221 */ /* 0x040fe20000010100 */
[C---:B------:R-:W-:Y:S01]  /*4eb0*/  FADD.FTZ R9, -R240.reuse, R9 ;  /* 0x00000009f0097221 */ /* 0x040fe20000010100 */
[C---:B------:R-:W-:Y:S01]  /*4ec0*/  FADD.FTZ R10, -R235.reuse, R10 ;  /* 0x0000000aeb0a7221 */ /* 0x040fe20000010100 */
[C---:B------:R-:W-:Y:S01]  /*4ed0*/  FADD.FTZ R11, -R235.reuse, R11 ;  /* 0x0000000beb0b7221 */ /* 0x040fe20000010100 */
[-C--:B------:R-:W-:Y:S03]  /*4ee0*/  HMMA.16816.F32 R20, R100, R168.reuse, R20 ;  /* 0x000000a86414723c */ /* 0x080fe60000001814 */
[C---:B------:R-:W-:Y:S01]  /*4ef0*/  FADD.FTZ R12, -R240.reuse, R12 ;  /* 0x0000000cf00c7221 */ /* 0x040fe20000010100 */
[----:B------:R-:W-:Y:S01]  /*4f00*/  FADD.FTZ R13, -R240, R13 ;  /* 0x0000000df00d7221 */ /* 0x000fe20000010100 */
[C---:B------:R-:W-:Y:S01]  /*4f10*/  FADD.FTZ R14, -R235.reuse, R14 ;  /* 0x0000000eeb0e7221 */ /* 0x040fe20000010100 */
[----:B------:R-:W-:Y:S01]  /*4f20*/  FADD.FTZ R15, -R235, R15 ;  /* 0x0000000feb0f7221 */ /* 0x000fe20000010100 */
[----:B------:R-:W-:Y:S01]  /*4f30*/  FMUL.FTZ R8, R130, R8 ;  /* 0x0000000882087220 */ /* 0x000fe20000410000 */
        /* <DEDUP_REMOVED lines=11> */
[----:B------:R-:W-:Y:S04]  /*4ff0*/  HMMA.16816.F32 R32, R100, R170, R32 ;  /* 0x000000aa6420723c */ /* 0x000fe80000001820 */
[C---:B------:R-:W-:Y:S01]  /*5000*/  FADD.FTZ R24, -R240.reuse, R24 ;  /* 0x00000018f0187221 */ /* 0x040fe20000010100 */
[----:B------:R-:W-:Y:S01]  /*5010*/  FADD.FTZ R25, -R240, R25 ;  /* 0x00000019f0197221 */ /* 0x000fe20000010100 */
[C---:B------:R-:W-:Y:S01]  /*5020*/  FADD.FTZ R26, -R235.reuse, R26 ;  /* 0x0000001aeb1a7221 */ /* 0x040fe20000010100 */
[----:B------:R-:W-:Y:S01]  /*5030*/  FADD.FTZ R27, -R235, R27 ;  /* 0x0000001beb1b7221 */ /* 0x000fe20000010100 */
[----:B------:R-:W-:Y:S01]  /*5040*/  FMUL.FTZ R10, R136, R10 ;  /* 0x0000000a880a7220 */ /* 0x000fe20000410000 */
[----:B------:R-:W-:Y:S01]  /*5050*/  FMUL.FTZ R11, R139, R11 ;  /* 0x0000000b8b0b7220 */ /* 0x000fe20000410000 */
[----:B------:R-:W-:Y:S01]  /*5060*/  FMUL.FTZ R129, R129, R12 ;  /* 0x0000000c81817220 */ /* 0x000fe20000410000 */
[C---:B------:R-:W-:Y:S01]  /*5070*/  FADD.FTZ R28, -R240.reuse, R28 ;  /* 0x0000001cf01c7221 */ /* 0x040fe20000010100 */
[----:B------:R-:W-:Y:S01]  /*5080*/  FADD.FTZ R29, -R240, R29 ;  /* 0x0000001df01d7221 */ /* 0x000fe20000010100 */
[C---:B------:R-:W-:Y:S01]  /*5090*/  FADD.FTZ R30, -R235.reuse, R30 ;  /* 0x0000001eeb1e7221 */ /* 0x040fe20000010100 */
[----:B------:R-:W-:Y:S01]  /*50a0*/  FADD.FTZ R31, -R235, R31 ;  /* 0x0000001feb1f7221 */ /* 0x000fe20000010100 */
[----:B------:R-:W-:Y:S01]  /*50b0*/  F2FP.F16.F32.PACK_AB R8, R9, R8 ;  /* 0x000000080908723e */ /* 0x000fe200000000ff */
[----:B------:R-:W-:Y:S01]  /*50c0*/  FMUL.FTZ R132, R132, R13 ;  /* 0x0000000d84847220 */ /* 0x000fe20000410000 */
[----:B------:R-:W-:Y:S01]  /*50d0*/  FMUL.FTZ R135, R135, R14 ;  /* 0x0000000e87877220 */ /* 0x000fe20000410000 */
[----:B------:R-:W-:Y:S01]  /*50e0*/  F2FP.F16.F32.PACK_AB R10, R11, R10 ;  /* 0x0000000a0b0a723e */ /* 0x000fe200000000ff */
[C---:B------:R-:W-:Y:S01]  /*50f0*/  FADD.FTZ R32, -R242.reuse, R32 ;  /* 0x00000020f2207221 */ /* 0x040fe20000010100 */
[----:B------:R-:W-:Y:S01]  /*5100*/  FADD.FTZ R33, -R242, R33 ;  /* 0x00000021f2217221 */ /* 0x000fe20000010100 */
[----:B------:R-:W-:Y:S01]  /*5110*/  F2FP.F16.F32.PACK_AB R129, R132, R129 ;  /* 0x000000818481723e */ /* 0x000fe200000000ff */
[C---:B------:R-:W-:Y:S01]  /*5120*/  FADD.FTZ R34, -R241.reuse, R34 ;  /* 0x00000022f1227221 */ /* 0x040fe20000010100 */
[----:B------:R-:W-:Y:S01]  /*5130*/  FADD.FTZ R35, -R241, R35 ;  /* 0x00000023f1237221 */ /* 0x000fe20000010100 */
[----:B------:R-:W-:Y:S01]  /*5140*/  FMUL.FTZ R138, R138, R15 ;  /* 0x0000000f8a8a7220 */ /* 0x000fe20000410000 */
[----:B------:R-:W-:Y:S01]  /*5150*/  FMUL.FTZ R113, R113, R16 ;  /* 0x0000001071717220 */ /* 0x000fe20000410000 */
[----:B------:R-:W-:Y:S01]  /*5160*/  FMUL.FTZ R114, R114, R17 ;  /* 0x0000001172727220 */ /* 0x000fe20000410000 */
[----:B------:R-:W-:Y:S01]  /*5170*/  FMUL.FTZ R115, R115, R18 ;  /* 0x0000001273737220 */ /* 0x000fe20000410000 */
[----:B------:R-:W-:Y:S01]  /*5180*/  FMUL.FTZ R19, R112, R19 ;  /* 0x0000001370137220 */ /* 0x000fe20000410000 */
[----:B------:R-:W-:Y:S01]  /*5190*/  F2FP.F16.F32.PACK_AB R135, R138, R135 ;  /* 0x000000878a87723e */ /* 0x000fe200000000ff */
[----:B------:R-:W-:Y:S01]  /*51a0*/  FMUL.FTZ R119, R119, R20 ;  /* 0x0000001477777220 */ /* 0x000fe20000410000 */
[----:B------:R-:W-:Y:S01]  /*51b0*/  F2FP.F16.F32.PACK_AB R113, R114, R113 ;  /* 0x000000717271723e */ /* 0x000fe200000000ff */
[----:B------:R-:W-:Y:S01]  /*51c0*/  FMUL.FTZ R21, R122, R21 ;  /* 0x000000157a157220 */ /* 0x000fe20000410000 */
[----:B------:R-:W-:Y:S01]  /*51d0*/  F2FP.F16.F32.PACK_AB R19, R19, R115 ;  /* 0x000000731313723e */ /* 0x000fe200000000ff */
[----:B------:R-:W-:Y:S01]  /*51e0*/  FMUL.FTZ R22, R116, R22 ;  /* 0x0000001674167220 */ /* 0x000fe20000410000 */
[----:B------:R-:W-:Y:S01]  /*51f0*/  FMUL.FTZ R23, R117, R23 ;  /* 0x0000001775177220 */ /* 0x000fe20000410000 */
[----:B------:R-:W-:Y:S01]  /*5200*/  FMUL.FTZ R24, R128, R24 ;  /* 0x0000001880187220 */ /* 0x000fe20000410000 */
[----:B------:R-:W-:Y:S01]  /*5210*/  F2FP.F16.F32.PACK_AB R21, R21, R119 ;  /* 0x000000771515723e */ /* 0x000fe200000000ff */
        /* <DEDUP_REMOVED lines=15> */
[----:B------:R-:W-:Y:S02]  /*5310*/  FMUL.FTZ R35, R126, R35 ;  /* 0x000000237e237220 */ /* 0x000fe40000410000 */
[----:B------:R-:W-:Y:S03]  /*5320*/  F2FP.F16.F32.PACK_AB R32, R33, R32 ;  /* 0x000000202120723e */ /* 0x000fe600000000ff */
[----:B------:R-:W-:Y:S01]  /*5330*/  F2FP.F16.F32.PACK_AB R34, R35, R34 ;  /* 0x000000222322723e */ /* 0x000fe200000000ff */
        /* <DEDUP_REMOVED lines=13> */
[----:B------:R-:W-:Y:S01]  /*5410*/  LEA.HI.X.SX32 R216, R9, R216, 0x1, P3 ;  /* 0x000000d809d87211 */ /* 0x000fe200018f0eff */
[----:B------:R-:W-:Y:S01]  /*5420*/  @!P2 IMAD.MOV.U32 R14, RZ, RZ, R217 ;  /* 0x000000ffff0ea224 */ /* 0x000fe200078e00d9 */
[----:B------:R-:W-:Y:S02]  /*5430*/  SEL R11, R11, 0x2000, !P4 ;  /* 0x000020000b0b7807 */ /* 0x000fe40006000000 */
[----:B------:R-:W-:Y:S01]  /*5440*/  @!P0 LEA R12, P3, R7, R217, 0x6 ;  /* 0x000000d9070c8211 */ /* 0x000fe200078630ff */
[----:B------:R-:W-:Y:S02]  /*5450*/  @!P2 IMAD.MOV.U32 R15, RZ, RZ, R216 ;  /* 0x000000ffff0fa224 */ /* 0x000fe400078e00d8 */
        /* <DEDUP_REMOVED lines=17> */
.L_x_192:
[----:B------:R-:W-:Y:S01]  /*5570*/  STS [R203+-0x4000], R4 ;  /* 0xffc00004cb007388 */ /* 0x000fe20000000800 */
[----:B------:R-:W2:Y:S03]  /*5580*/  LDC R116, c[0x0][0x44c] ;  /* 0x00011300ff747b82 */ /* 0x000ea60000000800 */
[----:B------:R-:W-:Y:S04]  /*5590*/  STS [R203+-0x3c00], R6 ;  /* 0xffc40006cb007388 */ /* 0x000fe80000000800 */
[----:B------:R-:W-:Y:S04]  /*55a0*/  STS [R234+-0x4000], R113 ;  /* 0xffc00071ea007388 */ /* 0x000fe80000000800 */
[----:B------:R-:W-:Y:S04]  /*55b0*/  STS [R234+-0x3c00], R19 ;  /* 0xffc40013ea007388 */ /* 0x000fe80000000800 */
[----:B------:R-:W-:Y:S04]  /*55c0*/  STS [R203+-0x3000], R8 ;  /* 0xffd00008cb007388 */ /* 0x000fe80000000800 */
[----:B------:R-:W-:Y:S04]  /*55d0*/  STS [R203+-0x2c00], R10 ;  /* 0xffd4000acb007388 */ /* 0x000fe80000000800 */
[----:B------:R-:W-:Y:S01]  /*55e0*/  STS [R234+-0x3000], R129 ;  /* 0xffd00081ea007388 */ /* 0x000fe20000000800 */
[----:B--2---:R-:W-:Y:S03]  /*55f0*/  IMAD R116, R116, UR7, RZ ;  /* 0x0000000774747c24 */ /* 0x004fe6000f8e02ff */
[----:B------:R-:W-:Y:S04]  /*5600*/  STS [R234+-0x2c00], R135 ;  /* 0xffd40087ea007388 */ /* 0x000fe80000000800 */
[----:B------:R-:W-:Y:S04]  /*5610*/  STS [R233+-0x4000], R21 ;  /* 0xffc00015e9007388 */ /* 0x000fe80000000800 */
        /* <DEDUP_REMOVED lines=10> */
[----:B-1----:R-:W1:Y:S04]  /*56c0*/  LDSM.16.MT88.4 R12, [R178+0x2000] ;  /* 0x00200000b20c783b */ /* 0x002e680000004200 */
[----:B------:R-:W3:Y:S04]  /*56d0*/  LDSM.16.MT88.4 R16, [R0+0x4000] ;  /* 0x004000000010783b */ /* 0x000ee80000004200 */
[----:B------:R-:W-:Y:S04]  /*56e0*/  LDSM.16.MT88.4 R20, [R178+0x800] ;  /* 0x00080000b214783b */ /* 0x000fe80000004200 */
[----:B------:R-:W4:Y:S04]  /*56f0*/  LDSM.16.MT88.4 R24, [R186+0x4800] ;  /* 0x00480000ba18783b */ /* 0x000f280000004200 */
[----:B------:R-:W5:Y:S04]  /*5700*/  LDSM.16.MT88.4 R28, [R178+0x2800] ;  /* 0x00280000b21c783b */ /* 0x000f680000004200 */
[----:B------:R-:W5:Y:S04]  /*5710*/  LDSM.16.MT88.4 R32, [R0+0x4800] ;  /* 0x004800000020783b */ /* 0x000f680000004200 */
[----:B------:R-:W-:Y:S04]  /*5720*/  LDSM.16.MT88.4 R100, [R186+0x5000] ;  /* 0x00500000ba64783b */ /* 0x000fe80000004200 */
[----:B------:R-:W-:Y:S04]  /*5730*/  LDSM.16.MT88.4 R104, [R178+0x3000] ;  /* 0x00300000b268783b */ /* 0x000fe80000004200 */
[----:B------:R-:W-:Y:S01]  /*5740*/  LDSM.16.MT88.4 R108, [R0+0x5000] ;  /* 0x00500000006c783b */ /* 0x000fe20000004200 */
[-C--:B--2---:R-:W-:Y:S08]  /*5750*/  HMMA.16816.F32 R36, R4, R8.reuse, R36 ;  /* 0x000000080424723c */ /* 0x084ff00000001824 */
[C---:B-1----:R-:W-:Y:S08]  /*5760*/  HMMA.16816.F32 R40, R12.reuse, R8, R40 ;  /* 0x000000080c28723c */ /* 0x042ff00000001828 */
[-C--:B------:R-:W-:Y:S08]  /*5770*/  HMMA.16816.F32 R44, R12, R10.reuse, R44 ;  /* 0x0000000a0c2c723c */ /* 0x080ff0000000182c */
[C---:B------:R-:W-:Y:S01]  /*5780*/  HMMA.16816.F32 R48, R4.reuse, R10, R48 ;  /* 0x0000000a0430723c */ /* 0x040fe20000001830 */
[----:B------:R-:W1:Y:S07]  /*5790*/  LDSM.16.MT88.4 R8, [R178+0x1000] ;  /* 0x00100000b208783b */ /* 0x000e6e0000004200 */
[-C--:B---3--:R-:W-:Y:S08]  /*57a0*/  HMMA.16816.F32 R52, R4, R16.reuse, R52 ;  /* 0x000000100434723c */ /* 0x088ff00000001834 */
[C---:B------:R-:W-:Y:S08]  /*57b0*/  HMMA.16816.F32 R56, R12.reuse, R16, R56 ;  /* 0x000000100c38723c */ /* 0x040ff00000001838 */
[-C--:B------:R-:W-:Y:S01]  /*57c0*/  HMMA.16816.F32 R60, R12, R18.reuse, R60 ;  /* 0x000000120c3c723c */ /* 0x080fe2000000183c */
[----:B------:R-:W-:Y:S07]  /*57d0*/  LDSM.16.MT88.4 R12, [R186+0x5800] ;  /* 0x00580000ba0c783b */ /* 0x000fee0000004200 */
[----:B------:R-:W-:Y:S01]  /*57e0*/  HMMA.16816.F32 R64, R4, R18, R64 ;  /* 0x000000120440723c */ /* 0x000fe20000001840 */
[----:B------:R-:W2:Y:S04]  /*57f0*/  LDSM.16.MT88.4 R4, [R178+0x1800] ;  /* 0x00180000b204783b */ /* 0x000ea80000004200 */
[----:B------:R-:W3:Y:S03]  /*5800*/  LDSM.16.MT88.4 R16, [R178+0x3800] ;  /* 0x00380000b210783b */ /* 0x000ee60000004200 */
[-C--:B----4-:R-:W-:Y:S08]  /*5810*/  HMMA.16816.F32 R36, R20, R24.reuse, R36 ;  /* 0x000000181424723c */ /* 0x090ff00000001824 */
[C---:B-----5:R-:W-:Y:S08]  /*5820*/  HMMA.16816.F32 R40, R28.reuse, R24, R40 ;  /* 0x000000181c28723c */ /* 0x060ff00000001828 */
[-C--:B------:R-:W-:Y:S08]  /*5830*/  HMMA.16816.F32 R44, R28, R26.reuse, R44 ;  /* 0x0000001a1c2c723c */ /* 0x080ff0000000182c */
[C---:B------:R-:W-:Y:S01]  /*5840*/  HMMA.16816.F32 R48, R20.reuse, R26, R48 ;  /* 0x0000001a1430723c */ /* 0x040fe20000001830 */
[----:B------:R-:W4:Y:S01]  /*5850*/  LDSM.16.MT88.4 R24, [R0+0x5800] ;  /* 0x005800000018783b */ /* 0x000f220000004200 */
[----:B------:R-:W-:Y:S06]  /*5860*/  BAR.SYNC.DEFER_BLOCKING 0x0 ;  /* 0x0000000000007b1d */ /* 0x000fec0000010000 */
[-C--:B------:R-:W-:Y:S08]  /*5870*/  HMMA.16816.F32 R52, R20, R32.reuse, R52 ;  /* 0x000000201434723c */ /* 0x080ff00000001834 */
[C---:B------:R-:W-:Y:S08]  /*5880*/  HMMA.16816.F32 R56, R28.reuse, R32, R56 ;  /* 0x000000201c38723c */ /* 0x040ff00000001838 */
[-C--:B------:R-:W-:Y:S08]  /*5890*/  HMMA.16816.F32 R60, R28, R34.reuse, R60 ;  /* 0x000000221c3c723c */ /* 0x080ff0000000183c */
[----:B------:R-:W-:Y:S08]  /*58a0*/  HMMA.16816.F32 R64, R20, R34, R64 ;  /* 0x000000221440723c */ /* 0x000ff00000001840 */
[-C--:B-1----:R-:W-:Y:S08]  /*58b0*/  HMMA.16816.F32 R36, R8, R100.reuse, R36 ;  /* 0x000000640824723c */ /* 0x082ff00000001824 */
[C---:B------:R-:W-:Y:S08]  /*58c0*/  HMMA.16816.F32 R40, R104.reuse, R100, R40 ;  /* 0x000000646828723c */ /* 0x040ff00000001828 */
[-C--:B------:R-:W-:Y:S08]  /*58d0*/  HMMA.16816.F32 R44, R104, R102.reuse, R44 ;  /* 0x00000066682c723c */ /* 0x080ff0000000182c */
[C---:B------:R-:W-:Y:S08]  /*58e0*/  HMMA.16816.F32 R48, R8.reuse, R102, R48 ;  /* 0x000000660830723c */ /* 0x040ff00000001830 */
[-C--:B------:R-:W-:Y:S08]  /*58f0*/  HMMA.16816.F32 R52, R8, R108.reuse, R52 ;  /* 0x0000006c0834723c */ /* 0x080ff00000001834 */
[C---:B------:R-:W-:Y:S08]  /*5900*/  HMMA.16816.F32 R56, R104.reuse, R108, R56 ;  /* 0x0000006c6838723c */ /* 0x040ff00000001838 */
[-C--:B------:R-:W-:Y:S08]  /*5910*/  HMMA.16816.F32 R60, R104, R110.reuse, R60 ;  /* 0x0000006e683c723c */ /* 0x080ff0000000183c */
[----:B------:R-:W-:Y:S08]  /*5920*/  HMMA.16816.F32 R64, R8, R110, R64 ;  /* 0x0000006e0840723c */ /* 0x000ff00000001840 */
[-C--:B--2---:R-:W-:Y:S08]  /*5930*/  HMMA.16816.F32 R36, R4, R12.reuse, R36 ;  /* 0x0000000c0424723c */ /* 0x084ff00000001824 */
[C---:B---3--:R-:W-:Y:S08]  /*5940*/  HMMA.16816.F32 R40, R16.reuse, R12, R40 ;  /* 0x0000000c1028723c */ /* 0x048ff00000001828 */
[-C--:B------:R-:W-:Y:S08]  /*5950*/  HMMA.16816.F32 R44, R16, R14.reuse, R44 ;  /* 0x0000000e102c723c */ /* 0x080ff0000000182c */
[C---:B------:R-:W-:Y:S08]  /*5960*/  HMMA.16816.F32 R48, R4.reuse, R14, R48 ;  /* 0x0000000e0430723c */ /* 0x040ff00000001830 */
[-C--:B----4-:R-:W-:Y:S08]  /*5970*/  HMMA.16816.F32 R52, R4, R24.reuse, R52 ;  /* 0x000000180434723c */ /* 0x090ff00000001834 */
        /* <DEDUP_REMOVED lines=13> */
[----:B------:R-:W-:Y:S01]  /*5a50*/  LEA.HI.X.SX32 R218, R4, R218, 0x1, P0 ;  /* 0x000000da04da7211 */ /* 0x000fe200000f0eff */
[----:B------:R-:W-:Y:S01]  /*5a60*/  @!P3 IMAD.MOV.U32 R6, RZ, RZ, R219 ;  /* 0x000000ffff06b224 */ /* 0x000fe200078e00db */
[C---:B------:R-:W-:Y:S03]  /*5a70*/  @!P2 LEA R4, P0, R213.reuse, R219, 0x1 ;  /* 0x000000dbd504a211 */ /* 0x040fe600078008ff */
[----:B------:R-:W-:Y:S01]  /*5a80*/  @!P3 IMAD.MOV.U32 R7, RZ, RZ, R218 ;  /* 0x000000ffff07b224 */ /* 0x000fe200078e00da */
[----:B------:R-:W-:Y:S04]  /*5a90*/  @!P2 LEA.HI.X R5, R213, R218, R212, 0x1, P0 ;  /* 0x000000dad505a211 */ /* 0x000fe800000f0cd4 */
[----:B------:R-:W-:Y:S01]  /*5aa0*/  @!PT LDS RZ, [RZ] ;  /* 0x00000000fffff984 */ /* 0x000fe20000000800 */
[----:B------:R-:W-:Y:S01]  /*5ab0*/  @!PT LDS RZ, [RZ] ;  /* 0x00000000fffff984 */ /* 0x000fe20000000800 */
[----:B------:R-:W-:Y:S01]  /*5ac0*/  @!PT LDS RZ, [RZ] ;  /* 0x00000000fffff984 */ /* 0x000fe20000000800 */
[----:B------:R1:W-:Y:S04]  /*5ad0*/  @!P3 LDGSTS.E.BYPASS.LTC128B.128 [R204+0x4000], desc[UR18][R6.64] ;  /* 0x0400000006ccbfae */ /* 0x0003e8000b981a12 */
[----:B------:R1:W-:Y:S04]  /*5ae0*/  @P3 STS.128 [R204+0x4000], RZ ;  /* 0x004000ffcc003388 */ /* 0x0003e80000000c00 */
[----:B------:R1:W-:Y:S04]  /*5af0*/  @P2 STS.128 [R204+0x5000], RZ ;  /* 0x005000ffcc002388 */ /* 0x0003e80000000c00 */
[----:B------:R-:W-:Y:S01]  /*5b00*/  @!PT LDS RZ, [RZ] ;  /* 0x00000000fffff984 */ /* 0x000fe20000000800 */
[----:B------:R-:W-:Y:S01]  /*5b10*/  @!PT LDS RZ, [RZ] ;  /* 0x00000000fffff984 */ /* 0x000fe20000000800 */
[----:B------:R-:W-:Y:S01]  /*5b20*/  @!PT LDS RZ, [RZ] ;  /* 0x00000000fffff984 */ /* 0x000fe20000000800 */
[----:B------:R1:W-:Y:S04]  /*5b30*/  @!P2 LDGSTS.E.BYPASS.LTC128B.128 [R204+0x5000], desc[UR18][R4.64] ;  /* 0x0500000004ccafae */ /* 0x0003e8000b981a12 */
[----:B------:R-:W0:Y:S02]  /*5b40*/  LDGDEPBAR ;  /* 0x00000000000079af */ /* 0x000e240000000000 */
.L_x_193:
[----:B------:R-:W-:Y:S01]  /*5b50*/  LDSM.16.M88.4 R16, [R185] ;  /* 0x00000000b910783b */ /* 0x000fe20000000200 */
[----:B------:R-:W-:Y:S02]  /*5b60*/  ISETP.GT.AND P4, PT, R228, R208, PT ;  /* 0x000000d0e400720c */ /* 0x000fe40003f84270 */
        /* <DEDUP_REMOVED lines=75> */
[C---:B------:R-:W-:Y:S01]  /*6020*/  LEA.HI.X.SX32 R25, R116.reuse, R101, 0x5, P0 ;  /* 0x0000006574197211 */ /* 0x040fe200000f2eff */
[C---:B---3--:R-:W-:Y:S02]  /*6030*/  HMMA.16816.F32 R4, R20.reuse, R28, R4 ;  /* 0x0000001c1404723c */ /* 0x048fe40000001804 */
[----:B------:R-:W5:Y:S04]  /*6040*/  @P1 LDG.E R224, desc[UR18][R26.64+-0xe0] ;  /* 0xffff20121ae01981 */ /* 0x000f68000c1e1900 */
[----:B------:R-:W5:Y:S01]  /*6050*/  @P1 LDG.E R223, desc[UR18][R26.64+-0x80] ;  /* 0xffff80121adf1981 */ /* 0x000f62000c1e1900 */
[C---:B------:R-:W-:Y:S01]  /*6060*/  LEA R28, P0, R116.reuse, R24, 0x5 ;  /* 0x00000018741c7211 */ /* 0x040fe200078028ff */
[C---:B------:R-:W-:Y:S02]  /*6070*/  HMMA.16816.F32 R8, R20.reuse, R30, R8 ;  /* 0x0000001e1408723c */ /* 0x040fe40000001808 */
[----:B------:R1:W5:Y:S01]  /*6080*/  @P1 LDG.E R222, desc[UR18][R26.64+-0x60] ;  /* 0xffffa0121ade1981 */ /* 0x000362000c1e1900 */
[C---:B------:R-:W-:Y:S02]  /*6090*/  LEA.HI.X.SX32 R29, R116.reuse, R25, 0x5, P0 ;  /* 0x00000019741d7211 */ /* 0x040fe400000f2eff */
[C---:B------:R-:W-:Y:S03]  /*60a0*/  LEA R30, P0, R116.reuse, R28, 0x5 ;  /* 0x0000001c741e7211 */ /* 0x040fe600078028ff */
[C---:B------:R-:W-:Y:S03]  /*60b0*/  HMMA.16816.F32 R12, R20.reuse, R104, R12 ;  /* 0x00000068140c723c */ /* 0x040fe6000000180c */
[----:B------:R2:W-:Y:S01]  /*60c0*/  REDG.E.ADD.F32.FTZ.RN.STRONG.GPU desc[UR18][R236.64], R4 ;  /* 0x00000004ec0079a6 */ /* 0x0005e2000c12f312 */
[C---:B------:R-:W-:Y:S03]  /*60d0*/  LEA.HI.X.SX32 R31, R116.reuse, R29, 0x5, P0 ;  /* 0x0000001d741f7211 */ /* 0x040fe600000f2eff */
[----:B------:R3:W-:Y:S01]  /*60e0*/  REDG.E.ADD.F32.FTZ.RN.STRONG.GPU desc[UR18][R108.64], R5 ;  /* 0x000000056c0079a6 */ /* 0x0007e2000c12f312 */
[----:B------:R-:W-:Y:S03]  /*60f0*/  HMMA.16816.F32 R16, R20, R106, R16 ;  /* 0x0000006a1410723c */ /* 0x000fe60000001810 */
[----:B------:R-:W-:Y:S04]  /*6100*/  REDG.E.ADD.F32.FTZ.RN.STRONG.GPU desc[UR18][R110.64], R6 ;  /* 0x000000066e0079a6 */ /* 0x000fe8000c12f312 */
[----:B------:R-:W-:Y:S04]  /*6110*/  REDG.E.ADD.F32.FTZ.RN.STRONG.GPU desc[UR18][R112.64], R7 ;  /* 0x00000007700079a6 */ /* 0x000fe8000c12f312 */
[----:B------:R-:W-:Y:S04]  /*6120*/  REDG.E.ADD.F32.FTZ.RN.STRONG.GPU desc[UR18][R114.64], R8 ;  /* 0x00000008720079a6 */ /* 0x000fe8000c12f312 */
[----:B------:R-:W-:Y:S04]  /*6130*/  REDG.E.ADD.F32.FTZ.RN.STRONG.GPU desc[UR18][R118.64], R9 ;  /* 0x00000009760079a6 */ /* 0x000fe8000c12f312 */
[----:B------:R-:W-:Y:S01]  /*6140*/  REDG.E.ADD.F32.FTZ.RN.STRONG.GPU desc[UR18][R120.64], R10 ;  /* 0x0000000a780079a6 */ /* 0x000fe2000c12f312 */
[C---:B--2---:R-:W-:Y:S03]  /*6150*/  LEA R4, P0, R116.reuse, R30, 0x5 ;  /* 0x0000001e74047211 */ /* 0x044fe600078028ff */
[----:B------:R-:W-:Y:S01]  /*6160*/  REDG.E.ADD.F32.FTZ.RN.STRONG.GPU desc[UR18][R122.64], R11 ;  /* 0x0000000b7a0079a6 */ /* 0x000fe2000c12f312 */
[----:B---3--:R-:W-:Y:S03]  /*6170*/  LEA.HI.X.SX32 R5, R116, R31, 0x5, P0 ;  /* 0x0000001f74057211 */ /* 0x008fe600000f2eff */
[----:B------:R-:W-:Y:S01]  /*6180*/  REDG.E.ADD.F32.FTZ.RN.STRONG.GPU desc[UR18][R236.64+0x80], R12 ;  /* 0x0000800cec0079a6 */ /* 0x000fe2000c12f312 */
[----:B------:R-:W-:Y:S03]  /*6190*/  IMAD.IADD R108, R181, 0x1, R173 ;  /* 0x00000001b56c7824 */ /* 0x000fe600078e02ad */
[----:B------:R-:W-:Y:S04]  /*61a0*/  REDG.E.ADD.F32.FTZ.RN.STRONG.GPU desc[UR18][R32.64+0x80], R13 ;  /* 0x0000800d200079a6 */ /* 0x000fe8000c12f312 */
[----:B------:R-:W-:Y:S04]  /*61b0*/  REDG.E.ADD.F32.FTZ.RN.STRONG.GPU desc[UR18][R34.64+0x80], R14 ;  /* 0x0000800e220079a6 */ /* 0x000fe8000c12f312 */
[----:B------:R-:W-:Y:S04]  /*61c0*/  REDG.E.ADD.F32.FTZ.RN.STRONG.GPU desc[UR18][R100.64+0x80], R15 ;  /* 0x0000800f640079a6 */ /* 0x000fe8000c12f312 */
[----:B------:R-:W-:Y:S04]  /*61d0*/  REDG.E.ADD.F32.FTZ.RN.STRONG.GPU desc[UR18][R24.64+0x80], R16 ;  /* 0x00008010180079a6 */ /* 0x000fe8000c12f312 */
[----:B------:R-:W-:Y:S04]  /*61e0*/  REDG.E.ADD.F32.FTZ.RN.STRONG.GPU desc[UR18][R28.64+0x80], R17 ;  /* 0x000080111c0079a6 */ /* 0x000fe8000c12f312 */
[----:B------:R-:W-:Y:S04]  /*61f0*/  REDG.E.ADD.F32.FTZ.RN.STRONG.GPU desc[UR18][R30.64+0x80], R18 ;  /* 0x000080121e0079a6 */ /* 0x000fe8000c12f312 */
[----:B------:R-:W-:Y:S04]  /*6200*/  REDG.E.ADD.F32.FTZ.RN.STRONG.GPU desc[UR18][R4.64+0x80], R19 ;  /* 0x00008013040079a6 */ /* 0x000fe8000c12f312 */
[----:B------:R-:W-:Y:S04]  /*6210*/  LDSM.16.MT88.4 R4, [R178+-0x4000] ;  /* 0xffc00000b204783b */ /* 0x000fe80000004200 */
[----:B------:R-:W2:Y:S04]  /*6220*/  LDSM.16.MT88.4 R8, [R173] ;  /* 0x00000000ad08783b */ /* 0x000ea80000004200 */
[----:B------:R-:W3:Y:S04]  /*6230*/  LDSM.16.MT88.4 R20, [R178+-0x2000] ;  /* 0xffe00000b214783b */ /* 0x000ee80000004200 */
[----:B-1----:R-:W1:Y:S04]  /*6240*/  LDSM.16.MT88.4 R24, [R108] ;  /* 0x000000006c18783b */ /* 0x002e680000004200 */
[----:B------:R-:W-:Y:S04]  /*6250*/  LDSM.16.MT88.4 R28, [R178+-0x3800] ;  /* 0xffc80000b21c783b */ /* 0x000fe80000004200 */
[----:B------:R-:W4:Y:S04]  /*6260*/  LDSM.16.MT88.4 R12, [R173+0x800] ;  /* 0x00080000ad0c783b */ /* 0x000f280000004200 */
[----:B------:R-:W4:Y:S04]  /*6270*/  LDSM.16.MT88.4 R32, [R178+-0x1800] ;  /* 0xffe80000b220783b */ /* 0x000f280000004200 */
[----:B------:R-:W4:Y:S04]  /*6280*/  LDSM.16.MT88.4 R16, [R108+0x800] ;  /* 0x000800006c10783b */ /* 0x000f280000004200 */
[----:B------:R-:W-:Y:S04]  /*6290*/  LDSM.16.MT88.4 R100, [R173+0x1000] ;  /* 0x00100000ad64783b */ /* 0x000fe80000004200 */
[----:B------:R-:W-:Y:S01]  /*62a0*/  LDSM.16.MT88.4 R104, [R178+-0x1000] ;  /* 0xfff00000b268783b */ /* 0x000fe20000004200 */
[-C--:B--2---:R-:W-:Y:S08]  /*62b0*/  HMMA.16816.F32 R68, R4, R8.reuse, R68 ;  /* 0x000000080444723c */ /* 0x084ff00000001844 */
        /* <DEDUP_REMOVED lines=156> */
[----:B------:R-:W1:Y:S04]  /*6c80*/  LDCU.64 UR4, c[0x0][0x5a8] ;  /* 0x0000b500ff0477ac */ /* 0x000e680008000a00 */
[----:B--2---:R-:W-:Y:S02]  /*6c90*/  IMAD R4, R4, UR8, RZ ;  /* 0x0000000804047c24 */ /* 0x004fe4000f8e02ff */
[----:B------:R-:W-:-:S04]  /*6ca0*/  IMAD.WIDE.U32 R6, R230, UR8, RZ ;  /* 0x00000008e6067c25 */ /* 0x000fc8000f8e00ff */
[----:B------:R-:W-:-:S05]  /*6cb0*/  IMAD R4, R230, UR9, R4 ;  /* 0x00000009e6047c24 */ /* 0x000fca000f8e0204 */
[----:B------:R-:W-:Y:S02]  /*6cc0*/  IADD3 R5, PT, PT, R7, R4, RZ ;  /* 0x0000000407057210 */ /* 0x000fe40007ffe0ff */
[----:B------:R-:W-:-:S05]  /*6cd0*/  MOV R4, R6 ;  /* 0x0000000600047202 */ /* 0x000fca0000000f00 */
[----:B-1----:R-:W-:-:S04]  /*6ce0*/  IMAD.WIDE.U32 R4, R190, UR4, R4 ;  /* 0x00000004be047c25 */ /* 0x002fc8000f8e0004 */
[----:B------:R-:W-:Y:S01]  /*6cf0*/  IMAD R8, R190, UR5, R5 ;  /* 0x00000005be087c24 */ /* 0x000fe2000f8e0205 */
[----:B------:R-:W-:Y:S01]  /*6d00*/  MOV R9, R4 ;  /* 0x0000000400097202 */ /* 0x000fe20000000f00 */
[----:B------:R-:W-:Y:S05]  /*6d10*/  BRA `(.L_x_196) ;  /* 0x0000000000187947 */ /* 0x000fea0003800000 */
.L_x_195:
[----:B------:R-:W2:Y:S01]  /*6d20*/  LDCU.64 UR8, c[0x0][0x5c0] ;  /* 0x0000b800ff0877ac */ /* 0x000ea20008000a00 */
[----:B-1----:R-:W-:-:S05]  /*6d30*/  IADD3 R4, PT, PT, R230, R232, RZ ;  /* 0x000000e8e6047210 */ /* 0x002fca0007ffe0ff */
[C---:B--2---:R-:W-:Y:S02]  /*6d40*/  IMAD R8, R4.reuse, UR9, RZ ;  /* 0x0000000904087c24 */ /* 0x044fe4000f8e02ff */
[----:B------:R-:W-:-:S05]  /*6d50*/  IMAD.WIDE.U32 R4, R4, UR8, RZ ;  /* 0x0000000804047c25 */ /* 0x000fca000f8e00ff */
[----:B------:R-:W-:Y:S02]  /*6d60*/  IADD3 R8, PT, PT, R5, R8, RZ ;  /* 0x0000000805087210 */ /* 0x000fe40007ffe0ff */
[----:B------:R-:W-:Y:S02]  /*6d70*/  MOV R9, R4 ;  /* 0x0000000400097202 */ /* 0x000fe40000000f00 */
.L_x_196:
        /* <DEDUP_REMOVED lines=12> */
.L_x_197:
[----:B------:R-:W1:Y:S01]  /*6e40*/  LDCU.64 UR6, c[0x0][0x5c8] ;  /* 0x0000b900ff0677ac */ /* 0x000e620008000a00 */
[----:B------:R-:W-:-:S05]  /*6e50*/  IADD3 R14, PT, PT, R230, R232, RZ ;  /* 0x000000e8e60e7210 */ /* 0x000fca0007ffe0ff */
[C---:B-1----:R-:W-:Y:S02]  /*6e60*/  IMAD R12, R14.reuse, UR7, RZ ;  /* 0x000000070e0c7c24 */ /* 0x042fe4000f8e02ff */
[----:B------:R-:W-:-:S05]  /*6e70*/  IMAD.WIDE.U32 R14, R14, UR6, RZ ;  /* 0x000000060e0e7c25 */ /* 0x000fca000f8e00ff */
[----:B------:R-:W-:-:S07]  /*6e80*/  IADD3 R12, PT, PT, R15, R12, RZ ;  /* 0x0000000c0f0c7210 */ /* 0x000fce0007ffe0ff */
.L_x_198:
[----:B------:R-:W-:Y:S01]  /*6e90*/  BAR.SYNC.DEFER_BLOCKING 0x0 ;  /* 0x0000000000007b1d */ /* 0x000fe20000010000 */
[----:B------:R-:W-:Y:S01]  /*6ea0*/  IMAD.SHL.U32 R13, R197, 0x80, RZ ;  /* 0x00000080c50d7824 */ /* 0x000fe200078e00ff */
[C---:B------:R-:W-:Y:S02]  /*6eb0*/  IADD3 R27, P2, PT, R196.reuse, 0x20, RZ ;  /* 0x00000020c41b7810 */ /* 0x040fe40007f5e0ff */
[----:B------:R-:W-:Y:S01]  /*6ec0*/  IADD3 R25, P1, PT, R196, 0x40, RZ ;  /* 0x00000040c4197810 */ /* 0x000fe20007f3e0ff */
[----:B------:R-:W-:Y:S01]  /*6ed0*/  IMAD.WIDE.U32 R16, R13, UR8, RZ ;  /* 0x000000080d107c25 */ /* 0x000fe2000f8e00ff */
[----:B------:R-:W1:Y:S01]  /*6ee0*/  LDCU UR10, c[0x0][0x440] ;  /* 0x00008800ff0a77ac */ /* 0x000e620008000800 */
[----:B------:R-:W-:Y:S01]  /*6ef0*/  SHF.R.S32.HI R15, RZ, 0x1f, R13 ;  /* 0x0000001fff0f7819 */ /* 0x000fe2000001140d */
[----:B------:R-:W-:Y:S01]  /*6f00*/  BSSY.RECONVERGENT B0, `(.L_x_199) ;  /* 0x000001b000007945 */ /* 0x000fe20003800200 */
[----:B------:R-:W-:Y:S01]  /*6f10*/  IMAD.X R26, RZ, RZ, RZ, P2 ;  /* 0x000000ffff1a7224 */ /* 0x000fe200010e06ff */
[----:B------:R-:W2:Y:S01]  /*6f20*/  LDCU.64 UR4, c[0x0][0x5d8] ;  /* 0x0000bb00ff0477ac */ /* 0x000ea20008000a00 */
[----:B------:R-:W-:Y:S01]  /*6f30*/  LOP3.LUT R11, R16, 0x38, R195, 0xf8, !PT ;  /* 0x00000038100b7812 */ /* 0x000fe200078ef8c3 */
[----:B------:R-:W-:-:S03]  /*6f40*/  IMAD R10, R15, UR8, RZ ;  /* 0x000000080f0a7c24 */ /* 0x000fc6000f8e02ff */
[----:B------:R-:W-:Y:S01]  /*6f50*/  IADD3 R18, P0, PT, R9, R11, RZ ;  /* 0x0000000b09127210 */ /* 0x000fe20007f1e0ff */
[----:B------:R-:W-:-:S05]  /*6f60*/  IMAD R10, R13, UR9, R10 ;  /* 0x000000090d0a7c24 */ /* 0x000fca000f8e020a */
[----:B------:R-:W-:Y:S02]  /*6f70*/  IADD3.X R19, PT, PT, R8, R17, R10, P0, !PT ;  /* 0x0000001108137210 */ /* 0x000fe400007fe40a */
        /* <DEDUP_REMOVED lines=14> */
[----:B------:R-:W-:-:S04]  /*7060*/  IMAD.WIDE.U32 R22, R196, UR8, R20 ;  /* 0x00000008c4167c25 */ /* 0x000fc8000f8e0014 */
[----:B------:R-:W-:Y:S01]  /*7070*/  IMAD R17, R196, UR9, R23 ;  /* 0x00000009c4117c24 */ /* 0x000fe2000f8e0217 */
[----:B--2---:R-:W-:-:S04]  /*7080*/  LEA R20, P2, R22, UR4, 0x1 ;  /* 0x0000000416147c11 */ /* 0x004fc8000f8408ff */
[----:B------:R-:W-:-:S05]  /*7090*/  LEA.HI.X R21, R22, UR5, R17, 0x1, P2 ;  /* 0x0000000516157c11 */ /* 0x000fca00090f0c11 */
[----:B-1----:R1:W-:Y:S04]  /*70a0*/  STG.E.128 desc[UR18][R20.64], R8 ;  /* 0x0000000814007986 */ /* 0x0023e8000c101d12 */
.L_x_200:
[----:B------:R-:W-:Y:S05]  /*70b0*/  BSYNC.RECONVERGENT B0 ;  /* 0x0000000000007941 */ /* 0x000fea0003800200 */
.L_x_199:
[----:B------:R-:W-:Y:S04]  /*70c0*/  BSSY.RECONVERGENT B0, `(.L_x_201) ;  /* 0x000000c000007945 */ /* 0x000fe80003800200 */
[----:B------:R-:W-:Y:S05]  /*70d0*/  @P5 BRA `(.L_x_202) ;  /* 0x0000000000285947 */ /* 0x000fea0003800000 */
[----:B------:R-:W2:Y:S01]  /*70e0*/  LDCU.64 UR4, c[0x0][0x560] ;  /* 0x0000ac00ff0477ac */ /* 0x000ea20008000a00 */
[----:B-1----:R-:W-:Y:S01]  /*70f0*/  MOV R10, R18 ;  /* 0x00000012000a7202 */ /* 0x002fe20000000f00 */
[----:B------:R-:W-:Y:S01]  /*7100*/  IMAD R8, R26, UR8, RZ ;  /* 0x000000081a087c24 */ /* 0x000fe2000f8e02ff */
[----:B------:R-:W-:-:S03]  /*7110*/  MOV R11, R16 ;  /* 0x00000010000b7202 */ /* 0x000fc60000000f00 */
[C---:B------:R-:W-:Y:S02]  /*7120*/  IMAD R8, R27.reuse, UR9, R8 ;  /* 0x000000091b087c24 */ /* 0x040fe4000f8e0208 */
[----:B------:R-:W-:-:S05]  /*7130*/  IMAD.WIDE.U32 R10, R27, UR8, R10 ;  /* 0x000000081b0a7c25 */ /* 0x000fca000f8e000a */
[----:B------:R-:W-:Y:S02]  /*7140*/  IADD3 R8, PT, PT, R8, R11, RZ ;  /* 0x0000000b08087210 */ /* 0x000fe40007ffe0ff */
[----:B--2---:R-:W-:-:S04]  /*7150*/  LEA R20, P2, R10, UR4, 0x1 ;  /* 0x000000040a147c11 */ /* 0x004fc8000f8408ff */
[----:B------:R-:W-:-:S05]  /*7160*/  LEA.HI.X R21, R10, UR5, R8, 0x1, P2 ;  /* 0x000000050a157c11 */ /* 0x000fca00090f0c08 */
[----:B----4-:R2:W-:Y:S04]  /*7170*/  STG.E.128 desc[UR18][R20.64], R4 ;  /* 0x0000000414007986 */ /* 0x0105e8000c101d12 */
.L_x_202:
[----:B------:R-:W-:Y:S05]  /*7180*/  BSYNC.RECONVERGENT B0 ;  /* 0x0000000000007941 */ /* 0x000fea0003800200 */
.L_x_201:
[----:B--2-4-:R2:W4:Y:S01]  /*7190*/  LDS.128 R4, [R204+0x8000] ;  /* 0x00800000cc047984 */ /* 0x0145220000000c00 */
[----:B------:R-:W-:Y:S01]  /*71a0*/  BSSY.RECONVERGENT B0, `(.L_x_203) ;  /* 0x000000d000007945 */ /* 0x000fe20003800200 */
[----:B------:R-:W-:-:S03]  /*71b0*/  IADD3.X R28, PT, PT, RZ, RZ, RZ, P1, !PT ;  /* 0x000000ffff1c7210 */ /* 0x000fc60000ffe4ff */
[----:B------:R-:W-:Y:S05]  /*71c0*/  @P4 BRA `(.L_x_204) ;  /* 0x0000000000284947 */ /* 0x000fea0003800000 */
[----:B------:R-:W3:Y:S01]  /*71d0*/  LDCU.64 UR4, c[0x0][0x560] ;  /* 0x0000ac00ff0477ac */ /* 0x000ee20008000a00 */
[----:B-1----:R-:W-:Y:S01]  /*71e0*/  MOV R10, R18 ;  /* 0x00000012000a7202 */ /* 0x002fe20000000f00 */
[----:B------:R-:W-:Y:S01]  /*71f0*/  IMAD R8, R28, UR8, RZ ;  /* 0x000000081c087c24 */ /* 0x000fe2000f8e02ff */
[----:B------:R-:W-:-:S03]  /*7200*/  MOV R11, R16 ;  /* 0x00000010000b7202 */ /* 0x000fc60000000f00 */
[C---:B------:R-:W-:Y:S02]  /*7210*/  IMAD R8, R25.reuse, UR9, R8 ;  /* 0x0000000919087c24 */ /* 0x040fe4000f8e0208 */
[----:B------:R-:W-:-:S05]  /*7220*/  IMAD.WIDE.U32 R10, R25, UR8, R10 ;  /* 0x00000008190a7c25 */ /* 0x000fca000f8e000a */
[----:B------:R-:W-:Y:S02]  /*7230*/  IADD3 R8, PT, PT, R8, R11, RZ ;  /* 0x0000000b08087210 */ /* 0x000fe40007ffe0ff */
[----:B---3--:R-:W-:-:S04]  /*7240*/  LEA R20, P1, R10, UR4, 0x1 ;  /* 0x000000040a147c11 */ /* 0x008fc8000f8208ff */
[----:B------:R-:W-:-:S05]  /*7250*/  LEA.HI.X R21, R10, UR5, R8, 0x1, P1 ;  /* 0x000000050a157c11 */ /* 0x000fca00088f0c08 */
[----:B----4-:R1:W-:Y:S04]  /*7260*/  STG.E.128 desc[UR18][R20.64], R4 ;  /* 0x0000000414007986 */ /* 0x0103e8000c101d12 */
.L_x_204:
[----:B------:R-:W-:Y:S05]  /*7270*/  BSYNC.RECONVERGENT B0 ;  /* 0x0000000000007941 */ /* 0x000fea0003800200 */
.L_x_203:
[----:B-1--4-:R-:W-:Y:S01]  /*7280*/  MOV R4, R205 ;  /* 0x000000cd00047202 */ /* 0x012fe20000000f00 */
[----:B------:R-:W-:Y:S01]  /*7290*/  BSSY.RECONVERGENT B0, `(.L_x_205) ;  /* 0x0000010000007945 */ /* 0x000fe20003800200 */
[----:B------:R-:W-:Y:S02]  /*72a0*/  MOV R5, RZ ;  /* 0x000000ff00057202 */ /* 0x000fe40000000f00 */
[----:B------:R-:W-:Y:S01]  /*72b0*/  IADD3.X R29, PT, PT, RZ, RZ, RZ, P0, !PT ;  /* 0x000000ffff1d7210 */ /* 0x000fe200007fe4ff */
[----:B------:R-:W-:-:S03]  /*72c0*/  IMAD.WIDE.U32 R10, R13, UR6, R4 ;  /* 0x000000060d0a7c25 */ /* 0x000fc6000f8e0004 */
[----:B------:R1:W4:Y:S01]  /*72d0*/  LDS.128 R4, [R204+0x9000] ;  /* 0x00900000cc047984 */ /* 0x0003220000000c00 */
[----:B------:R-:W-:Y:S05]  /*72e0*/  @P3 BRA `(.L_x_206) ;  /* 0x0000000000283947 */ /* 0x000fea0003800000 */
[----:B------:R-:W2:Y:S01]  /*72f0*/  LDCU.64 UR4, c[0x0][0x560] ;  /* 0x0000ac00ff0477ac */ /* 0x000ea20008000a00 */
[----:B------:R-:W-:Y:S01]  /*7300*/  MOV R17, R16 ;  /* 0x0000001000117202 */ /* 0x000fe20000000f00 */
        /* <DEDUP_REMOVED lines=8> */
.L_x_206:
[----:B------:R-:W-:Y:S05]  /*7390*/  BSYNC.RECONVERGENT B0 ;  /* 0x0000000000007941 */ /* 0x000fea0003800200 */
.L_x_205:
[----:B------:R-:W3:Y:S01]  /*73a0*/  LDCU.64 UR4, c[0x0][0x5e0] ;  /* 0x0000bc00ff0477ac */ /* 0x000ee20008000a00 */
[----:B------:R-:W1:Y:S01]  /*73b0*/  LDS.128 R20, [R204+0xa000] ;  /* 0x00a00000cc147984 */ /* 0x000e620000000c00 */
[----:B------:R-:W-:Y:S01]  /*73c0*/  IMAD R15, R15, UR6, RZ ;  /* 0x000000060f0f7c24 */ /* 0x000fe2000f8e02ff */
[----:B------:R-:W-:Y:S01]  /*73d0*/  IADD3 R30, P0, PT, R14, R10, RZ ;  /* 0x0000000a0e1e7210 */ /* 0x000fe20007f1e0ff */
[----:B--2-4-:R-:W2:Y:S01]  /*73e0*/  @!P6 LDC.64 R4, c[0x0][0x568] ;  /* 0x00015a00ff04eb82 */ /* 0x014ea20000000a00 */
[----:B------:R4:W1:Y:S01]  /*73f0*/  LDS.128 R16, [R204+0xb000] ;  /* 0x00b00000cc107984 */ /* 0x0008620000000c00 */
[----:B------:R-:W-:Y:S01]  /*7400*/  IMAD R13, R13, UR7, R15 ;  /* 0x000000070d0d7c24 */ /* 0x000fe2000f8e020f */
[----:B------:R-:W-:Y:S04]  /*7410*/  BSSY.RECONVERGENT B0, `(.L_x_207) ;  /* 0x0000017000007945 */ /* 0x000fe80003800200 */
[----:B------:R-:W-:-:S02]  /*7420*/  IADD3.X R31, PT, PT, R12, R11, R13, P0, !PT ;  /* 0x0000000b0c1f7210 */ /* 0x000fc400007fe40d */
[----:B------:R4:W1:Y:S04]  /*7430*/  LDS.128 R12, [R204+0xc000] ;  /* 0x00c00000cc0c7984 */ /* 0x0008680000000c00 */
[----:B------:R4:W1:Y:S01]  /*7440*/  LDS.128 R8, [R204+0xd000] ;  /* 0x00d00000cc087984 */ /* 0x0008620000000c00 */
[----:B---3--:R-:W-:-:S04]  /*7450*/  IMAD.WIDE.U32 R30, R189, UR4, R30 ;  /* 0x00000004bd1e7c25 */ /* 0x008fc8000f8e001e */
[----:B------:R-:W-:Y:S01]  /*7460*/  IMAD R33, R189, UR5, R31 ;  /* 0x00000005bd217c24 */ /* 0x000fe2000f8e021f */
[----:B------:R-:W-:-:S05]  /*7470*/  @!P6 MOV R32, R30 ;  /* 0x0000001e0020e202 */ /* 0x000fca0000000f00 */
[----:B------:R-:W-:-:S04]  /*7480*/  @!P6 IMAD.WIDE.U32 R34, R196, UR6, R32 ;  /* 0x00000006c422ec25 */ /* 0x000fc8000f8e0020 */
[----:B------:R-:W-:Y:S01]  /*7490*/  @!P6 IMAD R6, R196, UR7, R35 ;  /* 0x00000007c406ec24 */ /* 0x000fe2000f8e0223 */
[----:B--2---:R-:W-:-:S04]  /*74a0*/  @!P6 LEA R4, P0, R34, R4, 0x1 ;  /* 0x000000042204e211 */ /* 0x004fc800078008ff */
[----:B------:R-:W-:-:S05]  /*74b0*/  @!P6 LEA.HI.X R5, R34, R5, R6, 0x1, P0 ;  /* 0x000000052205e211 */ /* 0x000fca00000f0c06 */
[----:B-1----:R4:W-:Y:S01]  /*74c0*/  @!P6 STG.E.128 desc[UR18][R4.64], R20 ;  /* 0x000000140400e986 */ /* 0x0029e2000c101d12 */
[----:B------:R-:W-:Y:S05]  /*74d0*/  @P5 BRA `(.L_x_208) ;  /* 0x0000000000285947 */ /* 0x000fea0003800000 */
[----:B------:R-:W1:Y:S01]  /*74e0*/  LDCU.64 UR4, c[0x0][0x568] ;  /* 0x0000ad00ff0477ac */ /* 0x000e620008000a00 */
[----:B------:R-:W-:Y:S01]  /*74f0*/  MOV R6, R30 ;  /* 0x0000001e00067202 */ /* 0x000fe20000000f00 */
[----:B----4-:R-:W-:Y:S01]  /*7500*/  IMAD R4, R26, UR6, RZ ;  /* 0x000000061a047c24 */ /* 0x010fe2000f8e02ff */
[----:B------:R-:W-:-:S03]  /*7510*/  MOV R7, R33 ;  /* 0x0000002100077202 */ /* 0x000fc60000000f00 */
[C---:B------:R-:W-:Y:S02]  /*7520*/  IMAD R4, R27.reuse, UR7, R4 ;  /* 0x000000071b047c24 */ /* 0x040fe4000f8e0204 */
[----:B------:R-:W-:-:S05]  /*7530*/  IMAD.WIDE.U32 R6, R27, UR6, R6 ;  /* 0x000000061b067c25 */ /* 0x000fca000f8e0006 */
[----:B------:R-:W-:Y:S02]  /*7540*/  IADD3 R4, PT, PT, R4, R7, RZ ;  /* 0x0000000704047210 */ /* 0x000fe40007ffe0ff */
[----:B-1----:R-:W-:-:S04]  /*7550*/  LEA R20, P0, R6, UR4, 0x1 ;  /* 0x0000000406147c11 */ /* 0x002fc8000f8008ff */
[----:B------:R-:W-:-:S05]  /*7560*/  LEA.HI.X R21, R6, UR5, R4, 0x1, P0 ;  /* 0x0000000506157c11 */ /* 0x000fca00080f0c04 */
[----:B------:R1:W-:Y:S04]  /*7570*/  STG.E.128 desc[UR18][R20.64], R16 ;  /* 0x0000001014007986 */ /* 0x0003e8000c101d12 */
.L_x_208:
[----:B------:R-:W-:Y:S05]  /*7580*/  BSYNC.RECONVERGENT B0 ;  /* 0x0000000000007941 */ /* 0x000fea0003800200 */
.L_x_207:
[----:B------:R-:W-:Y:S04]  /*7590*/  BSSY.RECONVERGENT B0, `(.L_x_209) ;  /* 0x000000c000007945 */ /* 0x000fe80003800200 */
        /* <DEDUP_REMOVED lines=11> */
.L_x_210:
[----:B------:R-:W-:Y:S05]  /*7650*/  BSYNC.RECONVERGENT B0 ;  /* 0x0000000000007941 */ /* 0x000fea0003800200 */
.L_x_209:
[----:B------:R-:W-:Y:S05]  /*7660*/  @P3 BRA `(.L_x_157) ;  /* 0x0000000000283947 */ /* 0x000fea0003800000 */
[----:B------:R-:W3:Y:S01]  /*7670*/  LDCU.64 UR4, c[0x0][0x568] ;  /* 0x0000ad00ff0477ac */ /* 0x000ee20008000a00 */
[----:B----4-:R-:W-:Y:S01]  /*7680*/  MOV R4, R30 ;  /* 0x0000001e00047202 */ /* 0x010fe20000000f00 */
[----:B------:R-:W-:Y:S01]  /*7690*/  IMAD R29, R29, UR6, RZ ;  /* 0x000000061d1d7c24 */ /* 0x000fe2000f8e02ff */
[----:B------:R-:W-:-:S03]  /*76a0*/  MOV R5, R33 ;  /* 0x0000002100057202 */ /* 0x000fc60000000f00 */
[C---:B------:R-:W-:Y:S02]  /*76b0*/  IMAD R29, R24.reuse, UR7, R29 ;  /* 0x00000007181d7c24 */ /* 0x040fe4000f8e021d */
[----:B------:R-:W-:-:S05]  /*76c0*/  IMAD.WIDE.U32 R4, R24, UR6, R4 ;  /* 0x0000000618047c25 */ /* 0x000fca000f8e0004 */
[----:B------:R-:W-:Y:S02]  /*76d0*/  IADD3 R29, PT, PT, R29, R5, RZ ;  /* 0x000000051d1d7210 */ /* 0x000fe40007ffe0ff */
[----:B---3--:R-:W-:-:S04]  /*76e0*/  LEA R6, P0, R4, UR4, 0x1 ;  /* 0x0000000404067c11 */ /* 0x008fc8000f8008ff */
[----:B------:R-:W-:-:S05]  /*76f0*/  LEA.HI.X R7, R4, UR5, R29, 0x1, P0 ;  /* 0x0000000504077c11 */ /* 0x000fca00080f0c1d */
[----:B------:R3:W-:Y:S04]  /*7700*/  STG.E.128 desc[UR18][R6.64], R8 ;  /* 0x0000000806007986 */ /* 0x0007e8000c101d12 */
.L_x_157:
[----:B------:R-:W-:Y:S05]  /*7710*/  BSYNC.RECONVERGENT B1 ;  /* 0x0000000000017941 */ /* 0x000fea0003800200 */
.L_x_131:
[----:B------:R-:W2:Y:S01]  /*7720*/  LDCU UR5, c[0x0][0x438] ;  /* 0x00008700ff0577ac */ /* 0x000ea20008000800 */
[----:B-1--4-:R-:W1:Y:S08]  /*7730*/  LDC R4, c[0x0][0x370] ;  /* 0x0000dc00ff047b82 */ /* 0x012e700000000800 */
[----:B---3--:R-:W3:Y:S01]  /*7740*/  LDC R10, c[0x0][0x438] ;  /* 0x00010e00ff0a7b82 */ /* 0x008ee20000000800 */
[----:B--2---:R-:W-:-:S04]  /*7750*/  UIADD3 UR5, UPT, UPT, UR5, 0x7f, URZ ;  /* 0x0000007f05057890 */ /* 0x004fc8000fffe0ff */
[----:B------:R-:W-:Y:S01]  /*7760*/  USHF.R.S32.HI UR4, URZ, 0x1f, UR5 ;  /* 0x0000001fff047899 */ /* 0x000fe20008011405 */
[----:B-1----:R-:W-:-:S03]  /*7770*/  IADD3 R197, PT, PT, R4, R197, RZ ;  /* 0x000000c504c57210 */ /* 0x002fc60007ffe0ff */
[----:B------:R-:W-:-:S04]  /*7780*/  ULEA.HI UR4, UR4, UR5, URZ, 0x7 ;  /* 0x0000000504047291 */ /* 0x000fc8000f8f38ff */
[----:B------:R-:W-:-:S06]  /*7790*/  USHF.R.S32.HI UR4, URZ, 0x7, UR4 ;  /* 0x00000007ff047899 */ /* 0x000fcc0008011404 */
[----:B------:R-:W-:-:S13]  /*77a0*/  ISETP.GE.AND P0, PT, R197, UR4, PT ;  /* 0x00000004c5007c0c */ /* 0x000fda000bf06270 */
[----:B---3--:R-:W-:Y:S05]  /*77b0*/  @!P0 BRA `(.L_x_211) ;  /* 0xffffff8c00c08947 */ /* 0x008fea000383ffff */
[----:B------:R-:W-:Y:S05]  /*77c0*/  EXIT ;  /* 0x000000000000794d */ /* 0x000fea0003800000 */
.L_x_212:
        /* <DEDUP_REMOVED lines=11> */
.L_x_2755:


//--------------------- .text._ZN5flash44flash_bwd_dq_dk_dv_loop_seqk_parallel_kernelI23Flash_bwd_kernel_traitsILi64ELi64ELi128ELi8ELi2ELi4ELi4ELb1ELb0EN7cutlass6half_tE19Flash_kernel_traitsILi64ELi64ELi128ELi8ES3_EELb0ELb0ELb0ELb0ELb1ELb1ELb0EEEvNS_16Flash_bwd_paramsE --------------------------
	.section	.text._ZN5flash44flash_bwd_dq_dk_dv_loop_seqk_parallel_kernelI23Flash_bwd_kernel_traitsILi64ELi64ELi128ELi8ELi2ELi4ELi4ELb1ELb0EN7cutlass6half_tE19Flash_kernel_traitsILi64ELi64ELi128ELi8ES3_EELb0ELb0ELb0ELb0ELb1ELb1ELb0EEEvNS_16Flash_bwd_paramsE,"ax",@progbits
	.align	128
        .global         _ZN5flash44flash_bwd_dq_dk_dv_loop_seqk_parallel_kernelI23Flash_bwd_kernel_traitsILi64ELi64ELi128ELi8ELi2ELi4ELi4ELb1ELb0EN7cutlass6half_tE19Flash_kernel_traitsILi64ELi64ELi128ELi8ES3_EELb0ELb0ELb0ELb0ELb1ELb1ELb0EEEvNS_16Flash_bwd_paramsE
        .type           _ZN5flash44flash_bwd_dq_dk_dv_loop_seqk_parallel_kernelI23Flash_bwd_kernel_traitsILi64ELi64ELi128ELi8ELi2ELi4ELi4ELb1ELb0EN7cutlass6half_tE19Flash_kernel_traitsILi64ELi64ELi128ELi8ES3_EELb0ELb0ELb0ELb0ELb1ELb1ELb0EEEvNS_16Flash_bwd_paramsE,@function
        .size           _ZN5flash44flash_bwd_dq_dk_dv_loop_seqk_parallel_kernelI23Flash_bwd_kernel_traitsILi64ELi64ELi128ELi8ELi2ELi4ELi4ELb1ELb0EN7cutlass6half_tE19Flash_kernel_traitsILi64ELi64ELi128ELi8ES3_EELb0ELb0ELb0ELb0ELb1ELb1ELb0EEEvNS_16Flash_bwd_paramsE,(.L_x_2756 - _ZN5flash44flash_bwd_dq_dk_dv_loop_seqk_parallel_kernelI23Flash_bwd_kernel_traitsILi64ELi64ELi128ELi8ELi2ELi4ELi4ELb1ELb0EN7cutlass6half_tE19Flash_kernel_traitsILi64ELi64ELi128ELi8ES3_EELb0ELb0ELb0ELb0ELb1ELb1ELb0EEEvNS_16Flash_bwd_paramsE)
        .other          _ZN5flash44flash_bwd_dq_dk_dv_loop_seqk_parallel_kernelI23Flash_bwd_kernel_traitsILi64ELi64ELi128ELi8ELi2ELi4ELi4ELb1ELb0EN7cutlass6half_tE19Flash_kernel_traitsILi64ELi64ELi128ELi8ES3_EELb0ELb0ELb0ELb0ELb1ELb1ELb0EEEvNS_16Flash_bwd_paramsE,@"STO_CUDA_ENTRY STV_DEFAULT"
_ZN5flash44flash_bwd_dq_dk_dv_loop_seqk_parallel_kernelI23Flash_bwd_kernel_traitsILi64ELi64ELi128ELi8ELi2ELi4ELi4ELb1ELb0EN7cutlass6half_tE19Flash_kernel_traitsILi64ELi64ELi128ELi8ES3_EELb0ELb0ELb0ELb0ELb1ELb1ELb0EEEvNS_16Flash_bwd_paramsE:
.text._ZN5flash44flash_bwd_dq_dk_dv_loop_seqk_parallel_kernelI23Flash_bwd_kernel_traitsILi64ELi64ELi128ELi8ELi2ELi4ELi4ELb1ELb0EN7cutlass6half_tE19Flash_kernel_traitsILi64ELi64ELi128ELi8ES3_EELb0ELb0ELb0ELb0ELb1ELb1ELb0EEEvNS_16Flash_bwd_paramsE:
        /* <DEDUP_REMOVED lines=15> */
[----:B------:R-:W4:Y:S01]  /*00f0*/  LDCU UR19, c[0x0][0x370] ;  /* 0x00006e00ff1377ac */ /* 0x000f220008000800 */
[----:B------:R-:W-:Y:S01]  /*0100*/  IMAD.MOV.U32 R220, RZ, RZ, 0x10 ;  /* 0x00000010ffdc7424 */ /* 0x000fe200078e00ff */
[----:B------:R-:W3:Y:S01]  /*0110*/  S2R R189, SR_CTAID.Z ;  /* 0x0000000000bd7919 */ /* 0x000ee20000002700 */
[----:B------:R-:W1:Y:S01]  /*0120*/  LDCU.64 UR22, c[0x0][0x358] ;  /* 0x00006b00ff1677ac */ /* 0x000e620008000a00 */
[----:B------:R-:W-:Y:S01]  /*0130*/  UMOV UR18, URZ ;  /* 0x000000ff00127c82 */ /* 0x000fe20008000000 */
[----:B------:R-:W-:Y:S01]  /*0140*/  UMOV UR24, URZ ;  /* 0x000000ff00187c82 */ /* 0x000fe20008000000 */
[----:B------:R-:W-:Y:S01]  /*0150*/  UMOV UR21, UR20 ;  /* 0x0000001400157c82 */ /* 0x000fe20008000000 */
[----:B--2---:R-:W-:-:S04]  /*0160*/  ULEA UR6, UR6, UR4, 0x18 ;  /* 0x0000000406067291 */ /* 0x004fc8000f8ec0ff */
        /* <DEDUP_REMOVED lines=8> */
[C---:B------:R-:W-:Y:S01]  /*01f0*/  IMAD.SHL.U32 R11, R196.reuse, 0x40, RZ ;  /* 0x00000040c40b7824 */ /* 0x040fe200078e00ff */
[----:B------:R-:W-:Y:S01]  /*0200*/  LOP3.LUT R193, R3, 0xc00, RZ, 0xc0, !PT ;  /* 0x00000c0003c17812 */ /* 0x000fe200078ec0ff */
[----:B------:R-:W-:Y:S01]  /*0210*/  IMAD.SHL.U32 R198, R196, 0x8, RZ ;  /* 0x00000008c4c67824 */ /* 0x000fe200078e00ff */
[--C-:B------:R-:W-:Y:S01]  /*0220*/  LOP3.LUT R9, R9, 0x38, R200.reuse, 0xf8, !PT ;  /* 0x0000003809097812 */ /* 0x100fe200078ef8c8 */
[----:B---3--:R-:W-:Y:S01]  /*0230*/  IMAD.SHL.U32 R201, R194, 0x80, RZ ;  /* 0x00000080c2c97824 */ /* 0x008fe200078e00ff */
[----:B------:R-:W-:-:S02]  /*0240*/  LOP3.LUT R193, R193, 0x6, R200, 0xf8, !PT ;  /* 0x00000006c1c17812 */ /* 0x000fc400078ef8c8 */
[--C-:B------:R-:W-:Y:S02]  /*0250*/  LOP3.LUT R200, R200, 0x7006, R3.reuse, 0xc8, !PT ;  /* 0x00007006c8c87812 */ /* 0x100fe400078ec803 */
[----:B------:R-:W-:Y:S02]  /*0260*/  LOP3.LUT R7, R11, 0x1c0, RZ, 0xc0, !PT ;  /* 0x000001c00b077812 */ /* 0x000fe400078ec0ff */
[----:B------:R-:W-:Y:S02]  /*0270*/  LOP3.LUT R200, R200, 0x400, R3, 0xf8, !PT ;  /* 0x00000400c8c87812 */ /* 0x000fe400078ef803 */
[----:B------:R-:W-:Y:S02]  /*0280*/  LOP3.LUT R5, R9, 0x20, R2, 0x78, !PT ;  /* 0x0000002009057812 */ /* 0x000fe400078e7802 */
[----:B------:R-:W-:Y:S02]  /*0290*/  LOP3.LUT R188, R188, 0x8, RZ, 0xc0, !PT ;  /* 0x00000008bcbc7812 */ /* 0x000fe400078ec0ff */
[----:B------:R-:W-:-:S02]  /*02a0*/  LOP3.LUT P0, R0, R196, 0x10, RZ, 0xc0, !PT ;  /* 0x00000010c4007812 */ /* 0x000fc4000780c0ff */
[----:B------:R-:W-:Y:S02]  /*02b0*/  LOP3.LUT R7, R7, 0x38, R198, 0xf8, !PT ;  /* 0x0000003807077812 */ /* 0x000fe400078ef8c6 */
[----:B------:R-:W-:Y:S02]  /*02c0*/  LOP3.LUT R200, R200, R5, RZ, 0xfc, !PT ;  /* 0x00000005c8c87212 */ /* 0x000fe400078efcff */
[----:B------:R-:W-:Y:S02]  /*02d0*/  LOP3.LUT R5, R2, 0x30, RZ, 0xc0, !PT ;  /* 0x0000003002057812 */ /* 0x000fe400078ec0ff */
[----:B------:R-:W-:Y:S02]  /*02e0*/  LOP3.LUT R193, R193, R9, R188, 0xf6, !PT ;  /* 0x00000009c1c17212 */ /* 0x000fe400078ef6bc */
[----:B------:R-:W-:Y:S02]  /*02f0*/  LOP3.LUT R188, R7, R188, R0, 0x1e, !PT ;  /* 0x000000bc07bc7212 */ /* 0x000fe400078e1e00 */
[----:B------:R-:W-:-:S02]  /*0300*/  LOP3.LUT R0, R5, 0x8, R196, 0xf8, !PT ;  /* 0x0000000805007812 */ /* 0x000fc400078ef8c4 */
[----:B------:R-:W-:Y:S02]  /*0310*/  LEA R193, R193, UR6, 0x1 ;  /* 0x00000006c1c17c11 */ /* 0x000fe4000f8e08ff */
[----:B------:R-:W-:Y:S02]  /*0320*/  LOP3.LUT R186, R11, 0x200, RZ, 0xc0, !PT ;  /* 0x000002000bba7812 */ /* 0x000fe400078ec0ff */
[----:B------:R-:W-:Y:S01]  /*0330*/  LOP3.LUT R5, R0, 0x1c0, R11, 0xf8, !PT ;  /* 0x000001c000057812 */ /* 0x000fe200078ef80b */
[C---:B------:R-:W-:Y:S01]  /*0340*/  VIADD R0, R193.reuse, 0x6000 ;  /* 0x00006000c1007836 */ /* 0x040fe20000000000 */
[----:B------:R-:W-:Y:S01]  /*0350*/  LOP3.LUT R190, R186, 0x400, R3, 0xf8, !PT ;  /* 0x00000400babe7812 */ /* 0x000fe200078ef803 */
[----:B------:R-:W-:Y:S01]  /*0360*/  VIADD R191, R193, 0x6040 ;  /* 0x00006040c1bf7836 */ /* 0x000fe20000000000 */
[----:B------:R-:W-:Y:S01]  /*0370*/  LOP3.LUT R184, R7, 0x8, R196, 0x78, !PT ;  /* 0x0000000807b87812 */ /* 0x000fe200078e78c4 */
[----:B------:R-:W-:Y:S01]  /*0380*/  @P0 VIADD R191, R0, 0xffffffc0 ;  /* 0xffffffc000bf0836 */ /* 0x000fe20000000000 */
[----:B------:R-:W-:-:S02]  /*0390*/  LOP3.LUT R178, R5, 0x38, R198, 0x78, !PT ;  /* 0x0000003805b27812 */ /* 0x000fc400078e78c6 */
[----:B------:R-:W-:Y:S02]  /*03a0*/  LOP3.LUT R9, R7, 0x8, R2, 0x78, !PT ;  /* 0x0000000807097812 */ /* 0x000fe400078e7802 */
[--C-:B------:R-:W-:Y:S02]  /*03b0*/  LOP3.LUT R186, R186, 0xc00, R3.reuse, 0xf8, !PT ;  /* 0x00000c00baba7812 */ /* 0x100fe400078ef803 */
[--C-:B------:R-:W-:Y:S02]  /*03c0*/  LOP3.LUT R184, R184, 0x7a00, R3.reuse, 0xf8, !PT ;  /* 0x00007a00b8b87812 */ /* 0x100fe400078ef803 */
[----:B------:R-:W-:Y:S02]  /*03d0*/  LOP3.LUT R178, R178, 0x200, R3, 0xf8, !PT ;  /* 0x00000200b2b27812 */ /* 0x000fe400078ef803 */
[-C--:B------:R-:W-:Y:S02]  /*03e0*/  LOP3.LUT R190, R190, R9.reuse, RZ, 0xfc, !PT ;  /* 0x00000009bebe7212 */ /* 0x080fe400078efcff */
[----:B------:R-:W-:-:S02]  /*03f0*/  LOP3.LUT R186, R186, R9, RZ, 0xfc, !PT ;  /* 0x00000009baba7212 */ /* 0x000fc400078efcff */
[----:B------:R-:W-:Y:S02]  /*0400*/  LOP3.LUT P0, RZ, R196, 0x4, RZ, 0xc0, !PT ;  /* 0x00000004c4ff7812 */ /* 0x000fe4000780c0ff */
[----:B------:R-:W-:Y:S02]  /*0410*/  LOP3.LUT R3, R198, 0x1f8, RZ, 0xc0, !PT ;  /* 0x000001f8c6037812 */ /* 0x000fe400078ec0ff */
[----:B------:R-:W-:Y:S02]  /*0420*/  LOP3.LUT P2, RZ, R196, 0x8, RZ, 0xc0, !PT ;  /* 0x00000008c4ff7812 */ /* 0x000fe4000784c0ff */
[----:B------:R-:W-:Y:S02]  /*0430*/  LOP3.LUT R188, R188, 0x200, R11, 0xf8, !PT ;  /* 0x00000200bcbc7812 */ /* 0x000fe400078ef80b */
[----:B------:R-:W-:Y:S02]  /*0440*/  LOP3.LUT P1, RZ, R196, 0x2, RZ, 0xc0, !PT ;  /* 0x00000002c4ff7812 */ /* 0x000fe4000782c0ff */
[----:B------:R-:W-:-:S02]  /*0450*/  LOP3.LUT R3, R3, 0x38, R196, 0x78, !PT ;  /* 0x0000003803037812 */ /* 0x000fc400078e78c4 */
[----:B------:R-:W-:Y:S02]  /*0460*/  SEL R206, R183, 0xffffffe0, !P2 ;  /* 0xffffffe0b7ce7807 */ /* 0x000fe40005000000 */
[----:B------:R-:W-:Y:S02]  /*0470*/  SEL R181, R181, 0xffffffc0, !P0 ;  /* 0xffffffc0b5b57807 */ /* 0x000fe40004000000 */
[----:B------:R-:W-:Y:S01]  /*0480*/  LEA R200, R200, UR5, 0x1 ;  /* 0x00000005c8c87c11 */ /* 0x000fe2000f8e08ff */
[----:B------:R-:W-:Y:S01]  /*0490*/  IMAD.IADD R203, R206, 0x1, R193 ;  /* 0x00000001cecb7824 */ /* 0x000fe200078e02c1 */
[----:B------:R-:W-:Y:S02]  /*04a0*/  LEA R190, R190, UR6, 0x1 ;  /* 0x00000006bebe7c11 */ /* 0x000fe4000f8e08ff */
[----:B------:R-:W-:Y:S01]  /*04b0*/  LEA R186, R186, UR4, 0x1 ;  /* 0x00000004baba7c11 */ /* 0x000fe2000f8e08ff */
[----:B------:R-:W-:Y:S01]  /*04c0*/  IMAD.IADD R221, R200, 0x1, R206 ;  /* 0x00000001c8dd7824 */ /* 0x000fe200078e02ce */
[----:B------:R-:W-:Y:S01]  /*04d0*/  LEA R184, R184, UR4, 0x1 ;  /* 0x00000004b8b87c11 */ /* 0x000fe2000f8e08ff */
[----:B------:R-:W-:Y:S01]  /*04e0*/  IMAD.IADD R206, R206, 0x1, R191 ;  /* 0x00000001cece7824 */ /* 0x000fe200078e02bf */
[----:B------:R-:W-:Y:S01]  /*04f0*/  SEL R220, R220, 0xfffffff0, !P0 ;  /* 0xfffffff0dcdc7807 */ /* 0x000fe20004000000 */
[--C-:B------:R-:W-:Y:S01]  /*0500*/  IMAD.IADD R176, R186, 0x1, R181.reuse ;  /* 0x00000001bab07824 */ /* 0x100fe200078e02b5 */
[----:B------:R-:W-:Y:S01]  /*0510*/  SEL R183, R183, 0xffffffe0, !P1 ;  /* 0xffffffe0b7b77807 */ /* 0x000fe20004800000 */
[--C-:B------:R-:W-:Y:S01]  /*0520*/  IMAD.IADD R180, R184, 0x1, R181.reuse ;  /* 0x00000001b8b47824 */ /* 0x100fe200078e02b5 */
[----:B------:R-:W-:Y:S01]  /*0530*/  LOP3.LUT R202, R3, 0x1e00, R198, 0xf8, !PT ;  /* 0x00001e0003ca7812 */ /* 0x000fe200078ef8c6 */
[----:B------:R-:W-:Y:S01]  /*0540*/  IMAD.IADD R3, R190, 0x1, R181 ;  /* 0x00000001be037824 */ /* 0x000fe200078e02b5 */
[----:B------:R-:W-:Y:S01]  /*0550*/  LEA R188, R188, UR6, 0x1 ;  /* 0x00000006bcbc7c11 */ /* 0x000fe2000f8e08ff */
[----:B------:R-:W-:Y:S01]  /*0560*/  IMAD.IADD R222, R200, 0x1, R220 ;  /* 0x00000001c8de7824 */ /* 0x000fe200078e02dc */
[--C-:B------:R-:W-:Y:S01]  /*0570*/  SHF.R.U32.HI R4, RZ, 0x2, R196.reuse ;  /* 0x00000002ff047819 */ /* 0x100fe200000116c4 */
[--C-:B------:R-:W-:Y:S01]  /*0580*/  IMAD.IADD R182, R184, 0x1, R183.reuse ;  /* 0x00000001b8b67824 */ /* 0x100fe200078e02b7 */
[----:B------:R-:W-:Y:S01]  /*0590*/  LOP3.LUT R195, R2, 0x10, RZ, 0xc0, !PT ;  /* 0x0000001002c37812 */ /* 0x000fe200078ec0ff */
[----:B------:R-:W-:Y:S01]  /*05a0*/  IMAD.IADD R172, R190, 0x1, R183 ;  /* 0x00000001beac7824 */ /* 0x000fe200078e02b7 */
[--C-:B------:R-:W-:Y:S01]  /*05b0*/  SHF.R.U32.HI R199, RZ, 0x3, R196.reuse ;  /* 0x00000003ffc77819 */ /* 0x100fe200000116c4 */
[----:B------:R-:W-:Y:S01]  /*05c0*/  IMAD.IADD R0, R188, 0x1, R181 ;  /* 0x00000001bc007824 */ /* 0x000fe200078e02b5 */
[----:B------:R-:W-:Y:S01]  /*05d0*/  SHF.R.U32.HI R197, RZ, 0x5, R196 ;  /* 0x00000005ffc57819 */ /* 0x000fe200000116c4 */
[----:B------:R-:W-:Y:S01]  /*05e0*/  IMAD.IADD R177, R186, 0x1, R183 ;  /* 0x00000001bab17824 */ /* 0x000fe200078e02b7 */
[----:B------:R-:W-:Y:S01]  /*05f0*/  LOP3.LUT R195, R195, 0x7, R4, 0xf8, !PT ;  /* 0x00000007c3c37812 */ /* 0x000fe200078ef804 */
[----:B------:R-:W-:Y:S01]  /*0600*/  IMAD.IADD R220, R220, 0x1, R221 ;  /* 0x00000001dcdc7824 */ /* 0x000fe200078e02dd */
[----:B------:R-:W-:Y:S01]  /*0610*/  LOP3.LUT R196, R196, 0x1f, RZ, 0xc0, !PT ;  /* 0x0000001fc4c47812 */ /* 0x000fe200078ec0ff */
[C---:B------:R-:W-:Y:S01]  /*0620*/  IMAD.IADD R179, R183.reuse, 0x1, R180 ;  /* 0x00000001b7b37824 */ /* 0x040fe200078e02b4 */
[----:B------:R-:W-:Y:S01]  /*0630*/  LOP3.LUT R204, R198, 0x38, RZ, 0xc0, !PT ;  /* 0x00000038c6cc7812 */ /* 0x000fe200078ec0ff */
[C---:B------:R-:W-:Y:S01]  /*0640*/  IMAD.IADD R2, R183.reuse, 0x1, R3 ;  /* 0x00000001b7027824 */ /* 0x040fe200078e0203 */
[----:B------:R-:W-:Y:S01]  /*0650*/  LEA R202, R202, UR6, 0x1 ;  /* 0x00000006caca7c11 */ /* 0x000fe2000f8e08ff */
[----:B------:R-:W-:Y:S01]  /*0660*/  IMAD.IADD R175, R183, 0x1, R176 ;  /* 0x00000001b7af7824 */ /* 0x000fe200078e02b0 */
[----:B----4-:R-:W-:-:S07]  /*0670*/  LEA R178, R178, UR5, 0x1 ;  /* 0x00000005b2b27c11 */ /* 0x010fce000f8e08ff */
.L_x_220:
[----:B-1----:R-:W1:Y:S08]  /*0680*/  LDC.64 R6, c[0x0][0x470] ;  /* 0x00011c00ff067b82 */ /* 0x002e700000000a00 */
[----:B------:R-:W2:Y:S01]  /*0690*/  LDC.64 R4, c[0x0][0x478] ;  /* 0x00011e00ff047b82 */ /* 0x000ea20000000a00 */
[----:B-1----:R-:W-:-:S04]  /*06a0*/  ISETP.NE.U32.AND P2, PT, R6, RZ, PT ;  /* 0x000000ff0600720c */ /* 0x002fc80003f45070 */
[----:B------:R-:W-:Y:S02]  /*06b0*/  ISETP.NE.AND.EX P2, PT, R7, RZ, PT, P2 ;  /* 0x000000ff0700720c */ /* 0x000fe40003f45320 */
[----:B--2---:R-:W-:-:S04]  /*06c0*/  ISETP.NE.U32.AND P1, PT, R4, RZ, PT ;  /* 0x000000ff0400720c */ /* 0x004fc80003f25070 */
[----:B------:R-:W-:-:S07]  /*06d0*/  ISETP.NE.AND.EX P1, PT, R5, RZ, PT, P1 ;  /* 0x000000ff0500720c */ /* 0x000fce0003f25310 */
[----:B------:R-:W-:-:S04]  /*06e0*/  @P2 LEA R10, P0, R194, R6, 0x2 ;  /* 0x00000006c20a2211 */ /* 0x000fc800078010ff */
[C---:B------:R-:W-:Y:S02]  /*06f0*/  @P2 LEA.HI.X R11, R194.reuse, R7, RZ, 0x2, P0 ;  /* 0x00000007c20b2211 */ /* 0x040fe400000f14ff */
[----:B------:R-:W1:Y:S03]  /*0700*/  @!P1 LDC.64 R6, c[0x0][0x488] ;  /* 0x00012200ff069b82 */ /* 0x000e660000000a00 */
[----:B------:R-:W2:Y:S01]  /*0710*/  @P2 LDG.E R8, desc[UR22][R10.64] ;  /* 0x000000160a082981 */ /* 0x000ea2000c1e1900 */
[----:B------:R-:W-:-:S04]  /*0720*/  @P1 LEA R12, P0, R194, R4, 0x2 ;  /* 0x00000004c20c1211 */ /* 0x000fc800078010ff */
[----:B------:R-:W-:Y:S02]  /*0730*/  @P1 LEA.HI.X R13, R194, R5, RZ, 0x2, P0 ;  /* 0x00000005c20d1211 */ /* 0x000fe400000f14ff */
[----:B------:R-:W3:Y:S03]  /*0740*/  @!P1 LDC.64 R4, c[0x0][0x438] ;  /* 0x00010e00ff049b82 */ /* 0x000ee60000000a00 */
[----:B------:R-:W4:Y:S01]  /*0750*/  @P1 LDG.E R9, desc[UR22][R12.64] ;  /* 0x000000160c091981 */ /* 0x000f22000c1e1900 */
[----:B------:R-:W-:Y:S01]  /*0760*/  UMOV UR30, URZ ;  /* 0x000000ff001e7c82 */ /* 0x000fe20008000000 */
[----:B------:R-:W-:Y:S01]  /*0770*/  USHF.L.U32 UR29, UR20, 0x7, URZ ;  /* 0x00000007141d7899 */ /* 0x000fe200080006ff */
[----:B-1----:R-:W-:-:S04]  /*0780*/  @!P1 ISETP.NE.U32.AND P0, PT, R6, RZ, PT ;  /* 0x000000ff0600920c */ /* 0x002fc80003f05070 */
[----:B------:R-:W-:-:S04]  /*0790*/  @!P1 ISETP.NE.AND.EX P0, PT, R7, RZ, PT, P0 ;  /* 0x000000ff0700920c */ /* 0x000fc80003f05300 */
[----:B---3--:R-:W-:Y:S02]  /*07a0*/  @!P1 SEL R5, R5, RZ, P0 ;  /* 0x000000ff05059207 */ /* 0x008fe40000000000 */
[----:B--2---:R-:W-:-:S13]  /*07b0*/  @P2 R2UR UR30, R8 ;  /* 0x00000000081e22ca */ /* 0x004fda00000e0000 */
[----:B----4-:R-:W-:Y:S01]  /*07c0*/  @P1 VIADD R9, R9, -UR30 ;  /* 0x8000001e09091c36 */ /* 0x010fe20008000000 */
[----:B------:R-:W-:-:S04]  /*07d0*/  @!P1 IADD3 R9, PT, PT, R5, -UR30, R4 ;  /* 0x8000001e05099c10 */ /* 0x000fc8000fffe004 */
[----:B------:R-:W-:-:S13]  /*07e0*/  ISETP.LE.AND P0, PT, R9, UR29, PT ;  /* 0x0000001d09007c0c */ /* 0x000fda000bf03270 */
[----:B-----5:R-:W-:Y:S05]  /*07f0*/  @P0 BRA `(.L_x_213) ;  /* 0x0000004000400947 */ /* 0x020fea0003800000 */
[----:B------:R-:W1:Y:S01]  /*0800*/  LDC R4, c[0x0][0x3e8] ;  /* 0x0000fa00ff047b82 */ /* 0x000e620000000800 */
[----:B------:R-:W-:Y:S01]  /*0810*/  IMAD.MOV.U32 R8, RZ, RZ, RZ ;  /* 0x000000ffff087224 */ /* 0x000fe200078e00ff */
[----:B------:R-:W2:Y:S01]  /*0820*/  LDCU.U8 UR4, c[0x0][0x548] ;  /* 0x0000a900ff0477ac */ /* 0x000ea20008000000 */
[----:B------:R-:W3:Y:S01]  /*0830*/  LDCU UR26, c[0x0][0x434] ;  /* 0x00008680ff1a77ac */ /* 0x000ee20008000800 */
[----:B------:R-:W4:Y:S01]  /*0840*/  LDCU.U8 UR25, c[0x0][0x5f0] ;  /* 0x0000be00ff1977ac */ /* 0x000f220008000000 */
[----:B--2---:R-:W-:Y:S02]  /*0850*/  ISETP.NE.AND P0, PT, RZ, UR4, PT ;  /* 0x00000004ff007c0c */ /* 0x004fe4000bf05270 */
[----:B-1----:R-:W-:Y:S01]  /*0860*/  IABS R7, R4 ;  /* 0x0000000400077213 */ /* 0x002fe20000000000 */
[----:B---3--:R-:W-:-:S03]  /*0870*/  UIADD3 UR4, UPT, UPT, UR26, 0x3f, URZ ;  /* 0x0000003f1a047890 */ /* 0x008fc6000fffe0ff */
[----:B------:R-:W1:Y:S01]  /*0880*/  I2F.RP R10, R7 ;  /* 0x00000007000a7306 */ /* 0x000e620000209400 */
[----:B------:R-:W-:-:S04]  /*0890*/  USHF.R.S32.HI UR27, URZ, 0x1f, UR4 ;  /* 0x0000001fff1b7899 */ /* 0x000fc80008011404 */
[----:B------:R-:W-:-:S04]  /*08a0*/  ULEA.HI UR27, UR27, UR4, URZ, 0x6 ;  /* 0x000000041b1b7291 */ /* 0x000fc8000f8f30ff */
[----:B------:R-:W-:-:S04]  /*08b0*/  USHF.R.S32.HI UR27, URZ, 0x6, UR27 ;  /* 0x00000006ff1b7899 */ /* 0x000fc8000801141b */
[----:B------:R-:W-:Y:S01]  /*08c0*/  UIADD3 UR4, UPT, UPT, UR27, -0x1, URZ ;  /* 0xffffffff1b047890 */ /* 0x000fe2000fffe0ff */
[----:B-1----:R-:W1:Y:S05]  /*08d0*/  MUFU.RCP R9, R10 ;  /* 0x0000000a00097308 */ /* 0x002e6a0000001000 */
[----:B------:R-:W-:Y:S02]  /*08e0*/  IMAD.U32 R218, RZ, RZ, UR4 ;  /* 0x00000004ffda7e24 */ /* 0x000fe4000f8e00ff */
[----:B-1----:R-:W-:-:S06]  /*08f0*/  VIADD R9, R9, 0xffffffe ;  /* 0x0ffffffe09097836 */ /* 0x002fcc0000000000 */
[----:B------:R-:W1:Y:S02]  /*0900*/  F2I.FTZ.U32.TRUNC.NTZ R9, R9 ;  /* 0x0000000900097305 */ /* 0x000e64000021f000 */
[----:B-1----:R-:W-:-:S05]  /*0910*/  IADD3 R5, PT, PT, RZ, -R9, RZ ;  /* 0x80000009ff057210 */ /* 0x002fca0007ffe0ff */
[----:B------:R-:W-:Y:S01]  /*0920*/  IMAD R6, R5, R7, RZ ;  /* 0x0000000705067224 */ /* 0x000fe200078e02ff */
[----:B------:R-:W-:-:S03]  /*0930*/  IABS R5, R189 ;  /* 0x000000bd00057213 */ /* 0x000fc60000000000 */
[----:B------:R-:W-:-:S06]  /*0940*/  IMAD.HI.U32 R6, R9, R6, R8 ;  /* 0x0000000609067227 */ /* 0x000fcc00078e0008 */
[----:B------:R-:W-:Y:S02]  /*0950*/  IMAD.HI.U32 R20, R6, R5, RZ ;  /* 0x0000000506147227 */ /* 0x000fe400078e00ff */
[----:B------:R-:W1:Y:S03]  /*0960*/  @P0 LDC R6, c[0x0][0x454] ;  /* 0x00011500ff060b82 */ /* 0x000e660000000800 */
[----:B------:R-:W-:-:S05]  /*0970*/  IADD3 R8, PT, PT, -R20, RZ, RZ ;  /* 0x000000ff14087210 */ /* 0x000fca0007ffe1ff */
[C---:B------:R-:W-:Y:S02]  /*0980*/  IMAD R8, R7.reuse, R8, R5 ;  /* 0x0000000807087224 */ /* 0x040fe400078e0205 */
[----:B------:R-:W2:Y:S03]  /*0990*/  @!P0 LDC R5, c[0x0][0x3e0] ;  /* 0x0000f800ff058b82 */ /* 0x000ea60000000800 */
[----:B------:R-:W-:Y:S01]  /*09a0*/  ISETP.GT.U32.AND P2, PT, R7, R8, PT ;  /* 0x000000080700720c */ /* 0x000fe20003f44070 */
[----:B-1----:R-:W-:-:S12]  /*09b0*/  @P0 IMAD R13, R189, R6, RZ ;  /* 0x00000006bd0d0224 */ /* 0x002fd800078e02ff */
[----:B------:R-:W-:Y:S01]  /*09c0*/  @!P2 IMAD.IADD R8, R8, 0x1, -R7 ;  /* 0x000000010808a824 */ /* 0x000fe200078e0a07 */
[----:B------:R-:W-:Y:S01]  /*09d0*/  @!P2 IADD3 R20, PT, PT, R20, 0x1, RZ ;  /* 0x000000011414a810 */ /* 0x000fe20007ffe0ff */
[----:B------:R-:W-:Y:S01]  /*09e0*/  @P0 IMAD R13, R194, UR26, R13 ;  /* 0x0000001ac20d0c24 */ /* 0x000fe2000f8e020d */
[----:B------:R-:W-:Y:S02]  /*09f0*/  ISETP.NE.AND P2, PT, R4, RZ, PT ;  /* 0x000000ff0400720c */ /* 0x000fe40003f45270 */
[----:B------:R-:W-:Y:S02]  /*0a00*/  ISETP.GE.U32.AND P3, PT, R8, R7, PT ;  /* 0x000000070800720c */ /* 0x000fe40003f66070 */
[----:B------:R-:W-:Y:S01]  /*0a10*/  LOP3.LUT R7, R189, R4, RZ, 0x3c, !PT ;  /* 0x00000004bd077212 */ /* 0x000fe200078e3cff */
[----:B--2---:R-:W-:-:S03]  /*0a20*/  @!P0 IMAD R5, R194, R5, R189 ;  /* 0x00000005c2058224 */ /* 0x004fc600078e02bd */
[----:B------:R-:W-:Y:S01]  /*0a30*/  ISETP.GE.AND P1, PT, R7, RZ, PT ;  /* 0x000000ff0700720c */ /* 0x000fe20003f26270 */
[----:B------:R-:W-:-:S06]  /*0a40*/  @!P0 IMAD R13, R5, UR26, RZ ;  /* 0x0000001a050d8c24 */ /* 0x000fcc000f8e02ff */
[----:B------:R-:W-:-:S06]  /*0a50*/  @P3 VIADD R20, R20, 0x1 ;  /* 0x0000000114143836 */ /* 0x000fcc0000000000 */
[----:B------:R-:W-:Y:S02]  /*0a60*/  @!P1 IADD3 R20, PT, PT, -R20, RZ, RZ ;  /* 0x000000ff14149210 */ /* 0x000fe40007ffe1ff */
[----:B------:R-:W-:-:S04]  /*0a70*/  @!P2 LOP3.LUT R20, RZ, R4, RZ, 0x33, !PT ;  /* 0x00000004ff14a212 */ /* 0x000fc800078e33ff */
[----:B------:R-:W-:Y:S01]  /*0a80*/  SHF.R.S32.HI R5, RZ, 0x1f, R20 ;  /* 0x0000001fff057819 */ /* 0x000fe20000011414 */
[----:B----4-:R-:W-:Y:S06]  /*0a90*/  @!P0 BRA `(.L_x_214) ;  /* 0x00000000001c8947 */ /* 0x010fec0003800000 */
[----:B------:R-:W1:Y:S01]  /*0aa0*/  LDC R11, c[0x0][0x444] ;  /* 0x00011100ff0b7b82 */ /* 0x000e620000000800 */
[----:B------:R-:W2:Y:S01]  /*0ab0*/  LDCU UR5, c[0x0][0x430] ;  /* 0x00008600ff0577ac */ /* 0x000ea20008000800 */
[----:B------:R-:W2:Y:S02]  /*0ac0*/  LDCU UR4, c[0x0][0x454] ;  /* 0x00008a80ff0477ac */ /* 0x000ea40008000800 */
[----:B--2---:R-:W-:Y:S01]  /*0ad0*/  ULEA UR4, UR5, UR4, 0x7 ;  /* 0x0000000405047291 */ /* 0x004fe2000f8e38ff */
[----:B-1----:R-:W-:-:S05]  /*0ae0*/  IMAD R4, R194, R11, R201 ;  /* 0x0000000bc2047224 */ /* 0x002fca00078e02c9 */
[----:B------:R-:W-:Y:S01]  /*0af0*/  IMAD R9, R189, UR4, R4 ;  /* 0x00000004bd097c24 */ /* 0x000fe2000f8e0204 */
[----:B------:R-:W-:Y:S06]  /*0b00*/  BRA `(.L_x_215) ;  /* 0x0000000000107947 */ /* 0x000fec0003800000 */
.L_x_214:
[----:B------:R-:W1:Y:S01]  /*0b10*/  LDC R11, c[0x0][0x444] ;  /* 0x00011100ff0b7b82 */ /* 0x000e620000000800 */
[----:B------:R-:W2:Y:S02]  /*0b20*/  LDCU UR4, c[0x0][0x3e0] ;  /* 0x00007c00ff0477ac */ /* 0x000ea40008000800 */
[----:B--2---:R-:W-:-:S04]  /*0b30*/  IMAD R4, R194, UR4, R189 ;  /* 0x00000004c2047c24 */ /* 0x004fc8000f8e02bd */
[----:B-1----:R-:W-:-:S07]  /*0b40*/  IMAD R9, R4, R11, RZ ;  /* 0x0000000b04097224 */ /* 0x002fce00078e02ff */
.L_x_215:
[----:B------:R-:W1:Y:S01]  /*0b50*/  LDCU.64 UR16, c[0x0][0x3b0] ;  /* 0x00007600ff1077ac */ /* 0x000e620008000a00 */
[----:B------:R-:W-:Y:S01]  /*0b60*/  IMAD.MOV.U32 R205, RZ, RZ, RZ ;  /* 0x000000ffffcd7224 */ /* 0x000fe200078e00ff */
[C---:B------:R-:W-:Y:S01]  /*0b70*/  LOP3.LUT R4, R218.reuse, 0x80000001, RZ, 0xc0, !PT ;  /* 0x80000001da047812 */ /* 0x040fe200078ec0ff */
[----:B------:R-:W2:Y:S01]  /*0b80*/  LDC.64 R226, c[0x0][0x420] ;  /* 0x00010800ffe27b82 */ /* 0x000ea20000000a00 */
[----:B------:R-:W3:Y:S01]  /*0b90*/  LDCU.64 UR10, c[0x0][0x588] ;  /* 0x0000b100ff0a77ac */ /* 0x000ee20008000a00 */
[----:B------:R-:W-:Y:S01]  /*0ba0*/  ISETP.NE.AND P5, PT, RZ, UR25, PT ;  /* 0x00000019ff007c0c */ /* 0x000fe2000bfa5270 */
[----:B------:R-:W-:Y:S01]  /*0bb0*/  IMAD R13, R218, 0x40, R13 ;  /* 0x00000040da0d7824 */ /* 0x000fe200078e020d */
[----:B------:R-:W-:Y:S01]  /*0bc0*/  ISETP.NE.AND P4, PT, R4, 0x1, PT ;  /* 0x000000010400780c */ /* 0x000fe20003f85270 */
[----:B------:R-:W4:Y:S03]  /*0bd0*/  LDCU.64 UR12, c[0x0][0x3a8] ;  /* 0x00007500ff0c77ac */ /* 0x000f260008000a00 */
[----:B------:R-:W-:Y:S01]  /*0be0*/  SEL R173, RZ, 0x2000, P4 ;  /* 0x00002000ffad7807 */ /* 0x000fe20002000000 */
[----:B------:R-:W4:Y:S01]  /*0bf0*/  LDCU.128 UR4, c[0x0][0x590] ;  /* 0x0000b200ff0477ac */ /* 0x000f220008000c00 */
[----:B------:R-:W2:Y:S01]  /*0c00*/  LDC.64 R208, c[0x0][0x5e8] ;  /* 0x00017a00ffd07b82 */ /* 0x000ea20000000a00 */
[----:B------:R-:W-:-:S02]  /*0c10*/  ULEA UR27, UR27, 0xffffffc0, 0x6 ;  /* 0xffffffc01b1b7891 */ /* 0x000fc4000f8e30ff */
[----:B------:R-:W-:Y:S01]  /*0c20*/  IMAD.IADD R219, R202, 0x1, R173 ;  /* 0x00000001cadb7824 */ /* 0x000fe200078e02ad */
[----:B------:R-:W4:Y:S01]  /*0c30*/  LDCU.64 UR8, c[0x0][0x3a0] ;  /* 0x00007400ff0877ac */ /* 0x000f220008000a00 */
[----:B------:R-:W-:Y:S01]  /*0c40*/  USHF.R.S32.HI UR28, URZ, 0x1f, UR27 ;  /* 0x0000001fff1c7899 */ /* 0x000fe2000801141b */
[C-C-:B---3--:R-:W-:Y:S01]  /*0c50*/  IMAD.WIDE.U32 R6, R194.reuse, UR10, R204.reuse ;  /* 0x0000000ac2067c25 */ /* 0x148fe2000f8e00cc */
[----:B-1----:R-:W-:Y:S02]  /*0c60*/  UIMAD.WIDE.U32 UR32, UR27, UR16, URZ ;  /* 0x000000101b2072a5 */ /* 0x002fe4000f8e00ff */
[----:B------:R-:W-:Y:S01]  /*0c70*/  UIMAD UR34, UR28, UR16, URZ ;  /* 0x000000101c2272a4 */ /* 0x000fe2000f8e02ff */
[C---:B----4-:R-:W-:Y:S01]  /*0c80*/  IMAD.WIDE.U32 R26, R194.reuse, UR12, R204 ;  /* 0x0000000cc21a7c25 */ /* 0x050fe2000f8e00cc */
[----:B------:R-:W1:Y:S03]  /*0c90*/  LDCU.64 UR14, c[0x0][0x398] ;  /* 0x00007300ff0e77ac */ /* 0x000e660008000a00 */
[----:B------:R-:W-:Y:S01]  /*0ca0*/  IMAD R7, R194, UR11, R7 ;  /* 0x0000000bc2077c24 */ /* 0x000fe2000f8e0207 */
[----:B------:R-:W-:Y:S01]  /*0cb0*/  UIMAD UR12, UR27, UR17, UR34 ;  /* 0x000000111b0c72a4 */ /* 0x000fe2000f8e0222 */
[----:B------:R-:W-:Y:S01]  /*0cc0*/  IMAD.U32 R16, RZ, RZ, UR4 ;  /* 0x00000004ff107e24 */ /* 0x000fe2000f8e00ff */
[----:B------:R-:W-:Y:S01]  /*0cd0*/  UIMAD UR31, UR28, UR4, URZ ;  /* 0x000000041c1f72a4 */ /* 0x000fe2000f8e02ff */
[----:B------:R-:W-:Y:S01]  /*0ce0*/  IMAD.U32 R22, RZ, RZ, UR32 ;  /* 0x00000020ff167e24 */ /* 0x000fe2000f8e00ff */
[----:B------:R-:W-:Y:S01]  /*0cf0*/  UIADD3 UR12, UPT, UPT, UR33, UR12, URZ ;  /* 0x0000000c210c7290 */ /* 0x000fe2000fffe0ff */
[----:B------:R-:W-:Y:S01]  /*0d00*/  IMAD.WIDE.U32 R16, R16, UR27, R6 ;  /* 0x0000001b10107c25 */ /* 0x000fe2000f8e0006 */
[----:B------:R-:W3:Y:S01]  /*0d10*/  LDCU.64 UR10, c[0x0][0x3d8] ;  /* 0x00007b00ff0a77ac */ /* 0x000ee20008000a00 */
[----:B------:R-:W4:Y:S01]  /*0d20*/  LDC.64 R6, c[0x0][0x3c0] ;  /* 0x0000f000ff067b82 */ /* 0x000f220000000a00 */
[----:B------:R-:W-:Y:S01]  /*0d30*/  LOP3.LUT R22, R22, 0x38, R198, 0xf8, !PT ;  /* 0x0000003816167812 */ /* 0x000fe200078ef8c6 */
[----:B------:R-:W-:Y:S01]  /*0d40*/  IMAD.WIDE.U32 R24, R194, UR8, R204 ;  /* 0x00000008c2187c25 */ /* 0x000fe2000f8e00cc */
[----:B------:R-:W-:-:S03]  /*0d50*/  UIMAD UR31, UR27, UR5, UR31 ;  /* 0x000000051b1f72a4 */ /* 0x000fc6000f8e021f */
[C---:B------:R-:W-:Y:S01]  /*0d60*/  IMAD R25, R194.reuse, UR9, R25 ;  /* 0x00000009c2197c24 */ /* 0x040fe2000f8e0219 */
[----:B------:R-:W2:Y:S01]  /*0d70*/  LDCU.64 UR8, c[0x0][0x3d0] ;  /* 0x00007a00ff0877ac */ /* 0x000ea20008000a00 */
[----:B------:R-:W-:Y:S02]  /*0d80*/  IMAD.U32 R23, RZ, RZ, UR33 ;  /* 0x00000021ff177e24 */ /* 0x000fe4000f8e00ff */
[C---:B------:R-:W-:Y:S02]  /*0d90*/  IMAD R27, R194.reuse, UR13, R27 ;  /* 0x0000000dc21b7c24 */ /* 0x040fe4000f8e021b */
[----:B------:R-:W-:Y:S01]  /*0da0*/  IMAD.U32 R23, RZ, RZ, UR12 ;  /* 0x0000000cff177e24 */ /* 0x000fe2000f8e00ff */
[----:B------:R-:W4:Y:S01]  /*0db0*/  LDCU.64 UR12, c[0x0][0x3c8] ;  /* 0x00007900ff0c77ac */ /* 0x000f220008000a00 */
[----:B------:R-:W-:Y:S02]  /*0dc0*/  VIADD R17, R17, UR31 ;  /* 0x0000001f11117c36 */ /* 0x000fe40008000000 */
[----:B-1----:R-:W-:Y:S01]  /*0dd0*/  IMAD.WIDE.U32 R22, R194, UR14, R22 ;  /* 0x0000000ec2167c25 */ /* 0x002fe2000f8e0016 */
[----:B------:R-:W-:-:S02]  /*0de0*/  USHF.R.S32.HI UR31, URZ, 0x1f, UR30 ;  /* 0x0000001fff1f7899 */ /* 0x000fc4000801141e */
[----:B------:R-:W-:Y:S01]  /*0df0*/  UIADD3 UR14, UP0, UPT, UR29, UR30, URZ ;  /* 0x0000001e1d0e7290 */ /* 0x000fe2000ff1e0ff */
[----:B------:R-:W-:-:S03]  /*0e00*/  IMAD.WIDE.U32 R16, R189, UR6, R16 ;  /* 0x00000006bd107c25 */ /* 0x000fc6000f8e0010 */
[----:B------:R-:W-:Y:S01]  /*0e10*/  ULEA.HI.X.SX32 UR31, UR29, UR31, 0x1, UP0 ;  /* 0x0000001f1d1f7291 */ /* 0x000fe200080f0eff */
[----:B------:R-:W-:Y:S01]  /*0e20*/  IMAD R17, R189, UR7, R17 ;  /* 0x00000007bd117c24 */ /* 0x000fe2000f8e0211 */
[----:B------:R-:W1:Y:S01]  /*0e30*/  LDCU.64 UR6, c[0x0][0x380] ;  /* 0x00007000ff0677ac */ /* 0x000e620008000a00 */
[----:B------:R-:W-:Y:S02]  /*0e40*/  IMAD R23, R194, UR15, R23 ;  /* 0x0000000fc2177c24 */ /* 0x000fe4000f8e0217 */
[----:B---3--:R-:W-:Y:S02]  /*0e50*/  IMAD R15, R5, UR10, RZ ;  /* 0x0000000a050f7c24 */ /* 0x008fe4000f8e02ff */
[----:B------:R-:W-:-:S04]  /*0e60*/  IMAD.WIDE.U32 R16, R199, UR4, R16 ;  /* 0x00000004c7107c25 */ /* 0x000fc8000f8e0010 */
[----:B--2---:R-:W-:Y:S02]  /*0e70*/  IMAD R5, R5, UR8, RZ ;  /* 0x0000000805057c24 */ /* 0x004fe4000f8e02ff */
[----:B----4-:R-:W-:Y:S02]  /*0e80*/  IMAD R4, R6, UR31, RZ ;  /* 0x0000001f06047c24 */ /* 0x010fe4000f8e02ff */
[----:B------:R-:W-:-:S04]  /*0e90*/  IMAD.WIDE.U32 R22, R189, UR12, R22 ;  /* 0x0000000cbd167c25 */ /* 0x000fc8000f8e0016 */
[----:B------:R-:W-:Y:S02]  /*0ea0*/  IMAD R213, R199, UR5, R17 ;  /* 0x00000005c7d57c24 */ /* 0x000fe4000f8e0211 */
[C---:B------:R-:W-:Y:S01]  /*0eb0*/  IMAD R18, R20.reuse, UR9, R5 ;  /* 0x0000000914127c24 */ /* 0x040fe2000f8e0205 */
[----:B------:R-:W-:Y:S01]  /*0ec0*/  USHF.L.U32 UR9, UR4, 0x5, URZ ;  /* 0x0000000504097899 */ /* 0x000fe200080006ff */
[----:B------:R-:W-:Y:S02]  /*0ed0*/  IMAD R17, R7, UR14, R4 ;  /* 0x0000000e07117c24 */ /* 0x000fe4000f8e0204 */
[C---:B------:R-:W-:Y:S02]  /*0ee0*/  IMAD R14, R20.reuse, UR11, R15 ;  /* 0x0000000b140e7c24 */ /* 0x040fe4000f8e020f */
[----:B------:R-:W-:Y:S01]  /*0ef0*/  IMAD.WIDE.U32 R26, R20, UR10, R26 ;  /* 0x0000000a141a7c25 */ /* 0x000fe2000f8e001a */
[----:B------:R-:W2:Y:S03]  /*0f00*/  LDCU.64 UR10, c[0x0][0x550] ;  /* 0x0000aa00ff0a77ac */ /* 0x000ea60008000a00 */
[----:B------:R-:W-:-:S02]  /*0f10*/  IMAD R5, R189, UR13, R23 ;  /* 0x0000000dbd057c24 */ /* 0x000fc4000f8e0217 */
[----:B------:R-:W-:Y:S02]  /*0f20*/  IMAD.MOV.U32 R4, RZ, RZ, R22 ;  /* 0x000000ffff047224 */ /* 0x000fe400078e0016 */
[----:B------:R-:W-:Y:S02]  /*0f30*/  IMAD.IADD R15, R27, 0x1, R14 ;  /* 0x000000011b0f7824 */ /* 0x000fe400078e020e */
[----:B------:R-:W-:-:S04]  /*0f40*/  IMAD.WIDE.U32 R4, R199, UR16, R4 ;  /* 0x00000010c7047c25 */ /* 0x000fc8000f8e0004 */
[----:B------:R-:W-:Y:S01]  /*0f50*/  IMAD.MOV.U32 R14, RZ, RZ, R26 ;  /* 0x000000ffff0e7224 */ /* 0x000fe200078e001a */
[----:B-1----:R-:W-:Y:S01]  /*0f60*/  LEA R210, P1, R4, UR6, 0x1 ;  /* 0x0000000604d27c11 */ /* 0x002fe2000f8208ff */
[----:B------:R-:W-:Y:S01]  /*0f70*/  IMAD R211, R199, UR17, R5 ;  /* 0x00000011c7d37c24 */ /* 0x000fe2000f8e0205 */
[----:B------:R-:W-:Y:S01]  /*0f80*/  USHF.L.U64.HI UR17, UR16, 0x5, UR17 ;  /* 0x0000000510117899 */ /* 0x000fe20008010211 */
[----:B------:R-:W-:Y:S01]  /*0f90*/  IMAD.WIDE.U32 R20, R20, UR8, R24 ;  /* 0x0000000814147c25 */ /* 0x000fe2000f8e0018 */
[----:B------:R-:W-:Y:S01]  /*0fa0*/  USHF.L.U64.HI UR8, UR4, 0x5, UR5 ;  /* 0x0000000504087899 */ /* 0x000fe20008010205 */
[----:B--2---:R-:W-:Y:S01]  /*0fb0*/  LEA R212, P0, R16, UR10, 0x1 ;  /* 0x0000000a10d47c11 */ /* 0x004fe2000f8008ff */
[----:B------:R-:W1:Y:S01]  /*0fc0*/  LDCU.64 UR4, c[0x0][0x390] ;  /* 0x00007200ff0477ac */ /* 0x000e620008000a00 */
[----:B------:R-:W-:Y:S01]  /*0fd0*/  IMAD.WIDE.U32 R14, R6, UR14, R14 ;  /* 0x0000000e060e7c25 */ /* 0x000fe2000f8e000e */
[----:B------:R-:W-:Y:S02]  /*0fe0*/  LEA.HI.X R211, R4, UR7, R211, 0x1, P1 ;  /* 0x0000000704d37c11 */ /* 0x000fe400088f0cd3 */
[----:B------:R-:W2:Y:S01]  /*0ff0*/  LDC.64 R4, c[0x0][0x3b8] ;  /* 0x0000ee00ff047b82 */ /* 0x000ea20000000a00 */
[----:B------:R-:W-:Y:S01]  /*1000*/  IMAD.IADD R15, R15, 0x1, R17 ;  /* 0x000000010f0f7824 */ /* 0x000fe200078e0211 */
[----:B------:R-:W-:Y:S01]  /*1010*/  LEA.HI.X R213, R16, UR11, R213, 0x1, P0 ;  /* 0x0000000b10d57c11 */ /* 0x000fe200080f0cd5 */
[----:B------:R-:W-:Y:S01]  /*1020*/  IMAD.SHL.U32 R10, R6, 0x20, RZ ;  /* 0x00000020060a7824 */ /* 0x000fe200078e00ff */
[----:B------:R-:W-:Y:S01]  /*1030*/  USHF.L.U32 UR6, UR9, 0x1, URZ ;  /* 0x0000000109067899 */ /* 0x000fe200080006ff */
[----:B------:R-:W-:Y:S01]  /*1040*/  IMAD.WIDE.U32 R14, R199, R6, R14 ;  /* 0x00000006c70e7225 */ /* 0x000fe200078e000e */
[----:B------:R-:W-:-:S02]  /*1050*/  USHF.L.U32 UR16, UR16, 0x5, URZ ;  /* 0x0000000510107899 */ /* 0x000fc400080006ff */
[----:B------:R-:W-:Y:S01]  /*1060*/  USHF.L.U64.HI UR8, UR9, 0x1, UR8 ;  /* 0x0000000109087899 */ /* 0x000fe20008010208 */
[----:B------:R-:W-:Y:S01]  /*1070*/  IMAD R8, R199, R7, R15 ;  /* 0x00000007c7087224 */ /* 0x000fe200078e020f */
[CC--:B------:R-:W-:Y:S01]  /*1080*/  LEA R17, P1, R6.reuse, R14.reuse, 0x6 ;  /* 0x0000000e06117211 */ /* 0x0c0fe200078230ff */
[----:B------:R-:W-:Y:S01]  /*1090*/  IMAD.IADD R19, R21, 0x1, R18 ;  /* 0x0000000115137824 */ /* 0x000fe200078e0212 */
[--C-:B------:R-:W-:Y:S01]  /*10a0*/  SHF.L.U64.HI R15, R6, 0x5, R7.reuse ;  /* 0x00000005060f7819 */ /* 0x100fe20000010207 */
[----:B------:R-:W-:Y:S01]  /*10b0*/  IMAD.MOV.U32 R18, RZ, RZ, R20 ;  /* 0x000000ffff127224 */ /* 0x000fe200078e0014 */
[----:B------:R-:W-:Y:S01]  /*10c0*/  IADD3 R12, P0, PT, R10, R14, RZ ;  /* 0x0000000e0a0c7210 */ /* 0x000fe20007f1e0ff */
[----:B------:R-:W-:Y:S01]  /*10d0*/  USHF.L.U32 UR7, UR16, 0x1, URZ ;  /* 0x0000000110077899 */ /* 0x000fe200080006ff */
[----:B------:R-:W-:Y:S01]  /*10e0*/  LEA.HI.X R6, R6, R8, R7, 0x6, P1 ;  /* 0x0000000806067211 */ /* 0x000fe200008f3407 */
[----:B------:R-:W-:Y:S01]  /*10f0*/  USHF.L.U64.HI UR17, UR16, 0x1, UR17 ;  /* 0x0000000110117899 */ /* 0x000fe20008010211 */
[----:B-1----:R-:W-:Y:S01]  /*1100*/  LEA R16, P1, R17, UR4, 0x1 ;  /* 0x0000000411107c11 */ /* 0x002fe2000f8208ff */
[----:B------:R-:W-:Y:S01]  /*1110*/  IMAD.X R7, R15, 0x1, R8, P0 ;  /* 0x000000010f077824 */ /* 0x000fe200000e0608 */
[----:B------:R-:W-:Y:S01]  /*1120*/  IADD3 R10, P0, PT, R17, R10, RZ ;  /* 0x0000000a110a7210 */ /* 0x000fe20007f1e0ff */
[----:B------:R-:W-:Y:S01]  /*1130*/  IMAD.WIDE R226, R13, 0x4, R226 ;  /* 0x000000040de27825 */ /* 0x000fe200078e02e2 */
[----:B------:R-:W-:-:S02]  /*1140*/  LEA R22, P3, R14, UR4, 0x1 ;  /* 0x000000040e167c11 */ /* 0x000fc4000f8608ff */
[----:B------:R-:W-:Y:S01]  /*1150*/  LEA R20, P2, R12, UR4, 0x1 ;  /* 0x000000040c147c11 */ /* 0x000fe2000f8408ff */
[----:B------:R-:W-:Y:S01]  /*1160*/  IMAD.X R15, R6, 0x1, R15, P0 ;  /* 0x00000001060f7824 */ /* 0x000fe200000e060f */
[----:B------:R-:W-:Y:S02]  /*1170*/  LEA.HI.X R17, R17, UR5, R6, 0x1, P1 ;  /* 0x0000000511117c11 */ /* 0x000fe400088f0c06 */
[----:B------:R-:W-:Y:S02]  /*1180*/  LEA R6, P0, R10, UR4, 0x1 ;  /* 0x000000040a067c11 */ /* 0x000fe4000f8008ff */
[----:B------:R-:W-:Y:S01]  /*1190*/  LEA.HI.X R23, R14, UR5, R8, 0x1, P3 ;  /* 0x000000050e177c11 */ /* 0x000fe200098f0c08 */
[----:B------:R-:W-:Y:S01]  /*11a0*/  @P5 BAR.SYNC.DEFER_BLOCKING 0x0 ;  /* 0x0000000000005b1d */ /* 0x000fe20000010000 */
[----:B--2---:R-:W-:Y:S01]  /*11b0*/  IMAD R8, R4, UR31, RZ ;  /* 0x0000001f04087c24 */ /* 0x004fe2000f8e02ff */
[----:B------:R-:W-:Y:S02]  /*11c0*/  LEA.HI.X R21, R12, UR5, R7, 0x1, P2 ;  /* 0x000000050c157c11 */ /* 0x000fe400090f0c07 */
[----:B------:R-:W-:Y:S01]  /*11d0*/  LEA.HI.X R7, R10, UR5, R15, 0x1, P0 ;  /* 0x000000050a077c11 */ /* 0x000fe200080f0c0f */
[----:B------:R-:W-:Y:S01]  /*11e0*/  IMAD R8, R5, UR14, R8 ;  /* 0x0000000e05087c24 */ /* 0x000fe2000f8e0208 */
[----:B------:R-:W1:Y:S01]  /*11f0*/  LDCU.64 UR4, c[0x0][0x388] ;  /* 0x00007100ff0477ac */ /* 0x000e620008000a00 */
[----:B------:R-:W-:Y:S01]  /*1200*/  IMAD.WIDE.U32 R14, R4, UR14, R18 ;  /* 0x0000000e040e7c25 */ /* 0x000fe2000f8e0012 */
[----:B------:R-:W-:-:S03]  /*1210*/  IADD3 R24, P0, PT, R212, UR6, RZ ;  /* 0x00000006d4187c10 */ /* 0x000fc6000ff1e0ff */
[----:B------:R-:W-:Y:S01]  /*1220*/  IMAD.IADD R15, R15, 0x1, R8 ;  /* 0x000000010f0f7824 */ /* 0x000fe200078e0208 */
[----:B------:R-:W-:Y:S01]  /*1230*/  IADD3.X R25, PT, PT, R213, UR8, RZ, P0, !PT ;  /* 0x00000008d5197c10 */ /* 0x000fe200087fe4ff */
[----:B------:R-:W-:Y:S02]  /*1240*/  IMAD.SHL.U32 R10, R4, 0x20, RZ ;  /* 0x00000020040a7824 */ /* 0x000fe400078e00ff */
[----:B------:R-:W-:-:S04]  /*1250*/  IMAD.WIDE.U32 R14, R199, R4, R14 ;  /* 0x00000004c70e7225 */ /* 0x000fc800078e000e */
[----:B------:R-:W-:Y:S01]  /*1260*/  IMAD R8, R199, R5, R15 ;  /* 0x00000005c7087224 */ /* 0x000fe200078e020f */
[----:B------:R-:W-:Y:S02]  /*1270*/  IADD3 R12, P1, PT, R10, R14, RZ ;  /* 0x0000000e0a0c7210 */ /* 0x000fe40007f3e0ff */
[----:B------:R-:W-:Y:S01]  /*1280*/  SHF.L.U64.HI R15, R4, 0x5, R5 ;  /* 0x00000005040f7819 */ /* 0x000fe20000010205 */
[----:B------:R-:W-:Y:S01]  /*1290*/  @!PT LDS RZ, [RZ] ;  /* 0x00000000fffff984 */ /* 0x000fe20000000800 */
[----:B------:R-:W-:Y:S01]  /*12a0*/  @!PT LDS RZ, [RZ] ;  /* 0x00000000fffff984 */ /* 0x000fe20000000800 */
[----:B------:R-:W-:Y:S01]  /*12b0*/  @!PT LDS RZ, [RZ] ;  /* 0x00000000fffff984 */ /* 0x000fe20000000800 */
[----:B------:R-:W-:Y:S04]  /*12c0*/  LDGSTS.E.BYPASS.LTC128B.128 [R202+0xa000], desc[UR22][R22.64] ;  /* 0x0a00000016ca7fae */ /* 0x000fe8000b981a16 */
[----:B------:R2:W-:Y:S04]  /*12d0*/  LDGSTS.E.BYPASS.LTC128B.128 [R202+0xb000], desc[UR22][R20.64] ;  /* 0x0b00000014ca7fae */ /* 0x0005e8000b981a16 */
[----:B------:R3:W-:Y:S04]  /*12e0*/  LDGSTS.E.BYPASS.LTC128B.128 [R202+0xc000], desc[UR22][R16.64] ;  /* 0x0c00000010ca7fae */ /* 0x0007e8000b981a16 */
[----:B------:R1:W-:Y:S04]  /*12f0*/  LDGSTS.E.BYPASS.LTC128B.128 [R202+0xd000], desc[UR22][R6.64] ;  /* 0x0d00000006ca7fae */ /* 0x0003e8000b981a16 */
[----:B------:R-:W0:Y:S04]  /*1300*/  LDGDEPBAR ;  /* 0x00000000000079af */ /* 0x000e280000000000 */
[----:B------:R-:W-:Y:S04]  /*1310*/  LDGSTS.E.BYPASS.LTC128B.128 [R202+0x4000], desc[UR22][R212.64] ;  /* 0x04000000d4ca7fae */ /* 0x000fe8000b981a16 */
[----:B------:R-:W-:Y:S04]  /*1320*/  LDGSTS.E.BYPASS.LTC128B.128 [R202+0x5000], desc[UR22][R24.64] ;  /* 0x0500000018ca7fae */ /* 0x000fe8000b981a16 */
[----:B------:R-:W-:Y:S01]  /*1330*/  LDGSTS.E.BYPASS.LTC128B.128 [R219], desc[UR22][R210.64] ;  /* 0x00000000d2db7fae */ /* 0x000fe2000b981a16 */
[----:B--2---:R-:W-:-:S04]  /*1340*/  IADD3 R20, P0, PT, R210, UR7, RZ ;  /* 0x00000007d2147c10 */ /* 0x004fc8000ff1e0ff */
[----:B------:R-:W-:Y:S02]  /*1350*/  IADD3.X R21, PT, PT, R211, UR17, RZ, P0, !PT ;  /* 0x00000011d3157c10 */ /* 0x000fe400087fe4ff */
[----:B---3--:R-:W-:Y:S02]  /*1360*/  LEA R17, P0, R4, R14, 0x6 ;  /* 0x0000000e04117211 */ /* 0x008fe400078030ff */
[----:B-1----:R-:W-:Y:S01]  /*1370*/  LEA R6, P2, R14, UR4, 0x1 ;  /* 0x000000040e067c11 */ /* 0x002fe2000f8408ff */
[----:B------:R1:W-:Y:S01]  /*1380*/  LDGSTS.E.BYPASS.LTC128B.128 [R219+0x1000], desc[UR22][R20.64] ;  /* 0x0100000014db7fae */ /* 0x0003e2000b981a16 */
[----:B------:R-:W-:Y:S01]  /*1390*/  LEA.HI.X R4, R4, R8, R5, 0x6, P0 ;  /* 0x0000000804047211 */ /* 0x000fe200000f3405 */
[--C-:B------:R-:W-:Y:S01]  /*13a0*/  IMAD.X R5, R15, 0x1, R8.reuse, P1 ;  /* 0x000000010f057824 */ /* 0x100fe200008e0608 */
[----:B------:R-:W-:Y:S02]  /*13b0*/  IADD3 R10, P0, PT, R17, R10, RZ ;  /* 0x0000000a110a7210 */ /* 0x000fe40007f1e0ff */
[----:B------:R-:W-:-:S02]  /*13c0*/  LEA.HI.X R7, R14, UR5, R8, 0x1, P2 ;  /* 0x000000050e077c11 */ /* 0x000fc400090f0c08 */
[----:B------:R-:W-:Y:S01]  /*13d0*/  LEA R18, P2, R12, UR4, 0x1 ;  /* 0x000000040c127c11 */ /* 0x000fe2000f8408ff */
[----:B------:R-:W-:Y:S01]  /*13e0*/  IMAD.X R15, R4, 0x1, R15, P0 ;  /* 0x00000001040f7824 */ /* 0x000fe200000e060f */
[C---:B------:R-:W-:Y:S01]  /*13f0*/  LEA R16, P1, R17.reuse, UR4, 0x1 ;  /* 0x0000000411107c11 */ /* 0x040fe2000f8208ff */
[----:B------:R2:W-:Y:S01]  /*1400*/  LDGSTS.E.BYPASS.LTC128B.128 [R202+0x6000], desc[UR22][R6.64] ;  /* 0x0600000006ca7fae */ /* 0x0005e2000b981a16 */
[----:B------:R-:W-:Y:S01]  /*1410*/  LEA R14, P0, R10, UR4, 0x1 ;  /* 0x000000040a0e7c11 */ /* 0x000fe2000f8008ff */
[----:B------:R-:W3:Y:S01]  /*1420*/  LDCU UR4, c[0x0][0x3e0] ;  /* 0x00007c00ff0477ac */ /* 0x000ee20008000800 */
[----:B------:R-:W-:Y:S02]  /*1430*/  LEA.HI.X R19, R12, UR5, R5, 0x1, P2 ;  /* 0x000000050c137c11 */ /* 0x000fe400090f0c05 */
[----:B------:R-:W-:Y:S02]  /*1440*/  LEA.HI.X R17, R17, UR5, R4, 0x1, P1 ;  /* 0x0000000511117c11 */ /* 0x000fe400088f0c04 */
[----:B------:R-:W-:Y:S01]  /*1450*/  LEA.HI.X R15, R10, UR5, R15, 0x1, P0 ;  /* 0x000000050a0f7c11 */ /* 0x000fe200080f0c0f */
[----:B------:R4:W-:Y:S01]  /*1460*/  LDGSTS.E.BYPASS.LTC128B.128 [R202+0x7000], desc[UR22][R18.64] ;  /* 0x0700000012ca7fae */ /* 0x0009e2000b981a16 */
[----:B------:R-:W-:Y:S01]  /*1470*/  SHF.R.S32.HI R5, RZ, 0x1f, R11 ;  /* 0x0000001fff057819 */ /* 0x000fe2000001140b */
[----:B------:R-:W3:Y:S02]  /*1480*/  LDCU UR5, c[0x0][0x44c] ;  /* 0x00008980ff0577ac */ /* 0x000ee40008000800 */
[----:B------:R4:W-:Y:S04]  /*1490*/  LDGSTS.E.BYPASS.LTC128B.128 [R202+0x8000], desc[UR22][R16.64] ;  /* 0x0800000010ca7fae */ /* 0x0009e8000b981a16 */
[----:B------:R4:W-:Y:S01]  /*14a0*/  LDGSTS.E.BYPASS.LTC128B.128 [R202+0x9000], desc[UR22][R14.64] ;  /* 0x090000000eca7fae */ /* 0x0009e2000b981a16 */
[----:B-1----:R-:W-:-:S03]  /*14b0*/  IMAD.WIDE.U32 R20, R195, 0x4, R226 ;  /* 0x00000004c3147825 */ /* 0x002fc600078e00e2 */
[----:B------:R-:W0:Y:S01]  /*14c0*/  LDGDEPBAR ;  /* 0x00000000000079af */ /* 0x000e220000000000 */
[----:B--2---:R-:W1:Y:S03]  /*14d0*/  LDC.64 R6, c[0x0][0x460] ;  /* 0x00011800ff067b82 */ /* 0x004e660000000a00 */
[----:B------:R4:W5:Y:S01]  /*14e0*/  LDG.E R217, desc[UR22][R20.64] ;  /* 0x0000001614d97981 */ /* 0x000962000c1e1900 */
[----:B------:R-:W-:-:S03]  /*14f0*/  IMAD.WIDE.U32 R12, R194, R11, RZ ;  /* 0x0000000bc20c7225 */ /* 0x000fc600078e00ff */
[----:B------:R4:W5:Y:S01]  /*1500*/  LDG.E R216, desc[UR22][R20.64+0x20] ;  /* 0x0000201614d87981 */ /* 0x000962000c1e1900 */
[----:B------:R-:W-:-:S03]  /*1510*/  IMAD R5, R5, R194, RZ ;  /* 0x000000c205057224 */ /* 0x000fc600078e02ff */
[----:B------:R4:W5:Y:S04]  /*1520*/  LDG.E R215, desc[UR22][R20.64+0x80] ;  /* 0x0000801614d77981 */ /* 0x000968000c1e1900 */
[----:B------:R4:W5:Y:S01]  /*1530*/  LDG.E R214, desc[UR22][R20.64+0xa0] ;  /* 0x0000a01614d67981 */ /* 0x000962000c1e1900 */
[----:B------:R-:W-:Y:S01]  /*1540*/  IMAD.IADD R5, R13, 0x1, R5 ;  /* 0x000000010d057824 */ /* 0x000fe200078e0205 */
[----:B---3--:R-:W-:Y:S01]  /*1550*/  USHF.R.S32.HI UR9, URZ, 0x1f, UR4 ;  /* 0x0000001fff097899 */ /* 0x008fe20008011404 */
[----:B------:R-:W-:Y:S01]  /*1560*/  IMAD R10, R189, UR5, RZ ;  /* 0x00000005bd0a7c24 */ /* 0x000fe2000f8e02ff */
[----:B------:R-:W-:-:S04]  /*1570*/  DEPBAR.LE SB0, 0x1 ;  /* 0x000080400000791a */ /* 0x000fc80000000000 */
[----:B------:R-:W-:Y:S01]  /*1580*/  BAR.SYNC.DEFER_BLOCKING 0x0 ;  /* 0x0000000000007b1d */ /* 0x000fe20000010000 */
[----:B------:R-:W-:Y:S01]  /*1590*/  IMAD R8, R5, UR4, RZ ;  /* 0x0000000405087c24 */ /* 0x000fe2000f8e02ff */
[----:B------:R-:W-:Y:S01]  /*15a0*/  SHF.R.S32.HI R11, RZ, 0x1f, R10 ;  /* 0x0000001fff0b7819 */ /* 0x000fe2000001140a */
[----:B------:R-:W-:Y:S01]  /*15b0*/  UIMAD.WIDE UR10, UR4, UR5, URZ ;  /* 0x00000005040a72a5 */ /* 0x000fe2000f8e02ff */
[----:B-1----:R-:W-:Y:S01]  /*15c0*/  ISETP.NE.U32.AND P0, PT, R6, RZ, PT ;  /* 0x000000ff0600720c */ /* 0x002fe20003f05070 */
[----:B------:R-:W-:-:S03]  /*15d0*/  IMAD R8, R12, UR9, R8 ;  /* 0x000000090c087c24 */ /* 0x000fc6000f8e0208 */
[----:B------:R-:W1:Y:S01]  /*15e0*/  LDC.64 R4, c[0x0][0x5f8] ;  /* 0x00017e00ff047b82 */ /* 0x000e620000000a00 */
[----:B------:R-:W-:Y:S01]  /*15f0*/  IMAD.WIDE.U32 R12, R12, UR4, RZ ;  /* 0x000000040c0c7c25 */ /* 0x000fe2000f8e00ff */
[----:B------:R-:W-:Y:S01]  /*1600*/  ISETP.NE.AND.EX P0, PT, R7, RZ, PT, P0 ;  /* 0x000000ff0700720c */ /* 0x000fe20003f05300 */
[----:B------:R-:W-:Y:S01]  /*1610*/  USHF.R.S32.HI UR9, URZ, 0x1f, UR5 ;  /* 0x0000001fff097899 */ /* 0x000fe20008011405 */
[----:B------:R-:W-:Y:S01]  /*1620*/  CS2R R94, SRZ ;  /* 0x00000000005e7805 */ /* 0x000fe2000001ff00 */
[----:B------:R-:W-:Y:S01]  /*1630*/  IMAD.IADD R8, R13, 0x1, R8 ;  /* 0x000000010d087824 */ /* 0x000fe200078e0208 */
[----:B------:R-:W-:Y:S01]  /*1640*/  SEL R6, R201, RZ, P0 ;  /* 0x000000ffc9067207 */ /* 0x000fe20000000000 */
[----:B------:R-:W-:Y:S01]  /*1650*/  IMAD.WIDE.U32 R10, R12, UR5, R10 ;  /* 0x000000050c0a7c25 */ /* 0x000fe2000f8e000a */
[----:B------:R-:W-:Y:S01]  /*1660*/  UISETP.GE.AND UP0, UPT, UR26, 0x1, UPT ;  /* 0x000000011a00788c */ /* 0x000fe2000bf06270 */
[----:B------:R-:W-:Y:S02]  /*1670*/  CS2R R92, SRZ ;  /* 0x00000000005c7805 */ /* 0x000fe4000001ff00 */
[----:B------:R-:W-:Y:S01]  /*1680*/  CS2R R98, SRZ ;  /* 0x0000000000627805 */ /* 0x000fe2000001ff00 */
[----:B------:R-:W-:Y:S01]  /*1690*/  IMAD R7, R8, UR5, RZ ;  /* 0x0000000508077c24 */ /* 0x000fe2000f8e02ff */
[----:B------:R-:W-:Y:S01]  /*16a0*/  IADD3 R8, P0, PT, R6, UR27, RZ ;  /* 0x0000001b06087c10 */ /* 0x000fe2000ff1e0ff */
[----:B------:R-:W-:Y:S01]  /*16b0*/  IMAD R9, R218, 0x40, R9 ;  /* 0x00000040da097824 */ /* 0x000fe200078e0209 */
[----:B------:R-:W-:Y:S01]  /*16c0*/  CS2R R96, SRZ ;  /* 0x0000000000607805 */ /* 0x000fe2000001ff00 */
[----:B------:R-:W-:Y:S01]  /*16d0*/  IMAD R7, R12, UR9, R7 ;  /* 0x000000090c077c24 */ /* 0x000fe2000f8e0207 */
[----:B------:R-:W-:Y:S01]  /*16e0*/  UIMAD UR9, UR4, UR5, URZ ;  /* 0x00000005040972a4 */ /* 0x000fe2000f8e02ff */
[----:B------:R-:W-:Y:S01]  /*16f0*/  IMAD R6, R8, UR11, RZ ;  /* 0x0000000b08067c24 */ /* 0x000fe2000f8e02ff */
[----:B------:R4:W2:Y:S01]  /*1700*/  LDSM.16.M88.4 R140, [R184] ;  /* 0x00000000b88c783b */ /* 0x0008a20000000200 */
[----:B------:R-:W-:Y:S01]  /*1710*/  IMAD.IADD R13, R11, 0x1, R7 ;  /* 0x000000010b0d7824 */ /* 0x000fe200078e0207 */
[----:B------:R-:W3:Y:S01]  /*1720*/  LDCU.64 UR4, c[0x0][0x570] ;  /* 0x0000ae00ff0477ac */ /* 0x000ee20008000a00 */
[----:B------:R-:W-:Y:S01]  /*1730*/  IMAD.X R7, RZ, RZ, UR28, P0 ;  /* 0x0000001cff077e24 */ /* 0x000fe200080e06ff */
[----:B------:R4:W2:Y:S01]  /*1740*/  LDSM.16.M88.4 R144, [R184+0x800] ;  /* 0x00080000b890783b */ /* 0x0008a20000000200 */
[----:B------:R-:W-:Y:S01]  /*1750*/  IMAD.MOV.U32 R12, RZ, RZ, R10 ;  /* 0x000000ffff0c7224 */ /* 0x000fe200078e000a */
[----:B------:R-:W-:Y:S01]  /*1760*/  CS2R R90, SRZ ;  /* 0x00000000005a7805 */ /* 0x000fe2000001ff00 */
[----:B-1----:R-:W-:Y:S01]  /*1770*/  IMAD.WIDE.U32 R10, R4, UR21, RZ ;  /* 0x00000015040a7c25 */ /* 0x002fe2000f8e00ff */
[----:B------:R4:W1:Y:S01]  /*1780*/  LDSM.16.M88.4 R148, [R182] ;  /* 0x00000000b694783b */ /* 0x0008620000000200 */
[----:B------:R-:W-:-:S02]  /*1790*/  CS2R R88, SRZ ;  /* 0x0000000000587805 */ /* 0x000fc4000001ff00 */
[----:B------:R-:W-:Y:S01]  /*17a0*/  CS2R R86, SRZ ;  /* 0x0000000000567805 */ /* 0x000fe2000001ff00 */
[----:B------:R-:W-:Y:S01]  /*17b0*/  IMAD R6, R7, UR10, R6 ;  /* 0x0000000a07067c24 */ /* 0x000fe2000f8e0206 */
[----:B------:R4:W1:Y:S01]  /*17c0*/  LDSM.16.M88.4 R152, [R182+0x800] ;  /* 0x00080000b698783b */ /* 0x0008620000000200 */
[----:B------:R-:W-:Y:S01]  /*17d0*/  IMAD.WIDE.U32 R12, R8, UR10, R12 ;  /* 0x0000000a080c7c25 */ /* 0x000fe2000f8e000c */
[----:B------:R-:W-:Y:S01]  /*17e0*/  SEL R4, R10, RZ, P5 ;  /* 0x000000ff0a047207 */ /* 0x000fe20002800000 */
[----:B------:R-:W-:Y:S01]  /*17f0*/  USHF.L.U32 UR10, UR9, 0x6, URZ ;  /* 0x00000006090a7899 */ /* 0x000fe200080006ff */
[----:B------:R4:W1:Y:S01]  /*1800*/  LDSM.16.M88.4 R156, [R180] ;  /* 0x00000000b49c783b */ /* 0x0008620000000200 */
[----:B------:R-:W-:Y:S01]  /*1810*/  IMAD R7, R197, UR9, R196 ;  /* 0x00000009c5077c24 */ /* 0x000fe2000f8e02c4 */
[----:B------:R-:W-:Y:S01]  /*1820*/  CS2R R84, SRZ ;  /* 0x0000000000547805 */ /* 0x000fe2000001ff00 */
[----:B------:R-:W-:Y:S01]  /*1830*/  IMAD R5, R5, UR21, R11 ;  /* 0x0000001505057c24 */ /* 0x000fe2000f8e020b */
[----:B------:R4:W1:Y:S01]  /*1840*/  LDSM.16.M88.4 R160, [R180+0x800] ;  /* 0x00080000b4a0783b */ /* 0x0008620000000200 */
[----:B------:R-:W-:Y:S01]  /*1850*/  IMAD.IADD R6, R13, 0x1, R6 ;  /* 0x000000010d067824 */ /* 0x000fe200078e0206 */
[----:B------:R-:W-:Y:S01]  /*1860*/  IADD3 R4, P1, P0, R7, R12, R4 ;  /* 0x0000000c07047210 */ /* 0x000fe2000783e004 */
[----:B------:R-:W-:Y:S01]  /*1870*/  IMAD.WIDE R208, R9, 0x4, R208 ;  /* 0x0000000409d07825 */ /* 0x000fe200078e02d0 */
[----:B------:R4:W1:Y:S01]  /*1880*/  LDSM.16.M88.4 R164, [R179] ;  /* 0x00000000b3a4783b */ /* 0x0008620000000200 */
[----:B------:R-:W-:-:S02]  /*1890*/  SHF.R.S32.HI R7, RZ, 0x1f, R7 ;  /* 0x0000001fff077819 */ /* 0x000fc40000011407 */
[----:B------:R-:W-:Y:S02]  /*18a0*/  CS2R R78, SRZ ;  /* 0x00000000004e7805 */ /* 0x000fe4000001ff00 */
[----:B------:R-:W-:Y:S01]  /*18b0*/  SEL R5, R5, RZ, P5 ;  /* 0x000000ff05057207 */ /* 0x000fe20002800000 */
[----:B------:R4:W1:Y:S01]  /*18c0*/  LDSM.16.M88.4 R168, [R179+0x800] ;  /* 0x00080000b3a8783b */ /* 0x0008620000000200 */
[----:B------:R-:W-:Y:S02]  /*18d0*/  CS2R R76, SRZ ;  /* 0x00000000004c7805 */ /* 0x000fe4000001ff00 */
[----:B------:R-:W-:Y:S02]  /*18e0*/  CS2R R82, SRZ ;  /* 0x0000000000527805 */ /* 0x000fe4000001ff00 */
[----:B------:R-:W-:Y:S01]  /*18f0*/  IADD3.X R6, PT, PT, R7, R6, R5, P1, P0 ;  /* 0x0000000607067210 */ /* 0x000fe20000fe0405 */
[----:B------:R-:W-:Y:S01]  /*1900*/  IMAD.U32 R5, RZ, RZ, UR10 ;  /* 0x0000000aff057e24 */ /* 0x000fe2000f8e00ff */
[----:B------:R-:W-:-:S02]  /*1910*/  IADD3 R4, P0, PT, R4, UR10, RZ ;  /* 0x0000000a04047c10 */ /* 0x000fc4000ff1e0ff */
[----:B------:R-:W-:Y:S02]  /*1920*/  CS2R R80, SRZ ;  /* 0x0000000000507805 */ /* 0x000fe4000001ff00 */
[----:B------:R-:W-:Y:S02]  /*1930*/  CS2R R74, SRZ ;  /* 0x00000000004a7805 */ /* 0x000fe4000001ff00 */
[----:B------:R-:W-:Y:S02]  /*1940*/  CS2R R72, SRZ ;  /* 0x0000000000487805 */ /* 0x000fe4000001ff00 */
[----:B------:R-:W-:Y:S02]  /*1950*/  LEA.HI.X.SX32 R5, R5, R6, 0x1, P0 ;  /* 0x0000000605057211 */ /* 0x000fe400000f0eff */
[----:B------:R-:W-:Y:S02]  /*1960*/  CS2R R70, SRZ ;  /* 0x0000000000467805 */ /* 0x000fe4000001ff00 */
[----:B---3--:R-:W-:-:S02]  /*1970*/  LEA R224, P0, R4, UR4, 0x2 ;  /* 0x0000000404e07c11 */ /* 0x008fc4000f8010ff */
[----:B------:R-:W-:Y:S02]  /*1980*/  CS2R R68, SRZ ;  /* 0x0000000000447805 */ /* 0x000fe4000001ff00 */
[----:B------:R-:W-:Y:S02]  /*1990*/  CS2R R62, SRZ ;  /* 0x00000000003e7805 */ /* 0x000fe4000001ff00 */
[----:B------:R-:W-:Y:S02]  /*19a0*/  CS2R R60, SRZ ;  /* 0x00000000003c7805 */ /* 0x000fe4000001ff00 */
[----:B------:R-:W-:Y:S02]  /*19b0*/  LEA.HI.X R225, R4, UR5, R5, 0x2, P0 ;  /* 0x0000000504e17c11 */ /* 0x000fe400080f1405 */
        /* <DEDUP_REMOVED lines=14> */
[----:B-12-4-:R-:W-:Y:S06]  /*1aa0*/  BRA.U !UP0, `(.L_x_216) ;  /* 0x0000002508007547 */ /* 0x016fec000b800000 */
[----:B------:R-:W1:Y:S01]  /*1ab0*/  LDC R205, c[0x0][0x44c] ;  /* 0x00011300ffcd7b82 */ /* 0x000e620000000800 */
[----:B------:R-:W2:Y:S01]  /*1ac0*/  LDCU UR5, c[0x0][0x3b0] ;  /* 0x00007600ff0577ac */ /* 0x000ea20008000800 */
[----:B------:R-:W-:Y:S02]  /*1ad0*/  MOV R207, R209 ;  /* 0x000000d100cf7202 */ /* 0x000fe40000000f00 */
[----:B------:R-:W-:Y:S01]  /*1ae0*/  IADD3 R174, PT, PT, R190, R173, RZ ;  /* 0x000000adbeae7210 */ /* 0x000fe20007ffe0ff */
[----:B------:R-:W3:Y:S01]  /*1af0*/  LDCU UR4, c[0x0][0x590] ;  /* 0x0000b200ff0477ac */ /* 0x000ee20008000800 */
[----:B------:R-:W4:Y:S01]  /*1b00*/  LDCU UR10, c[0x0][0x3e0] ;  /* 0x00007c00ff0a77ac */ /* 0x000f220008000800 */
[----:B------:R-:W1:Y:S01]  /*1b10*/  LDCU UR11, c[0x0][0x45c] ;  /* 0x00008b80ff0b77ac */ /* 0x000e620008000800 */
[----:B------:R-:W-:Y:S02]  /*1b20*/  USHF.L.U32 UR9, UR9, 0x3, URZ ;  /* 0x0000000309097899 */ /* 0x000fe400080006ff */
[----:B--2---:R-:W-:-:S02]  /*1b30*/  USHF.L.U32 UR5, UR5, 0x6, URZ ;  /* 0x0000000605057899 */ /* 0x004fc400080006ff */
[----:B---3--:R-:W-:Y:S01]  /*1b40*/  USHF.L.U32 UR4, UR4, 0x6, URZ ;  /* 0x0000000604047899 */ /* 0x008fe200080006ff */
[----:B------:R-:W-:Y:S02]  /*1b50*/  IADD3 R173, PT, PT, R188, R173, RZ ;  /* 0x000000adbcad7210 */ /* 0x000fe40007ffe0ff */
[----:B----4-:R-:W-:-:S09]  /*1b60*/  MOV R95, RZ ;  /* 0x000000ff005f7202 */ /* 0x010fd20000000f00 */
.L_x_219:
[----:B------:R-:W0:Y:S01]  /*1b70*/  LDGDEPBAR ;  /* 0x00000000000079af */ /* 0x000e220000000000 */
[-C--:B------:R-:W-:Y:S01]  /*1b80*/  IADD3 R187, PT, PT, R183, R174.reuse, RZ ;  /* 0x000000aeb7bb7210 */ /* 0x080fe20007ffe0ff */
[----:B-----5:R-:W-:Y:S01]  /*1b90*/  FMUL.FTZ R209, R217, 1.4426950216293334961 ;  /* 0x3fb8aa3bd9d17820 */ /* 0x020fe20000410000 */
[----:B------:R-:W-:Y:S01]  /*1ba0*/  IADD3 R192, PT, PT, R181, R174, RZ ;  /* 0x000000aeb5c07210 */ /* 0x000fe20007ffe0ff */
[----:B------:R-:W-:Y:S01]  /*1bb0*/  FMUL.FTZ R230, R215, 1.4426950216293334961 ;  /* 0x3fb8aa3bd7e67820 */ /* 0x000fe20000410000 */
[----:B------:R-:W-:Y:S01]  /*1bc0*/  FSETP.NEU.FTZ.AND P0, PT, R217, -INF , PT ;  /* 0xff800000d900780b */ /* 0x000fe20003f1d000 */
[----:B------:R-:W-:Y:S01]  /*1bd0*/  FMUL.FTZ R232, R214, 1.4426950216293334961 ;  /* 0x3fb8aa3bd6e87820 */ /* 0x000fe20000410000 */
[----:B------:R-:W-:Y:S02]  /*1be0*/  IADD3 R185, PT, PT, R183, R192, RZ ;  /* 0x000000c0b7b97210 */ /* 0x000fe40007ffe0ff */
[----:B------:R-:W-:Y:S01]  /*1bf0*/  FSETP.NEU.FTZ.AND P1, PT, R215, -INF , PT ;  /* 0xff800000d700780b */ /* 0x000fe20003f3d000 */
[----:B------:R-:W-:Y:S04]  /*1c00*/  DEPBAR.LE SB0, 0x0 ;  /* 0x000080000000791a */ /* 0x000fe80000000000 */
[----:B------:R-:W-:Y:S06]  /*1c10*/  BAR.SYNC.DEFER_BLOCKING 0x0 ;  /* 0x0000000000007b1d */ /* 0x000fec0000010000 */
[----:B------:R-:W-:Y:S08]  /*1c20*/  LDSM.16.M88.4 R100, [R174] ;  /* 0x00000000ae64783b */ /* 0x000ff00000000200 */
[----:B------:R-:W2:Y:S08]  /*1c30*/  LDSM.16.M88.4 R104, [R184+-0x4000] ;  /* 0xffc00000b868783b */ /* 0x000eb00000000200 */
[----:B------:R-:W3:Y:S08]  /*1c40*/  LDSM.16.M88.4 R108, [R174+0x1000] ;  /* 0x00100000ae6c783b */ /* 0x000ef00000000200 */
[----:B------:R-:W4:Y:S08]  /*1c50*/  LDSM.16.M88.4 R112, [R184+-0x3800] ;  /* 0xffc80000b870783b */ /* 0x000f300000000200 */
[----:B------:R-:W-:Y:S08]  /*1c60*/  LDSM.16.M88.4 R116, [R187] ;  /* 0x00000000bb74783b */ /* 0x000ff00000000200 */
[----:B------:R-:W1:Y:S01]  /*1c70*/  LDSM.16.M88.4 R120, [R182+-0x4000] ;  /* 0xffc00000b678783b */ /* 0x000e620000000200 */
[-C--:B--2---:R-:W-:Y:S07]  /*1c80*/  HMMA.16816.F32 R4, R100, R104.reuse, RZ ;  /* 0x000000686404723c */ /* 0x084fee00000018ff */
[----:B------:R-:W2:Y:S01]  /*1c90*/  LDSM.16.M88.4 R124, [R187+0x1000] ;  /* 0x00100000bb7c783b */ /* 0x000ea20000000200 */
[C---:B---3--:R-:W-:Y:S07]  /*1ca0*/  HMMA.16816.F32 R8, R108.reuse, R104, RZ ;  /* 0x000000686c08723c */ /* 0x048fee00000018ff */
[----:B------:R-:W3:Y:S01]  /*1cb0*/  LDSM.16.M88.4 R128, [R182+-0x3800] ;  /* 0xffc80000b680783b */ /* 0x000ee20000000200 */
[-C--:B------:R-:W-:Y:S07]  /*1cc0*/  HMMA.16816.F32 R12, R108, R106.reuse, RZ ;  /* 0x0000006a6c0c723c */ /* 0x080fee00000018ff */
[----:B------:R-:W-:Y:S01]  /*1cd0*/  LDSM.16.M88.4 R132, [R192] ;  /* 0x00000000c084783b */ /* 0x000fe20000000200 */
[C---:B------:R-:W-:Y:S07]  /*1ce0*/  HMMA.16816.F32 R16, R100.reuse, R106, RZ ;  /* 0x0000006a6410723c */ /* 0x040fee00000018ff */
[----:B------:R-:W3:Y:S01]  /*1cf0*/  LDSM.16.M88.4 R136, [R180+-0x4000] ;  /* 0xffc00000b488783b */ /* 0x000ee20000000200 */
[-C--:B----4-:R-:W-:Y:S07]  /*1d00*/  HMMA.16816.F32 R20, R100, R112.reuse, RZ ;  /* 0x000000706414723c */ /* 0x090fee00000018ff */
[----:B------:R-:W-:Y:S01]  /*1d10*/  LDSM.16.M88.4 R104, [R180+-0x3800] ;  /* 0xffc80000b468783b */ /* 0x000fe20000000200 */
[C---:B------:R-:W-:Y:S08]  /*1d20*/  HMMA.16816.F32 R24, R108.reuse, R112, RZ ;  /* 0x000000706c18723c */ /* 0x040ff000000018ff */
[-C--:B------:R-:W-:Y:S01]  /*1d30*/  HMMA.16816.F32 R28, R108, R114.reuse, RZ ;  /* 0x000000726c1c723c */ /* 0x080fe200000018ff */
[----:B------:R-:W-:Y:S07]  /*1d40*/  LDSM.16.M88.4 R108, [R185] ;  /* 0x00000000b96c783b */ /* 0x000fee0000000200 */
[----:B------:R-:W-:Y:S01]  /*1d50*/  HMMA.16816.F32 R32, R100, R114, RZ ;  /* 0x000000726420723c */ /* 0x000fe200000018ff */
[----:B------:R-:W4:Y:S07]  /*1d60*/  LDSM.16.M88.4 R100, [R192+0x1000] ;  /* 0x00100000c064783b */ /* 0x000f2e0000000200 */
[-C--:B-1----:R-:W-:Y:S01]  /*1d70*/  HMMA.16816.F32 R4, R116, R120.reuse, R4 ;  /* 0x000000787404723c */ /* 0x082fe20000001804 */
[----:B------:R-:W1:Y:S07]  /*1d80*/  LDSM.16.M88.4 R112, [R179+-0x4000] ;  /* 0xffc00000b370783b */ /* 0x000e6e0000000200 */
[C---:B--2---:R-:W-:Y:S08]  /*1d90*/  HMMA.16816.F32 R8, R124.reuse, R120, R8 ;  /* 0x000000787c08723c */ /* 0x044ff00000001808 */
[-C--:B------:R-:W-:Y:S08]  /*1da0*/  HMMA.16816.F32 R12, R124, R122.reuse, R12 ;  /* 0x0000007a7c0c723c */ /* 0x080ff0000000180c */
[C---:B------:R-:W-:Y:S04]  /*1db0*/  HMMA.16816.F32 R16, R116.reuse, R122, R16 ;  /* 0x0000007a7410723c */ /* 0x040fe80000001810 */
[----:B------:R-:W-:Y:S01]  /*1dc0*/  FSEL R122, R209, RZ, P0 ;  /* 0x000000ffd17a7208 */ /* 0x000fe20000000000 */
[C---:B------:R-:W-:Y:S01]  /*1dd0*/  FMUL.FTZ R209, R216.reuse, 1.4426950216293334961 ;  /* 0x3fb8aa3bd8d17820 */ /* 0x040fe20000410000 */
[----:B------:R-:W-:Y:S02]  /*1de0*/  FSETP.NEU.FTZ.AND P0, PT, R216, -INF , PT ;  /* 0xff800000d800780b */ /* 0x000fe40003f1d000 */
[-C--:B---3--:R-:W-:Y:S03]  /*1df0*/  HMMA.16816.F32 R20, R116, R128.reuse, R20 ;  /* 0x000000807414723c */ /* 0x088fe60000001814 */
[----:B------:R-:W-:Y:S02]  /*1e00*/  FSEL R121, R209, RZ, P0 ;  /* 0x000000ffd1797208 */ /* 0x000fe40000000000 */
[C---:B------:R-:W-:Y:S02]  /*1e10*/  LEA R246, P0, R195.reuse, R208, 0x2 ;  /* 0x000000d0c3f67211 */ /* 0x040fe400078010ff */
[----:B------:R-:W-:Y:S01]  /*1e20*/  MOV R209, R207 ;  /* 0x000000cf00d17202 */ /* 0x000fe20000000f00 */
[C---:B------:R-:W-:Y:S04]  /*1e30*/  HMMA.16816.F32 R24, R124.reuse, R128, R24 ;  /* 0x000000807c18723c */ /* 0x040fe80000001818 */
[----:B------:R-:W-:Y:S02]  /*1e40*/  LEA.HI.X R247, R195, R209, RZ, 0x2, P0 ;  /* 0x000000d1c3f77211 */ /* 0x000fe400000f14ff */
[----:B------:R-:W-:Y:S02]  /*1e50*/  FSETP.NEU.FTZ.AND P0, PT, R214, -INF , PT ;  /* 0xff800000d600780b */ /* 0x000fe40003f1d000 */
[-C--:B------:R-:W-:Y:S01]  /*1e60*/  HMMA.16816.F32 R28, R124, R130.reuse, R28 ;  /* 0x000000827c1c723c */ /* 0x080fe2000000181c */
[----:B------:R-:W2:Y:S02]  /*1e70*/  LDG.E R231, desc[UR22][R246.64] ;  /* 0x00000016f6e77981 */ /* 0x000ea4000c1e1900 */
[----:B------:R-:W-:Y:S02]  /*1e80*/  FSEL R123, R232, RZ, P0 ;  /* 0x000000ffe87b7208 */ /* 0x000fe40000000000 */
[----:B------:R-:W3:Y:S03]  /*1e90*/  LDG.E R234, desc[UR22][R246.64+0x20] ;  /* 0x00002016f6ea7981 */ /* 0x000ee6000c1e1900 */
[----:B------:R-:W-:Y:S01]  /*1ea0*/  HMMA.16816.F32 R32, R116, R130, R32 ;  /* 0x000000827420723c */ /* 0x000fe20000001820 */
[----:B------:R-:W1:Y:S03]  /*1eb0*/  LDSM.16.M88.4 R116, [R185+0x1000] ;  /* 0x00100000b974783b */ /* 0x000e660000000200 */
[----:B------:R-:W-:Y:S04]  /*1ec0*/  FSEL R131, R230, RZ, P1 ;  /* 0x000000ffe6837208 */ /* 0x000fe80000800000 */
[-C--:B------:R-:W-:Y:S01]  /*1ed0*/  HMMA.16816.F32 R4, R132, R136.reuse, R4 ;  /* 0x000000888404723c */ /* 0x080fe20000001804 */
[----:B------:R-:W5:Y:S04]  /*1ee0*/  LDG.E R241, desc[UR22][R246.64+0x80] ;  /* 0x00008016f6f17981 */ /* 0x000f68000c1e1900 */
[----:B------:R1:W5:Y:S03]  /*1ef0*/  LDG.E R239, desc[UR22][R246.64+0xa0] ;  /* 0x0000a016f6ef7981 */ /* 0x000366000c1e1900 */
[C---:B----4-:R-:W-:Y:S08]  /*1f00*/  HMMA.16816.F32 R8, R100.reuse, R136, R8 ;  /* 0x000000886408723c */ /* 0x050ff00000001808 */
[-C--:B------:R-:W-:Y:S08]  /*1f10*/  HMMA.16816.F32 R12, R100, R138.reuse, R12 ;  /* 0x0000008a640c723c */ /* 0x080ff0000000180c */
[C---:B------:R-:W-:Y:S08]  /*1f20*/  HMMA.16816.F32 R16, R132.reuse, R138, R16 ;  /* 0x0000008a8410723c */ /* 0x040ff00000001810 */
[-C--:B------:R-:W-:Y:S08]  /*1f30*/  HMMA.16816.F32 R20, R132, R104.reuse, R20 ;  /* 0x000000688414723c */ /* 0x080ff00000001814 */
[C---:B------:R-:W-:Y:S08]  /*1f40*/  HMMA.16816.F32 R24, R100.reuse, R104, R24 ;  /* 0x000000686418723c */ /* 0x040ff00000001818 */
[-C--:B------:R-:W-:Y:S01]  /*1f50*/  HMMA.16816.F32 R28, R100, R106.reuse, R28 ;  /* 0x0000006a641c723c */ /* 0x080fe2000000181c */
[----:B------:R-:W4:Y:S07]  /*1f60*/  LDSM.16.M88.4 R100, [R179+-0x3800] ;  /* 0xffc80000b364783b */ /* 0x000f2e0000000200 */
[----:B------:R-:W-:Y:S08]  /*1f70*/  HMMA.16816.F32 R32, R132, R106, R32 ;  /* 0x0000006a8420723c */ /* 0x000ff00000001820 */
[-C--:B-1----:R-:W-:Y:S08]  /*1f80*/  HMMA.16816.F32 R4, R108, R112.reuse, R4 ;  /* 0x000000706c04723c */ /* 0x082ff00000001804 */
[C---:B------:R-:W-:Y:S08]  /*1f90*/  HMMA.16816.F32 R8, R116.reuse, R112, R8 ;  /* 0x000000707408723c */ /* 0x040ff00000001808 */
[-C--:B------:R-:W-:Y:S03]  /*1fa0*/  HMMA.16816.F32 R12, R116, R114.reuse, R12 ;  /* 0x00000072740c723c */ /* 0x080fe6000000180c */
[--C-:B------:R-:W-:Y:S01]  /*1fb0*/  FFMA.FTZ R233, R7, UR11, -R121.reuse ;  /* 0x0000000b07e97c23 */ /* 0x100fe20008010879 */
[--C-:B------:R-:W-:Y:S01]  /*1fc0*/  FFMA.FTZ R223, R4, UR11, -R122.reuse ;  /* 0x0000000b04df7c23 */ /* 0x100fe2000801087a */
[--C-:B------:R-:W-:Y:S01]  /*1fd0*/  FFMA.FTZ R228, R5, UR11, -R122.reuse ;  /* 0x0000000b05e47c23 */ /* 0x100fe2000801087a */
[----:B------:R-:W-:Y:S01]  /*1fe0*/  FFMA.FTZ R229, R6, UR11, -R121 ;  /* 0x0000000b06e57c23 */ /* 0x000fe20008010879 */
[----:B------:R1:W-:Y:S01]  /*1ff0*/  MUFU.EX2 R230, R233 ;  /* 0x000000e900e67308 */ /* 0x0003e20000000800 */
[C---:B------:R-:W-:Y:S04]  /*2000*/  HMMA.16816.F32 R16, R108.reuse, R114, R16 ;  /* 0x000000726c10723c */ /* 0x040fe80000001810 */
[----:B------:R-:W-:Y:S01]  /*2010*/  FFMA.FTZ R236, R11, UR11, -R123 ;  /* 0x0000000b0bec7c23 */ /* 0x000fe2000801087b */
[--C-:B------:R-:W-:Y:S01]  /*2020*/  FFMA.FTZ R237, R9, UR11, -R131.reuse ;  /* 0x0000000b09ed7c23 */ /* 0x100fe20008010883 */
[--C-:B------:R-:W-:Y:S03]  /*2030*/  FFMA.FTZ R209, R8, UR11, -R131.reuse ;  /* 0x0000000b08d17c23 */ /* 0x100fe60008010883 */
[----:B------:R-:W-:Y:S01]  /*2040*/  MUFU.EX2 R223, R223 ;  /* 0x000000df00df7308 */ /* 0x000fe20000000800 */
[-C--:B----4-:R-:W-:Y:S03]  /*2050*/  HMMA.16816.F32 R20, R108, R100.reuse, R20 ;  /* 0x000000646c14723c */ /* 0x090fe60000001814 */
[--C-:B------:R-:W-:Y:S01]  /*2060*/  FFMA.FTZ R235, R12, UR11, -R131.reuse ;  /* 0x0000000b0ceb7c23 */ /* 0x100fe20008010883 */
[----:B------:R-:W-:Y:S01]  /*2070*/  FFMA.FTZ R238, R13, UR11, -R131 ;  /* 0x0000000b0dee7c23 */ /* 0x000fe20008010883 */
[----:B------:R-:W-:Y:S04]  /*2080*/  FFMA.FTZ R240, R15, UR11, -R123 ;  /* 0x0000000b0ff07c23 */ /* 0x000fe8000801087b */
[----:B------:R-:W4:Y:S01]  /*2090*/  MUFU.EX2 R228, R228 ;  /* 0x000000e400e47308 */ /* 0x000f220000000800 */
[C---:B------:R-:W-:Y:S04]  /*20a0*/  HMMA.16816.F32 R24, R116.reuse, R100, R24 ;  /* 0x000000647418723c */ /* 0x040fe80000001818 */
[--C-:B------:R-:W-:Y:S01]  /*20b0*/  FFMA.FTZ R242, R16, UR11, -R122.reuse ;  /* 0x0000000b10f27c23 */ /* 0x100fe2000801087a */
[--C-:B------:R-:W-:Y:S01]  /*20c0*/  FFMA.FTZ R243, R17, UR11, -R122.reuse ;  /* 0x0000000b11f37c23 */ /* 0x100fe2000801087a */
[--C-:B------:R-:W-:Y:S01]  /*20d0*/  FFMA.FTZ R244, R18, UR11, -R121.reuse ;  /* 0x0000000b12f47c23 */ /* 0x100fe20008010879 */
[----:B------:R-:W-:Y:S01]  /*20e0*/  FFMA.FTZ R245, R19, UR11, -R121 ;  /* 0x0000000b13f57c23 */ /* 0x000fe20008010879 */
[-C--:B------:R-:W-:Y:S01]  /*20f0*/  HMMA.16816.F32 R28, R116, R102.reuse, R28 ;  /* 0x00000066741c723c */ /* 0x080fe2000000181c */
[----:B------:R-:W4:Y:S02]  /*2100*/  MUFU.EX2 R229, R229 ;  /* 0x000000e500e57308 */ /* 0x000f240000000800 */
[----:B-1----:R-:W-:Y:S01]  /*2110*/  FFMA.FTZ R233, R10, UR11, -R123 ;  /* 0x0000000b0ae97c23 */ /* 0x002fe2000801087b */
[--C-:B------:R-:W-:Y:S01]  /*2120*/  FFMA.FTZ R247, R21, UR11, -R122.reuse ;  /* 0x0000000b15f77c23 */ /* 0x100fe2000801087a */
[--C-:B------:R-:W-:Y:S01]  /*2130*/  FFMA.FTZ R249, R23, UR11, -R121.reuse ;  /* 0x0000000b17f97c23 */ /* 0x100fe20008010879 */
[--C-:B------:R-:W-:Y:S01]  /*2140*/  FFMA.FTZ R246, R20, UR11, -R122.reuse ;  /* 0x0000000b14f67c23 */ /* 0x100fe2000801087a */
[----:B------:R-:W-:Y:S01]  /*2150*/  FFMA.FTZ R248, R22, UR11, -R121 ;  /* 0x0000000b16f87c23 */ /* 0x000fe20008010879 */
[----:B------:R-:W-:Y:S03]  /*2160*/  HMMA.16816.F32 R32, R108, R102, R32 ;  /* 0x000000666c20723c */ /* 0x000fe60000001820 */
[----:B------:R-:W-:Y:S01]  /*2170*/  MUFU.EX2 R242, R242 ;  /* 0x000000f200f27308 */ /* 0x000fe20000000800 */
[----:B------:R-:W-:Y:S01]  /*2180*/  FFMA.FTZ R27, R27, UR11, -R123 ;  /* 0x0000000b1b1b7c23 */ /* 0x000fe2000801087b */
[--C-:B------:R-:W-:Y:S01]  /*2190*/  FFMA.FTZ R250, R24, UR11, -R131.reuse ;  /* 0x0000000b18fa7c23 */ /* 0x100fe20008010883 */
[----:B------:R-:W-:Y:S01]  /*21a0*/  FFMA.FTZ R251, R25, UR11, -R131 ;  /* 0x0000000b19fb7c23 */ /* 0x000fe20008010883 */
[----:B------:R-:W-:Y:S06]  /*21b0*/  FFMA.FTZ R252, R26, UR11, -R123 ;  /* 0x0000000b1afc7c23 */ /* 0x000fec000801087b */
[----:B------:R1:W-:Y:S01]  /*21c0*/  MUFU.EX2 R129, R27 ;  /* 0x0000001b00817308 */ /* 0x0003e20000000800 */
[--C-:B------:R-:W-:Y:S01]  /*21d0*/  FFMA.FTZ R130, R28, UR11, -R131.reuse ;  /* 0x0000000b1c827c23 */ /* 0x100fe20008010883 */
[----:B------:R-:W-:Y:S01]  /*21e0*/  FFMA.FTZ R131, R29, UR11, -R131 ;  /* 0x0000000b1d837c23 */ /* 0x000fe20008010883 */
[----:B----4-:R-:W-:Y:S01]  /*21f0*/  F2FP.F16.F32.PACK_AB R29, R228, R223 ;  /* 0x000000dfe41d723e */ /* 0x010fe200000000ff */
[----:B------:R-:W-:Y:S06]  /*2200*/  FFMA.FTZ R30, R30, UR11, -R123 ;  /* 0x0000000b1e1e7c23 */ /* 0x000fec000801087b */
[----:B------:R-:W4:Y:S01]  /*2210*/  MUFU.EX2 R243, R243 ;  /* 0x000000f300f37308 */ /* 0x000f220000000800 */
[----:B------:R4:W-:Y:S01]  /*2220*/  STS [R200], R29 ;  /* 0x0000001dc8007388 */ /* 0x0009e20000000800 */
[--C-:B------:R-:W-:Y:S01]  /*2230*/  FFMA.FTZ R34, R34, UR11, -R121.reuse ;  /* 0x0000000b22227c23 */ /* 0x100fe20008010879 */
[--C-:B------:R-:W-:Y:S01]  /*2240*/  FFMA.FTZ R134, R32, UR11, -R122.reuse ;  /* 0x0000000b20867c23 */ /* 0x100fe2000801087a */
[----:B------:R-:W-:Y:S01]  /*2250*/  FFMA.FTZ R122, R33, UR11, -R122 ;  /* 0x0000000b217a7c23 */ /* 0x000fe2000801087a */
[----:B------:R-:W-:Y:S05]  /*2260*/  FFMA.FTZ R121, R35, UR11, -R121 ;  /* 0x0000000b23797c23 */ /* 0x000fea0008010879 */
[----:B------:R-:W-:Y:S01]  /*2270*/  MUFU.EX2 R244, R244 ;  /* 0x000000f400f47308 */ /* 0x000fe20000000800 */
[----:B-1----:R-:W-:Y:S05]  /*2280*/  F2FP.F16.F32.PACK_AB R27, R230, R229 ;  /* 0x000000e5e61b723e */ /* 0x002fea00000000ff */
[----:B------:R-:W-:Y:S04]  /*2290*/  STS [R200+0x400], R27 ;  /* 0x0004001bc8007388 */ /* 0x000fe80000000800 */
[----:B------:R-:W1:Y:S01]  /*22a0*/  MUFU.EX2 R245, R245 ;  /* 0x000000f500f57308 */ /* 0x000e620000000800 */
[----:B----4-:R-:W-:Y:S05]  /*22b0*/  F2FP.F16.F32.PACK_AB R23, R243, R242 ;  /* 0x000000f2f317723e */ /* 0x010fea00000000ff */
[----:B------:R-:W-:Y:S04]  /*22c0*/  STS [R222], R23 ;  /* 0x00000017de007388 */ /* 0x000fe80000000800 */
[----:B------:R4:W-:Y:S10]  /*22d0*/  MUFU.EX2 R232, R237 ;  /* 0x000000ed00e87308 */ /* 0x0009f40000000800 */
[----:B------:R-:W-:Y:S01]  /*22e0*/  MUFU.EX2 R233, R233 ;  /* 0x000000e900e97308 */ /* 0x000fe20000000800 */
[----:B-1----:R-:W-:Y:S05]  /*22f0*/  F2FP.F16.F32.PACK_AB R21, R245, R244 ;  /* 0x000000f4f515723e */ /* 0x002fea00000000ff */
[----:B------:R-:W-:Y:S04]  /*2300*/  STS [R222+0x400], R21 ;  /* 0x00040015de007388 */ /* 0x000fe80000000800 */
[----:B------:R-:W1:Y:S01]  /*2310*/  MUFU.EX2 R236, R236 ;  /* 0x000000ec00ec7308 */ /* 0x000e620000000800 */
[--C-:B----4-:R-:W-:Y:S01]  /*2320*/  FFMA.FTZ R237, R14, UR11, -R123.reuse ;  /* 0x0000000b0eed7c23 */ /* 0x110fe2000801087b */
[----:B------:R-:W-:Y:S08]  /*2330*/  FFMA.FTZ R123, R31, UR11, -R123 ;  /* 0x0000000b1f7b7c23 */ /* 0x000ff0000801087b */
[----:B------:R-:W4:Y:S10]  /*2340*/  MUFU.EX2 R209, R209 ;  /* 0x000000d100d17308 */ /* 0x000f340000000800 */
[----:B------:R-:W-:Y:S01]  /*2350*/  MUFU.EX2 R235, R235 ;  /* 0x000000eb00eb7308 */ /* 0x000fe20000000800 */
[----:B-1----:R-:W-:Y:S05]  /*2360*/  F2FP.F16.F32.PACK_AB R25, R236, R233 ;  /* 0x000000e9ec19723e */ /* 0x002fea00000000ff */
[----:B------:R1:W-:Y:S04]  /*2370*/  STS [R200+0x1400], R25 ;  /* 0x00140019c8007388 */ /* 0x0003e80000000800 */
[----:B------:R-:W1:Y:S01]  /*2380*/  MUFU.EX2 R238, R238 ;  /* 0x000000ee00ee7308 */ /* 0x000e620000000800 */
[----:B----4-:R-:W-:Y:S05]  /*2390*/  F2FP.F16.F32.PACK_AB R33, R232, R209 ;  /* 0x000000d1e821723e */ /* 0x010fea00000000ff */
[----:B------:R-:W-:Y:S04]  /*23a0*/  STS [R200+0x1000], R33 ;  /* 0x00100021c8007388 */ /* 0x000fe80000000800 */
[----:B------:R-:W-:Y:S10]  /*23b0*/  MUFU.EX2 R237, R237 ;  /* 0x000000ed00ed7308 */ /* 0x000ff40000000800 */
[----:B------:R-:W4:Y:S01]  /*23c0*/  MUFU.EX2 R240, R240 ;  /* 0x000000f000f07308 */ /* 0x000f220000000800 */
[----:B-1----:R-:W-:Y:S05]  /*23d0*/  F2FP.F16.F32.PACK_AB R31, R238, R235 ;  /* 0x000000ebee1f723e */ /* 0x002fea00000000ff */
[----:B------:R-:W-:Y:S04]  /*23e0*/  STS [R222+0x1000], R31 ;  /* 0x0010001fde007388 */ /* 0x000fe80000000800 */
[----:B------:R-:W-:Y:S10]  /*23f0*/  MUFU.EX2 R246, R246 ;  /* 0x000000f600f67308 */ /* 0x000ff40000000800 */
[----:B------:R-:W-:Y:S01]  /*2400*/  MUFU.EX2 R247, R247 ;  /* 0x000000f700f77308 */ /* 0x000fe20000000800 */
[----:B----4-:R-:W-:Y:S05]  /*2410*/  F2FP.F16.F32.PACK_AB R29, R240, R237 ;  /* 0x000000edf01d723e */ /* 0x010fea00000000ff */
        /* <DEDUP_REMOVED lines=9> */
[----:B----4-:R-:W-:Y:S05]  /*24b0*/  F2FP.F16.F32.PACK_AB R34, R247, R246 ;  /* 0x000000f6f722723e */ /* 0x010fea00000000ff */
[----:B------:R-:W-:Y:S04]  /*24c0*/  STS [R221], R34 ;  /* 0x00000022dd007388 */ /* 0x000fe80000000800 */
[----:B------:R-:W4:Y:S10]  /*24d0*/  MUFU.EX2 R134, R134 ;  /* 0x0000008600867308 */ /* 0x000f340000000800 */
[----:B------:R-:W-:Y:S01]  /*24e0*/  MUFU.EX2 R250, R250 ;  /* 0x000000fa00fa7308 */ /* 0x000fe20000000800 */
[----:B-1----:R-:W-:Y:S05]  /*24f0*/  F2FP.F16.F32.PACK_AB R25, R138, R137 ;  /* 0x000000898a19723e */ /* 0x002fea00000000ff */
[----:B------:R-:W-:Y:S04]  /*2500*/  STS [R220+0x400], R25 ;  /* 0x00040019dc007388 */ /* 0x000fe80000000800 */
[----:B------:R-:W1:Y:S01]  /*2510*/  MUFU.EX2 R251, R251 ;  /* 0x000000fb00fb7308 */ /* 0x000e620000000800 */
[----:B----4-:R-:W-:Y:S05]  /*2520*/  F2FP.F16.F32.PACK_AB R27, R135, R134 ;  /* 0x00000086871b723e */ /* 0x010fea00000000ff */
[----:B------:R-:W-:Y:S04]  /*2530*/  STS [R220], R27 ;  /* 0x0000001bdc007388 */ /* 0x000fe80000000800 */
[----:B------:R-:W4:Y:S10]  /*2540*/  MUFU.EX2 R252, R252 ;  /* 0x000000fc00fc7308 */ /* 0x000f340000000800 */
[----:B------:R-:W2:Y:S01]  /*2550*/  MUFU.EX2 R139, R123 ;  /* 0x0000007b008b7308 */ /* 0x000ea20000000800 */
[----:B-1----:R-:W-:Y:S05]  /*2560*/  F2FP.F16.F32.PACK_AB R26, R251, R250 ;  /* 0x000000fafb1a723e */ /* 0x002fea00000000ff */
[----:B------:R-:W-:Y:S04]  /*2570*/  STS [R221+0x1000], R26 ;  /* 0x0010001add007388 */ /* 0x000fe80000000800 */
[----:B------:R-:W-:Y:S01]  /*2580*/  MUFU.EX2 R130, R130 ;  /* 0x0000008200827308 */ /* 0x000fe20000000800 */
[----:B----4-:R-:W-:Y:S05]  /*2590*/  F2FP.F16.F32.PACK_AB R22, R129, R252 ;  /* 0x000000fc8116723e */ /* 0x010fea00000000ff */
[----:B------:R-:W-:Y:S04]  /*25a0*/  STS [R221+0x1400], R22 ;  /* 0x00140016dd007388 */ /* 0x000fe80000000800 */
[----:B------:R-:W1:Y:S01]  /*25b0*/  MUFU.EX2 R131, R131 ;  /* 0x0000008300837308 */ /* 0x000e620000000800 */
[----:B--2---:R-:W-:Y:S05]  /*25c0*/  F2FP.F16.F32.PACK_AB R21, R139, R133 ;  /* 0x000000858b15723e */ /* 0x004fea00000000ff */
[----:B------:R-:W-:Y:S01]  /*25d0*/  STS [R220+0x1400], R21 ;  /* 0x00140015dc007388 */ /* 0x000fe20000000800 */
[----:B-1----:R-:W-:Y:S05]  /*25e0*/  F2FP.F16.F32.PACK_AB R23, R131, R130 ;  /* 0x000000828317723e */ /* 0x002fea00000000ff */
[----:B------:R-:W-:Y:S04]  /*25f0*/  STS [R220+0x1000], R23 ;  /* 0x00100017dc007388 */ /* 0x000fe80000000800 */
[----:B------:R-:W1:Y:S08]  /*2600*/  LDSM.16.M88.4 R100, [R190+0x4000] ;  /* 0x00400000be64783b */ /* 0x000e700000000200 */
[----:B------:R-:W2:Y:S08]  /*2610*/  LDSM.16.M88.4 R104, [R190+0x5000] ;  /* 0x00500000be68783b */ /* 0x000eb00000000200 */
[----:B------:R-:W4:Y:S08]  /*2620*/  LDSM.16.M88.4 R108, [R172+0x4000] ;  /* 0x00400000ac6c783b */ /* 0x000f300000000200 */
[----:B------:R-:W3:Y:S08]  /*2630*/  LDSM.16.M88.4 R112, [R172+0x5000] ;  /* 0x00500000ac70783b */ /* 0x000ef00000000200 */
[----:B------:R-:W3:Y:S01]  /*2640*/  LDSM.16.M88.4 R116, [R3+0x4000] ;  /* 0x004000000374783b */ /* 0x000ee20000000200 */
[-C--:B-1----:R-:W-:Y:S07]  /*2650*/  HMMA.16816.F32 R4, R100, R140.reuse, RZ ;  /* 0x0000008c6404723c */ /* 0x082fee00000018ff */
[----:B------:R-:W1:Y:S01]  /*2660*/  LDSM.16.M88.4 R120, [R3+0x5000] ;  /* 0x005000000378783b */ /* 0x000e620000000200 */
[C---:B--2---:R-:W-:Y:S08]  /*2670*/  HMMA.16816.F32 R8, R104.reuse, R140, RZ ;  /* 0x0000008c6808723c */ /* 0x044ff000000018ff */
[-C--:B------:R-:W-:Y:S08]  /*2680*/  HMMA.16816.F32 R12, R104, R142.reuse, RZ ;  /* 0x0000008e680c723c */ /* 0x080ff000000018ff */
[C---:B------:R-:W-:Y:S08]  /*2690*/  HMMA.16816.F32 R16, R100.reuse, R142, RZ ;  /* 0x0000008e6410723c */ /* 0x040ff000000018ff */
[-C--:B------:R-:W-:Y:S08]  /*26a0*/  HMMA.16816.F32 R20, R100, R144.reuse, RZ ;  /* 0x000000906414723c */ /* 0x080ff000000018ff */
[C---:B------:R-:W-:Y:S08]  /*26b0*/  HMMA.16816.F32 R24, R104.reuse, R144, RZ ;  /* 0x000000906818723c */ /* 0x040ff000000018ff */
[-C--:B------:R-:W-:Y:S01]  /*26c0*/  HMMA.16816.F32 R28, R104, R146.reuse, RZ ;  /* 0x00000092681c723c */ /* 0x080fe200000018ff */
[----:B------:R-:W-:Y:S07]  /*26d0*/  LDSM.16.M88.4 R104, [R2+0x5000] ;  /* 0x005000000268783b */ /* 0x000fee0000000200 */
[----:B------:R-:W-:Y:S01]  /*26e0*/  HMMA.16816.F32 R32, R100, R146, RZ ;  /* 0x000000926420723c */ /* 0x000fe200000018ff */
[----:B------:R-:W2:Y:S07]  /*26f0*/  LDSM.16.M88.4 R100, [R2+0x4000] ;  /* 0x004000000264783b */ /* 0x000eae0000000200 */
[-C--:B----4-:R-:W-:Y:S08]  /*2700*/  HMMA.16816.F32 R4, R108, R148.reuse, R4 ;  /* 0x000000946c04723c */ /* 0x090ff00000001804 */
[C---:B---3--:R-:W-:Y:S08]  /*2710*/  HMMA.16816.F32 R8, R112.reuse, R148, R8 ;  /* 0x000000947008723c */ /* 0x048ff00000001808 */
[-C--:B------:R-:W-:Y:S08]  /*2720*/  HMMA.16816.F32 R12, R112, R150.reuse, R12 ;  /* 0x00000096700c723c */ /* 0x080ff0000000180c */
[C---:B------:R-:W-:Y:S08]  /*2730*/  HMMA.16816.F32 R16, R108.reuse, R150, R16 ;  /* 0x000000966c10723c */ /* 0x040ff00000001810 */
[-C--:B------:R-:W-:Y:S08]  /*2740*/  HMMA.16816.F32 R20, R108, R152.reuse, R20 ;  /* 0x000000986c14723c */ /* 0x080ff00000001814 */
[C---:B------:R-:W-:Y:S08]  /*2750*/  HMMA.16816.F32 R24, R112.reuse, R152, R24 ;  /* 0x000000987018723c */ /* 0x040ff00000001818 */
[-C--:B------:R-:W-:Y:S08]  /*2760*/  HMMA.16816.F32 R28, R112, R154.reuse, R28 ;  /* 0x0000009a701c723c */ /* 0x080ff0000000181c */
[----:B------:R-:W-:Y:S08]  /*2770*/  HMMA.16816.F32 R32, R108, R154, R32 ;  /* 0x0000009a6c20723c */ /* 0x000ff00000001820 */
[-C--:B------:R-:W-:Y:S08]  /*2780*/  HMMA.16816.F32 R4, R116, R156.reuse, R4 ;  /* 0x0000009c7404723c */ /* 0x080ff00000001804 */
[C---:B-1----:R-:W-:Y:S08]  /*2790*/  HMMA.16816.F32 R8, R120.reuse, R156, R8 ;  /* 0x0000009c7808723c */ /* 0x042ff00000001808 */
[-C--:B------:R-:W-:Y:S08]  /*27a0*/  HMMA.16816.F32 R12, R120, R158.reuse, R12 ;  /* 0x0000009e780c723c */ /* 0x080ff0000000180c */
[C---:B------:R-:W-:Y:S08]  /*27b0*/  HMMA.16816.F32 R16, R116.reuse, R158, R16 ;  /* 0x0000009e7410723c */ /* 0x040ff00000001810 */
[-C--:B------:R-:W-:Y:S08]  /*27c0*/  HMMA.16816.F32 R20, R116, R160.reuse, R20 ;  /* 0x000000a07414723c */ /* 0x080ff00000001814 */
[C---:B------:R-:W-:Y:S08]  /*27d0*/  HMMA.16816.F32 R24, R120.reuse, R160, R24 ;  /* 0x000000a07818723c */ /* 0x040ff00000001818 */
[-C--:B------:R-:W-:Y:S08]  /*27e0*/  HMMA.16816.F32 R28, R120, R162.reuse, R28 ;  /* 0x000000a2781c723c */ /* 0x080ff0000000181c */
[----:B------:R-:W-:Y:S08]  /*27f0*/  HMMA.16816.F32 R32, R116, R162, R32 ;  /* 0x000000a27420723c */ /* 0x000ff00000001820 */
[-C--:B--2---:R-:W-:Y:S08]  /*2800*/  HMMA.16816.F32 R4, R100, R164.reuse, R4 ;  /* 0x000000a46404723c */ /* 0x084ff00000001804 */
[C---:B------:R-:W-:Y:S08]  /*2810*/  HMMA.16816.F32 R8, R104.reuse, R164, R8 ;  /* 0x000000a46808723c */ /* 0x040ff00000001808 */
[-C--:B------:R-:W-:Y:S03]  /*2820*/  HMMA.16816.F32 R12, R104, R166.reuse, R12 ;  /* 0x000000a6680c723c */ /* 0x080fe6000000180c */
[C---:B------:R-:W-:Y:S01]  /*2830*/  FADD.FTZ R122, -R231.reuse, R4 ;  /* 0x00000004e77a7221 */ /* 0x040fe20000010100 */
[----:B------:R-:W-:Y:S03]  /*2840*/  FADD.FTZ R121, -R231, R5 ;  /* 0x00000005e7797221 */ /* 0x000fe60000010100 */
[----:B------:R-:W-:Y:S01]  /*2850*/  FMUL.FTZ R223, R223, R122 ;  /* 0x0000007adfdf7220 */ /* 0x000fe20000410000 */
[C---:B------:R-:W-:Y:S04]  /*2860*/  HMMA.16816.F32 R16, R100.reuse, R166, R16 ;  /* 0x000000a66410723c */ /* 0x040fe80000001810 */
[----:B------:R-:W-:Y:S01]  /*2870*/  FMUL.FTZ R228, R228, R121 ;  /* 0x00000079e4e47220 */ /* 0x000fe20000410000 */
[----:B------:R-:W-:Y:S03]  /*2880*/  IADD3 R121, PT, PT, R218, 0x1, RZ ;  /* 0x00000001da797810 */ /* 0x000fe60007ffe0ff */
[-C--:B------:R-:W-:Y:S03]  /*2890*/  HMMA.16816.F32 R20, R100, R168.reuse, R20 ;  /* 0x000000a86414723c */ /* 0x080fe60000001814 */
[----:B------:R-:W-:Y:S02]  /*28a0*/  F2FP.F16.F32.PACK_AB R223, R228, R223 ;  /* 0x000000dfe4df723e */ /* 0x000fe400000000ff */
[----:B------:R-:W-:Y:S03]  /*28b0*/  ISETP.NE.AND P1, PT, R121, 0x1, PT ;  /* 0x000000017900780c */ /* 0x000fe60003f25270 */
[C---:B------:R-:W-:Y:S04]  /*28c0*/  HMMA.16816.F32 R24, R104.reuse, R168, R24 ;  /* 0x000000a86818723c */ /* 0x040fe80000001818 */
[C---:B------:R-:W-:Y:S01]  /*28d0*/  FADD.FTZ R123, -R231.reuse, R16 ;  /* 0x00000010e77b7221 */ /* 0x040fe20000010100 */
[----:B------:R-:W-:Y:S03]  /*28e0*/  FADD.FTZ R122, -R231, R17 ;  /* 0x00000011e77a7221 */ /* 0x000fe60000010100 */
[-C--:B------:R-:W-:Y:S03]  /*28f0*/  HMMA.16816.F32 R28, R104, R170.reuse, R28 ;  /* 0x000000aa681c723c */ /* 0x080fe6000000181c */
[----:B------:R-:W-:Y:S01]  /*2900*/  FMUL.FTZ R242, R242, R123 ;  /* 0x0000007bf2f27220 */ /* 0x000fe20000410000 */
[----:B------:R-:W-:Y:S01]  /*2910*/  FMUL.FTZ R243, R243, R122 ;  /* 0x0000007af3f37220 */ /* 0x000fe20000410000 */
[C---:B------:R-:W-:Y:S01]  /*2920*/  FADD.FTZ R123, -R231.reuse, R20 ;  /* 0x00000014e77b7221 */ /* 0x040fe20000010100 */
[----:B------:R-:W-:Y:S01]  /*2930*/  FADD.FTZ R122, -R231, R21 ;  /* 0x00000015e77a7221 */ /* 0x000fe20000010100 */
[----:B------:R-:W-:Y:S01]  /*2940*/  FADD.FTZ R21, -R234, R7 ;  /* 0x00000007ea157221 */ /* 0x000fe20000010100 */
[----:B------:R-:W-:Y:S04]  /*2950*/  HMMA.16816.F32 R32, R100, R170, R32 ;  /* 0x000000aa6420723c */ /* 0x000fe80000001820 */
[----:B------:R-:W-:Y:S01]  /*2960*/  F2FP.F16.F32.PACK_AB R243, R243, R242 ;  /* 0x000000f2f3f3723e */ /* 0x000fe200000000ff */
[----:B------:R-:W-:Y:S01]  /*2970*/  FMUL.FTZ R246, R246, R123 ;  /* 0x0000007bf6f67220 */ /* 0x000fe20000410000 */
[----:B------:R-:W-:Y:S01]  /*2980*/  FMUL.FTZ R247, R247, R122 ;  /* 0x0000007af7f77220 */ /* 0x000fe20000410000 */
[----:B------:R-:W-:Y:S04]  /*2990*/  FMUL.FTZ R230, R230, R21 ;  /* 0x00000015e6e67220 */ /* 0x000fe80000410000 */
[----:B------:R-:W-:Y:S01]  /*29a0*/  F2FP.F16.F32.PACK_AB R246, R247, R246 ;  /* 0x000000f6f7f6723e */ /* 0x000fe200000000ff */
[C---:B------:R-:W-:Y:S07]  /*29b0*/  FADD.FTZ R247, -R234.reuse, R19 ;  /* 0x00000013eaf77221 */ /* 0x040fee0000010100 */
[C---:B------:R-:W-:Y:S01]  /*29c0*/  FADD.FTZ R228, -R231.reuse, R32 ;  /* 0x00000020e7e47221 */ /* 0x040fe20000010100 */
[----:B------:R-:W-:Y:S01]  /*29d0*/  FADD.FTZ R242, -R231, R33 ;  /* 0x00000021e7f27221 */ /* 0x000fe20000010100 */
[----:B------:R-:W-:Y:S02]  /*29e0*/  FADD.FTZ R231, -R234, R6 ;  /* 0x00000006eae77221 */ /* 0x000fe40000010100 */
[----:B------:R-:W-:Y:S01]  /*29f0*/  FMUL.FTZ R228, R134, R228 ;  /* 0x000000e486e47220 */ /* 0x000fe20000410000 */
[----:B------:R-:W-:Y:S01]  /*2a00*/  FMUL.FTZ R242, R135, R242 ;  /* 0x000000f287f27220 */ /* 0x000fe20000410000 */
[----:B------:R-:W-:Y:S01]  /*2a10*/  FMUL.FTZ R231, R229, R231 ;  /* 0x000000e7e5e77220 */ /* 0x000fe20000410000 */
[----:B------:R-:W-:Y:S03]  /*2a20*/  FADD.FTZ R229, -R234, R18 ;  /* 0x00000012eae57221 */ /* 0x000fe60000010100 */
[----:B------:R-:W-:Y:S01]  /*2a30*/  F2FP.F16.F32.PACK_AB R228, R242, R228 ;  /* 0x000000e4f2e4723e */ /* 0x000fe200000000ff */
[----:B------:R-:W-:Y:S01]  /*2a40*/  FMUL.FTZ R229, R244, R229 ;  /* 0x000000e5f4e57220 */ /* 0x000fe20000410000 */
[----:B------:R-:W-:Y:S01]  /*2a50*/  F2FP.F16.F32.PACK_AB R231, R230, R231 ;  /* 0x000000e7e6e7723e */ /* 0x000fe200000000ff */
[----:B------:R-:W-:Y:S01]  /*2a60*/  FMUL.FTZ R230, R245, R247 ;  /* 0x000000f7f5e67220 */ /* 0x000fe20000410000 */
[C---:B------:R-:W-:Y:S01]  /*2a70*/  FADD.FTZ R245, -R234.reuse, R22 ;  /* 0x00000016eaf57221 */ /* 0x040fe20000010100 */
[C---:B------:R-:W-:Y:S01]  /*2a80*/  FADD.FTZ R242, -R234.reuse, R23 ;  /* 0x00000017eaf27221 */ /* 0x040fe20000010100 */
[C---:B------:R-:W-:Y:S01]  /*2a90*/  FADD.FTZ R244, -R234.reuse, R34 ;  /* 0x00000022eaf47221 */ /* 0x040fe20000010100 */
[----:B------:R-:W-:Y:S01]  /*2aa0*/  FADD.FTZ R247, -R234, R35 ;  /* 0x00000023eaf77221 */ /* 0x000fe20000010100 */
[----:B------:R-:W-:Y:S01]  /*2ab0*/  FMUL.FTZ R245, R248, R245 ;  /* 0x000000f5f8f57220 */ /* 0x000fe20000410000 */
[----:B------:R-:W-:Y:S01]  /*2ac0*/  FMUL.FTZ R242, R249, R242 ;  /* 0x000000f2f9f27220 */ /* 0x000fe20000410000 */
[----:B------:R-:W-:Y:S01]  /*2ad0*/  FMUL.FTZ R244, R137, R244 ;  /* 0x000000f489f47220 */ /* 0x000fe20000410000 */
        /* <DEDUP_REMOVED lines=13> */
[----:B------:R-:W-:Y:S03]  /*2bb0*/  IADD3 R6, P0, PT, R210, UR7, RZ ;  /* 0x00000007d2067c10 */ /* 0x000fe6000ff1e0ff */
[----:B------:R-:W-:Y:S01]  /*2bc0*/  @!PT LDS RZ, [RZ] ;  /* 0x00000000fffff984 */ /* 0x000fe20000000800 */
[----:B------:R-:W-:Y:S01]  /*2bd0*/  @!PT LDS RZ, [RZ] ;  /* 0x00000000fffff984 */ /* 0x000fe20000000800 */
[----:B------:R-:W-:Y:S01]  /*2be0*/  @!PT LDS RZ, [RZ] ;  /* 0x00000000fffff984 */ /* 0x000fe20000000800 */
[----:B------:R1:W-:Y:S01]  /*2bf0*/  LDGSTS.E.BYPASS.LTC128B.128 [R219], desc[UR22][R210.64] ;  /* 0x00000000d2db7fae */ /* 0x0003e2000b981a16 */
[----:B------:R-:W-:Y:S05]  /*2c00*/  IADD3.X R7, PT, PT, R211, UR17, RZ, P0, !PT ;  /* 0x00000011d3077c10 */ /* 0x000fea00087fe4ff */
[----:B------:R1:W-:Y:S04]  /*2c10*/  LDGSTS.E.BYPASS.LTC128B.128 [R219+0x1000], desc[UR22][R6.64] ;  /* 0x0100000006db7fae */ /* 0x0003e8000b981a16 */
[----:B------:R-:W0:Y:S02]  /*2c20*/  LDGDEPBAR ;  /* 0x00000000000079af */ /* 0x000e240000000000 */
.L_x_217:
        /* <DEDUP_REMOVED lines=14> */
[C---:B------:R-:W-:Y:S01]  /*2d10*/  FADD.FTZ R5, -R241.reuse, R24 ;  /* 0x00000018f1057221 */ /* 0x040fe20000010100 */
        /* <DEDUP_REMOVED lines=9> */
[C---:B-1----:R-:W-:Y:S01]  /*2db0*/  FADD.FTZ R6, -R241.reuse, R29 ;  /* 0x0000001df1067221 */ /* 0x042fe20000010100 */
[----:B------:R-:W-:Y:S01]  /*2dc0*/  FADD.FTZ R7, -R241, R28 ;  /* 0x0000001cf1077221 */ /* 0x000fe20000010100 */
[----:B------:R-:W-:Y:S01]  /*2dd0*/  STS [R222+-0x3c00], R229 ;  /* 0xffc400e5de007388 */ /* 0x000fe20000000800 */
        /* <DEDUP_REMOVED lines=8> */
[----:B------:R-:W-:Y:S01]  /*2e60*/  F2FP.F16.F32.PACK_AB R28, R4, R5 ;  /* 0x00000005041c723e */ /* 0x000fe200000000ff */
[C---:B------:R-:W-:Y:S01]  /*2e70*/  FADD.FTZ R5, -R239.reuse, R26 ;  /* 0x0000001aef057221 */ /* 0x040fe20000010100 */
[C---:B------:R-:W-:Y:S01]  /*2e80*/  FADD.FTZ R4, -R239.reuse, R27 ;  /* 0x0000001bef047221 */ /* 0x040fe20000010100 */
[----:B------:R-:W-:Y:S01]  /*2e90*/  F2FP.F16.F32.PACK_AB R242, R242, R245 ;  /* 0x000000f5f2f2723e */ /* 0x000fe200000000ff */
[----:B------:R-:W-:Y:S01]  /*2ea0*/  STS [R222+-0x3000], R13 ;  /* 0xffd0000dde007388 */ /* 0x000fe20000000800 */
[----:B------:R-:W-:Y:S01]  /*2eb0*/  F2FP.F16.F32.PACK_AB R101, R6, R7 ;  /* 0x000000070665723e */ /* 0x000fe200000000ff */
[----:B------:R-:W-:Y:S01]  /*2ec0*/  FADD.FTZ R6, -R239, R31 ;  /* 0x0000001fef067221 */ /* 0x000fe20000010100 */
[----:B------:R-:W-:Y:S01]  /*2ed0*/  FMUL.FTZ R5, R252, R5 ;  /* 0x00000005fc057220 */ /* 0x000fe20000410000 */
[----:B------:R-:W-:Y:S01]  /*2ee0*/  STS [R222+-0x2c00], R15 ;  /* 0xffd4000fde007388 */ /* 0x000fe20000000800 */
[----:B------:R-:W-:Y:S01]  /*2ef0*/  FMUL.FTZ R4, R129, R4 ;  /* 0x0000000481047220 */ /* 0x000fe20000410000 */
[----:B------:R-:W-:Y:S01]  /*2f00*/  FADD.FTZ R30, -R239, R30 ;  /* 0x0000001eef1e7221 */ /* 0x000fe20000010100 */
[----:B------:R-:W-:Y:S01]  /*2f10*/  F2FP.F16.F32.PACK_AB R247, R247, R244 ;  /* 0x000000f4f7f7723e */ /* 0x000fe200000000ff */
[----:B------:R-:W-:Y:S01]  /*2f20*/  STS [R221+-0x4000], R246 ;  /* 0xffc000f6dd007388 */ /* 0x000fe20000000800 */
[----:B------:R-:W-:Y:S01]  /*2f30*/  FMUL.FTZ R139, R139, R6 ;  /* 0x000000068b8b7220 */ /* 0x000fe20000410000 */
[----:B------:R-:W-:Y:S01]  /*2f40*/  FMUL.FTZ R30, R133, R30 ;  /* 0x0000001e851e7220 */ /* 0x000fe20000410000 */
[----:B------:R-:W-:Y:S01]  /*2f50*/  F2FP.F16.F32.PACK_AB R32, R4, R5 ;  /* 0x000000050420723e */ /* 0x000fe200000000ff */
[----:B------:R-:W-:Y:S01]  /*2f60*/  STS [R221+-0x3c00], R242 ;  /* 0xffc400f2dd007388 */ /* 0x000fe20000000800 */
[----:B------:R-:W-:Y:S02]  /*2f70*/  IMAD R116, R205, UR10, RZ ;  /* 0x0000000acd747c24 */ /* 0x000fe4000f8e02ff */
[----:B------:R-:W-:Y:S01]  /*2f80*/  F2FP.F16.F32.PACK_AB R139, R139, R30 ;  /* 0x0000001e8b8b723e */ /* 0x000fe200000000ff */
        /* <DEDUP_REMOVED lines=65> */
[----:B------:R-:W-:Y:S03]  /*33a0*/  IADD3 R6, P0, PT, R212, UR6, RZ ;  /* 0x00000006d4067c10 */ /* 0x000fe6000ff1e0ff */
[----:B------:R-:W-:Y:S01]  /*33b0*/  @!PT LDS RZ, [RZ] ;  /* 0x00000000fffff984 */ /* 0x000fe20000000800 */
[----:B------:R-:W-:Y:S01]  /*33c0*/  @!PT LDS RZ, [RZ] ;  /* 0x00000000fffff984 */ /* 0x000fe20000000800 */
[----:B------:R-:W-:Y:S01]  /*33d0*/  @!PT LDS RZ, [RZ] ;  /* 0x00000000fffff984 */ /* 0x000fe20000000800 */
[----:B------:R1:W-:Y:S01]  /*33e0*/  LDGSTS.E.BYPASS.LTC128B.128 [R202+0x4000], desc[UR22][R212.64] ;  /* 0x04000000d4ca7fae */ /* 0x0003e2000b981a16 */
[----:B------:R-:W-:Y:S05]  /*33f0*/  IADD3.X R7, PT, PT, R213, UR8, RZ, P0, !PT ;  /* 0x00000008d5077c10 */ /* 0x000fea00087fe4ff */
[----:B------:R1:W-:Y:S04]  /*3400*/  LDGSTS.E.BYPASS.LTC128B.128 [R202+0x5000], desc[UR22][R6.64] ;  /* 0x0500000006ca7fae */ /* 0x0003e8000b981a16 */
[----:B------:R-:W0:Y:S02]  /*3410*/  LDGDEPBAR ;  /* 0x00000000000079af */ /* 0x000e240000000000 */
.L_x_218:
        /* <DEDUP_REMOVED lines=28> */
[C---:B------:R-:W-:Y:S01]  /*35e0*/  HMMA.16816.F32 R12, R100.reuse, R108, R12 ;  /* 0x0000006c640c723c */ /* 0x040fe2000000180c */
[----:B------:R-:W-:Y:S05]  /*35f0*/  IMAD.U32 R109, RZ, RZ, UR9 ;  /* 0x00000009ff6d7e24 */ /* 0x000fea000f8e00ff */
[----:B------:R-:W-:Y:S02]  /*3600*/  LEA R108, P0, R109, R224, 0x2 ;  /* 0x000000e06d6c7211 */ /* 0x000fe400078010ff */
        /* <DEDUP_REMOVED lines=8> */
[C---:B--2---:R-:W-:Y:S01]  /*3690*/  HMMA.16816.F32 R4, R24.reuse, R32, R4 ;  /* 0x000000201804723c */ /* 0x044fe20000001804 */
[----:B------:R-:W-:Y:S05]  /*36a0*/  IMAD.U32 R33, RZ, RZ, UR9 ;  /* 0x00000009ff217e24 */ /* 0x000fea000f8e00ff */
[----:B------:R-:W-:Y:S02]  /*36b0*/  LEA.HI.X.SX32 R109, R33, R225, 0x2, P0 ;  /* 0x000000e1216d7211 */ /* 0x000fe400000f16ff */
[C---:B------:R-:W-:Y:S01]  /*36c0*/  HMMA.16816.F32 R8, R24.reuse, R34, R8 ;  /* 0x000000221808723c */ /* 0x040fe20000001808 */
[----:B------:R-:W-:Y:S02]  /*36d0*/  LDSM.16.MT88.4 R32, [R188+0x9000] ;  /* 0x00900000bc20783b */ /* 0x000fe40000004200 */
[C---:B------:R-:W-:Y:S04]  /*36e0*/  LEA R110, P0, R116.reuse, R108, 0x5 ;  /* 0x0000006c746e7211 */ /* 0x040fe800078028ff */
[C---:B------:R-:W-:Y:S01]  /*36f0*/  LEA.HI.X.SX32 R111, R116.reuse, R109, 0x5, P0 ;  /* 0x0000006d746f7211 */ /* 0x040fe200000f2eff */
[C---:B---3--:R-:W-:Y:S03]  /*3700*/  HMMA.16816.F32 R12, R24.reuse, R104, R12 ;  /* 0x00000068180c723c */ /* 0x048fe6000000180c */
[C---:B------:R-:W-:Y:S04]  /*3710*/  LEA R112, P0, R116.reuse, R110, 0x5 ;  /* 0x0000006e74707211 */ /* 0x040fe800078028ff */
[C---:B------:R-:W-:Y:S01]  /*3720*/  LEA.HI.X.SX32 R113, R116.reuse, R111, 0x5, P0 ;  /* 0x0000006f74717211 */ /* 0x040fe200000f2eff */
[----:B------:R-:W-:Y:S01]  /*3730*/  HMMA.16816.F32 R16, R24, R106, R16 ;  /* 0x0000006a1810723c */ /* 0x000fe20000001810 */
[----:B------:R-:W2:Y:S02]  /*3740*/  LDSM.16.M88.4 R24, [R176+0x2000] ;  /* 0x00200000b018783b */ /* 0x000ea40000000200 */
[C---:B------:R-:W-:Y:S02]  /*3750*/  LEA R114, P0, R116.reuse, R112, 0x5 ;  /* 0x0000007074727211 */ /* 0x040fe400078028ff */
[----:B------:R-:W-:Y:S02]  /*3760*/  LDSM.16.MT88.4 R104, [R0+0x9800] ;  /* 0x009800000068783b */ /* 0x000fe40000004200 */
        /* <DEDUP_REMOVED lines=8> */
[C---:B------:R-:W-:Y:S05]  /*37f0*/  LEA.HI.X.SX32 R121, R116.reuse, R119, 0x5, P0 ;  /* 0x0000007774797211 */ /* 0x040fea00000f2eff */
[----:B------:R-:W-:Y:S01]  /*3800*/  HMMA.16816.F32 R16, R28, R22, R16 ;  /* 0x000000161c10723c */ /* 0x000fe20000001810 */
[----:B------:R-:W-:Y:S04]  /*3810*/  LDSM.16.M88.4 R20, [R175+0x2000] ;  /* 0x00200000af14783b */ /* 0x000fe80000000200 */
[----:B------:R-:W3:Y:S03]  /*3820*/  LDSM.16.MT88.4 R28, [R188+0x9800] ;  /* 0x00980000bc1c783b */ /* 0x000ee60000004200 */
[C---:B--2---:R-:W-:Y:S05]  /*3830*/  HMMA.16816.F32 R4, R24.reuse, R32, R4 ;  /* 0x000000201804723c */ /* 0x044fea0000001804 */
[C---:B------:R-:W-:Y:S03]  /*3840*/  LEA R32, P0, R116.reuse, R120, 0x5 ;  /* 0x0000007874207211 */ /* 0x040fe600078028ff */
[C---:B------:R-:W-:Y:S03]  /*3850*/  HMMA.16816.F32 R8, R24.reuse, R34, R8 ;  /* 0x000000221808723c */ /* 0x040fe60000001808 */
        /* <DEDUP_REMOVED lines=27> */
[C---:B------:R-:W-:Y:S01]  /*3a10*/  LEA.HI.X.SX32 R107, R116.reuse, R105, 0x5, P0 ;  /* 0x00000069746b7211 */ /* 0x040fe200000f2eff */
[----:B------:R-:W-:Y:S01]  /*3a20*/  REDG.E.ADD.F32.FTZ.RN.STRONG.GPU desc[UR22][R114.64], R8 ;  /* 0x00000008720079a6 */ /* 0x000fe2000c12f316 */
[C---:B------:R-:W-:Y:S03]  /*3a30*/  LEA R124, P0, R116.reuse, R106, 0x5 ;  /* 0x0000006a747c7211 */ /* 0x040fe600078028ff */
[----:B------:R-:W-:Y:S01]  /*3a40*/  REDG.E.ADD.F32.FTZ.RN.STRONG.GPU desc[UR22][R118.64], R9 ;  /* 0x00000009760079a6 */ /* 0x000fe2000c12f316 */
[----:B------:R-:W-:Y:S03]  /*3a50*/  LEA.HI.X.SX32 R125, R116, R107, 0x5, P0 ;  /* 0x0000006b747d7211 */ /* 0x000fe600000f2eff */
        /* <DEDUP_REMOVED lines=69> */
.L_x_216:
[----:B------:R-:W1:Y:S01]  /*3eb0*/  LDCU UR6, c[0x0][0x500] ;  /* 0x0000a000ff0677ac */ /* 0x000e620008000800 */
[----:B------:R-:W-:Y:S01]  /*3ec0*/  F2FP.F16.F32.PACK_AB R36, R37, R36 ;  /* 0x000000242524723e */ /* 0x000fe200000000ff */
[----:B------:R-:W2:Y:S01]  /*3ed0*/  LDC.64 R6, c[0x0][0x5c0] ;  /* 0x00017000ff067b82 */ /* 0x000ea20000000a00 */
[----:B------:R-:W-:Y:S01]  /*3ee0*/  F2FP.F16.F32.PACK_AB R38, R39, R38 ;  /* 0x000000262726723e */ /* 0x000fe200000000ff */
[----:B------:R-:W3:Y:S01]  /*3ef0*/  LDCU.64 UR4, c[0x0][0x5a8] ;  /* 0x0000b500ff0477ac */ /* 0x000ee20008000a00 */
[----:B------:R-:W-:Y:S02]  /*3f00*/  F2FP.F16.F32.PACK_AB R48, R49, R48 ;  /* 0x000000303130723e */ /* 0x000fe400000000ff */
[----:B------:R-:W-:Y:S01]  /*3f10*/  F2FP.F16.F32.PACK_AB R50, R51, R50 ;  /* 0x000000323332723e */ /* 0x000fe200000000ff */
[----:B------:R-:W4:Y:S01]  /*3f20*/  LDCU.64 UR8, c[0x0][0x5e0] ;  /* 0x0000bc00ff0877ac */ /* 0x000f220008000a00 */
[----:B------:R-:W-:Y:S02]  /*3f30*/  F2FP.F16.F32.PACK_AB R40, R41, R40 ;  /* 0x000000282928723e */ /* 0x000fe400000000ff */
[----:B------:R-:W-:-:S02]  /*3f40*/  F2FP.F16.F32.PACK_AB R42, R43, R42 ;  /* 0x0000002a2b2a723e */ /* 0x000fc400000000ff */
[----:B------:R-:W-:Y:S02]  /*3f50*/  F2FP.F16.F32.PACK_AB R44, R45, R44 ;  /* 0x0000002c2d2c723e */ /* 0x000fe400000000ff */
[----:B------:R-:W-:Y:S02]  /*3f60*/  F2FP.F16.F32.PACK_AB R46, R47, R46 ;  /* 0x0000002e2f2e723e */ /* 0x000fe400000000ff */
[----:B------:R-:W-:Y:S01]  /*3f70*/  MOV R205, RZ ;  /* 0x000000ff00cd7202 */ /* 0x000fe20000000f00 */
[----:B-1----:R-:W-:Y:S01]  /*3f80*/  FMUL.FTZ R68, R68, UR6 ;  /* 0x0000000644447c20 */ /* 0x002fe20008410000 */
        /* <DEDUP_REMOVED lines=31> */
[----:B------:R-:W-:Y:S01]  /*4180*/  FMUL.FTZ R92, R92, UR6 ;  /* 0x000000065c5c7c20 */ /* 0x000fe20008410000 */
[----:B------:R-:W-:Y:S01]  /*4190*/  F2FP.F16.F32.PACK_AB R82, R83, R82 ;  /* 0x000000525352723e */ /* 0x000fe200000000ff */
[----:B------:R-:W-:Y:S01]  /*41a0*/  FMUL.FTZ R93, R93, UR6 ;  /* 0x000000065d5d7c20 */ /* 0x000fe20008410000 */
[----:B------:R-:W-:Y:S01]  /*41b0*/  FMUL.FTZ R94, R94, UR6 ;  /* 0x000000065e5e7c20 */ /* 0x000fe20008410000 */
[----:B------:R-:W-:Y:S01]  /*41c0*/  FMUL.FTZ R95, R95, UR6 ;  /* 0x000000065f5f7c20 */ /* 0x000fe20008410000 */
[----:B------:R-:W-:Y:S01]  /*41d0*/  F2FP.F16.F32.PACK_AB R72, R73, R72 ;  /* 0x000000484948723e */ /* 0x000fe200000000ff */
[----:B------:R-:W1:Y:S01]  /*41e0*/  LDCU.64 UR6, c[0x0][0x5d8] ;  /* 0x0000bb00ff0677ac */ /* 0x000e620008000a00 */
[----:B------:R-:W-:Y:S01]  /*41f0*/  F2FP.F16.F32.PACK_AB R74, R75, R74 ;  /* 0x0000004a4b4a723e */ /* 0x000fe200000000ff */
[----:B---3--:R-:W-:Y:S01]  /*4200*/  IMAD.WIDE.U32 R4, R194, UR4, R204 ;  /* 0x00000004c2047c25 */ /* 0x008fe2000f8e00cc */
[----:B------:R-:W-:-:S02]  /*4210*/  F2FP.F16.F32.PACK_AB R76, R77, R76 ;  /* 0x0000004c4d4c723e */ /* 0x000fc400000000ff */
[----:B------:R-:W-:Y:S01]  /*4220*/  F2FP.F16.F32.PACK_AB R78, R79, R78 ;  /* 0x0000004e4f4e723e */ /* 0x000fe200000000ff */
[----:B------:R-:W-:Y:S01]  /*4230*/  IMAD R9, R194, UR5, R5 ;  /* 0x00000005c2097c24 */ /* 0x000fe2000f8e0205 */
[----:B------:R-:W-:Y:S01]  /*4240*/  F2FP.F16.F32.PACK_AB R84, R85, R84 ;  /* 0x000000545554723e */ /* 0x000fe200000000ff */
[----:B------:R-:W3:Y:S01]  /*4250*/  LDCU.64 UR4, c[0x0][0x5b0] ;  /* 0x0000b600ff0477ac */ /* 0x000ee20008000a00 */
[----:B------:R-:W-:Y:S02]  /*4260*/  F2FP.F16.F32.PACK_AB R86, R87, R86 ;  /* 0x000000565756723e */ /* 0x000fe400000000ff */
[----:B------:R-:W-:Y:S01]  /*4270*/  F2FP.F16.F32.PACK_AB R97, R97, R96 ;  /* 0x000000606161723e */ /* 0x000fe200000000ff */
[----:B------:R-:W-:Y:S01]  /*4280*/  STS [R193+0x6000], R68 ;  /* 0x00600044c1007388 */ /* 0x000fe20000000800 */
[----:B------:R-:W-:Y:S02]  /*4290*/  F2FP.F16.F32.PACK_AB R99, R99, R98 ;  /* 0x000000626363723e */ /* 0x000fe400000000ff */
[----:B------:R-:W-:Y:S01]  /*42a0*/  F2FP.F16.F32.PACK_AB R88, R89, R88 ;  /* 0x000000585958723e */ /* 0x000fe200000000ff */
[----:B------:R-:W-:Y:S01]  /*42b0*/  STS [R193+0x6400], R70 ;  /* 0x00640046c1007388 */ /* 0x000fe20000000800 */
[----:B------:R-:W-:-:S02]  /*42c0*/  F2FP.F16.F32.PACK_AB R90, R91, R90 ;  /* 0x0000005a5b5a723e */ /* 0x000fc400000000ff */
[----:B------:R-:W-:Y:S01]  /*42d0*/  F2FP.F16.F32.PACK_AB R93, R93, R92 ;  /* 0x0000005c5d5d723e */ /* 0x000fe200000000ff */
[----:B------:R-:W-:Y:S01]  /*42e0*/  STS [R203+0x6000], R80 ;  /* 0x00600050cb007388 */ /* 0x000fe20000000800 */
        /* <DEDUP_REMOVED lines=13> */
[----:B------:R-:W-:Y:S01]  /*43c0*/  MOV R8, R4 ;  /* 0x0000000400087202 */ /* 0x000fe20000000f00 */
[----:B------:R-:W-:Y:S01]  /*43d0*/  STS [R203+0x8400], R78 ;  /* 0x0084004ecb007388 */ /* 0x000fe20000000800 */
[----:B------:R-:W4:Y:S03]  /*43e0*/  LDC.64 R4, c[0x0][0x5c8] ;  /* 0x00017200ff047b82 */ /* 0x000f260000000a00 */
[----:B------:R-:W-:Y:S01]  /*43f0*/  STS [R191], R84 ;  /* 0x00000054bf007388 */ /* 0x000fe20000000800 */
[----:B-1----:R-:W-:-:S03]  /*4400*/  IMAD.WIDE.U32 R10, R189, UR6, R8 ;  /* 0x00000006bd0a7c25 */ /* 0x002fc6000f8e0008 */
[----:B------:R-:W-:Y:S01]  /*4410*/  STS [R191+0x400], R86 ;  /* 0x00040056bf007388 */ /* 0x000fe20000000800 */
[----:B------:R-:W-:Y:S02]  /*4420*/  IMAD R11, R189, UR7, R11 ;  /* 0x00000007bd0b7c24 */ /* 0x000fe4000f8e020b */
[C---:B--2---:R-:W-:Y:S01]  /*4430*/  IMAD R8, R6.reuse, UR31, RZ ;  /* 0x0000001f06087c24 */ /* 0x044fe2000f8e02ff */
[----:B------:R-:W-:Y:S01]  /*4440*/  STS [R206], R97 ;  /* 0x00000061ce007388 */ /* 0x000fe20000000800 */
[----:B------:R-:W-:-:S03]  /*4450*/  IMAD.WIDE.U32 R10, R6, UR14, R10 ;  /* 0x0000000e060a7c25 */ /* 0x000fc6000f8e000a */
[----:B------:R-:W-:Y:S01]  /*4460*/  STS [R206+0x400], R99 ;  /* 0x00040063ce007388 */ /* 0x000fe20000000800 */
[----:B------:R-:W-:-:S03]  /*4470*/  IMAD R8, R7, UR14, R8 ;  /* 0x0000000e07087c24 */ /* 0x000fc6000f8e0208 */
[----:B------:R-:W-:Y:S01]  /*4480*/  STS [R191+0x2000], R88 ;  /* 0x00200058bf007388 */ /* 0x000fe20000000800 */
[----:B------:R-:W-:Y:S01]  /*4490*/  IMAD.IADD R9, R11, 0x1, R8 ;  /* 0x000000010b097824 */ /* 0x000fe200078e0208 */
[----:B------:R-:W-:Y:S02]  /*44a0*/  MOV R8, R10 ;  /* 0x0000000a00087202 */ /* 0x000fe40000000f00 */
[----:B------:R-:W-:Y:S04]  /*44b0*/  STS [R191+0x2400], R90 ;  /* 0x0024005abf007388 */ /* 0x000fe80000000800 */
[----:B------:R-:W-:Y:S04]  /*44c0*/  STS [R206+0x2000], R93 ;  /* 0x0020005dce007388 */ /* 0x000fe80000000800 */
[----:B------:R-:W-:Y:S04]  /*44d0*/  STS [R206+0x2400], R95 ;  /* 0x0024005fce007388 */ /* 0x000fe80000000800 */
[----:B------:R-:W-:Y:S04]  /*44e0*/  STS [R193+0xa000], R36 ;  /* 0x00a00024c1007388 */ /* 0x000fe80000000800 */
[----:B------:R-:W-:Y:S04]  /*44f0*/  STS [R193+0xa400], R38 ;  /* 0x00a40026c1007388 */ /* 0x000fe80000000800 */
[----:B------:R-:W-:Y:S04]  /*4500*/  STS [R203+0xa000], R48 ;  /* 0x00a00030cb007388 */ /* 0x000fe80000000800 */
[----:B------:R-:W-:Y:S04]  /*4510*/  STS [R203+0xa400], R50 ;  /* 0x00a40032cb007388 */ /* 0x000fe80000000800 */
[----:B------:R4:W-:Y:S04]  /*4520*/  STS [R193+0xc000], R40 ;  /* 0x00c00028c1007388 */ /* 0x0009e80000000800 */
[----:B------:R1:W-:Y:S04]  /*4530*/  STS [R193+0xc400], R42 ;  /* 0x00c4002ac1007388 */ /* 0x0003e80000000800 */
[----:B------:R3:W-:Y:S04]  /*4540*/  STS [R203+0xc000], R44 ;  /* 0x00c0002ccb007388 */ /* 0x0007e80000000800 */
[----:B------:R2:W-:Y:S04]  /*4550*/  STS [R203+0xc400], R46 ;  /* 0x00c4002ecb007388 */ /* 0x0005e80000000800 */
[----:B------:R-:W-:Y:S04]  /*4560*/  STS [R191+0x4000], R52 ;  /* 0x00400034bf007388 */ /* 0x000fe80000000800 */
[----:B------:R2:W-:Y:S04]  /*4570*/  STS [R191+0x4400], R54 ;  /* 0x00440036bf007388 */ /* 0x0005e80000000800 */
[----:B------:R-:W-:Y:S01]  /*4580*/  STS [R206+0x4000], R65 ;  /* 0x00400041ce007388 */ /* 0x000fe20000000800 */
[----:B----4-:R-:W-:-:S03]  /*4590*/  IMAD R40, R4, UR31, RZ ;  /* 0x0000001f04287c24 */ /* 0x010fc6000f8e02ff */
[----:B------:R-:W-:Y:S01]  /*45a0*/  STS [R206+0x4400], R67 ;  /* 0x00440043ce007388 */ /* 0x000fe20000000800 */
[----:B-1----:R-:W-:-:S03]  /*45b0*/  IMAD.WIDE.U32 R42, R199, R6, R8 ;  /* 0x00000006c72a7225 */ /* 0x002fc600078e0008 */
[----:B------:R-:W-:Y:S01]  /*45c0*/  STS [R191+0x6000], R56 ;  /* 0x00600038bf007388 */ /* 0x000fe20000000800 */
[----:B---3--:R-:W-:-:S03]  /*45d0*/  IMAD.WIDE.U32 R44, R194, UR4, R204 ;  /* 0x00000004c22c7c25 */ /* 0x008fc6000f8e00cc */
[----:B------:R-:W-:Y:S01]  /*45e0*/  STS [R191+0x6400], R58 ;  /* 0x0064003abf007388 */ /* 0x000fe20000000800 */
[----:B------:R-:W-:Y:S01]  /*45f0*/  IMAD R45, R194, UR5, R45 ;  /* 0x00000005c22d7c24 */ /* 0x000fe2000f8e022d */
[----:B------:R-:W2:Y:S01]  /*4600*/  LDCU.128 UR4, c[0x0][0x560] ;  /* 0x0000ac00ff0477ac */ /* 0x000ea20008000c00 */
[----:B------:R-:W-:Y:S01]  /*4610*/  IMAD R40, R5, UR14, R40 ;  /* 0x0000000e05287c24 */ /* 0x000fe2000f8e0228 */
[----:B------:R-:W-:Y:S01]  /*4620*/  STS [R206+0x6000], R61 ;  /* 0x0060003dce007388 */ /* 0x000fe20000000800 */
[----:B------:R-:W-:-:S03]  /*4630*/  IMAD.WIDE.U32 R44, R189, UR8, R44 ;  /* 0x00000008bd2c7c25 */ /* 0x000fc6000f8e002c */
[----:B------:R-:W-:Y:S01]  /*4640*/  STS [R206+0x6400], R63 ;  /* 0x0064003fce007388 */ /* 0x000fe20000000800 */
[----:B------:R-:W-:Y:S02]  /*4650*/  IMAD R45, R189, UR9, R45 ;  /* 0x00000009bd2d7c24 */ /* 0x000fe4000f8e022d */
[----:B------:R-:W-:Y:S01]  /*4660*/  IMAD R41, R199, R7, R43 ;  /* 0x00000007c7297224 */ /* 0x000fe200078e022b */
[----:B------:R-:W-:Y:S01]  /*4670*/  BAR.SYNC.DEFER_BLOCKING 0x0 ;  /* 0x0000000000007b1d */ /* 0x000fe20000010000 */
[----:B------:R-:W-:-:S04]  /*4680*/  IMAD.WIDE.U32 R44, R4, UR14, R44 ;  /* 0x0000000e042c7c25 */ /* 0x000fc8000f8e002c */
[----:B------:R-:W-:Y:S01]  /*4690*/  IMAD.IADD R45, R45, 0x1, R40 ;  /* 0x000000012d2d7824 */ /* 0x000fe200078e0228 */
[----:B------:R-:W-:Y:S02]  /*46a0*/  SHF.L.U64.HI R40, R6, 0x6, R7 ;  /* 0x0000000606287819 */ /* 0x000fe40000010207 */
[----:B--2---:R-:W-:Y:S01]  /*46b0*/  LEA R46, P0, R42, UR4, 0x1 ;  /* 0x000000042a2e7c11 */ /* 0x004fe2000f8008ff */
[----:B------:R-:W-:-:S03]  /*46c0*/  IMAD.WIDE.U32 R44, R199, R4, R44 ;  /* 0x00000004c72c7225 */ /* 0x000fc600078e002c */
[----:B------:R-:W-:Y:S02]  /*46d0*/  LEA.HI.X R47, R42, UR5, R41, 0x1, P0 ;  /* 0x000000052a2f7c11 */ /* 0x000fe400080f0c29 */
[CC--:B------:R-:W-:Y:S02]  /*46e0*/  LEA R42, P0, R6.reuse, R46.reuse, 0x7 ;  /* 0x0000002e062a7211 */ /* 0x0c0fe400078038ff */
[C---:B------:R-:W-:Y:S02]  /*46f0*/  SHF.L.U32 R41, R6.reuse, 0x6, RZ ;  /* 0x0000000606297819 */ /* 0x040fe400000006ff */
[----:B------:R-:W-:Y:S01]  /*4700*/  LEA.HI.X R43, R6, R47, R7, 0x7, P0 ;  /* 0x0000002f062b7211 */ /* 0x000fe200000f3c07 */
[----:B------:R-:W-:Y:S01]  /*4710*/  IMAD R6, R199, R5, R45 ;  /* 0x00000005c7067224 */ /* 0x000fe200078e022d */
[----:B------:R-:W-:Y:S02]  /*4720*/  LEA R50, P0, R44, UR6, 0x1 ;  /* 0x000000062c327c11 */ /* 0x000fe4000f8008ff */
[----:B------:R-:W-:Y:S01]  /*4730*/  IADD3 R48, P1, PT, R41, R46, RZ ;  /* 0x0000002e29307210 */ /* 0x000fe20007f3e0ff */
[----:B------:R-:W1:Y:S01]  /*4740*/  LDS.128 R36, [R202+0x6000] ;  /* 0x00600000ca247984 */ /* 0x000e620000000c00 */
[----:B------:R-:W-:-:S02]  /*4750*/  SHF.L.U32 R7, R4, 0x6, RZ ;  /* 0x0000000604077819 */ /* 0x000fc400000006ff */
[----:B------:R-:W-:Y:S01]  /*4760*/  LEA.HI.X R51, R44, UR7, R6, 0x1, P0 ;  /* 0x000000072c337c11 */ /* 0x000fe200080f0c06 */
[----:B------:R-:W2:Y:S01]  /*4770*/  LDS.128 R32, [R202+0x7000] ;  /* 0x00700000ca207984 */ /* 0x000ea20000000c00 */
[----:B------:R-:W-:Y:S02]  /*4780*/  IADD3 R54, P2, PT, R42, R41, RZ ;  /* 0x000000292a367210 */ /* 0x000fe40007f5e0ff */
[-C--:B------:R-:W-:Y:S01]  /*4790*/  LEA R44, P0, R4, R50.reuse, 0x7 ;  /* 0x00000032042c7211 */ /* 0x080fe200078038ff */
[----:B------:R-:W3:Y:S01]  /*47a0*/  LDS.128 R28, [R202+0x8000] ;  /* 0x00800000ca1c7984 */ /* 0x000ee20000000c00 */
[----:B------:R-:W-:Y:S01]  /*47b0*/  IADD3.X R49, PT, PT, R40, R47, RZ, P1, !PT ;  /* 0x0000002f28317210 */ /* 0x000fe20000ffe4ff */
[----:B------:R-:W-:Y:S01]  /*47c0*/  IMAD.X R55, R43, 0x1, R40, P2 ;  /* 0x000000012b377824 */ /* 0x000fe200010e0628 */
[----:B------:R-:W-:Y:S01]  /*47d0*/  SHF.L.U64.HI R6, R4, 0x6, R5 ;  /* 0x0000000604067819 */ /* 0x000fe20000010205 */
[----:B------:R-:W4:Y:S01]  /*47e0*/  LDS.128 R24, [R202+0x9000] ;  /* 0x00900000ca187984 */ /* 0x000f220000000c00 */
[----:B------:R-:W-:-:S02]  /*47f0*/  IADD3 R52, P1, PT, R7, R50, RZ ;  /* 0x0000003207347210 */ /* 0x000fc40007f3e0ff */
[----:B------:R-:W-:Y:S01]  /*4800*/  LEA.HI.X R45, R4, R51, R5, 0x7, P0 ;  /* 0x00000033042d7211 */ /* 0x000fe200000f3c05 */
[----:B------:R-:W4:Y:S01]  /*4810*/  LDS.128 R20, [R202+0xa000] ;  /* 0x00a00000ca147984 */ /* 0x000f220000000c00 */
[----:B------:R-:W-:Y:S02]  /*4820*/  IADD3 R4, P0, PT, R44, R7, RZ ;  /* 0x000000072c047210 */ /* 0x000fe40007f1e0ff */
[----:B------:R-:W-:Y:S01]  /*4830*/  IADD3.X R53, PT, PT, R6, R51, RZ, P1, !PT ;  /* 0x0000003306357210 */ /* 0x000fe20000ffe4ff */
[----:B------:R-:W4:Y:S01]  /*4840*/  LDS.128 R16, [R202+0xb000] ;  /* 0x00b00000ca107984 */ /* 0x000f220000000c00 */
[----:B------:R-:W-:-:S03]  /*4850*/  IADD3.X R5, PT, PT, R45, R6, RZ, P0, !PT ;  /* 0x000000062d057210 */ /* 0x000fc600007fe4ff */
[----:B------:R-:W4:Y:S04]  /*4860*/  LDS.128 R12, [R202+0xc000] ;  /* 0x00c00000ca0c7984 */ /* 0x000f280000000c00 */
[----:B------:R-:W4:Y:S04]  /*4870*/  LDS.128 R8, [R202+0xd000] ;  /* 0x00d00000ca087984 */ /* 0x000f280000000c00 */
[----:B-1----:R1:W-:Y:S04]  /*4880*/  STG.E.128 desc[UR22][R46.64], R36 ;  /* 0x000000242e007986 */ /* 0x0023e8000c101d16 */
[----:B--2---:R1:W-:Y:S04]  /*4890*/  STG.E.128 desc[UR22][R48.64], R32 ;  /* 0x0000002030007986 */ /* 0x0043e8000c101d16 */
[----:B---3--:R1:W-:Y:S04]  /*48a0*/  STG.E.128 desc[UR22][R42.64], R28 ;  /* 0x0000001c2a007986 */ /* 0x0083e8000c101d16 */
[----:B----4-:R1:W-:Y:S04]  /*48b0*/  STG.E.128 desc[UR22][R54.64], R24 ;  /* 0x0000001836007986 */ /* 0x0103e8000c101d16 */
[----:B------:R1:W-:Y:S04]  /*48c0*/  STG.E.128 desc[UR22][R50.64], R20 ;  /* 0x0000001432007986 */ /* 0x0003e8000c101d16 */
[----:B------:R1:W-:Y:S04]  /*48d0*/  STG.E.128 desc[UR22][R52.64], R16 ;  /* 0x0000001034007986 */ /* 0x0003e8000c101d16 */
[----:B------:R1:W-:Y:S04]  /*48e0*/  STG.E.128 desc[UR22][R44.64], R12 ;  /* 0x0000000c2c007986 */ /* 0x0003e8000c101d16 */
[----:B------:R1:W-:Y:S02]  /*48f0*/  STG.E.128 desc[UR22][R4.64], R8 ;  /* 0x0000000804007986 */ /* 0x0003e4000c101d16 */
.L_x_213:
[----:B------:R-:W2:Y:S01]  /*4900*/  LDCU UR5, c[0x0][0x438] ;  /* 0x00008700ff0577ac */ /* 0x000ea20008000800 */
[----:B------:R-:W-:Y:S02]  /*4910*/  UIADD3 UR20, UPT, UPT, UR19, UR20, URZ ;  /* 0x0000001413147290 */ /* 0x000fe4000fffe0ff */
[----:B--2---:R-:W-:-:S04]  /*4920*/  UIADD3 UR5, UPT, UPT, UR5, 0x7f, URZ ;  /* 0x0000007f05057890 */ /* 0x004fc8000fffe0ff */
[----:B------:R-:W-:-:S04]  /*4930*/  USHF.R.S32.HI UR4, URZ, 0x1f, UR5 ;  /* 0x0000001fff047899 */ /* 0x000fc80008011405 */
[----:B------:R-:W-:-:S04]  /*4940*/  ULEA.HI UR4, UR4, UR5, URZ, 0x7 ;  /* 0x0000000504047291 */ /* 0x000fc8000f8f38ff */
[----:B------:R-:W-:-:S04]  /*4950*/  USHF.R.S32.HI UR4, URZ, 0x7, UR4 ;  /* 0x00000007ff047899 */ /* 0x000fc80008011404 */
[----:B------:R-:W-:-:S09]  /*4960*/  UISETP.GE.AND UP0, UPT, UR20, UR4, UPT ;  /* 0x000000041400728c */ /* 0x000fd2000bf06270 */
[----:B------:R-:W-:Y:S05]  /*4970*/  BRA.U !UP0, `(.L_x_220) ;  /* 0xffffffbd08407547 */ /* 0x000fea000b83ffff */
[----:B------:R-:W-:Y:S05]  /*4980*/  EXIT ;  /* 0x000000000000794d */ /* 0x000fea0003800000 */
.L_x_221:
        /* <DEDUP_REMOVED lines=15> */
.L_x_2756:


//--------------------- .text._ZN5flash44flash_bwd_dq_dk_dv_loop_seqk_parallel_kernelI23Flash_bwd_kernel_traitsILi64ELi64ELi128ELi8ELi2ELi4ELi4ELb1ELb0EN7cutlass6half_tE19Flash_kernel_traitsILi64ELi64ELi128ELi8ES3_EELb0ELb0ELb0ELb1ELb0ELb0ELb0EEEvNS_16Flash_bwd_paramsE --------------------------
	.section	.text._ZN5flash44flash_bwd_dq_dk_dv_loop_seqk_parallel_kernelI23Flash_bwd_kernel_traitsILi64ELi64ELi128ELi8ELi2ELi4ELi4ELb1ELb0EN7cutlass6half_tE19Flash_kernel_traitsILi64ELi64ELi128ELi8ES3_EELb0ELb0ELb0ELb1ELb0ELb0ELb0EEEvNS_16Flash_bwd_paramsE,"ax",@progbits
	.align	128
        .global         _ZN5flash44flash_bwd_dq_dk_dv_loop_seqk_parallel_kernelI23Flash_bwd_kernel_traitsILi64ELi64ELi128ELi8ELi2ELi4ELi4ELb1ELb0EN7cutlass6half_tE19Flash_kernel_traitsILi64ELi64ELi128ELi8ES3_EELb0ELb0ELb0ELb1ELb0ELb0ELb0EEEvNS_16Flash_bwd_paramsE
        .type           _ZN5flash44flash_bwd_dq_dk_dv_loop_seqk_parallel_kernelI23Flash_bwd_kernel_traitsILi64ELi64ELi128ELi8ELi2ELi4ELi4ELb1ELb0EN7cutlass6half_tE19Flash_kernel_traitsILi64ELi64ELi128ELi8ES3_EELb0ELb0ELb0ELb1ELb0ELb0ELb0EEEvNS_16Flash_bwd_paramsE,@function
        .size           _ZN5flash44flash_bwd_dq_dk_dv_loop_seqk_parallel_kernelI23Flash_bwd_kernel_traitsILi64ELi64ELi128ELi8ELi2ELi4ELi4ELb1ELb0EN7cutlass6half_tE19Flash_kernel_traitsILi64ELi64ELi128ELi8ES3_EELb0ELb0ELb0ELb1ELb0ELb0ELb0EEEvNS_16Flash_bwd_paramsE,(.L_x_2757 - _ZN5flash44flash_bwd_dq_dk_dv_loop_seqk_parallel_kernelI23Flash_bwd_kernel_traitsILi64ELi64ELi128ELi8ELi2ELi4ELi4ELb1ELb0EN7cutlass6half_tE19Flash_kernel_traitsILi64ELi64ELi128ELi8ES3_EELb0ELb0ELb0ELb1ELb0ELb0ELb0EEEvNS_16Flash_bwd_paramsE)
        .other          _ZN5flash44flash_bwd_dq_dk_dv_loop_seqk_parallel_kernelI23Flash_bwd_kernel_traitsILi64ELi64ELi128ELi8ELi2ELi4ELi4ELb1ELb0EN7cutlass6half_tE19Flash_kernel_traitsILi64ELi64ELi128ELi8ES3_EELb0ELb0ELb0ELb1ELb0ELb0ELb0EEEvNS_16Flash_bwd_paramsE,@"STO_CUDA_ENTRY STV_DEFAULT"
_ZN5flash44flash_bwd_dq_dk_dv_loop_seqk_parallel_kernelI23Flash_bwd_kernel_traitsILi64ELi64ELi128ELi8ELi2ELi4ELi4ELb1ELb0EN7cutlass6half_tE19Flash_kernel_traitsILi64ELi64ELi128ELi8ES3_EELb0ELb0ELb0ELb1ELb0ELb0ELb0EEEvNS_16Flash_bwd_paramsE:
.text._ZN5flash44flash_bwd_dq_dk_dv_loop_seqk_parallel_kernelI23Flash_bwd_kernel_traitsILi64ELi64ELi128ELi8ELi2ELi4ELi4ELb1ELb0EN7cutlass6half_tE19Flash_kernel_traitsILi64ELi64ELi128ELi8ES3_EELb0ELb0ELb0ELb1ELb0ELb0ELb0EEEvNS_16Flash_bwd_paramsE:
        /* <DEDUP_REMOVED lines=16> */
[----:B------:R-:W-:Y:S01]  /*0100*/  IMAD.MOV.U32 R187, RZ, RZ, 0x20 ;  /* 0x00000020ffbb7424 */ /* 0x000fe200078e00ff */
[----:B------:R-:W3:Y:S01]  /*0110*/  S2R R193, SR_CTAID.Z ;  /* 0x0000000000c17919 */ /* 0x000ee20000002700 */
        /* <DEDUP_REMOVED lines=8> */
[--C-:B-1----:R-:W-:Y:S01]  /*01a0*/  SHF.R.U32.HI R0, RZ, 0x1, R198.reuse ;  /* 0x00000001ff007819 */ /* 0x102fe200000116c6 */
[C---:B------:R-:W-:Y:S01]  /*01b0*/  IMAD.SHL.U32 R4, R198.reuse, 0x10, RZ ;  /* 0x00000010c6047824 */ /* 0x040fe200078e00ff */
[--C-:B------:R-:W-:Y:S01]  /*01c0*/  SHF.R.U32.HI R2, RZ, 0x2, R198.reuse ;  /* 0x00000002ff027819 */ /* 0x100fe200000116c6 */
[----:B------:R-:W-:Y:S01]  /*01d0*/  IMAD.SHL.U32 R206, R198, 0x2, RZ ;  /* 0x00000002c6ce7824 */ /* 0x000fe200078e00ff */
[----:B------:R-:W-:Y:S01]  /*01e0*/  LOP3.LUT R197, R0, 0x10, RZ, 0xc0, !PT ;  /* 0x0000001000c57812 */ /* 0x000fe200078ec0ff */
[C---:B------:R-:W-:Y:S01]  /*01f0*/  IMAD.SHL.U32 R3, R198.reuse, 0x40, RZ ;  /* 0x00000040c6037824 */ /* 0x040fe200078e00ff */
[----:B------:R-:W-:Y:S01]  /*0200*/  SHF.R.U32.HI R5, RZ, 0x4, R198 ;  /* 0x00000004ff057819 */ /* 0x000fe200000116c6 */
[C---:B------:R-:W-:Y:S01]  /*0210*/  IMAD.SHL.U32 R199, R198.reuse, 0x8, RZ ;  /* 0x00000008c6c77824 */ /* 0x040fe200078e00ff */
[----:B------:R-:W-:Y:S01]  /*0220*/  LOP3.LUT R197, R197, 0x7, R2, 0xf8, !PT ;  /* 0x00000007c5c57812 */ /* 0x000fe200078ef802 */
[----:B------:R-:W-:Y:S01]  /*0230*/  IMAD.SHL.U32 R2, R198, 0x20, RZ ;  /* 0x00000020c6027824 */ /* 0x000fe200078e00ff */
[----:B------:R-:W-:-:S02]  /*0240*/  LOP3.LUT R4, R4, 0x1c0, RZ, 0xc0, !PT ;  /* 0x000001c004047812 */ /* 0x000fc400078ec0ff */
[----:B------:R-:W-:Y:S01]  /*0250*/  LOP3.LUT R188, R3, 0x1c0, RZ, 0xc0, !PT ;  /* 0x000001c003bc7812 */ /* 0x000fe200078ec0ff */
[----:B-----5:R-:W-:Y:S01]  /*0260*/  IMAD.U32 R8, RZ, RZ, UR4 ;  /* 0x00000004ff087e24 */ /* 0x020fe2000f8e00ff */
[----:B------:R-:W-:Y:S01]  /*0270*/  LOP3.LUT R196, R2, 0xc00, RZ, 0xc0, !PT ;  /* 0x00000c0002c47812 */ /* 0x000fe200078ec0ff */
[----:B------:R-:W-:Y:S01]  /*0280*/  UIADD3 UR4, UPT, UPT, UR6, 0xa000, URZ ;  /* 0x0000a00006047890 */ /* 0x000fe2000fffe0ff */
[----:B------:R-:W-:Y:S02]  /*0290*/  LOP3.LUT R5, R5, 0x8, RZ, 0xc0, !PT ;  /* 0x0000000805057812 */ /* 0x000fe400078ec0ff */
[--C-:B------:R-:W-:Y:S02]  /*02a0*/  LOP3.LUT R4, R4, 0x38, R206.reuse, 0xf8, !PT ;  /* 0x0000003804047812 */ /* 0x100fe400078ef8ce */
[----:B------:R-:W-:Y:S02]  /*02b0*/  LOP3.LUT R196, R196, 0x6, R206, 0xf8, !PT ;  /* 0x00000006c4c47812 */ /* 0x000fe400078ef8ce */
[----:B------:R-:W-:-:S02]  /*02c0*/  LOP3.LUT R189, R3, 0x200, RZ, 0xc0, !PT ;  /* 0x0000020003bd7812 */ /* 0x000fc400078ec0ff */
[----:B------:R-:W-:Y:S02]  /*02d0*/  LOP3.LUT P1, R190, R198, 0x10, RZ, 0xc0, !PT ;  /* 0x00000010c6be7812 */ /* 0x000fe4000782c0ff */
[----:B------:R-:W-:Y:S02]  /*02e0*/  LOP3.LUT R188, R188, 0x38, R199, 0xf8, !PT ;  /* 0x00000038bcbc7812 */ /* 0x000fe400078ef8c7 */
[----:B------:R-:W-:Y:S02]  /*02f0*/  LOP3.LUT R196, R196, R4, R5, 0xf6, !PT ;  /* 0x00000004c4c47212 */ /* 0x000fe400078ef605 */
[----:B------:R-:W-:Y:S02]  /*0300*/  LOP3.LUT R206, R206, 0x7006, R2, 0xc8, !PT ;  /* 0x00007006cece7812 */ /* 0x000fe400078ec802 */
[----:B------:R-:W-:Y:S02]  /*0310*/  LOP3.LUT R4, R4, 0x20, R0, 0x78, !PT ;  /* 0x0000002004047812 */ /* 0x000fe400078e7800 */
[----:B------:R-:W-:-:S02]  /*0320*/  LOP3.LUT R182, R0, 0x30, RZ, 0xc0, !PT ;  /* 0x0000003000b67812 */ /* 0x000fc400078ec0ff */
[C-C-:B------:R-:W-:Y:S02]  /*0330*/  LOP3.LUT R191, R189.reuse, 0x400, R2.reuse, 0xf8, !PT ;  /* 0x00000400bdbf7812 */ /* 0x140fe400078ef802 */
[----:B------:R-:W-:Y:S02]  /*0340*/  LOP3.LUT R189, R189, 0xc00, R2, 0xf8, !PT ;  /* 0x00000c00bdbd7812 */ /* 0x000fe400078ef802 */
[----:B------:R-:W-:Y:S02]  /*0350*/  LOP3.LUT R0, R188, 0x8, R0, 0x78, !PT ;  /* 0x00000008bc007812 */ /* 0x000fe400078e7800 */
[----:B------:R-:W-:Y:S02]  /*0360*/  LEA R196, R196, UR6, 0x1 ;  /* 0x00000006c4c47c11 */ /* 0x000fe4000f8e08ff */
[----:B------:R-:W-:Y:S02]  /*0370*/  LOP3.LUT R190, R188, R5, R190, 0x1e, !PT ;  /* 0x00000005bcbe7212 */ /* 0x000fe400078e1ebe */
[----:B------:R-:W-:Y:S01]  /*0380*/  LOP3.LUT R206, R206, 0x400, R2, 0xf8, !PT ;  /* 0x00000400cece7812 */ /* 0x000fe200078ef802 */
[----:B------:R-:W-:Y:S01]  /*0390*/  VIADD R195, R196, 0x6040 ;  /* 0x00006040c4c37836 */ /* 0x000fe20000000000 */
[----:B---3--:R-:W-:-:S02]  /*03a0*/  LEA R202, P0, R194, R202, 0x2 ;  /* 0x000000cac2ca7211 */ /* 0x008fc400078010ff */
[--C-:B------:R-:W-:Y:S02]  /*03b0*/  LOP3.LUT R188, R188, 0x8, R198.reuse, 0x78, !PT ;  /* 0x00000008bcbc7812 */ /* 0x100fe400078e78c6 */
[----:B------:R-:W-:Y:S02]  /*03c0*/  LOP3.LUT P2, RZ, R198, 0x8, RZ, 0xc0, !PT ;  /* 0x00000008c6ff7812 */ /* 0x000fe4000784c0ff */
[----:B------:R-:W-:Y:S02]  /*03d0*/  LOP3.LUT R182, R182, 0x8, R198, 0xf8, !PT ;  /* 0x00000008b6b67812 */ /* 0x000fe400078ef8c6 */
[-C--:B------:R-:W-:Y:S02]  /*03e0*/  LOP3.LUT R191, R191, R0.reuse, RZ, 0xfc, !PT ;  /* 0x00000000bfbf7212 */ /* 0x080fe400078efcff */
[----:B------:R-:W-:Y:S01]  /*03f0*/  LOP3.LUT R189, R189, R0, RZ, 0xfc, !PT ;  /* 0x00000000bdbd7212 */ /* 0x000fe200078efcff */
[----:B------:R-:W-:Y:S01]  /*0400*/  VIADD R0, R196, 0x6000 ;  /* 0x00006000c4007836 */ /* 0x000fe20000000000 */
[----:B------:R-:W-:-:S02]  /*0410*/  LOP3.LUT R206, R206, R4, RZ, 0xfc, !PT ;  /* 0x00000004cece7212 */ /* 0x000fc400078efcff */
[----:B------:R-:W-:Y:S01]  /*0420*/  LEA.HI.X R203, R194, R203, RZ, 0x2, P0 ;  /* 0x000000cbc2cb7211 */ /* 0x000fe200000f14ff */
[----:B------:R-:W-:Y:S01]  /*0430*/  @P1 VIADD R195, R0, 0xffffffc0 ;  /* 0xffffffc000c31836 */ /* 0x000fe20000000000 */
[----:B------:R-:W-:Y:S02]  /*0440*/  LOP3.LUT R188, R188, 0x7a00, R2, 0xf8, !PT ;  /* 0x00007a00bcbc7812 */ /* 0x000fe400078ef802 */
[----:B------:R-:W-:Y:S02]  /*0450*/  LOP3.LUT P0, RZ, R198, 0x4, RZ, 0xc0, !PT ;  /* 0x00000004c6ff7812 */ /* 0x000fe4000780c0ff */
[----:B------:R-:W-:Y:S02]  /*0460*/  LOP3.LUT R182, R182, 0x1c0, R3, 0xf8, !PT ;  /* 0x000001c0b6b67812 */ /* 0x000fe400078ef803 */
[----:B------:R-:W-:Y:S02]  /*0470*/  LOP3.LUT R207, R199, 0x1f8, RZ, 0xc0, !PT ;  /* 0x000001f8c7cf7812 */ /* 0x000fe400078ec0ff */
[----:B------:R-:W-:-:S02]  /*0480*/  LEA R206, R206, UR5, 0x1 ;  /* 0x00000005cece7c11 */ /* 0x000fc4000f8e08ff */
[----:B------:R-:W-:Y:S02]  /*0490*/  LOP3.LUT R190, R190, 0x200, R3, 0xf8, !PT ;  /* 0x00000200bebe7812 */ /* 0x000fe400078ef803 */
[----:B------:R-:W-:Y:S01]  /*04a0*/  LOP3.LUT P1, RZ, R198, 0x2, RZ, 0xc0, !PT ;  /* 0x00000002c6ff7812 */ /* 0x000fe2000782c0ff */
[C---:B------:R-:W-:Y:S01]  /*04b0*/  VIADD R242, R206.reuse, 0x20 ;  /* 0x00000020cef27836 */ /* 0x040fe20000000000 */
[----:B------:R-:W-:Y:S01]  /*04c0*/  SEL R185, R185, 0xffffffc0, !P0 ;  /* 0xffffffc0b9b97807 */ /* 0x000fe20004000000 */
[----:B------:R-:W-:Y:S01]  /*04d0*/  @P2 VIADD R242, R206, 0xffffffe0 ;  /* 0xffffffe0cef22836 */ /* 0x000fe20000000000 */
[----:B------:R-:W-:Y:S02]  /*04e0*/  LEA R191, R191, UR6, 0x1 ;  /* 0x00000006bfbf7c11 */ /* 0x000fe4000f8e08ff */
[----:B------:R-:W-:Y:S02]  /*04f0*/  LEA R189, R189, UR4, 0x1 ;  /* 0x00000004bdbd7c11 */ /* 0x000fe4000f8e08ff */
[----:B------:R-:W-:Y:S01]  /*0500*/  LEA R188, R188, UR4, 0x1 ;  /* 0x00000004bcbc7c11 */ /* 0x000fe2000f8e08ff */
[----:B------:R-:W-:Y:S01]  /*0510*/  IMAD.IADD R3, R191, 0x1, R185 ;  /* 0x00000001bf037824 */ /* 0x000fe200078e02b9 */
[----:B------:R-:W-:Y:S01]  /*0520*/  LOP3.LUT R182, R182, 0x38, R199, 0x78, !PT ;  /* 0x00000038b6b67812 */ /* 0x000fe200078e78c7 */
[--C-:B------:R-:W-:Y:S01]  /*0530*/  IMAD.IADD R180, R189, 0x1, R185.reuse ;  /* 0x00000001bdb47824 */ /* 0x100fe200078e02b9 */
[----:B------:R-:W-:Y:S01]  /*0540*/  LOP3.LUT R207, R207, 0x38, R198, 0x78, !PT ;  /* 0x00000038cfcf7812 */ /* 0x000fe200078e78c6 */
[----:B------:R-:W-:Y:S01]  /*0550*/  IMAD.IADD R184, R188, 0x1, R185 ;  /* 0x00000001bcb87824 */ /* 0x000fe200078e02b9 */
[----:B------:R-:W-:-:S02]  /*0560*/  SEL R212, R212, 0xfffffff0, !P0 ;  /* 0xfffffff0d4d47807 */ /* 0x000fc40004000000 */
[----:B------:R-:W-:Y:S02]  /*0570*/  SHF.R.U32.HI R200, RZ, 0x3, R198 ;  /* 0x00000003ffc87819 */ /* 0x000fe400000116c6 */
[----:B------:R-:W-:Y:S01]  /*0580*/  SEL R187, R187, 0xffffffe0, !P1 ;  /* 0xffffffe0bbbb7807 */ /* 0x000fe20004800000 */
[----:B------:R-:W-:Y:S01]  /*0590*/  IMAD.IADD R243, R206, 0x1, R212 ;  /* 0x00000001cef37824 */ /* 0x000fe200078e02d4 */
[----:B------:R-:W-:Y:S01]  /*05a0*/  LEA R190, R190, UR6, 0x1 ;  /* 0x00000006bebe7c11 */ /* 0x000fe2000f8e08ff */
[----:B------:R-:W-:Y:S01]  /*05b0*/  VIADD R205, R200, 0x20 ;  /* 0x00000020c8cd7836 */ /* 0x000fe20000000000 */
[----:B------:R-:W-:Y:S01]  /*05c0*/  LOP3.LUT R182, R182, 0x200, R2, 0xf8, !PT ;  /* 0x00000200b6b67812 */ /* 0x000fe200078ef802 */
[C---:B------:R-:W-:Y:S01]  /*05d0*/  VIADD R204, R200.reuse, 0x40 ;  /* 0x00000040c8cc7836 */ /* 0x040fe20000000000 */
[----:B------:R-:W-:Y:S01]  /*05e0*/  LOP3.LUT R207, R207, 0x1e00, R199, 0xf8, !PT ;  /* 0x00001e00cfcf7812 */ /* 0x000fe200078ef8c7 */
[----:B------:R-:W-:Y:S01]  /*05f0*/  VIADD R201, R200, 0x60 ;  /* 0x00000060c8c97836 */ /* 0x000fe20000000000 */
[----:B------:R-:W-:Y:S01]  /*0600*/  SHF.R.U32.HI R198, RZ, 0x5, R198 ;  /* 0x00000005ffc67819 */ /* 0x000fe200000116c6 */
[--C-:B------:R-:W-:Y:S01]  /*0610*/  IMAD.IADD R186, R188, 0x1, R187.reuse ;  /* 0x00000001bcba7824 */ /* 0x100fe200078e02bb */
[----:B------:R-:W-:Y:S01]  /*0620*/  LOP3.LUT R208, R199, 0x38, RZ, 0xc0, !PT ;  /* 0x00000038c7d07812 */ /* 0x000fe200078ec0ff */
[----:B------:R-:W-:Y:S01]  /*0630*/  IMAD.IADD R176, R191, 0x1, R187 ;  /* 0x00000001bfb07824 */ /* 0x000fe200078e02bb */
[----:B------:R-:W-:Y:S01]  /*0640*/  LEA R207, R207, UR6, 0x1 ;  /* 0x00000006cfcf7c11 */ /* 0x000fe2000f8e08ff */
[----:B------:R-:W-:Y:S01]  /*0650*/  IMAD.IADD R0, R190, 0x1, R185 ;  /* 0x00000001be007824 */ /* 0x000fe200078e02b9 */
[----:B------:R-:W-:Y:S01]  /*0660*/  LEA R182, R182, UR5, 0x1 ;  /* 0x00000005b6b67c11 */ /* 0x000fe2000f8e08ff */
[----:B------:R-:W-:-:S02]  /*0670*/  IMAD.IADD R181, R189, 0x1, R187 ;  /* 0x00000001bdb57824 */ /* 0x000fc400078e02bb */
[C---:B------:R-:W-:Y:S02]  /*0680*/  IMAD.IADD R183, R187.reuse, 0x1, R184 ;  /* 0x00000001bbb77824 */ /* 0x040fe400078e02b8 */
[C---:B------:R-:W-:Y:S02]  /*0690*/  IMAD.IADD R2, R187.reuse, 0x1, R3 ;  /* 0x00000001bb027824 */ /* 0x040fe400078e0203 */
[----:B------:R-:W-:Y:S02]  /*06a0*/  IMAD.IADD R179, R187, 0x1, R180 ;  /* 0x00000001bbb37824 */ /* 0x000fe400078e02b4 */
[----:B--2-4-:R-:W-:-:S07]  /*06b0*/  IMAD.IADD R212, R212, 0x1, R242 ;  /* 0x00000001d4d47824 */ /* 0x014fce00078e02f2 */
.L_x_301:
[----:B------:R-:W1:Y:S01]  /*06c0*/  LDCU.64 UR6, c[0x0][0x470] ;  /* 0x00008e00ff0677ac */ /* 0x000e620008000a00 */
[----:B--2---:R-:W2:Y:S01]  /*06d0*/  LDC.64 R4, c[0x0][0x460] ;  /* 0x00011800ff047b82 */ /* 0x004ea20000000a00 */
[----:B------:R-:W-:Y:S01]  /*06e0*/  IMAD.SHL.U32 R14, R194, 0x4, RZ ;  /* 0x00000004c20e7824 */ /* 0x000fe200078e00ff */
[----:B---3--:R-:W3:Y:S01]  /*06f0*/  LDCU.64 UR4, c[0x0][0x478] ;  /* 0x00008f00ff0477ac */ /* 0x008ee20008000a00 */
[----:B------:R-:W-:-:S05]  /*0700*/  IMAD.MOV.U32 R240, RZ, RZ, RZ ;  /* 0x000000fffff07224 */ /* 0x000fca00078e00ff */
[----:B------:R-:W4:Y:S01]  /*0710*/  LDC.64 R6, c[0x0][0x468] ;  /* 0x00011a00ff067b82 */ /* 0x000f220000000a00 */
        /* <DEDUP_REMOVED lines=12> */
[----:B------:R-:W-:-:S03]  /*07e0*/  @P4 IADD3.X R11, PT, PT, R4, UR5, RZ, P1, !PT ;  /* 0x00000005040b4c10 */ /* 0x000fc60008ffe4ff */
[----:B------:R1:W2:Y:S04]  /*07f0*/  @P5 LDG.E R240, desc[UR14][R12.64] ;  /* 0x0000000e0cf05981 */ /* 0x0002a8000c1e1900 */
[----:B------:R-:W2:Y:S04]  /*0800*/  @P4 LDG.E R239, desc[UR14][R10.64] ;  /* 0x0000000e0aef4981 */ /* 0x000ea8000c1e1900 */
[----:B-----5:R3:W5:Y:S01]  /*0810*/  @P3 LDG.E R9, desc[UR14][R202.64+0x4] ;  /* 0x0000040eca093981 */ /* 0x020762000c1e1900 */
[----:B----4-:R-:W-:Y:S02]  /*0820*/  IADD3 R14, P1, PT, R14, R6, RZ ;  /* 0x000000060e0e7210 */ /* 0x010fe40007f3e0ff */
[----:B------:R-:W-:Y:S01]  /*0830*/  ISETP.NE.AND P5, PT, R192, RZ, PT ;  /* 0x000000ffc000720c */ /* 0x000fe20003fa5270 */
[----:B-1----:R-:W-:Y:S01]  /*0840*/  IMAD.MOV.U32 R12, RZ, RZ, -0x1 ;  /* 0xffffffffff0c7424 */ /* 0x002fe200078e00ff */
[----:B------:R-:W-:Y:S01]  /*0850*/  ISETP.EQ.U32.AND P2, PT, R6, RZ, PT ;  /* 0x000000ff0600720c */ /* 0x000fe20003f42070 */
[----:B------:R-:W-:Y:S01]  /*0860*/  IMAD.MOV.U32 R241, RZ, RZ, -0x1 ;  /* 0xfffffffffff17424 */ /* 0x000fe200078e00ff */
[----:B------:R-:W1:Y:S03]  /*0870*/  @!P4 LDC R10, c[0x0][0x43c] ;  /* 0x00010f00ff0acb82 */ /* 0x000e660000000800 */
[----:B------:R3:W5:Y:S01]  /*0880*/  @P0 LDG.E R12, desc[UR14][R202.64] ;  /* 0x0000000eca0c0981 */ /* 0x000762000c1e1900 */
[----:B------:R-:W-:Y:S01]  /*0890*/  ISETP.EQ.OR.EX P2, PT, R7, RZ, !P5, P2 ;  /* 0x000000ff0700720c */ /* 0x000fe20006f42720 */
[----:B------:R-:W-:-:S03]  /*08a0*/  IMAD.X R15, R4, 0x1, R7, P1 ;  /* 0x00000001040f7824 */ /* 0x000fc600008e0607 */
[----:B------:R-:W4:Y:S09]  /*08b0*/  @!P4 LDC.64 R4, c[0x0][0x488] ;  /* 0x00012200ff04cb82 */ /* 0x000f320000000a00 */
[----:B------:R3:W5:Y:S01]  /*08c0*/  @!P2 LDG.E R241, desc[UR14][R14.64] ;  /* 0x0000000e0ef1a981 */ /* 0x000762000c1e1900 */
[----:B------:R-:W2:Y:S01]  /*08d0*/  @!P3 LDC R231, c[0x0][0x434] ;  /* 0x00010d00ffe7bb82 */ /* 0x000ea20000000800 */
[----:B------:R-:W-:-:S04]  /*08e0*/  ISETP.NE.U32.AND P2, PT, R6, RZ, PT ;  /* 0x000000ff0600720c */ /* 0x000fc80003f45070 */
[----:B------:R-:W-:Y:S01]  /*08f0*/  ISETP.NE.AND.EX P2, PT, R7, RZ, PT, P2 ;  /* 0x000000ff0700720c */ /* 0x000fe20003f45320 */
[----:B------:R-:W-:Y:S01]  /*0900*/  USHF.L.U32 UR17, UR13, 0x7, URZ ;  /* 0x000000070d117899 */ /* 0x000fe200080006ff */
[----:B----4-:R-:W-:-:S04]  /*0910*/  @!P4 ISETP.NE.U32.AND P1, PT, R4, RZ, PT ;  /* 0x000000ff0400c20c */ /* 0x010fc80003f25070 */
[----:B------:R-:W-:-:S04]  /*0920*/  @!P4 ISETP.NE.AND.EX P1, PT, R5, RZ, PT, P1 ;  /* 0x000000ff0500c20c */ /* 0x000fc80003f25310 */
[----:B-1----:R-:W-:Y:S01]  /*0930*/  @!P4 SEL R10, R10, RZ, P1 ;  /* 0x000000ff0a0ac207 */ /* 0x002fe20000800000 */
[----:B--2---:R-:W-:Y:S02]  /*0940*/  @P4 IMAD.IADD R239, R239, 0x1, -R240 ;  /* 0x00000001efef4824 */ /* 0x004fe400078e0af0 */
[----:B---3--:R-:W-:Y:S06]  /*0950*/  @!P2 BRA `(.L_x_222) ;  /* 0x00000000000ca947 */ /* 0x008fec0003800000 */
[----:B------:R-:W2:Y:S02]  /*0960*/  @P5 LDG.E R8, desc[UR14][R14.64+0x4] ;  /* 0x0000040e0e085981 */ /* 0x000ea4000c1e1900 */
[----:B--2--5:R-:W-:-:S06]  /*0970*/  @P5 IADD3 R8, PT, PT, R8, -R241, RZ ;  /* 0x800000f108085210 */ /* 0x024fcc0007ffe0ff */
[----:B------:R1:W5:Y:S02]  /*0980*/  @!P5 LDG.E R8, desc[UR14][R14.64] ;  /* 0x0000000e0e08d981 */ /* 0x000364000c1e1900 */
.L_x_222:
        /* <DEDUP_REMOVED lines=16> */
[----:B------:R-:W-:Y:S02]  /*0a90*/  @!P3 IMAD.MOV.U32 R29, RZ, RZ, R10 ;  /* 0x000000ffff1db224 */ /* 0x000fe400078e000a */
        /* <DEDUP_REMOVED lines=12> */
[----:B------:R-:W-:Y:S02]  /*0b60*/  IADD3 R7, PT, PT, R9, R6, RZ ;  /* 0x0000000609077210 */ /* 0x000fe40007ffe0ff */
[----:B------:R-:W-:-:S05]  /*0b70*/  MOV R6, R8 ;  /* 0x0000000800067202 */ /* 0x000fca0000000f00 */
[----:B---3--:R-:W-:-:S04]  /*0b80*/  IMAD.WIDE.U32 R20, R194, UR6, R6 ;  /* 0x00000006c2147c25 */ /* 0x008fc8000f8e0006 */
[----:B------:R-:W-:Y:S01]  /*0b90*/  IMAD R19, R194, UR7, R21 ;  /* 0x00000007c2137c24 */ /* 0x000fe2000f8e0215 */
[----:B------:R-:W-:Y:S06]  /*0ba0*/  BRA `(.L_x_225) ;  /* 0x0000000000147947 */ /* 0x000fec0003800000 */
.L_x_224:
[----:B------:R-:W2:Y:S01]  /*0bb0*/  LDC.64 R4, c[0x0][0x3b8] ;  /* 0x0000ee00ff047b82 */ /* 0x000ea20000000a00 */
[----:B------:R-:W-:-:S05]  /*0bc0*/  IADD3 R20, PT, PT, R240, R241, RZ ;  /* 0x000000f1f0147210 */ /* 0x000fca0007ffe0ff */
[C---:B--2---:R-:W-:Y:S02]  /*0bd0*/  IMAD R19, R20.reuse, R5, RZ ;  /* 0x0000000514137224 */ /* 0x044fe400078e02ff */
[----:B------:R-:W-:-:S05]  /*0be0*/  IMAD.WIDE.U32 R20, R20, R4, RZ ;  /* 0x0000000414147225 */ /* 0x000fca00078e00ff */
[----:B------:R-:W-:Y:S02]  /*0bf0*/  IADD3 R19, PT, PT, R21, R19, RZ ;  /* 0x0000001315137210 */ /* 0x000fe40007ffe0ff */
.L_x_225:
[----:B------:R-:W2:Y:S01]  /*0c00*/  LDC R6, c[0x0][0x3e8] ;  /* 0x0000fa00ff067b82 */ /* 0x000ea20000000800 */
[----:B------:R-:W-:Y:S01]  /*0c10*/  USHF.R.S32.HI UR16, URZ, 0x1f, UR17 ;  /* 0x0000001fff107899 */ /* 0x000fe20008011411 */
[----:B--2---:R-:W-:-:S04]  /*0c20*/  IABS R9, R6 ;  /* 0x0000000600097213 */ /* 0x004fc80000000000 */
[----:B------:R-:W2:Y:S08]  /*0c30*/  I2F.RP R10, R9 ;  /* 0x00000009000a7306 */ /* 0x000eb00000209400 */
[----:B--2---:R-:W2:Y:S02]  /*0c40*/  MUFU.RCP R10, R10 ;  /* 0x0000000a000a7308 */ /* 0x004ea40000001000 */
[----:B--2---:R-:W-:-:S06]  /*0c50*/  VIADD R10, R10, 0xffffffe ;  /* 0x0ffffffe0a0a7836 */ /* 0x004fcc0000000000 */
[----:B------:R-:W2:Y:S02]  /*0c60*/  F2I.FTZ.U32.TRUNC.NTZ R11, R10 ;  /* 0x0000000a000b7305 */ /* 0x000ea4000021f000 */
[----:B--2---:R-:W-:Y:S02]  /*0c70*/  IMAD.MOV R7, RZ, RZ, -R11 ;  /* 0x000000ffff077224 */ /* 0x004fe400078e0a0b */
[----:B------:R-:W-:Y:S02]  /*0c80*/  IMAD.MOV.U32 R10, RZ, RZ, RZ ;  /* 0x000000ffff0a7224 */ /* 0x000fe400078e00ff */
[----:B------:R-:W-:Y:S01]  /*0c90*/  IMAD R8, R7, R9, RZ ;  /* 0x0000000907087224 */ /* 0x000fe200078e02ff */
[----:B------:R-:W-:-:S03]  /*0ca0*/  IABS R7, R193 ;  /* 0x000000c100077213 */ /* 0x000fc60000000000 */
[----:B------:R-:W-:Y:S01]  /*0cb0*/  IMAD.HI.U32 R10, R11, R8, R10 ;  /* 0x000000080b0a7227 */ /* 0x000fe200078e000a */
[----:B------:R-:W-:-:S05]  /*0cc0*/  MOV R8, R7 ;  /* 0x0000000700087202 */ /* 0x000fca0000000f00 */
[----:B------:R-:W-:-:S04]  /*0cd0*/  IMAD.HI.U32 R18, R10, R8, RZ ;  /* 0x000000080a127227 */ /* 0x000fc800078e00ff */
        /* <DEDUP_REMOVED lines=26> */
[----:B------:R-:W-:Y:S01]  /*0e80*/  MOV R25, R8 ;  /* 0x0000000800197202 */ /* 0x000fe20000000f00 */
[----:B------:R-:W-:Y:S06]  /*0e90*/  BRA `(.L_x_227) ;  /* 0x0000000000187947 */ /* 0x000fec0003800000 */
.L_x_226:
[----:B------:R-:W2:Y:S01]  /*0ea0*/  LDC.64 R6, c[0x0][0x3c0] ;  /* 0x0000f000ff067b82 */ /* 0x000ea20000000a00 */
[----:B------:R-:W-:-:S05]  /*0eb0*/  IADD3 R8, PT, PT, R240, R241, RZ ;  /* 0x000000f1f0087210 */ /* 0x000fca0007ffe0ff */
[C---:B--2---:R-:W-:Y:S02]  /*0ec0*/  IMAD R24, R8.reuse, R7, RZ ;  /* 0x0000000708187224 */ /* 0x044fe400078e02ff */
[----:B------:R-:W-:-:S05]  /*0ed0*/  IMAD.WIDE.U32 R8, R8, R6, RZ ;  /* 0x0000000608087225 */ /* 0x000fca00078e00ff */
[----:B------:R-:W-:Y:S02]  /*0ee0*/  IADD3 R24, PT, PT, R9, R24, RZ ;  /* 0x0000001809187210 */ /* 0x000fe40007ffe0ff */
[----:B------:R-:W-:-:S07]  /*0ef0*/  MOV R25, R8 ;  /* 0x0000000800197202 */ /* 0x000fce0000000f00 */
.L_x_227:
[----:B------:R-:W2:Y:S01]  /*0f00*/  @!P3 LDC.64 R10, c[0x0][0x588] ;  /* 0x00016200ff0abb82 */ /* 0x000ea20000000a00 */
[----:B------:R-:W3:Y:S07]  /*0f10*/  LDCU UR6, c[0x0][0x3e0] ;  /* 0x00007c00ff0677ac */ /* 0x000eee0008000800 */
[----:B------:R-:W4:Y:S08]  /*0f20*/  @P3 LDC.64 R8, c[0x0][0x590] ;  /* 0x00016400ff083b82 */ /* 0x000f300000000a00 */
[----:B------:R-:W3:Y:S01]  /*0f30*/  LDC R222, c[0x0][0x44c] ;  /* 0x00011300ffde7b82 */ /* 0x000ee20000000800 */
[----:B--2---:R-:W-:-:S04]  /*0f40*/  @!P3 IMAD.WIDE.U32 R38, R194, R10, RZ ;  /* 0x0000000ac226b225 */ /* 0x004fc800078e00ff */
[----:B------:R-:W-:Y:S02]  /*0f50*/  @!P3 IMAD R32, R194, R11, R39 ;  /* 0x0000000bc220b224 */ /* 0x000fe400078e0227 */
[----:B----4-:R-:W-:-:S04]  /*0f60*/  @P3 IMAD.WIDE.U32 R10, R12, R8, RZ ;  /* 0x000000080c0a3225 */ /* 0x010fc800078e00ff */
[----:B------:R-:W-:Y:S01]  /*0f70*/  @P3 IMAD R32, R12, R9, R11 ;  /* 0x000000090c203224 */ /* 0x000fe200078e020b */
[----:B------:R-:W-:Y:S01]  /*0f80*/  @P3 MOV R38, R10 ;  /* 0x0000000a00263202 */ /* 0x000fe20000000f00 */
[----:B---3--:R-:W-:Y:S01]  /*0f90*/  IMAD.WIDE R36, R222, UR6, RZ ;  /* 0x00000006de247c25 */ /* 0x008fe2000f8e02ff */
[----:B------:R-:W-:Y:S06]  /*0fa0*/  @P3 BRA `(.L_x_228) ;  /* 0x0000000000443947 */ /* 0x000fec0003800000 */
[----:B------:R-:W2:Y:S02]  /*0fb0*/  LDCU UR4, c[0x0][0x444] ;  /* 0x00008880ff0477ac */ /* 0x000ea40008000800 */
[----:B--2---:R-:W-:Y:S01]  /*0fc0*/  USHF.R.S32.HI UR5, URZ, 0x1f, UR4 ;  /* 0x0000001fff057899 */ /* 0x004fe20008011404 */
[----:B------:R-:W-:Y:S01]  /*0fd0*/  IMAD.WIDE.U32 R10, R194, UR4, RZ ;  /* 0x00000004c20a7c25 */ /* 0x000fe2000f8e00ff */
[----:B------:R-:W-:-:S04]  /*0fe0*/  USHF.R.S32.HI UR4, URZ, 0x1f, UR6 ;  /* 0x0000001fff047899 */ /* 0x000fc80008011406 */
[----:B------:R-:W-:Y:S02]  /*0ff0*/  IMAD R8, R194, UR5, RZ ;  /* 0x00000005c2087c24 */ /* 0x000fe4000f8e02ff */
[----:B------:R-:W-:-:S03]  /*1000*/  IMAD.WIDE.U32 R22, R10, UR6, RZ ;  /* 0x000000060a167c25 */ /* 0x000fc6000f8e00ff */
[----:B------:R-:W-:-:S05]  /*1010*/  IADD3 R8, PT, PT, R11, R8, RZ ;  /* 0x000000080b087210 */ /* 0x000fca0007ffe0ff */
[----:B-1----:R-:W-:Y:S01]  /*1020*/  IMAD R14, R8, UR6, RZ ;  /* 0x00000006080e7c24 */ /* 0x002fe2000f8e02ff */
[----:B------:R-:W-:-:S03]  /*1030*/  SHF.R.S32.HI R8, RZ, 0x1f, R222 ;  /* 0x0000001fff087819 */ /* 0x000fc600000114de */
[----:B------:R-:W-:Y:S02]  /*1040*/  IMAD R14, R10, UR4, R14 ;  /* 0x000000040a0e7c24 */ /* 0x000fe4000f8e020e */
[----:B------:R-:W-:-:S03]  /*1050*/  IMAD.WIDE.U32 R10, R22, R222, RZ ;  /* 0x000000de160a7225 */ /* 0x000fc600078e00ff */
[----:B------:R-:W-:Y:S02]  /*1060*/  IADD3 R14, PT, PT, R23, R14, RZ ;  /* 0x0000000e170e7210 */ /* 0x000fe40007ffe0ff */
[----:B------:R-:W-:-:S03]  /*1070*/  MOV R34, R10 ;  /* 0x0000000a00227202 */ /* 0x000fc60000000f00 */
[----:B------:R-:W-:-:S04]  /*1080*/  IMAD R14, R14, R222, RZ ;  /* 0x000000de0e0e7224 */ /* 0x000fc800078e02ff */
[----:B------:R-:W-:-:S05]  /*1090*/  IMAD R14, R8, R22, R14 ;  /* 0x00000016080e7224 */ /* 0x000fca00078e020e */
[----:B------:R-:W-:Y:S01]  /*10a0*/  IADD3 R14, PT, PT, R11, R14, RZ ;  /* 0x0000000e0b0e7210 */ /* 0x000fe20007ffe0ff */
[----:B------:R-:W-:Y:S06]  /*10b0*/  BRA `(.L_x_229) ;  /* 0x00000000000c7947 */ /* 0x000fec0003800000 */
.L_x_228:
[-C--:B-1----:R-:W-:Y:S02]  /*10c0*/  IMAD R14, R37, R12.reuse, RZ ;  /* 0x0000000c250e7224 */ /* 0x082fe400078e02ff */
[----:B------:R-:W-:-:S05]  /*10d0*/  IMAD.WIDE.U32 R34, R36, R12, RZ ;  /* 0x0000000c24227225 */ /* 0x000fca00078e00ff */
[----:B------:R-:W-:Y:S02]  /*10e0*/  IADD3 R14, PT, PT, R35, R14, RZ ;  /* 0x0000000e230e7210 */ /* 0x000fe40007ffe0ff */
.L_x_229:
        /* <DEDUP_REMOVED lines=20> */
.L_x_230:
[----:B------:R-:W1:Y:S01]  /*1230*/  LDC R31, c[0x0][0x434] ;  /* 0x00010d00ff1f7b82 */ /* 0x000e620000000800 */
[----:B------:R-:W-:-:S04]  /*1240*/  IMAD R8, R194, UR6, R193 ;  /* 0x00000006c2087c24 */ /* 0x000fc8000f8e02c1 */
[----:B-1----:R-:W-:-:S03]  /*1250*/  IMAD R31, R8, R31, RZ ;  /* 0x0000001f081f7224 */ /* 0x002fc600078e02ff */
.L_x_231:
        /* <DEDUP_REMOVED lines=12> */
.L_x_232:
[----:B------:R-:W1:Y:S01]  /*1320*/  LDC R35, c[0x0][0x444] ;  /* 0x00011100ff237b82 */ /* 0x000e620000000800 */
[----:B------:R-:W-:-:S04]  /*1330*/  IMAD R8, R194, UR6, R193 ;  /* 0x00000006c2087c24 */ /* 0x000fc8000f8e02c1 */
[----:B-1----:R-:W-:-:S07]  /*1340*/  IMAD R35, R8, R35, RZ ;  /* 0x0000002308237224 */ /* 0x002fce00078e02ff */
.L_x_233:
[----:B------:R-:W1:Y:S01]  /*1350*/  S2R R21, SR_TID.X ;  /* 0x0000000000157919 */ /* 0x000e620000002100 */
[----:B------:R-:W2:Y:S01]  /*1360*/  LDC.64 R10, c[0x0][0x3b0] ;  /* 0x0000ec00ff0a7b82 */ /* 0x000ea20000000a00 */
[--C-:B------:R-:W-:Y:S01]  /*1370*/  IADD3 R34, P1, P0, R22, R34, R15.reuse ;  /* 0x0000002216227210 */ /* 0x100fe2000783e00f */
[----:B------:R-:W-:Y:S01]  /*1380*/  IMAD.MOV.U32 R22, RZ, RZ, R208 ;  /* 0x000000ffff167224 */ /* 0x000fe200078e00d0 */
[----:B------:R-:W-:Y:S01]  /*1390*/  SHF.R.S32.HI R15, RZ, 0x1f, R15 ;  /* 0x0000001fff0f7819 */ /* 0x000fe2000001140f */
[----:B------:R-:W-:Y:S01]  /*13a0*/  IMAD.MOV.U32 R23, RZ, RZ, RZ ;  /* 0x000000ffff177224 */ /* 0x000fe200078e00ff */
[----:B------:R-:W3:Y:S01]  /*13b0*/  LDCU.64 UR10, c[0x0][0x3c8] ;  /* 0x00007900ff0a77ac */ /* 0x000ee20008000a00 */
[----:B------:R-:W-:Y:S01]  /*13c0*/  IMAD R222, R222, UR6, RZ ;  /* 0x00000006dede7c24 */ /* 0x000fe2000f8e02ff */
[----:B------:R-:W-:Y:S01]  /*13d0*/  IADD3.X R33, PT, PT, R33, R14, R15, P1, P0 ;  /* 0x0000000e21217210 */ /* 0x000fe20000fe040f */
[----:B------:R-:W4:Y:S01]  /*13e0*/  LDC.64 R8, c[0x0][0x590] ;  /* 0x00016400ff087b82 */ /* 0x000f220000000a00 */
[----:B------:R-:W-:Y:S01]  /*13f0*/  IADD3 R38, P0, PT, R208, R38, RZ ;  /* 0x00000026d0267210 */ /* 0x000fe20007f1e0ff */
[----:B------:R-:W5:Y:S01]  /*1400*/  LDCU.64 UR6, c[0x0][0x550] ;  /* 0x0000aa00ff0677ac */ /* 0x000f620008000a00 */
[----:B------:R-:W-:Y:S01]  /*1410*/  ISETP.NE.AND P4, PT, RZ, UR5, PT ;  /* 0x00000005ff007c0c */ /* 0x000fe2000bf85270 */
[----:B------:R-:W-:Y:S01]  /*1420*/  IMAD R31, R27, 0x40, R31 ;  /* 0x000000401b1f7824 */ /* 0x000fe200078e021f */
[----:B------:R-:W-:Y:S01]  /*1430*/  IADD3.X R39, PT, PT, RZ, R32, RZ, P0, !PT ;  /* 0x00000020ff277210 */ /* 0x000fe200007fe4ff */
[----:B------:R-:W5:Y:S01]  /*1440*/  LDCU.64 UR4, c[0x0][0x570] ;  /* 0x0000ae00ff0477ac */ /* 0x000f620008000a00 */
[----:B------:R-:W-:Y:S01]  /*1450*/  ISETP.GT.AND P3, PT, R231, RZ, PT ;  /* 0x000000ffe700720c */ /* 0x000fe20003f64270 */
[----:B------:R-:W3:Y:S01]  /*1460*/  LDC.64 R12, c[0x0][0x5f8] ;  /* 0x00017e00ff0c7b82 */ /* 0x000ee20000000a00 */
[----:B------:R-:W-:Y:S01]  /*1470*/  LEA R35, R27, R35, 0x6 ;  /* 0x000000231b237211 */ /* 0x000fe200078e30ff */
[----:B------:R-:W5:Y:S01]  /*1480*/  LDCU.64 UR8, c[0x0][0x380] ;  /* 0x00007000ff0877ac */ /* 0x000f620008000a00 */
[----:B------:R-:W-:Y:S05]  /*1490*/  BSSY.RECONVERGENT B1, `(.L_x_223) ;  /* 0x0000618000017945 */ /* 0x000fea0003800200 */
[----:B------:R-:W5:Y:S01]  /*14a0*/  LDC.64 R14, c[0x0][0x598] ;  /* 0x00016600ff0e7b82 */ /* 0x000f620000000a00 */
[----:B--2---:R-:W-:-:S02]  /*14b0*/  IMAD R32, R30, R10, RZ ;  /* 0x0000000a1e207224 */ /* 0x004fc400078e02ff */
[----:B------:R-:W-:Y:S01]  /*14c0*/  IMAD.WIDE.U32 R44, R28, R10, R22 ;  /* 0x0000000a1c2c7225 */ /* 0x000fe200078e0016 */
[----:B-1----:R-:W-:-:S03]  /*14d0*/  LOP3.LUT R36, R21, 0x1f, RZ, 0xc0, !PT ;  /* 0x0000001f15247812 */ /* 0x002fc600078ec0ff */
[-C--:B----4-:R-:W-:Y:S01]  /*14e0*/  IMAD R30, R30, R8.reuse, RZ ;  /* 0x000000081e1e7224 */ /* 0x090fe200078e02ff */
[----:B------:R-:W1:Y:S01]  /*14f0*/  LDC.64 R42, c[0x0][0x5e8] ;  /* 0x00017a00ff2a7b82 */ /* 0x000e620000000a00 */
[----:B------:R-:W-:Y:S01]  /*1500*/  IMAD.WIDE.U32 R38, R28, R8, R38 ;  /* 0x000000081c267225 */ /* 0x000fe200078e0026 */
[----:B------:R-:W-:-:S03]  /*1510*/  SHF.L.U64.HI R213, R8, 0x5, R9 ;  /* 0x0000000508d57819 */ /* 0x000fc60000010209 */
[----:B------:R-:W-:Y:S02]  /*1520*/  IMAD R30, R28, R9, R30 ;  /* 0x000000091c1e7224 */ /* 0x000fe400078e021e */
[----:B---3--:R-:W-:Y:S01]  /*1530*/  IMAD.WIDE.U32 R40, R12, UR12, RZ ;  /* 0x0000000c0c287c25 */ /* 0x008fe2000f8e00ff */
[----:B------:R-:W2:Y:S03]  /*1540*/  LDC.64 R246, c[0x0][0x420] ;  /* 0x00010800fff67b82 */ /* 0x000ea60000000a00 */
[----:B------:R-:W-:Y:S01]  /*1550*/  IMAD R32, R28, R11, R32 ;  /* 0x0000000b1c207224 */ /* 0x000fe200078e0220 */
[----:B------:R-:W-:Y:S01]  /*1560*/  IADD3 R28, P2, PT, R29, R44, RZ ;  /* 0x0000002c1d1c7210 */ /* 0x000fe20007f5e0ff */
[----:B------:R-:W-:Y:S01]  /*1570*/  IMAD R36, R198, R222, R36 ;  /* 0x000000dec6247224 */ /* 0x000fe200078e0224 */
[----:B------:R-:W-:Y:S01]  /*1580*/  SEL R12, R40, RZ, P4 ;  /* 0x000000ff280c7207 */ /* 0x000fe20002000000 */
[----:B------:R-:W-:Y:S01]  /*1590*/  IMAD.IADD R39, R39, 0x1, R30 ;  /* 0x0000000127277824 */ /* 0x000fe200078e021e */
[----:B------:R-:W-:Y:S01]  /*15a0*/  IADD3.X R29, PT, PT, R26, R45, R32, P2, !PT ;  /* 0x0000002d1a1d7210 */ /* 0x000fe200017fe420 */
[----:B------:R-:W-:Y:S01]  /*15b0*/  IMAD R13, R13, UR12, R41 ;  /* 0x0000000c0d0d7c24 */ /* 0x000fe2000f8e0229 */
[----:B------:R-:W-:Y:S01]  /*15c0*/  IADD3 R12, P1, P0, R36, R34, R12 ;  /* 0x00000022240c7210 */ /* 0x000fe2000783e00c */
[----:B-----5:R-:W-:Y:S01]  /*15d0*/  IMAD.WIDE.U32 R38, R193, R14, R38 ;  /* 0x0000000ec1267225 */ /* 0x020fe200078e0026 */
[----:B------:R-:W-:-:S02]  /*15e0*/  SHF.R.S32.HI R36, RZ, 0x1f, R36 ;  /* 0x0000001fff247819 */ /* 0x000fc40000011424 */
[----:B------:R-:W-:Y:S01]  /*15f0*/  SEL R13, R13, RZ, P4 ;  /* 0x000000ff0d0d7207 */ /* 0x000fe20002000000 */
[----:B------:R-:W-:Y:S01]  /*1600*/  IMAD.SHL.U32 R14, R222, 0x40, RZ ;  /* 0x00000040de0e7824 */ /* 0x000fe200078e00ff */
[----:B------:R-:W-:Y:S01]  /*1610*/  SHF.L.U64.HI R26, R10, 0x5, R11 ;  /* 0x000000050a1a7819 */ /* 0x000fe2000001020b */
[C---:B------:R-:W-:Y:S01]  /*1620*/  IMAD.WIDE.U32 R28, R193.reuse, UR10, R28 ;  /* 0x0000000ac11c7c25 */ /* 0x040fe2000f8e001c */
[----:B------:R-:W-:Y:S02]  /*1630*/  IADD3.X R13, PT, PT, R36, R33, R13, P1, P0 ;  /* 0x00000021240d7210 */ /* 0x000fe40000fe040d */
[C---:B------:R-:W-:Y:S01]  /*1640*/  IADD3 R12, P0, PT, R14.reuse, R12, RZ ;  /* 0x0000000c0e0c7210 */ /* 0x040fe20007f1e0ff */
[C---:B------:R-:W-:Y:S02]  /*1650*/  IMAD R29, R193.reuse, UR11, R29 ;  /* 0x0000000bc11d7c24 */ /* 0x040fe4000f8e021d */
[----:B------:R-:W-:Y:S01]  /*1660*/  IMAD R39, R193, R15, R39 ;  /* 0x0000000fc1277224 */ /* 0x000fe200078e0227 */
[----:B------:R-:W-:Y:S01]  /*1670*/  LEA.HI.X.SX32 R13, R14, R13, 0x1, P0 ;  /* 0x0000000d0e0d7211 */ /* 0x000fe200000f0eff */
[----:B------:R-:W-:Y:S01]  /*1680*/  IMAD.WIDE.U32 R14, R200, R10, R28 ;  /* 0x0000000ac80e7225 */ /* 0x000fe200078e001c */
[----:B------:R-:W-:-:S03]  /*1690*/  LEA R244, P0, R12, UR4, 0x2 ;  /* 0x000000040cf47c11 */ /* 0x000fc6000f8010ff */
[----:B------:R-:W-:Y:S01]  /*16a0*/  IMAD.WIDE.U32 R28, R200, R8, R38 ;  /* 0x00000008c81c7225 */ /* 0x000fe200078e0026 */
[----:B------:R-:W-:Y:S02]  /*16b0*/  LEA R219, P2, R14, UR8, 0x1 ;  /* 0x000000080edb7c11 */ /* 0x000fe4000f8408ff */
[----:B------:R-:W-:Y:S01]  /*16c0*/  LEA.HI.X R245, R12, UR5, R13, 0x2, P0 ;  /* 0x000000050cf57c11 */ /* 0x000fe200080f140d */
[----:B------:R-:W-:Y:S01]  /*16d0*/  IMAD R220, R200, R9, R29 ;  /* 0x00000009c8dc7224 */ /* 0x000fe200078e021d */
[----:B------:R-:W-:Y:S01]  /*16e0*/  LEA R221, P1, R28, UR6, 0x1 ;  /* 0x000000061cdd7c11 */ /* 0x000fe2000f8208ff */
[----:B------:R-:W-:Y:S02]  /*16f0*/  IMAD R218, R200, R11, R15 ;  /* 0x0000000bc8da7224 */ /* 0x000fe400078e020f */
[----:B-1----:R-:W-:Y:S01]  /*1700*/  IMAD.WIDE R42, R35, 0x4, R42 ;  /* 0x00000004232a7825 */ /* 0x002fe200078e022a */
[----:B------:R-:W-:Y:S02]  /*1710*/  LEA.HI.X R220, R28, UR7, R220, 0x1, P1 ;  /* 0x000000071cdc7c11 */ /* 0x000fe400088f0cdc */
[----:B------:R-:W-:Y:S01]  /*1720*/  LEA.HI.X R218, R14, UR9, R218, 0x1, P2 ;  /* 0x000000090eda7c11 */ /* 0x000fe200090f0cda */
[----:B------:R-:W-:Y:S01]  /*1730*/  IMAD.SHL.U32 R28, R10, 0x20, RZ ;  /* 0x000000200a1c7824 */ /* 0x000fe200078e00ff */
[C---:B------:R-:W-:Y:S01]  /*1740*/  IADD3 R13, P1, PT, R200.reuse, 0x20, RZ ;  /* 0x00000020c80d7810 */ /* 0x040fe20007f3e0ff */
[----:B------:R-:W-:Y:S01]  /*1750*/  IMAD.MOV.U32 R216, RZ, RZ, R42 ;  /* 0x000000ffffd87224 */ /* 0x000fe200078e002a */
[C---:B------:R-:W-:Y:S01]  /*1760*/  IADD3 R12, P2, PT, R200.reuse, 0x60, RZ ;  /* 0x00000060c80c7810 */ /* 0x040fe20007f5e0ff */
[----:B--2---:R-:W-:Y:S01]  /*1770*/  IMAD.WIDE R246, R31, 0x4, R246 ;  /* 0x000000041ff67825 */ /* 0x004fe200078e02f6 */
[----:B------:R-:W-:-:S02]  /*1780*/  IADD3 R14, P0, PT, R200, 0x40, RZ ;  /* 0x00000040c80e7810 */ /* 0x000fc40007f1e0ff */
[----:B------:R-:W-:Y:S01]  /*1790*/  MOV R215, R43 ;  /* 0x0000002b00d77202 */ /* 0x000fe20000000f00 */
[----:B------:R-:W-:Y:S01]  /*17a0*/  IMAD.SHL.U32 R214, R8, 0x20, RZ ;  /* 0x0000002008d67824 */ /* 0x000fe200078e00ff */
[----:B------:R-:W-:Y:S01]  /*17b0*/  IADD3.X R10, PT, PT, RZ, RZ, RZ, P2, !PT ;  /* 0x000000ffff0a7210 */ /* 0x000fe200017fe4ff */
[----:B------:R-:W-:Y:S01]  /*17c0*/  IMAD.X R11, RZ, RZ, RZ, P1 ;  /* 0x000000ffff0b7224 */ /* 0x000fe200008e06ff */
[----:B------:R-:W-:Y:S01]  /*17d0*/  IADD3.X R15, PT, PT, RZ, RZ, RZ, P0, !PT ;  /* 0x000000ffff0f7210 */ /* 0x000fe200007fe4ff */
[----:B------:R-:W-:Y:S06]  /*17e0*/  @P3 BRA `(.L_x_234) ;  /* 0x0000000800543947 */ /* 0x000fec0003800000 */
        /* <DEDUP_REMOVED lines=13> */
.L_x_235:
[----:B------:R-:W1:Y:S01]  /*18c0*/  LDC.64 R6, c[0x0][0x5c0] ;  /* 0x00017000ff067b82 */ /* 0x000e620000000a00 */
[----:B------:R-:W-:-:S05]  /*18d0*/  IADD3 R4, PT, PT, R240, R241, RZ ;  /* 0x000000f1f0047210 */ /* 0x000fca0007ffe0ff */
[C---:B-1----:R-:W-:Y:S02]  /*18e0*/  IMAD R16, R4.reuse, R7, RZ ;  /* 0x0000000704107224 */ /* 0x042fe400078e02ff */
[----:B------:R-:W-:-:S05]  /*18f0*/  IMAD.WIDE.U32 R4, R4, R6, RZ ;  /* 0x0000000604047225 */ /* 0x000fca00078e00ff */
[----:B------:R-:W-:Y:S02]  /*1900*/  IADD3 R16, PT, PT, R5, R16, RZ ;  /* 0x0000001005107210 */ /* 0x000fe40007ffe0ff */
[----:B------:R-:W-:Y:S02]  /*1910*/  MOV R8, R4 ;  /* 0x0000000400087202 */ /* 0x000fe40000000f00 */
.L_x_236:
        /* <DEDUP_REMOVED lines=13> */
.L_x_237:
[----:B------:R-:W1:Y:S01]  /*19f0*/  LDC.64 R4, c[0x0][0x5c8] ;  /* 0x00017200ff047b82 */ /* 0x000e620000000a00 */
[----:B------:R-:W-:-:S05]  /*1a00*/  IADD3 R240, PT, PT, R240, R241, RZ ;  /* 0x000000f1f0f07210 */ /* 0x000fca0007ffe0ff */
[C---:B-1----:R-:W-:Y:S02]  /*1a10*/  IMAD R17, R240.reuse, R5, RZ ;  /* 0x00000005f0117224 */ /* 0x042fe400078e02ff */
[----:B------:R-:W-:-:S05]  /*1a20*/  IMAD.WIDE.U32 R18, R240, R4, RZ ;  /* 0x00000004f0127225 */ /* 0x000fca00078e00ff */
[----:B------:R-:W-:-:S07]  /*1a30*/  IADD3 R17, PT, PT, R19, R17, RZ ;  /* 0x0000001113117210 */ /* 0x000fce0007ffe0ff */
.L_x_238:
[----:B------:R-:W1:Y:S01]  /*1a40*/  LDCU UR4, c[0x0][0x440] ;  /* 0x00008800ff0477ac */ /* 0x000e620008000800 */
[----:B------:R-:W-:Y:S01]  /*1a50*/  VIADD R239, R239, -UR17 ;  /* 0x80000011efef7c36 */ /* 0x000fe20008000000 */
        /* <DEDUP_REMOVED lines=32> */
.L_x_240:
[----:B------:R-:W-:Y:S05]  /*1c60*/  BSYNC.RECONVERGENT B0 ;  /* 0x0000000000007941 */ /* 0x000fea0003800200 */
.L_x_239:
        /* <DEDUP_REMOVED lines=12> */
.L_x_242:
[----:B------:R-:W-:Y:S05]  /*1d30*/  BSYNC.RECONVERGENT B0 ;  /* 0x0000000000007941 */ /* 0x000fea0003800200 */
.L_x_241:
        /* <DEDUP_REMOVED lines=11> */
.L_x_244:
[----:B------:R-:W-:Y:S05]  /*1df0*/  BSYNC.RECONVERGENT B0 ;  /* 0x0000000000007941 */ /* 0x000fea0003800200 */
.L_x_243:
        /* <DEDUP_REMOVED lines=27> */
.L_x_246:
[----:B------:R-:W-:Y:S05]  /*1fb0*/  BSYNC.RECONVERGENT B0 ;  /* 0x0000000000007941 */ /* 0x000fea0003800200 */
.L_x_245:
        /* <DEDUP_REMOVED lines=12> */
.L_x_248:
[----:B------:R-:W-:Y:S05]  /*2080*/  BSYNC.RECONVERGENT B0 ;  /* 0x0000000000007941 */ /* 0x000fea0003800200 */
.L_x_247:
        /* <DEDUP_REMOVED lines=11> */
.L_x_234:
[----:B------:R-:W1:Y:S01]  /*2140*/  LDCU.64 UR4, c[0x0][0x3d8] ;  /* 0x00007b00ff0477ac */ /* 0x000e620008000a00 */
[C---:B------:R-:W-:Y:S01]  /*2150*/  IMAD R8, R6.reuse, UR16, RZ ;  /* 0x0000001006087c24 */ /* 0x040fe2000f8e02ff */
[----:B------:R-:W-:Y:S01]  /*2160*/  IADD3 R210, PT, PT, R239, -UR17, RZ ;  /* 0x80000011efd27c10 */ /* 0x000fe2000fffe0ff */
        /* <DEDUP_REMOVED lines=30> */
.L_x_252:
[----:B------:R3:W-:Y:S01]  /*2350*/  STS.128 [R207+0xa000], RZ ;  /* 0x00a000ffcf007388 */ /* 0x0007e20000000c00 */
[----:B------:R-:W-:Y:S05]  /*2360*/  BRA `(.L_x_253) ;  /* 0x0000000000047947 */ /* 0x000fea0003800000 */
.L_x_251:
[----:B------:R1:W-:Y:S02]  /*2370*/  STS.128 [R207+0xa000], RZ ;  /* 0x00a000ffcf007388 */ /* 0x0003e40000000c00 */
.L_x_253:
[----:B------:R-:W-:Y:S05]  /*2380*/  BSYNC.RECONVERGENT B0 ;  /* 0x0000000000007941 */ /* 0x000fea0003800200 */
.L_x_250:
        /* <DEDUP_REMOVED lines=23> */
.L_x_255:
[----:B------:R-:W-:Y:S05]  /*2500*/  BSYNC.RECONVERGENT B0 ;  /* 0x0000000000007941 */ /* 0x000fea0003800200 */
.L_x_254:
        /* <DEDUP_REMOVED lines=20> */
.L_x_257:
[----:B------:R-:W-:Y:S05]  /*2650*/  BSYNC.RECONVERGENT B0 ;  /* 0x0000000000007941 */ /* 0x000fea0003800200 */
.L_x_256:
        /* <DEDUP_REMOVED lines=19> */
.L_x_259:
[----:B------:R-:W-:Y:S05]  /*2790*/  BSYNC.RECONVERGENT B0 ;  /* 0x0000000000007941 */ /* 0x000fea0003800200 */
.L_x_258:
        /* <DEDUP_REMOVED lines=15> */
.L_x_262:
[----:B------:R1:W-:Y:S01]  /*2890*/  STS.128 [R207+0x4000], RZ ;  /* 0x004000ffcf007388 */ /* 0x0003e20000000c00 */
[----:B------:R-:W-:Y:S05]  /*28a0*/  BRA `(.L_x_263) ;  /* 0x0000000000047947 */ /* 0x000fea0003800000 */
.L_x_261:
[----:B------:R1:W-:Y:S02]  /*28b0*/  STS.128 [R207+0x4000], RZ ;  /* 0x004000ffcf007388 */ /* 0x0003e40000000c00 */
.L_x_263:
[----:B------:R-:W-:Y:S05]  /*28c0*/  BSYNC.RECONVERGENT B0 ;  /* 0x0000000000007941 */ /* 0x000fea0003800200 */
.L_x_260:
        /* <DEDUP_REMOVED lines=14> */
.L_x_265:
[----:B------:R-:W-:Y:S05]  /*29b0*/  BSYNC.RECONVERGENT B0 ;  /* 0x0000000000007941 */ /* 0x000fea0003800200 */
.L_x_264:
        /* <DEDUP_REMOVED lines=13> */
.L_x_268:
[----:B------:R1:W-:Y:S01]  /*2a90*/  STS.128 [R237], RZ ;  /* 0x000000ffed007388 */ /* 0x0003e20000000c00 */
[----:B------:R-:W-:Y:S05]  /*2aa0*/  BRA `(.L_x_269) ;  /* 0x0000000000047947 */ /* 0x000fea0003800000 */
.L_x_267:
[----:B------:R1:W-:Y:S02]  /*2ab0*/  STS.128 [R237], RZ ;  /* 0x000000ffed007388 */ /* 0x0003e40000000c00 */
.L_x_269:
[----:B------:R-:W-:Y:S05]  /*2ac0*/  BSYNC.RECONVERGENT B0 ;  /* 0x0000000000007941 */ /* 0x000fea0003800200 */
.L_x_266:
[C---:B------:R-:W-:Y:S01]  /*2ad0*/  VIADD R7, R197.reuse, 0x8 ;  /* 0x00000008c5077836 */ /* 0x040fe20000000000 */
[CC--:B------:R-:W-:Y:S01]  /*2ae0*/  ISETP.GE.AND P2, PT, R197.reuse, R6.reuse, PT ;  /* 0x00000006c500720c */ /* 0x0c0fe20003f46270 */
[----:B------:R-:W-:Y:S01]  /*2af0*/  IMAD.MOV.U32 R236, RZ, RZ, 0x7f800000 ;  /* 0x7f800000ffec7424 */ /* 0x000fe200078e00ff */
[----:B-1----:R-:W-:Y:S01]  /*2b00*/  LOP3.LUT R8, R197, 0x20, RZ, 0xfc, !PT ;  /* 0x00000020c5087812 */ /* 0x002fe200078efcff */
        /* <DEDUP_REMOVED lines=25> */
.L_x_271:
[----:B------:R-:W-:Y:S05]  /*2ca0*/  BSYNC.RECONVERGENT B0 ;  /* 0x0000000000007941 */ /* 0x000fea0003800200 */
.L_x_270:
        /* <DEDUP_REMOVED lines=27> */
.L_x_274:
[----:B------:R3:W-:Y:S01]  /*2e60*/  STS.128 [R207+0x6000], RZ ;  /* 0x006000ffcf007388 */ /* 0x0007e20000000c00 */
[----:B------:R-:W-:Y:S05]  /*2e70*/  BRA `(.L_x_275) ;  /* 0x0000000000047947 */ /* 0x000fea0003800000 */
.L_x_273:
[----:B------:R1:W-:Y:S02]  /*2e80*/  STS.128 [R207+0x6000], RZ ;  /* 0x006000ffcf007388 */ /* 0x0003e40000000c00 */
.L_x_275:
[----:B------:R-:W-:Y:S05]  /*2e90*/  BSYNC.RECONVERGENT B0 ;  /* 0x0000000000007941 */ /* 0x000fea0003800200 */
.L_x_272:
[----:B------:R1:W-:Y:S01]  /*2ea0*/  @P5 STS.128 [R207+0x7000], RZ ;  /* 0x007000ffcf005388 */ /* 0x0003e20000000c00 */
[----:B------:R-:W-:Y:S04]  /*2eb0*/  BSSY.RECONVERGENT B0, `(.L_x_276) ;  /* 0x0000013000007945 */ /* 0x000fe80003800200 */
        /* <DEDUP_REMOVED lines=18> */
.L_x_277:
[----:B------:R-:W-:Y:S05]  /*2fe0*/  BSYNC.RECONVERGENT B0 ;  /* 0x0000000000007941 */ /* 0x000fea0003800200 */
.L_x_276:
[----:B------:R1:W-:Y:S01]  /*2ff0*/  @P4 STS.128 [R207+0x8000], RZ ;  /* 0x008000ffcf004388 */ /* 0x0003e20000000c00 */
[----:B------:R-:W-:Y:S04]  /*3000*/  BSSY.RECONVERGENT B0, `(.L_x_278) ;  /* 0x0000013000007945 */ /* 0x000fe80003800200 */
[----:B------:R-:W-:Y:S05]  /*3010*/  @P4 BRA `(.L_x_279) ;  /* 0x0000000000444947 */ /* 0x000fea0003800000 */
[----:B------:R-:W3:Y:S02]  /*3020*/  LDCU UR4, c[0x0][0x440] ;  /* 0x00008800ff0477ac */ /* 0x000ee40008000800 */
[----:B---3--:R-:W-:-:S13]  /*3030*/  ISETP.GE.AND P0, PT, R208, UR4, PT ;  /* 0x00000004d0007c0c */ /* 0x008fda000bf06270 */
[----:B------:R3:W-:Y:S01]  /*3040*/  @P0 STS.128 [R207+0x8000], RZ ;  /* 0x008000ffcf000388 */ /* 0x0007e20000000c00 */
[----:B------:R-:W-:Y:S05]  /*3050*/  @P0 BRA `(.L_x_279) ;  /* 0x0000000000340947 */ /* 0x000fea0003800000 */
[----:B------:R-:W2:Y:S01]  /*3060*/  LDCU.64 UR4, c[0x0][0x388] ;  /* 0x00007100ff0477ac */ /* 0x000ea20008000a00 */
[----:B------:R-:W-:Y:S01]  /*3070*/  IMAD R7, R15, R4, RZ ;  /* 0x000000040f077224 */ /* 0x000fe200078e02ff */
[----:B-1----:R-:W-:Y:S02]  /*3080*/  MOV R18, R8 ;  /* 0x0000000800127202 */ /* 0x002fe40000000f00 */
[----:B------:R-:W-:Y:S01]  /*3090*/  MOV R19, R6 ;  /* 0x0000000600137202 */ /* 0x000fe20000000f00 */
[C---:B------:R-:W-:Y:S02]  /*30a0*/  IMAD R7, R14.reuse, R5, R7 ;  /* 0x000000050e077224 */ /* 0x040fe400078e0207 */
[----:B------:R-:W-:-:S05]  /*30b0*/  IMAD.WIDE.U32 R14, R14, R4, R18 ;  /* 0x000000040e0e7225 */ /* 0x000fca00078e0012 */
[----:B------:R-:W-:Y:S02]  /*30c0*/  IADD3 R7, PT, PT, R15, R7, RZ ;  /* 0x000000070f077210 */ /* 0x000fe40007ffe0ff */
[----:B--2---:R-:W-:-:S04]  /*30d0*/  LEA R18, P0, R14, UR4, 0x1 ;  /* 0x000000040e127c11 */ /* 0x004fc8000f8008ff */
[----:B------:R-:W-:-:S05]  /*30e0*/  LEA.HI.X R19, R14, UR5, R7, 0x1, P0 ;  /* 0x000000050e137c11 */ /* 0x000fca00080f0c07 */
[----:B------:R-:W-:Y:S01]  /*30f0*/  @!PT LDS RZ, [RZ] ;  /* 0x00000000fffff984 */ /* 0x000fe20000000800 */
[----:B------:R-:W-:Y:S01]  /*3100*/  @!PT LDS RZ, [RZ] ;  /* 0x00000000fffff984 */ /* 0x000fe20000000800 */
[----:B------:R-:W-:Y:S01]  /*3110*/  @!PT LDS RZ, [RZ] ;  /* 0x00000000fffff984 */ /* 0x000fe20000000800 */
[----:B------:R1:W-:Y:S04]  /*3120*/  LDGSTS.E.BYPASS.LTC128B.128 [R207+0x8000], desc[UR14][R18.64] ;  /* 0x0800000012cf7fae */ /* 0x0003e8000b981a0e */
.L_x_279:
[----:B------:R-:W-:Y:S05]  /*3130*/  BSYNC.RECONVERGENT B0 ;  /* 0x0000000000007941 */ /* 0x000fea0003800200 */
.L_x_278:
        /* <DEDUP_REMOVED lines=20> */
.L_x_281:
[----:B------:R-:W-:Y:S05]  /*3280*/  BSYNC.RECONVERGENT B0 ;  /* 0x0000000000007941 */ /* 0x000fea0003800200 */
.L_x_280:
[----:B------:R-:W3:Y:S01]  /*3290*/  LDCU.64 UR4, c[0x0][0x538] ;  /* 0x0000a700ff0477ac */ /* 0x000ee20008000a00 */
[----:B------:R-:W0:Y:S01]  /*32a0*/  LDGDEPBAR ;  /* 0x00000000000079af */ /* 0x000e220000000000 */
[----:B------:R-:W2:Y:S01]  /*32b0*/  LDC R209, c[0x0][0x44c] ;  /* 0x00011300ffd17b82 */ /* 0x000ea20000000800 */
[----:B------:R-:W-:Y:S01]  /*32c0*/  IMAD.MOV.U32 R232, RZ, RZ, RZ ;  /* 0x000000ffffe87224 */ /* 0x000fe200078e00ff */
[----:B------:R-:W1:Y:S01]  /*32d0*/  LDCU UR6, c[0x0][0x3e0] ;  /* 0x00007c00ff0677ac */ /* 0x000e620008000800 */
[----:B------:R-:W1:Y:S01]  /*32e0*/  LDCU UR7, c[0x0][0x45c] ;  /* 0x00008b80ff0777ac */ /* 0x000e620008000800 */
[----:B---3--:R-:W-:-:S04]  /*32f0*/  ISETP.NE.U32.AND P1, PT, RZ, UR4, PT ;  /* 0x00000004ff007c0c */ /* 0x008fc8000bf25070 */
[----:B------:R-:W-:Y:S01]  /*3300*/  ISETP.NE.AND.EX P1, PT, RZ, UR5, PT, P1 ;  /* 0x00000005ff007c0c */ /* 0x000fe2000bf25310 */
[----:B------:R-:W-:-:S04]  /*3310*/  DEPBAR.LE SB0, 0x1 ;  /* 0x000080400000791a */ /* 0x000fc80000000000 */
[----:B------:R-:W-:Y:S08]  /*3320*/  BAR.SYNC.DEFER_BLOCKING 0x0 ;  /* 0x0000000000007b1d */ /* 0x000ff00000010000 */
[----:B-1----:R-:W1:Y:S01]  /*3330*/  @P1 LDC.64 R4, c[0x0][0x540] ;  /* 0x00015000ff041b82 */ /* 0x002e620000000a00 */
[----:B------:R-:W-:Y:S02]  /*3340*/  @P1 IMAD.MOV.U32 R6, RZ, RZ, R193 ;  /* 0x000000ffff061224 */ /* 0x000fe400078e00c1 */
[----:B------:R-:W-:Y:S01]  /*3350*/  @P1 IMAD.MOV.U32 R7, RZ, RZ, RZ ;  /* 0x000000ffff071224 */ /* 0x000fe200078e00ff */
[----:B------:R3:W1:Y:S04]  /*3360*/  LDSM.16.M88.4 R144, [R188] ;  /* 0x00000000bc90783b */ /* 0x0006680000000200 */
[----:B------:R3:W1:Y:S02]  /*3370*/  LDSM.16.M88.4 R148, [R188+0x800] ;  /* 0x00080000bc94783b */ /* 0x0006640000000200 */
[----:B-1----:R-:W-:-:S02]  /*3380*/  @P1 IMAD.WIDE.U32 R6, R194, R4, R6 ;  /* 0x00000004c2061225 */ /* 0x002fc400078e0006 */
[----:B------:R3:W1:Y:S02]  /*3390*/  LDSM.16.M88.4 R152, [R186] ;  /* 0x00000000ba98783b */ /* 0x0006640000000200 */
[----:B------:R-:W-:Y:S01]  /*33a0*/  @P1 IMAD R5, R194, R5, R7 ;  /* 0x00000005c2051224 */ /* 0x000fe200078e0207 */
[C---:B------:R-:W-:Y:S01]  /*33b0*/  @P1 LEA R4, P0, R6.reuse, UR4, 0x2 ;  /* 0x0000000406041c11 */ /* 0x040fe2000f8010ff */
[----:B------:R3:W1:Y:S01]  /*33c0*/  LDSM.16.M88.4 R156, [R186+0x800] ;  /* 0x00080000ba9c783b */ /* 0x0006620000000200 */
[----:B------:R-:W4:Y:S02]  /*33d0*/  LDCU UR4, c[0x0][0x590] ;  /* 0x0000b200ff0477ac */ /* 0x000f240008000800 */
[----:B------:R-:W-:Y:S01]  /*33e0*/  @P1 LEA.HI.X R5, R6, UR5, R5, 0x2, P0 ;  /* 0x0000000506051c11 */ /* 0x000fe200080f1405 */
[----:B------:R3:W1:Y:S01]  /*33f0*/  LDSM.16.M88.4 R160, [R184] ;  /* 0x00000000b8a0783b */ /* 0x0006620000000200 */
[----:B------:R-:W-:Y:S01]  /*3400*/  IMAD.SHL.U32 R6, R21, 0x2, RZ ;  /* 0x0000000215067824 */ /* 0x000fe200078e00ff */
[----:B------:R-:W-:-:S02]  /*3410*/  CS2R R94, SRZ ;  /* 0x00000000005e7805 */ /* 0x000fc4000001ff00 */
[----:B------:R3:W1:Y:S04]  /*3420*/  LDSM.16.M88.4 R164, [R184+0x800] ;  /* 0x00080000b8a4783b */ /* 0x0006680000000200 */
[----:B------:R3:W1:Y:S04]  /*3430*/  LDSM.16.M88.4 R168, [R183] ;  /* 0x00000000b7a8783b */ /* 0x0006680000000200 */
[----:B------:R3:W1:Y:S01]  /*3440*/  LDSM.16.M88.4 R172, [R183+0x800] ;  /* 0x00080000b7ac783b */ /* 0x0006620000000200 */
[----:B------:R-:W-:Y:S01]  /*3450*/  IMAD.IADD R7, R197, 0x1, R239 ;  /* 0x00000001c5077824 */ /* 0x000fe200078e02ef */
[----:B------:R-:W-:Y:S01]  /*3460*/  CS2R R92, SRZ ;  /* 0x00000000005c7805 */ /* 0x000fe2000001ff00 */
[----:B------:R-:W-:Y:S01]  /*3470*/  IMAD.IADD R178, R191, 0x1, R177 ;  /* 0x00000001bfb27824 */ /* 0x000fe200078e02b1 */
[----:B------:R2:W3:Y:S01]  /*3480*/  @P1 LDG.E R5, desc[UR14][R4.64] ;  /* 0x0000000e04051981 */ /* 0x0004e2000c1e1900 */
[----:B------:R-:W-:Y:S01]  /*3490*/  SHF.R.U32.HI R21, RZ, 0x1, R21 ;  /* 0x00000001ff157819 */ /* 0x000fe20000011615 */
[----:B------:R-:W-:Y:S01]  /*34a0*/  IMAD R7, R16, 0x40, R7 ;  /* 0x0000004010077824 */ /* 0x000fe200078e0207 */
[----:B------:R-:W-:Y:S01]  /*34b0*/  LOP3.LUT R6, R6, 0x6, RZ, 0xc0, !PT ;  /* 0x0000000606067812 */ /* 0x000fe200078ec0ff */
[----:B------:R-:W-:Y:S01]  /*34c0*/  IMAD.SHL.U32 R222, R222, 0x8, RZ ;  /* 0x00000008dede7824 */ /* 0x000fe200078e00ff */
[----:B------:R-:W-:Y:S01]  /*34d0*/  CS2R R98, SRZ ;  /* 0x0000000000627805 */ /* 0x000fe2000001ff00 */
[----:B------:R-:W-:Y:S01]  /*34e0*/  IMAD.IADD R177, R190, 0x1, R177 ;  /* 0x00000001beb17824 */ /* 0x000fe200078e02b1 */
[----:B------:R-:W-:Y:S01]  /*34f0*/  LOP3.LUT R6, R6, 0x1e0, R21, 0xf8, !PT ;  /* 0x000001e006067812 */ /* 0x000fe200078ef815 */
[----:B------:R-:W-:Y:S01]  /*3500*/  IMAD.MOV.U32 R230, RZ, RZ, R237 ;  /* 0x000000ffffe67224 */ /* 0x000fe200078e00ed */
[----:B------:R-:W-:-:S02]  /*3510*/  CS2R R96, SRZ ;  /* 0x0000000000607805 */ /* 0x000fc4000001ff00 */
[----:B------:R-:W-:Y:S02]  /*3520*/  CS2R R90, SRZ ;  /* 0x00000000005a7805 */ /* 0x000fe4000001ff00 */
[----:B------:R-:W-:Y:S01]  /*3530*/  CS2R R88, SRZ ;  /* 0x0000000000587805 */ /* 0x000fe2000001ff00 */
[----:B------:R-:W-:Y:S01]  /*3540*/  VIADD R211, R6, UR17 ;  /* 0x0000001106d37c36 */ /* 0x000fe20008000000 */
[----:B------:R-:W-:Y:S01]  /*3550*/  UIADD3 UR17, UPT, UPT, UR17, 0x80, URZ ;  /* 0x0000008011117890 */ /* 0x000fe2000fffe0ff */
[----:B------:R-:W-:Y:S02]  /*3560*/  CS2R R86, SRZ ;  /* 0x0000000000567805 */ /* 0x000fe4000001ff00 */
[----:B------:R-:W-:Y:S02]  /*3570*/  CS2R R84, SRZ ;  /* 0x0000000000547805 */ /* 0x000fe4000001ff00 */
[----:B------:R-:W-:Y:S02]  /*3580*/  CS2R R78, SRZ ;  /* 0x00000000004e7805 */ /* 0x000fe4000001ff00 */
[----:B------:R-:W-:-:S02]  /*3590*/  IADD3 R231, PT, PT, R7, -R211, -R231 ;  /* 0x800000d307e77210 */ /* 0x000fc40007ffe8e7 */
[----:B------:R-:W-:Y:S02]  /*35a0*/  CS2R R76, SRZ ;  /* 0x00000000004c7805 */ /* 0x000fe4000001ff00 */
[----:B------:R-:W-:Y:S02]  /*35b0*/  ISETP.LE.AND P3, PT, R239, UR17, PT ;  /* 0x00000011ef007c0c */ /* 0x000fe4000bf63270 */
[----:B------:R-:W-:Y:S02]  /*35c0*/  CS2R R82, SRZ ;  /* 0x0000000000527805 */ /* 0x000fe4000001ff00 */
[----:B------:R-:W-:Y:S02]  /*35d0*/  CS2R R80, SRZ ;  /* 0x0000000000507805 */ /* 0x000fe4000001ff00 */
[----:B------:R-:W-:Y:S02]  /*35e0*/  CS2R R74, SRZ ;  /* 0x00000000004a7805 */ /* 0x000fe4000001ff00 */
[----:B------:R-:W-:-:S02]  /*35f0*/  CS2R R72, SRZ ;  /* 0x0000000000487805 */ /* 0x000fc4000001ff00 */
[----:B------:R-:W-:Y:S01]  /*3600*/  CS2R R70, SRZ ;  /* 0x0000000000467805 */ /* 0x000fe2000001ff00 */
[----:B--2---:R-:W2:Y:S01]  /*3610*/  @P1 LDC R4, c[0x0][0x458] ;  /* 0x00011600ff041b82 */ /* 0x004ea20000000800 */
        /* <DEDUP_REMOVED lines=17> */
[----:B------:R-:W-:Y:S01]  /*3730*/  VIADD R231, R231, 0xffffffd7 ;  /* 0xffffffd7e7e77836 */ /* 0x000fe20000000000 */
[----:B------:R-:W1:Y:S01]  /*3740*/  LDCU UR5, c[0x0][0x440] ;  /* 0x00008800ff0577ac */ /* 0x000e620008000800 */
[----:B------:R-:W-:-:S02]  /*3750*/  @P3 VIADD R229, R211, 0x19 ;  /* 0x00000019d3e53836 */ /* 0x000fc40000000000 */
[C---:B------:R-:W-:Y:S01]  /*3760*/  @P3 VIADD R228, R211.reuse, 0x18 ;  /* 0x00000018d3e43836 */ /* 0x040fe20000000000 */
[----:B----4-:R-:W-:Y:S01]  /*3770*/  USHF.L.U32 UR4, UR4, 0x6, URZ ;  /* 0x0000000604047899 */ /* 0x010fe200080006ff */
[----:B--2---:R-:W3:Y:S01]  /*3780*/  @P1 MUFU.RCP R4, R4 ;  /* 0x0000000400041308 */ /* 0x004ee20000001000 */
[C---:B------:R-:W-:Y:S02]  /*3790*/  @P3 VIADD R227, R211.reuse, 0x11 ;  /* 0x00000011d3e33836 */ /* 0x040fe40000000000 */
[C---:B------:R-:W-:Y:S02]  /*37a0*/  @P3 VIADD R226, R211.reuse, 0x10 ;  /* 0x00000010d3e23836 */ /* 0x040fe40000000000 */
[C---:B------:R-:W-:Y:S02]  /*37b0*/  @P3 VIADD R225, R211.reuse, 0x9 ;  /* 0x00000009d3e13836 */ /* 0x040fe40000000000 */
[C---:B------:R-:W-:Y:S02]  /*37c0*/  @P3 VIADD R224, R211.reuse, 0x8 ;  /* 0x00000008d3e03836 */ /* 0x040fe40000000000 */
[----:B------:R-:W-:-:S02]  /*37d0*/  @P3 VIADD R223, R211, 0x1 ;  /* 0x00000001d3df3836 */ /* 0x000fc40000000000 */
[----:B-1-3--:R-:W-:-:S07]  /*37e0*/  @P1 FMUL.FTZ R232, R5, R4 ;  /* 0x0000000405e81220 */ /* 0x00afce0000410000 */
.L_x_284:
[----:B------:R-:W0:Y:S01]  /*37f0*/  LDGDEPBAR ;  /* 0x00000000000079af */ /* 0x000e220000000000 */
[--C-:B------:R-:W-:Y:S01]  /*3800*/  IMAD.IADD R112, R187, 0x1, R178.reuse ;  /* 0x00000001bb707824 */ /* 0x100fe200078e02b2 */
[-C--:B------:R-:W-:Y:S01]  /*3810*/  @P3 ISETP.GE.AND P4, PT, R223, R239.reuse, PT ;  /* 0x000000efdf00320c */ /* 0x080fe20003f86270 */
[----:B------:R-:W-:Y:S01]  /*3820*/  IMAD.IADD R140, R185, 0x1, R178 ;  /* 0x00000001b98c7824 */ /* 0x000fe200078e02b2 */
[C---:B-----5:R-:W-:Y:S01]  /*3830*/  FSETP.NEU.FTZ.AND P0, PT, R236.reuse, -INF , PT ;  /* 0xff800000ec00780b */ /* 0x060fe20003f1d000 */
[----:B------:R-:W-:Y:S01]  /*3840*/  IMAD.MOV.U32 R217, RZ, RZ, R215 ;  /* 0x000000ffffd97224 */ /* 0x000fe200078e00d7 */
[----:B------:R-:W-:Y:S02]  /*3850*/  @P3 ISETP.GE.AND P2, PT, R211, R239, PT ;  /* 0x000000efd300320c */ /* 0x000fe40003f46270 */
[----:B------:R-:W-:Y:S01]  /*3860*/  FSETP.NEU.FTZ.AND P1, PT, R235, -INF , PT ;  /* 0xff800000eb00780b */ /* 0x000fe20003f3d000 */
[----:B------:R-:W-:Y:S04]  /*3870*/  DEPBAR.LE SB0, 0x0 ;  /* 0x000080000000791a */ /* 0x000fe80000000000 */
[----:B------:R-:W-:Y:S06]  /*3880*/  BAR.SYNC.DEFER_BLOCKING 0x0 ;  /* 0x0000000000007b1d */ /* 0x000fec0000010000 */
[----:B------:R-:W-:Y:S08]  /*3890*/  LDSM.16.M88.4 R32, [R178] ;  /* 0x00000000b220783b */ /* 0x000ff00000000200 */
[----:B------:R-:W1:Y:S08]  /*38a0*/  LDSM.16.M88.4 R16, [R188+-0x4000] ;  /* 0xffc00000bc10783b */ /* 0x000e700000000200 */
[----:B------:R-:W2:Y:S08]  /*38b0*/  LDSM.16.M88.4 R28, [R178+0x1000] ;  /* 0x00100000b21c783b */ /* 0x000eb00000000200 */
[----:B------:R-:W3:Y:S08]  /*38c0*/  LDSM.16.M88.4 R100, [R188+-0x3800] ;  /* 0xffc80000bc64783b */ /* 0x000ef00000000200 */
[----:B------:R-:W-:Y:S08]  /*38d0*/  LDSM.16.M88.4 R104, [R112] ;  /* 0x000000007068783b */ /* 0x000ff00000000200 */
[----:B------:R-:W4:Y:S01]  /*38e0*/  LDSM.16.M88.4 R108, [R186+-0x4000] ;  /* 0xffc00000ba6c783b */ /* 0x000f220000000200 */
[-C--:B-1----:R-:W-:Y:S07]  /*38f0*/  HMMA.16816.F32 R4, R32, R16.reuse, RZ ;  /* 0x000000102004723c */ /* 0x082fee00000018ff */
[----:B------:R-:W1:Y:S01]  /*3900*/  LDSM.16.M88.4 R112, [R112+0x1000] ;  /* 0x001000007070783b */ /* 0x000e620000000200 */
[C---:B--2---:R-:W-:Y:S07]  /*3910*/  HMMA.16816.F32 R8, R28.reuse, R16, RZ ;  /* 0x000000101c08723c */ /* 0x044fee00000018ff */
[----:B------:R-:W2:Y:S01]  /*3920*/  LDSM.16.M88.4 R116, [R186+-0x3800] ;  /* 0xffc80000ba74783b */ /* 0x000ea20000000200 */
[-C--:B------:R-:W-:Y:S07]  /*3930*/  HMMA.16816.F32 R12, R28, R18.reuse, RZ ;  /* 0x000000121c0c723c */ /* 0x080fee00000018ff */
[----:B------:R-:W-:Y:S01]  /*3940*/  LDSM.16.M88.4 R120, [R140] ;  /* 0x000000008c78783b */ /* 0x000fe20000000200 */
[C---:B------:R-:W-:Y:S07]  /*3950*/  HMMA.16816.F32 R16, R32.reuse, R18, RZ ;  /* 0x000000122010723c */ /* 0x040fee00000018ff */
[----:B------:R-:W2:Y:S01]  /*3960*/  LDSM.16.M88.4 R124, [R184+-0x4000] ;  /* 0xffc00000b87c783b */ /* 0x000ea20000000200 */
[-C--:B---3--:R-:W-:Y:S07]  /*3970*/  HMMA.16816.F32 R20, R32, R100.reuse, RZ ;  /* 0x000000642014723c */ /* 0x088fee00000018ff */
[----:B------:R3:W2:Y:S01]  /*3980*/  LDSM.16.M88.4 R128, [R140+0x1000] ;  /* 0x001000008c80783b */ /* 0x0006a20000000200 */
[C---:B------:R-:W-:Y:S07]  /*3990*/  HMMA.16816.F32 R24, R28.reuse, R100, RZ ;  /* 0x000000641c18723c */ /* 0x040fee00000018ff */
[----:B------:R-:W-:Y:S01]  /*39a0*/  LDSM.16.M88.4 R136, [R183+-0x4000] ;  /* 0xffc00000b788783b */ /* 0x000fe20000000200 */
[-C--:B------:R-:W-:Y:S08]  /*39b0*/  HMMA.16816.F32 R28, R28, R102.reuse, RZ ;  /* 0x000000661c1c723c */ /* 0x080ff000000018ff */
[----:B------:R-:W-:Y:S01]  /*39c0*/  HMMA.16816.F32 R32, R32, R102, RZ ;  /* 0x000000662020723c */ /* 0x000fe200000018ff */
[----:B------:R-:W2:Y:S01]  /*39d0*/  LDSM.16.M88.4 R100, [R184+-0x3800] ;  /* 0xffc80000b864783b */ /* 0x000ea20000000200 */
[----:B---3--:R-:W-:Y:S06]  /*39e0*/  IADD3 R140, PT, PT, R187, R140, RZ ;  /* 0x0000008cbb8c7210 */ /* 0x008fec0007ffe0ff */
[-C--:B----4-:R-:W-:Y:S01]  /*39f0*/  HMMA.16816.F32 R4, R104, R108.reuse, R4 ;  /* 0x0000006c6804723c */ /* 0x090fe20000001804 */
[----:B------:R-:W3:Y:S07]  /*3a00*/  LDSM.16.M88.4 R132, [R140] ;  /* 0x000000008c84783b */ /* 0x000eee0000000200 */
[C---:B-1----:R-:W-:Y:S01]  /*3a10*/  HMMA.16816.F32 R8, R112.reuse, R108, R8 ;  /* 0x0000006c7008723c */ /* 0x042fe20000001808 */
[----:B------:R-:W1:Y:S07]  /*3a20*/  LDSM.16.M88.4 R140, [R140+0x1000] ;  /* 0x001000008c8c783b */ /* 0x000e6e0000000200 */
[-C--:B------:R-:W-:Y:S08]  /*3a30*/  HMMA.16816.F32 R12, R112, R110.reuse, R12 ;  /* 0x0000006e700c723c */ /* 0x080ff0000000180c */
[C---:B------:R-:W-:Y:S08]  /*3a40*/  HMMA.16816.F32 R16, R104.reuse, R110, R16 ;  /* 0x0000006e6810723c */ /* 0x040ff00000001810 */
[-C--:B--2---:R-:W-:Y:S08]  /*3a50*/  HMMA.16816.F32 R20, R104, R116.reuse, R20 ;  /* 0x000000746814723c */ /* 0x084ff00000001814 */
[C---:B------:R-:W-:Y:S04]  /*3a60*/  HMMA.16816.F32 R24, R112.reuse, R116, R24 ;  /* 0x000000747018723c */ /* 0x040fe80000001818 */
[C---:B------:R-:W-:Y:S04]  /*3a70*/  IADD3 R117, PT, PT, R231.reuse, 0x9, RZ ;  /* 0x00000009e7757810 */ /* 0x040fe80007ffe0ff */
[-C--:B------:R-:W-:Y:S03]  /*3a80*/  HMMA.16816.F32 R28, R112, R118.reuse, R28 ;  /* 0x00000076701c723c */ /* 0x080fe6000000181c */
[----:B------:R-:W-:Y:S04]  /*3a90*/  IABS R117, R117 ;  /* 0x0000007500757213 */ /* 0x000fe80000000000 */
[----:B------:R-:W-:Y:S01]  /*3aa0*/  I2FP.F32.S32 R117, R117 ;  /* 0x0000007500757245 */ /* 0x000fe20000201400 */
[----:B------:R-:W-:Y:S04]  /*3ab0*/  HMMA.16816.F32 R32, R104, R118, R32 ;  /* 0x000000766820723c */ /* 0x000fe80000001820 */
[C---:B------:R-:W-:Y:S01]  /*3ac0*/  VIADD R106, R231.reuse, 0xffffffe8 ;  /* 0xffffffe8e76a7836 */ /* 0x040fe20000000000 */
[C---:B------:R-:W-:Y:S01]  /*3ad0*/  IADD3 R104, PT, PT, R231.reuse, -0xf, RZ ;  /* 0xfffffff1e7687810 */ /* 0x040fe20007ffe0ff */
[C---:B------:R-:W-:Y:S02]  /*3ae0*/  VIADD R107, R231.reuse, 0xffffffe9 ;  /* 0xffffffe9e76b7836 */ /* 0x040fe40000000000 */
[-C--:B------:R-:W-:Y:S05]  /*3af0*/  HMMA.16816.F32 R4, R120, R124.reuse, R4 ;  /* 0x0000007c7804723c */ /* 0x080fea0000001804 */
[----:B------:R-:W-:Y:S01]  /*3b00*/  IABS R106, R106 ;  /* 0x0000006a006a7213 */ /* 0x000fe20000000000 */
[C---:B------:R-:W-:Y:S01]  /*3b10*/  VIADD R118, R231.reuse, 0x8 ;  /* 0x00000008e7767836 */ /* 0x040fe20000000000 */
[----:B------:R-:W-:Y:S01]  /*3b20*/  IABS R107, R107 ;  /* 0x0000006b006b7213 */ /* 0x000fe20000000000 */
[C---:B------:R-:W-:Y:S04]  /*3b30*/  HMMA.16816.F32 R8, R128.reuse, R124, R8 ;  /* 0x0000007c8008723c */ /* 0x040fe80000001808 */
[----:B------:R-:W-:Y:S02]  /*3b40*/  I2FP.F32.S32 R106, R106 ;  /* 0x0000006a006a7245 */ /* 0x000fe40000201400 */
[----:B------:R-:W-:Y:S02]  /*3b50*/  I2FP.F32.S32 R107, R107 ;  /* 0x0000006b006b7245 */ /* 0x000fe40000201400 */
[-C--:B------:R-:W-:Y:S03]  /*3b60*/  HMMA.16816.F32 R12, R128, R126.reuse, R12 ;  /* 0x0000007e800c723c */ /* 0x080fe6000000180c */
[----:B------:R-:W-:Y:S02]  /*3b70*/  IABS R104, R104 ;  /* 0x0000006800687213 */ /* 0x000fe40000000000 */
[----:B------:R-:W-:Y:S02]  /*3b80*/  IABS R118, R118 ;  /* 0x0000007600767213 */ /* 0x000fe40000000000 */
[----:B------:R-:W-:Y:S01]  /*3b90*/  I2FP.F32.S32 R104, R104 ;  /* 0x0000006800687245 */ /* 0x000fe20000201400 */
[C---:B------:R-:W-:Y:S04]  /*3ba0*/  HMMA.16816.F32 R16, R120.reuse, R126, R16 ;  /* 0x0000007e7810723c */ /* 0x040fe80000001810 */
[----:B------:R-:W-:Y:S04]  /*3bb0*/  I2FP.F32.S32 R118, R118 ;  /* 0x0000007600767245 */ /* 0x000fe80000201400 */
[-C--:B------:R-:W-:Y:S08]  /*3bc0*/  HMMA.16816.F32 R20, R120, R100.reuse, R20 ;  /* 0x000000647814723c */ /* 0x080ff00000001814 */
[C---:B------:R-:W-:Y:S04]  /*3bd0*/  HMMA.16816.F32 R24, R128.reuse, R100, R24 ;  /* 0x000000648018723c */ /* 0x040fe80000001818 */
[----:B------:R-:W-:Y:S01]  /*3be0*/  FMUL.FTZ R100, R236, 1.4426950216293334961 ;  /* 0x3fb8aa3bec647820 */ /* 0x000fe20000410000 */
[C---:B------:R-:W-:Y:S03]  /*3bf0*/  VIADD R101, R231.reuse, 0x11 ;  /* 0x00000011e7657836 */ /* 0x040fe60000000000 */
[-C--:B------:R-:W-:Y:S03]  /*3c00*/  HMMA.16816.F32 R28, R128, R102.reuse, R28 ;  /* 0x00000066801c723c */ /* 0x080fe6000000181c */
[----:B------:R-:W-:Y:S02]  /*3c10*/  FSEL R100, R100, RZ, P0 ;  /* 0x000000ff64647208 */ /* 0x000fe40000000000 */
[C---:B------:R-:W-:Y:S02]  /*3c20*/  FSETP.NEU.FTZ.AND P0, PT, R234.reuse, -INF , PT ;  /* 0xff800000ea00780b */ /* 0x040fe40003f1d000 */
[----:B------:R-:W-:Y:S01]  /*3c30*/  IABS R101, R101 ;  /* 0x0000006500657213 */ /* 0x000fe20000000000 */
[----:B------:R-:W-:Y:S04]  /*3c40*/  HMMA.16816.F32 R32, R120, R102, R32 ;  /* 0x000000667820723c */ /* 0x000fe80000001820 */
[----:B------:R-:W-:Y:S02]  /*3c50*/  VIADD R102, R231, 0xfffffff0 ;  /* 0xfffffff0e7667836 */ /* 0x000fe40000000000 */
[----:B------:R-:W-:Y:S01]  /*3c60*/  FMUL.FTZ R103, R234, 1.4426950216293334961 ;  /* 0x3fb8aa3bea677820 */ /* 0x000fe20000410000 */
[----:B------:R-:W-:Y:S01]  /*3c70*/  I2FP.F32.S32 R101, R101 ;  /* 0x0000006500657245 */ /* 0x000fe20000201400 */
[-C--:B---3--:R-:W-:Y:S05]  /*3c80*/  HMMA.16816.F32 R4, R132, R136.reuse, R4 ;  /* 0x000000888404723c */ /* 0x088fea0000001804 */
[----:B------:R-:W-:Y:S02]  /*3c90*/  IABS R102, R102 ;  /* 0x0000006600667213 */ /* 0x000fe40000000000 */
[----:B------:R-:W-:Y:S01]  /*3ca0*/  FSEL R103, R103, RZ, P0 ;  /* 0x000000ff67677208 */ /* 0x000fe20000000000 */
[C---:B-1----:R-:W-:Y:S04]  /*3cb0*/  HMMA.16816.F32 R8, R140.reuse, R136, R8 ;  /* 0x000000888c08723c */ /* 0x042fe80000001808 */
[----:B------:R-:W-:Y:S02]  /*3cc0*/  I2FP.F32.S32 R102, R102 ;  /* 0x0000006600667245 */ /* 0x000fe40000201400 */
[----:B------:R-:W-:Y:S02]  /*3cd0*/  FSETP.NEU.FTZ.AND P0, PT, R233, -INF , PT ;  /* 0xff800000e900780b */ /* 0x000fe40003f1d000 */
[-C--:B------:R-:W-:Y:S03]  /*3ce0*/  HMMA.16816.F32 R12, R140, R138.reuse, R12 ;  /* 0x0000008a8c0c723c */ /* 0x080fe6000000180c */
[-C--:B------:R-:W-:Y:S01]  /*3cf0*/  FFMA.FTZ R5, R106, -R232.reuse, R5 ;  /* 0x800000e86a057223 */ /* 0x080fe20000010005 */
[-C--:B------:R-:W-:Y:S01]  /*3d00*/  FFMA.FTZ R4, R107, -R232.reuse, R4 ;  /* 0x800000e86b047223 */ /* 0x080fe20000010004 */
[-C--:B------:R-:W-:Y:S01]  /*3d10*/  FFMA.FTZ R6, R104, -R232.reuse, R6 ;  /* 0x800000e868067223 */ /* 0x080fe20000010006 */
[-C--:B------:R-:W-:Y:S02]  /*3d20*/  FFMA.FTZ R7, R102, -R232.reuse, R7 ;  /* 0x800000e866077223 */ /* 0x080fe40000010007 */
[C---:B------:R-:W-:Y:S04]  /*3d30*/  HMMA.16816.F32 R16, R132.reuse, R138, R16 ;  /* 0x0000008a8410723c */ /* 0x040fe80000001810 */
[----:B------:R-:W-:Y:S01]  /*3d40*/  @P3 FSEL R5, R5, -INF , !P4 ;  /* 0xff80000005053808 */ /* 0x000fe20006000000 */
[-C--:B------:R-:W-:Y:S01]  /*3d50*/  FFMA.FTZ R10, R101, -R232.reuse, R10 ;  /* 0x800000e8650a7223 */ /* 0x080fe2000001000a */
[----:B------:R-:W-:Y:S01]  /*3d60*/  FMUL.FTZ R101, R235, 1.4426950216293334961 ;  /* 0x3fb8aa3beb657820 */ /* 0x000fe20000410000 */
[----:B------:R-:W-:Y:S01]  /*3d70*/  @P3 FSEL R4, R4, -INF , !P2 ;  /* 0xff80000004043808 */ /* 0x000fe20005000000 */
[-C--:B------:R-:W-:Y:S01]  /*3d80*/  FFMA.FTZ R8, R117, -R232.reuse, R8 ;  /* 0x800000e875087223 */ /* 0x080fe20000010008 */
[--C-:B------:R-:W-:Y:S01]  /*3d90*/  FFMA.FTZ R109, R5, UR7, -R100.reuse ;  /* 0x00000007056d7c23 */ /* 0x100fe20008010864 */
[----:B------:R-:W-:Y:S01]  /*3da0*/  VIADD R5, R231, 0x10 ;  /* 0x00000010e7057836 */ /* 0x000fe20000000000 */
[----:B------:R-:W-:Y:S01]  /*3db0*/  FSEL R101, R101, RZ, P1 ;  /* 0x000000ff65657208 */ /* 0x000fe20000800000 */
[-C--:B------:R-:W-:Y:S01]  /*3dc0*/  FFMA.FTZ R9, R118, -R232.reuse, R9 ;  /* 0x800000e876097223 */ /* 0x080fe20000010009 */
[----:B------:R-:W-:Y:S01]  /*3dd0*/  @P3 FSEL R6, R6, -INF , !P2 ;  /* 0xff80000006063808 */ /* 0x000fe20005000000 */
[----:B------:R-:W-:Y:S01]  /*3de0*/  FFMA.FTZ R110, R4, UR7, -R100 ;  /* 0x00000007046e7c23 */ /* 0x000fe20008010864 */
[----:B------:R-:W-:Y:S01]  /*3df0*/  IABS R5, R5 ;  /* 0x0000000500057213 */ /* 0x000fe20000000000 */
[----:B------:R-:W-:Y:S01]  /*3e00*/  MUFU.EX2 R109, R109 ;  /* 0x0000006d006d7308 */ /* 0x000fe20000000800 */
[----:B------:R-:W-:Y:S01]  /*3e10*/  IADD3 R4, PT, PT, R231, 0x1, RZ ;  /* 0x00000001e7047810 */ /* 0x000fe20007ffe0ff */
[----:B------:R-:W-:Y:S01]  /*3e20*/  FFMA.FTZ R108, R6, UR7, -R101 ;  /* 0x00000007066c7c23 */ /* 0x000fe20008010865 */
[----:B------:R-:W-:Y:S01]  /*3e30*/  I2FP.F32.S32 R5, R5 ;  /* 0x0000000500057245 */ /* 0x000fe20000201400 */
[----:B------:R-:W-:Y:S01]  /*3e40*/  FMUL.FTZ R6, R233, 1.4426950216293334961 ;  /* 0x3fb8aa3be9067820 */ /* 0x000fe20000410000 */
[----:B------:R-:W-:Y:S01]  /*3e50*/  @P3 FSEL R8, R8, -INF , !P2 ;  /* 0xff80000008083808 */ /* 0x000fe20005000000 */
[-C--:B------:R-:W-:Y:S01]  /*3e60*/  FFMA.FTZ R14, R117, -R232.reuse, R14 ;  /* 0x800000e8750e7223 */ /* 0x080fe2000001000e */
[----:B------:R-:W-:Y:S01]  /*3e70*/  @P3 FSEL R9, R9, -INF , !P4 ;  /* 0xff80000009093808 */ /* 0x000fe20006000000 */
[----:B------:R-:W-:Y:S01]  /*3e80*/  FFMA.FTZ R11, R5, -R232, R11 ;  /* 0x800000e8050b7223 */ /* 0x000fe2000001000b */
[----:B------:R-:W-:Y:S01]  /*3e90*/  @P3 FSEL R7, R7, -INF , !P4 ;  /* 0xff80000007073808 */ /* 0x000fe20006000000 */
[--C-:B------:R-:W-:Y:S01]  /*3ea0*/  FFMA.FTZ R113, R8, UR7, -R103.reuse ;  /* 0x0000000708717c23 */ /* 0x100fe20008010867 */
[----:B------:R-:W-:Y:S01]  /*3eb0*/  IABS R4, R4 ;  /* 0x0000000400047213 */ /* 0x000fe20000000000 */
[----:B------:R-:W-:Y:S01]  /*3ec0*/  FFMA.FTZ R112, R9, UR7, -R103 ;  /* 0x0000000709707c23 */ /* 0x000fe20008010867 */
[----:B------:R-:W-:Y:S01]  /*3ed0*/  IABS R5, R231 ;  /* 0x000000e700057213 */ /* 0x000fe20000000000 */
[----:B------:R-:W-:Y:S01]  /*3ee0*/  FFMA.FTZ R111, R7, UR7, -R101 ;  /* 0x00000007076f7c23 */ /* 0x000fe20008010865 */
[----:B------:R-:W-:Y:S01]  /*3ef0*/  FSEL R8, R6, RZ, P0 ;  /* 0x000000ff06087208 */ /* 0x000fe20000000000 */
[----:B------:R-:W-:Y:S01]  /*3f00*/  MUFU.EX2 R110, R110 ;  /* 0x0000006e006e7308 */ /* 0x000fe20000000800 */
[----:B------:R-:W-:Y:S01]  /*3f10*/  I2FP.F32.S32 R105, R4 ;  /* 0x0000000400697245 */ /* 0x000fe20000201400 */
[-C--:B------:R-:W-:Y:S01]  /*3f20*/  FFMA.FTZ R18, R107, -R232.reuse, R18 ;  /* 0x800000e86b127223 */ /* 0x080fe20000010012 */
[----:B------:R-:W-:Y:S01]  /*3f30*/  I2FP.F32.S32 R9, R5 ;  /* 0x0000000500097245 */ /* 0x000fe20000201400 */
[-C--:B------:R-:W-:Y:S01]  /*3f40*/  FFMA.FTZ R19, R106, -R232.reuse, R19 ;  /* 0x800000e86a137223 */ /* 0x080fe20000010013 */
[----:B------:R-:W1:Y:S01]  /*3f50*/  LDSM.16.M88.4 R4, [R183+-0x3800] ;  /* 0xffc80000b704783b */ /* 0x000e620000000200 */
[-C--:B------:R-:W-:Y:S01]  /*3f60*/  FFMA.FTZ R12, R105, -R232.reuse, R12 ;  /* 0x800000e8690c7223 */ /* 0x080fe2000001000c */
[-C--:B------:R-:W-:Y:S03]  /*3f70*/  @P3 ISETP.GE.AND P0, PT, R224, R239.reuse, PT ;  /* 0x000000efe000320c */ /* 0x080fe60003f06270 */
[----:B------:R-:W-:Y:S01]  /*3f80*/  MUFU.EX2 R108, R108 ;  /* 0x0000006c006c7308 */ /* 0x000fe20000000800 */
[----:B------:R-:W-:Y:S01]  /*3f90*/  @P3 FSEL R10, R10, -INF , !P2 ;  /* 0xff8000000a0a3808 */ /* 0x000fe20005000000 */
[-C--:B------:R-:W-:Y:S01]  /*3fa0*/  FFMA.FTZ R13, R9, -R232.reuse, R13 ;  /* 0x800000e8090d7223 */ /* 0x080fe2000001000d */
[----:B------:R-:W-:Y:S01]  /*3fb0*/  @P3 FSEL R12, R12, -INF , !P0 ;  /* 0xff8000000c0c3808 */ /* 0x000fe20004000000 */
[----:B------:R-:W-:Y:S01]  /*3fc0*/  FFMA.FTZ R15, R118, -R232, R15 ;  /* 0x800000e8760f7223 */ /* 0x000fe2000001000f */
[----:B------:R-:W-:Y:S01]  /*3fd0*/  @P3 FSEL R18, R18, -INF , !P0 ;  /* 0xff80000012123808 */ /* 0x000fe20004000000 */
[--C-:B------:R-:W-:Y:S01]  /*3fe0*/  FFMA.FTZ R114, R10, UR7, -R8.reuse ;  /* 0x000000070a727c23 */ /* 0x100fe20008010808 */
[----:B------:R-:W-:Y:S01]  /*3ff0*/  @P3 FSEL R14, R14, -INF , !P0 ;  /* 0xff8000000e0e3808 */ /* 0x000fe20004000000 */
[----:B------:R-:W-:Y:S02]  /*4000*/  FFMA.FTZ R116, R12, UR7, -R103 ;  /* 0x000000070c747c23 */ /* 0x000fe40008010867 */
[----:B------:R-:W2:Y:S01]  /*4010*/  MUFU.EX2 R111, R111 ;  /* 0x0000006f006f7308 */ /* 0x000ea20000000800 */
[----:B------:R-:W-:Y:S01]  /*4020*/  FFMA.FTZ R122, R18, UR7, -R101 ;  /* 0x00000007127a7c23 */ /* 0x000fe20008010865 */
[----:B------:R-:W-:Y:S01]  /*4030*/  @P3 FSEL R11, R11, -INF , !P4 ;  /* 0xff8000000b0b3808 */ /* 0x000fe20006000000 */
[--C-:B------:R-:W-:Y:S01]  /*4040*/  FFMA.FTZ R118, R14, UR7, -R8.reuse ;  /* 0x000000070e767c23 */ /* 0x100fe20008010808 */
[----:B------:R-:W-:Y:S01]  /*4050*/  VIADD R10, R231, 0xffffffe1 ;  /* 0xffffffe1e70a7836 */ /* 0x000fe20000000000 */
[----:B------:R-:W-:Y:S02]  /*4060*/  @P3 ISETP.GE.AND P1, PT, R225, R239, PT ;  /* 0x000000efe100320c */ /* 0x000fe40003f26270 */
[----:B------:R-:W-:Y:S03]  /*4070*/  FFMA.FTZ R115, R11, UR7, -R8 ;  /* 0x000000070b737c23 */ /* 0x000fe60008010808 */
[----:B------:R-:W-:Y:S01]  /*4080*/  MUFU.EX2 R122, R122 ;  /* 0x0000007a007a7308 */ /* 0x000fe20000000800 */
[----:B------:R-:W-:Y:S01]  /*4090*/  IABS R12, R10 ;  /* 0x0000000a000c7213 */ /* 0x000fe20000000000 */
[----:B------:R-:W-:Y:S01]  /*40a0*/  VIADD R10, R231, 0xffffffe0 ;  /* 0xffffffe0e70a7836 */ /* 0x000fe20000000000 */
[----:B------:R-:W-:Y:S02]  /*40b0*/  @P3 FSEL R13, R13, -INF , !P1 ;  /* 0xff8000000d0d3808 */ /* 0x000fe40004800000 */
[----:B------:R-:W-:Y:S02]  /*40c0*/  I2FP.F32.S32 R12, R12 ;  /* 0x0000000c000c7245 */ /* 0x000fe40000201400 */
[----:B------:R-:W-:Y:S01]  /*40d0*/  @P3 FSEL R19, R19, -INF , !P1 ;  /* 0xff80000013133808 */ /* 0x000fe20004800000 */
[----:B------:R-:W-:Y:S02]  /*40e0*/  FFMA.FTZ R117, R13, UR7, -R103 ;  /* 0x000000070d757c23 */ /* 0x000fe40008010867 */
[----:B------:R-:W-:Y:S01]  /*40f0*/  MUFU.EX2 R113, R113 ;  /* 0x0000007100717308 */ /* 0x000fe20000000800 */
[----:B------:R-:W-:Y:S01]  /*4100*/  FFMA.FTZ R16, R12, -R232, R16 ;  /* 0x800000e80c107223 */ /* 0x000fe20000010010 */
[----:B------:R-:W-:Y:S02]  /*4110*/  VIADD R13, R231, 0xffffffd8 ;  /* 0xffffffd8e70d7836 */ /* 0x000fe40000000000 */
[----:B------:R-:W-:Y:S01]  /*4120*/  FFMA.FTZ R123, R19, UR7, -R101 ;  /* 0x00000007137b7c23 */ /* 0x000fe20008010865 */
[----:B------:R-:W-:Y:S02]  /*4130*/  @P3 FSEL R15, R15, -INF , !P1 ;  /* 0xff8000000f0f3808 */ /* 0x000fe40004800000 */
[----:B------:R-:W-:Y:S02]  /*4140*/  @P3 FSEL R16, R16, -INF , !P0 ;  /* 0xff80000010103808 */ /* 0x000fe40004000000 */
[----:B------:R-:W-:Y:S01]  /*4150*/  IABS R13, R13 ;  /* 0x0000000d000d7213 */ /* 0x000fe20000000000 */
[----:B------:R-:W3:Y:S01]  /*4160*/  MUFU.EX2 R123, R123 ;  /* 0x0000007b007b7308 */ /* 0x000ee20000000800 */
[----:B------:R-:W-:Y:S01]  /*4170*/  FFMA.FTZ R119, R15, UR7, -R8 ;  /* 0x000000070f777c23 */ /* 0x000fe20008010808 */
[-C--:B-1----:R-:W-:Y:S03]  /*4180*/  HMMA.16816.F32 R20, R132, R4.reuse, R20 ;  /* 0x000000048414723c */ /* 0x082fe60000001814 */
[----:B------:R-:W-:Y:S01]  /*4190*/  FFMA.FTZ R120, R16, UR7, -R100 ;  /* 0x0000000710787c23 */ /* 0x000fe20008010864 */
[----:B------:R-:W-:Y:S04]  /*41a0*/  IADD3 R14, PT, PT, R231, -0x7, RZ ;  /* 0xfffffff9e70e7810 */ /* 0x000fe80007ffe0ff */
[----:B------:R-:W-:Y:S01]  /*41b0*/  MUFU.EX2 R112, R112 ;  /* 0x0000007000707308 */ /* 0x000fe20000000800 */
[----:B------:R-:W-:Y:S01]  /*41c0*/  @P3 ISETP.GE.AND P2, PT, R227, R239, PT ;  /* 0x000000efe300320c */ /* 0x000fe20003f46270 */
[C---:B------:R-:W-:Y:S04]  /*41d0*/  HMMA.16816.F32 R24, R140.reuse, R4, R24 ;  /* 0x000000048c18723c */ /* 0x040fe80000001818 */
[----:B------:R-:W-:Y:S04]  /*41e0*/  I2FP.F32.S32 R4, R13 ;  /* 0x0000000d00047245 */ /* 0x000fe80000201400 */
[----:B------:R-:W-:Y:S01]  /*41f0*/  MUFU.EX2 R120, R120 ;  /* 0x0000007800787308 */ /* 0x000fe20000000800 */
[----:B------:R-:W-:Y:S01]  /*4200*/  IABS R14, R14 ;  /* 0x0000000e000e7213 */ /* 0x000fe20000000000 */
[-C--:B------:R-:W-:Y:S03]  /*4210*/  HMMA.16816.F32 R28, R140, R6.reuse, R28 ;  /* 0x000000068c1c723c */ /* 0x080fe6000000181c */
[----:B------:R-:W-:Y:S01]  /*4220*/  FFMA.FTZ R22, R12, -R232, R22 ;  /* 0x800000e80c167223 */ /* 0x000fe20000010016 */
[----:B------:R-:W-:Y:S01]  /*4230*/  LEA R12, P0, R197, R216, 0x2 ;  /* 0x000000d8c50c7211 */ /* 0x000fe200078010ff */
[C---:B------:R-:W-:Y:S03]  /*4240*/  FFMA.FTZ R21, R4.reuse, -R232, R21 ;  /* 0x800000e804157223 */ /* 0x040fe60000010015 */
[----:B------:R-:W-:Y:S01]  /*4250*/  MUFU.EX2 R114, R114 ;  /* 0x0000007200727308 */ /* 0x000fe20000000800 */
[C---:B------:R-:W-:Y:S01]  /*4260*/  IADD3 R5, PT, PT, R231.reuse, -0x8, RZ ;  /* 0xfffffff8e7057810 */ /* 0x040fe20007ffe0ff */
[----:B------:R-:W-:Y:S04]  /*4270*/  HMMA.16816.F32 R32, R132, R6, R32 ;  /* 0x000000068420723c */ /* 0x000fe80000001820 */
[----:B------:R-:W-:Y:S01]  /*4280*/  IABS R10, R10 ;  /* 0x0000000a000a7213 */ /* 0x000fe20000000000 */
[----:B------:R-:W-:Y:S01]  /*4290*/  VIADD R6, R231, 0xffffffd1 ;  /* 0xffffffd1e7067836 */ /* 0x000fe20000000000 */
[----:B------:R-:W-:Y:S02]  /*42a0*/  IABS R5, R5 ;  /* 0x0000000500057213 */ /* 0x000fe40000000000 */
[----:B------:R-:W-:Y:S01]  /*42b0*/  MUFU.EX2 R115, R115 ;  /* 0x0000007300737308 */ /* 0x000fe20000000800 */
[----:B------:R-:W-:Y:S01]  /*42c0*/  I2FP.F32.S32 R11, R10 ;  /* 0x0000000a000b7245 */ /* 0x000fe20000201400 */
[-C--:B------:R-:W-:Y:S01]  /*42d0*/  FFMA.FTZ R26, R105, -R232.reuse, R26 ;  /* 0x800000e8691a7223 */ /* 0x080fe2000001001a */
[----:B------:R-:W-:Y:S01]  /*42e0*/  I2FP.F32.S32 R5, R5 ;  /* 0x0000000500057245 */ /* 0x000fe20000201400 */
[-C--:B------:R-:W-:Y:S01]  /*42f0*/  FFMA.FTZ R27, R9, -R232.reuse, R27 ;  /* 0x800000e8091b7223 */ /* 0x080fe2000001001b */
[----:B------:R-:W-:Y:S01]  /*4300*/  IADD3 R10, PT, PT, R231, -0x27, RZ ;  /* 0xffffffd9e70a7810 */ /* 0x000fe20007ffe0ff */
[-C--:B------:R-:W-:Y:S01]  /*4310*/  FFMA.FTZ R17, R11, -R232.reuse, R17 ;  /* 0x800000e80b117223 */ /* 0x080fe20000010011 */
[----:B------:R-:W-:Y:S01]  /*4320*/  IADD3 R7, PT, PT, R231, -0x30, RZ ;  /* 0xffffffd0e7077810 */ /* 0x000fe20007ffe0ff */
[CC--:B------:R-:W-:Y:S01]  /*4330*/  FFMA.FTZ R25, R5.reuse, -R232.reuse, R25 ;  /* 0x800000e805197223 */ /* 0x0c0fe20000010019 */
[----:B------:R-:W-:Y:S01]  /*4340*/  FFMA.FTZ R31, R5, -R232, R31 ;  /* 0x800000e8051f7223 */ /* 0x000fe2000001001f */
[----:B--2---:R-:W-:Y:S01]  /*4350*/  F2FP.F16.F32.PACK_AB R5, R111, R108 ;  /* 0x0000006c6f05723e */ /* 0x004fe200000000ff */
[-C--:B------:R-:W-:Y:S01]  /*4360*/  FFMA.FTZ R23, R11, -R232.reuse, R23 ;  /* 0x800000e80b177223 */ /* 0x080fe20000010017 */
[----:B------:R-:W-:Y:S01]  /*4370*/  FFMA.FTZ R35, R4, -R232, R35 ;  /* 0x800000e804237223 */ /* 0x000fe20000010023 */
[----:B------:R-:W-:Y:S01]  /*4380*/  F2FP.F16.F32.PACK_AB R4, R109, R110 ;  /* 0x0000006e6d04723e */ /* 0x000fe200000000ff */
[----:B------:R-:W-:Y:S01]  /*4390*/  MUFU.EX2 R116, R116 ;  /* 0x0000007400747308 */ /* 0x000fe20000000800 */
[----:B------:R-:W-:Y:S01]  /*43a0*/  @P3 FSEL R17, R17, -INF , !P1 ;  /* 0xff80000011113808 */ /* 0x000fe20004800000 */
[----:B------:R-:W-:Y:S01]  /*43b0*/  STS [R206+0x400], R5 ;  /* 0x00040005ce007388 */ /* 0x000fe20000000800 */
[----:B------:R-:W-:Y:S01]  /*43c0*/  IABS R10, R10 ;  /* 0x0000000a000a7213 */ /* 0x000fe20000000000 */
[----:B------:R-:W-:Y:S01]  /*43d0*/  FFMA.FTZ R28, R104, -R232, R28 ;  /* 0x800000e8681c7223 */ /* 0x000fe2000001001c */
[----:B------:R-:W-:Y:S01]  /*43e0*/  I2FP.F32.S32 R11, R14 ;  /* 0x0000000e000b7245 */ /* 0x000fe20000201400 */
[----:B------:R3:W-:Y:S01]  /*43f0*/  STS [R206], R4 ;  /* 0x00000004ce007388 */ /* 0x0007e20000000800 */
[----:B------:R-:W-:Y:S01]  /*4400*/  FFMA.FTZ R121, R17, UR7, -R100 ;  /* 0x0000000711797c23 */ /* 0x000fe20008010864 */
[----:B------:R-:W-:Y:S02]  /*4410*/  I2FP.F32.S32 R10, R10 ;  /* 0x0000000a000a7245 */ /* 0x000fe40000201400 */
[----:B------:R-:W-:Y:S01]  /*4420*/  MUFU.EX2 R117, R117 ;  /* 0x0000007500757308 */ /* 0x000fe20000000800 */
[----:B------:R-:W-:Y:S01]  /*4430*/  IABS R7, R7 ;  /* 0x0000000700077213 */ /* 0x000fe20000000000 */
[C---:B------:R-:W-:Y:S01]  /*4440*/  FFMA.FTZ R24, R11.reuse, -R232, R24 ;  /* 0x800000e80b187223 */ /* 0x040fe20000010018 */
[----:B------:R-:W-:Y:S01]  /*4450*/  IABS R6, R6 ;  /* 0x0000000600067213 */ /* 0x000fe20000000000 */
[-C--:B------:R-:W-:Y:S01]  /*4460*/  FFMA.FTZ R20, R10, -R232.reuse, R20 ;  /* 0x800000e80a147223 */ /* 0x080fe20000010014 */
[----:B------:R-:W-:Y:S01]  /*4470*/  I2FP.F32.S32 R7, R7 ;  /* 0x0000000700077245 */ /* 0x000fe20000201400 */
[-C--:B------:R-:W-:Y:S01]  /*4480*/  FFMA.FTZ R30, R11, -R232.reuse, R30 ;  /* 0x800000e80b1e7223 */ /* 0x080fe2000001001e */
[----:B------:R-:W-:Y:S03]  /*4490*/  @P3 ISETP.GE.AND P1, PT, R226, R239, PT ;  /* 0x000000efe200320c */ /* 0x000fe60003f26270 */
[----:B------:R-:W1:Y:S01]  /*44a0*/  MUFU.EX2 R121, R121 ;  /* 0x0000007900797308 */ /* 0x000e620000000800 */
[----:B------:R-:W-:Y:S01]  /*44b0*/  LEA.HI.X R13, R197, R217, RZ, 0x2, P0 ;  /* 0x000000d9c50d7211 */ /* 0x000fe200000f14ff */
[----:B------:R-:W-:Y:S01]  /*44c0*/  FFMA.FTZ R33, R7, -R232, R33 ;  /* 0x800000e807217223 */ /* 0x000fe20000010021 */
[----:B------:R-:W-:Y:S01]  /*44d0*/  I2FP.F32.S32 R6, R6 ;  /* 0x0000000600067245 */ /* 0x000fe20000201400 */
[-C--:B------:R-:W-:Y:S01]  /*44e0*/  FFMA.FTZ R34, R10, -R232.reuse, R34 ;  /* 0x800000e80a227223 */ /* 0x080fe20000010022 */
[----:B------:R-:W-:Y:S01]  /*44f0*/  @P3 ISETP.GE.AND P0, PT, R228, R239, PT ;  /* 0x000000efe400320c */ /* 0x000fe20003f06270 */
[-C--:B------:R-:W-:Y:S01]  /*4500*/  FFMA.FTZ R29, R102, -R232.reuse, R29 ;  /* 0x800000e8661d7223 */ /* 0x080fe2000001001d */
[----:B------:R-:W-:Y:S01]  /*4510*/  @P3 FSEL R20, R20, -INF , !P1 ;  /* 0xff80000014143808 */ /* 0x000fe20004800000 */
[----:B------:R-:W-:Y:S01]  /*4520*/  FFMA.FTZ R32, R6, -R232, R32 ;  /* 0x800000e806207223 */ /* 0x000fe20000010020 */
[----:B------:R-:W-:Y:S01]  /*4530*/  @P3 FSEL R22, R22, -INF , !P1 ;  /* 0xff80000016163808 */ /* 0x000fe20004800000 */
[----:B------:R-:W-:Y:S01]  /*4540*/  MUFU.EX2 R118, R118 ;  /* 0x0000007600767308 */ /* 0x000fe20000000800 */
[----:B------:R-:W-:Y:S01]  /*4550*/  @P3 FSEL R24, R24, -INF , !P1 ;  /* 0xff80000018183808 */ /* 0x000fe20004800000 */
[----:B------:R-:W-:Y:S01]  /*4560*/  FFMA.FTZ R125, R20, UR7, -R100 ;  /* 0x00000007147d7c23 */ /* 0x000fe20008010864 */
[----:B------:R-:W-:Y:S01]  /*4570*/  @P3 FSEL R26, R26, -INF , !P1 ;  /* 0xff8000001a1a3808 */ /* 0x000fe20004800000 */
[----:B------:R-:W-:Y:S01]  /*4580*/  FFMA.FTZ R127, R22, UR7, -R101 ;  /* 0x00000007167f7c23 */ /* 0x000fe20008010865 */
[----:B---3--:R-:W-:Y:S01]  /*4590*/  F2FP.F16.F32.PACK_AB R4, R123, R122 ;  /* 0x0000007a7b04723e */ /* 0x008fe200000000ff */
[----:B------:R-:W-:Y:S01]  /*45a0*/  FFMA.FTZ R131, R24, UR7, -R103 ;  /* 0x0000000718837c23 */ /* 0x000fe20008010867 */
[----:B-1----:R-:W-:Y:S01]  /*45b0*/  F2FP.F16.F32.PACK_AB R5, R121, R120 ;  /* 0x000000787905723e */ /* 0x002fe200000000ff */
[--C-:B------:R-:W-:Y:S01]  /*45c0*/  FFMA.FTZ R138, R26, UR7, -R8.reuse ;  /* 0x000000071a8a7c23 */ /* 0x100fe20008010808 */
[----:B------:R-:W-:Y:S01]  /*45d0*/  F2FP.F16.F32.PACK_AB R7, R112, R113 ;  /* 0x000000717007723e */ /* 0x000fe200000000ff */
[----:B------:R-:W-:Y:S01]  /*45e0*/  STS [R243+0x400], R4 ;  /* 0x00040004f3007388 */ /* 0x000fe20000000800 */
[----:B------:R-:W-:Y:S01]  /*45f0*/  @P3 ISETP.GE.AND P1, PT, R229, R239, PT ;  /* 0x000000efe500320c */ /* 0x000fe20003f26270 */
[----:B------:R-:W1:Y:S01]  /*4600*/  MUFU.EX2 R119, R119 ;  /* 0x0000007700777308 */ /* 0x000e620000000800 */
[----:B------:R-:W-:Y:S01]  /*4610*/  @P3 FSEL R30, R30, -INF , !P0 ;  /* 0xff8000001e1e3808 */ /* 0x000fe20004000000 */
[----:B------:R-:W-:Y:S01]  /*4620*/  STS [R243], R5 ;  /* 0x00000005f3007388 */ /* 0x000fe20000000800 */
[----:B------:R-:W-:Y:S02]  /*4630*/  @P3 FSEL R27, R27, -INF , !P2 ;  /* 0xff8000001b1b3808 */ /* 0x000fe40005000000 */
[----:B------:R-:W-:Y:S01]  /*4640*/  @P3 FSEL R31, R31, -INF , !P1 ;  /* 0xff8000001f1f3808 */ /* 0x000fe20004800000 */
[----:B------:R1:W-:Y:S01]  /*4650*/  STS [R206+0x1000], R7 ;  /* 0x00100007ce007388 */ /* 0x0003e20000000800 */
[----:B------:R-:W-:Y:S01]  /*4660*/  F2FP.F16.F32.PACK_AB R6, R115, R114 ;  /* 0x000000727306723e */ /* 0x000fe200000000ff */
[--C-:B------:R-:W-:Y:S01]  /*4670*/  FFMA.FTZ R135, R30, UR7, -R8.reuse ;  /* 0x000000071e877c23 */ /* 0x100fe20008010808 */
[----:B------:R-:W-:Y:S01]  /*4680*/  @P3 FSEL R21, R21, -INF , !P2 ;  /* 0xff80000015153808 */ /* 0x000fe20005000000 */
[--C-:B------:R-:W-:Y:S01]  /*4690*/  FFMA.FTZ R27, R27, UR7, -R8.reuse ;  /* 0x000000071b1b7c23 */ /* 0x100fe20008010808 */
[----:B------:R-:W-:Y:S01]  /*46a0*/  FFMA.FTZ R8, R31, UR7, -R8 ;  /* 0x000000071f087c23 */ /* 0x000fe20008010808 */
[----:B------:R2:W-:Y:S01]  /*46b0*/  STS [R206+0x1400], R6 ;  /* 0x00140006ce007388 */ /* 0x0005e20000000800 */
[----:B------:R-:W-:Y:S01]  /*46c0*/  @P3 FSEL R23, R23, -INF , !P2 ;  /* 0xff80000017173808 */ /* 0x000fe20005000000 */
[--C-:B------:R-:W-:Y:S01]  /*46d0*/  FFMA.FTZ R124, R21, UR7, -R100.reuse ;  /* 0x00000007157c7c23 */ /* 0x100fe20008010864 */
[----:B------:R3:W-:Y:S01]  /*46e0*/  MUFU.EX2 R142, R8 ;  /* 0x00000008008e7308 */ /* 0x0007e20000000800 */
[----:B------:R-:W-:Y:S01]  /*46f0*/  @P3 FSEL R32, R32, -INF , !P0 ;  /* 0xff80000020203808 */ /* 0x000fe20004000000 */
[----:B------:R-:W4:Y:S01]  /*4700*/  LDG.E R126, desc[UR14][R12.64] ;  /* 0x0000000e0c7e7981 */ /* 0x000f22000c1e1900 */
[--C-:B------:R-:W-:Y:S01]  /*4710*/  FFMA.FTZ R128, R23, UR7, -R101.reuse ;  /* 0x0000000717807c23 */ /* 0x100fe20008010865 */
[----:B------:R-:W-:Y:S02]  /*4720*/  @P3 FSEL R33, R33, -INF , !P1 ;  /* 0xff80000021213808 */ /* 0x000fe40004800000 */
[--C-:B------:R-:W-:Y:S01]  /*4730*/  FFMA.FTZ R139, R32, UR7, -R100.reuse ;  /* 0x00000007208b7c23 */ /* 0x100fe20008010864 */
[----:B------:R-:W-:Y:S03]  /*4740*/  @P3 FSEL R34, R34, -INF , !P0 ;  /* 0xff80000022223808 */ /* 0x000fe60004000000 */
[----:B------:R-:W-:Y:S01]  /*4750*/  MUFU.EX2 R125, R125 ;  /* 0x0000007d007d7308 */ /* 0x000fe20000000800 */
[----:B------:R-:W-:Y:S01]  /*4760*/  FFMA.FTZ R100, R33, UR7, -R100 ;  /* 0x0000000721647c23 */ /* 0x000fe20008010864 */
[----:B------:R-:W-:Y:S01]  /*4770*/  @P3 FSEL R35, R35, -INF , !P1 ;  /* 0xff80000023233808 */ /* 0x000fe20004800000 */
[----:B------:R-:W4:Y:S01]  /*4780*/  LDG.E R129, desc[UR14][R12.64+0x20] ;  /* 0x0000200e0c817981 */ /* 0x000f22000c1e1900 */
[----:B------:R-:W-:Y:S01]  /*4790*/  @P3 FSEL R25, R25, -INF , !P2 ;  /* 0xff80000019193808 */ /* 0x000fe20005000000 */
[--C-:B------:R-:W-:Y:S01]  /*47a0*/  FFMA.FTZ R141, R34, UR7, -R101.reuse ;  /* 0x00000007228d7c23 */ /* 0x100fe20008010865 */
[----:B------:R-:W-:Y:S01]  /*47b0*/  @P3 FSEL R28, R28, -INF , !P0 ;  /* 0xff8000001c1c3808 */ /* 0x000fe20004000000 */
[----:B------:R-:W-:Y:S03]  /*47c0*/  FFMA.FTZ R101, R35, UR7, -R101 ;  /* 0x0000000723657c23 */ /* 0x000fe60008010865 */
[----:B------:R-:W2:Y:S01]  /*47d0*/  MUFU.EX2 R124, R124 ;  /* 0x0000007c007c7308 */ /* 0x000ea20000000800 */
[----:B---3--:R-:W-:Y:S01]  /*47e0*/  F2FP.F16.F32.PACK_AB R8, R117, R116 ;  /* 0x000000747508723e */ /* 0x008fe200000000ff */
[--C-:B------:R-:W-:Y:S01]  /*47f0*/  FFMA.FTZ R130, R25, UR7, -R103.reuse ;  /* 0x0000000719827c23 */ /* 0x100fe20008010867 */
[----:B-1----:R-:W-:Y:S01]  /*4800*/  F2FP.F16.F32.PACK_AB R7, R119, R118 ;  /* 0x000000767707723e */ /* 0x002fe200000000ff */
[--C-:B------:R-:W-:Y:S01]  /*4810*/  FFMA.FTZ R133, R28, UR7, -R103.reuse ;  /* 0x000000071c857c23 */ /* 0x100fe20008010867 */
[----:B------:R-:W-:Y:S01]  /*4820*/  @P3 FSEL R29, R29, -INF , !P1 ;  /* 0xff8000001d1d3808 */ /* 0x000fe20004800000 */
[----:B------:R-:W-:Y:S01]  /*4830*/  STS [R243+0x1000], R8 ;  /* 0x00100008f3007388 */ /* 0x000fe20000000800 */
[----:B------:R-:W-:Y:S03]  /*4840*/  ISETP.NE.AND P2, PT, R238, RZ, PT ;  /* 0x000000ffee00720c */ /* 0x000fe60003f45270 */
[----:B------:R-:W-:Y:S01]  /*4850*/  MUFU.EX2 R127, R127 ;  /* 0x0000007f007f7308 */ /* 0x000fe20000000800 */
[----:B------:R-:W-:Y:S01]  /*4860*/  STS [R243+0x1400], R7 ;  /* 0x00140007f3007388 */ /* 0x000fe20000000800 */
[----:B------:R-:W-:Y:S03]  /*4870*/  FFMA.FTZ R103, R29, UR7, -R103 ;  /* 0x000000071d677c23 */ /* 0x000fe60008010867 */
[----:B------:R-:W5:Y:S05]  /*4880*/  LDG.E R137, desc[UR14][R12.64+0x80] ;  /* 0x0000800e0c897981 */ /* 0x000f6a000c1e1900 */
[----:B------:R-:W1:Y:S01]  /*4890*/  MUFU.EX2 R128, R128 ;  /* 0x0000008000807308 */ /* 0x000e620000000800 */
[----:B--2---:R-:W-:Y:S01]  /*48a0*/  F2FP.F16.F32.PACK_AB R6, R124, R125 ;  /* 0x0000007d7c06723e */ /* 0x004fe200000000ff */
[----:B------:R2:W5:Y:S04]  /*48b0*/  LDG.E R136, desc[UR14][R12.64+0xa0] ;  /* 0x0000a00e0c887981 */ /* 0x000568000c1e1900 */
[----:B------:R3:W-:Y:S04]  /*48c0*/  STS [R242], R6 ;  /* 0x00000006f2007388 */ /* 0x0007e80000000800 */
[----:B------:R-:W-:Y:S10]  /*48d0*/  MUFU.EX2 R140, R100 ;  /* 0x00000064008c7308 */ /* 0x000ff40000000800 */
[----:B------:R-:W2:Y:S01]  /*48e0*/  MUFU.EX2 R139, R139 ;  /* 0x0000008b008b7308 */ /* 0x000ea20000000800 */
[----:B-1----:R-:W-:Y:S05]  /*48f0*/  F2FP.F16.F32.PACK_AB R5, R128, R127 ;  /* 0x0000007f8005723e */ /* 0x002fea00000000ff */
[----:B------:R1:W-:Y:S04]  /*4900*/  STS [R242+0x400], R5 ;  /* 0x00040005f2007388 */ /* 0x0003e80000000800 */
[----:B------:R-:W-:Y:S10]  /*4910*/  MUFU.EX2 R143, R101 ;  /* 0x00000065008f7308 */ /* 0x000ff40000000800 */
[----:B------:R-:W3:Y:S01]  /*4920*/  MUFU.EX2 R141, R141 ;  /* 0x0000008d008d7308 */ /* 0x000ee20000000800 */
[----:B--2---:R-:W-:Y:S05]  /*4930*/  F2FP.F16.F32.PACK_AB R4, R140, R139 ;  /* 0x0000008b8c04723e */ /* 0x004fea00000000ff */
[----:B------:R2:W-:Y:S04]  /*4940*/  STS [R212], R4 ;  /* 0x00000004d4007388 */ /* 0x0005e80000000800 */
[----:B------:R-:W-:Y:S10]  /*4950*/  MUFU.EX2 R131, R131 ;  /* 0x0000008300837308 */ /* 0x000ff40000000800 */
[----:B------:R-:W1:Y:S01]  /*4960*/  MUFU.EX2 R130, R130 ;  /* 0x0000008200827308 */ /* 0x000e620000000800 */
[----:B---3--:R-:W-:Y:S05]  /*4970*/  F2FP.F16.F32.PACK_AB R6, R143, R141 ;  /* 0x0000008d8f06723e */ /* 0x008fea00000000ff */
[----:B------:R-:W-:Y:S04]  /*4980*/  STS [R212+0x400], R6 ;  /* 0x00040006d4007388 */ /* 0x000fe80000000800 */
[----:B------:R-:W-:Y:S10]  /*4990*/  MUFU.EX2 R138, R138 ;  /* 0x0000008a008a7308 */ /* 0x000ff40000000800 */
[----:B------:R-:W3:Y:S01]  /*49a0*/  MUFU.EX2 R132, R27 ;  /* 0x0000001b00847308 */ /* 0x000ee20000000800 */
[----:B-1----:R-:W-:Y:S05]  /*49b0*/  F2FP.F16.F32.PACK_AB R8, R130, R131 ;  /* 0x000000838208723e */ /* 0x002fea00000000ff */
[----:B------:R-:W-:Y:S04]  /*49c0*/  STS [R242+0x1000], R8 ;  /* 0x00100008f2007388 */ /* 0x000fe80000000800 */
[----:B------:R-:W-:Y:S10]  /*49d0*/  MUFU.EX2 R134, R103 ;  /* 0x0000006700867308 */ /* 0x000ff40000000800 */
[----:B------:R-:W1:Y:S01]  /*49e0*/  MUFU.EX2 R133, R133 ;  /* 0x0000008500857308 */ /* 0x000e620000000800 */
[----:B---3--:R-:W-:Y:S05]  /*49f0*/  F2FP.F16.F32.PACK_AB R7, R132, R138 ;  /* 0x0000008a8407723e */ /* 0x008fea00000000ff */
[----:B------:R-:W-:Y:S04]  /*4a00*/  STS [R242+0x1400], R7 ;  /* 0x00140007f2007388 */ /* 0x000fe80000000800 */
[----:B------:R-:W2:Y:S01]  /*4a10*/  MUFU.EX2 R135, R135 ;  /* 0x0000008700877308 */ /* 0x000ea20000000800 */
[----:B-1----:R-:W-:Y:S05]  /*4a20*/  F2FP.F16.F32.PACK_AB R5, R134, R133 ;  /* 0x000000858605723e */ /* 0x002fea00000000ff */
[----:B------:R-:W-:Y:S01]  /*4a30*/  STS [R212+0x1000], R5 ;  /* 0x00100005d4007388 */ /* 0x000fe20000000800 */
[----:B--2---:R-:W-:Y:S05]  /*4a40*/  F2FP.F16.F32.PACK_AB R4, R142, R135 ;  /* 0x000000878e04723e */ /* 0x004fea00000000ff */
[----:B------:R-:W-:Y:S04]  /*4a50*/  STS [R212+0x1400], R4 ;  /* 0x00140004d4007388 */ /* 0x000fe80000000800 */
[----:B------:R-:W1:Y:S08]  /*4a60*/  LDSM.16.M88.4 R32, [R191+0x4000] ;  /* 0x00400000bf20783b */ /* 0x000e700000000200 */
[----:B------:R-:W2:Y:S08]  /*4a70*/  LDSM.16.M88.4 R28, [R191+0x5000] ;  /* 0x00500000bf1c783b */ /* 0x000eb00000000200 */
[----:B------:R-:W3:Y:S08]  /*4a80*/  LDSM.16.M88.4 R100, [R176+0x4000] ;  /* 0x00400000b064783b */ /* 0x000ef00000000200 */
[----:B------:R-:W3:Y:S01]  /*4a90*/  LDSM.16.M88.4 R104, [R176+0x5000] ;  /* 0x00500000b068783b */ /* 0x000ee20000000200 */
        /* <DEDUP_REMOVED lines=9> */
[C---:B------:R-:W-:Y:S08]  /*4b30*/  HMMA.16816.F32 R8, R104.reuse, R152, R8 ;  /* 0x000000986808723c */ /* 0x040ff00000001808 */
[-C--:B------:R-:W-:Y:S08]  /*4b40*/  HMMA.16816.F32 R12, R104, R154.reuse, R12 ;  /* 0x0000009a680c723c */ /* 0x080ff0000000180c */
[C---:B------:R-:W-:Y:S08]  /*4b50*/  HMMA.16816.F32 R16, R100.reuse, R154, R16 ;  /* 0x0000009a6410723c */ /* 0x040ff00000001810 */
[-C--:B------:R-:W-:Y:S08]  /*4b60*/  HMMA.16816.F32 R20, R100, R156.reuse, R20 ;  /* 0x0000009c6414723c */ /* 0x080ff00000001814 */
[C---:B------:R-:W-:Y:S08]  /*4b70*/  HMMA.16816.F32 R24, R104.reuse, R156, R24 ;  /* 0x0000009c6818723c */ /* 0x040ff00000001818 */
[-C--:B------:R-:W-:Y:S01]  /*4b80*/  HMMA.16816.F32 R28, R104, R158.reuse, R28 ;  /* 0x0000009e681c723c */ /* 0x080fe2000000181c */
[----:B------:R-:W-:Y:S07]  /*4b90*/  LDSM.16.M88.4 R104, [R3+0x5000] ;  /* 0x005000000368783b */ /* 0x000fee0000000200 */
[----:B------:R-:W-:Y:S01]  /*4ba0*/  HMMA.16816.F32 R32, R100, R158, R32 ;  /* 0x0000009e6420723c */ /* 0x000fe20000001820 */
[----:B------:R-:W1:Y:S07]  /*4bb0*/  LDSM.16.M88.4 R100, [R3+0x4000] ;  /* 0x004000000364783b */ /* 0x000e6e0000000200 */
[-C--:B-1----:R-:W-:Y:S08]  /*4bc0*/  HMMA.16816.F32 R4, R100, R160.reuse, R4 ;  /* 0x000000a06404723c */ /* 0x082ff00000001804 */
        /* <DEDUP_REMOVED lines=11> */
[-C--:B------:R-:W-:Y:S03]  /*4c80*/  HMMA.16816.F32 R12, R104, R170.reuse, R12 ;  /* 0x000000aa680c723c */ /* 0x080fe6000000180c */
[C---:B----4-:R-:W-:Y:S01]  /*4c90*/  FADD.FTZ R4, -R126.reuse, R4 ;  /* 0x000000047e047221 */ /* 0x050fe20000010100 */
[----:B------:R-:W-:Y:S01]  /*4ca0*/  FADD.FTZ R5, -R126, R5 ;  /* 0x000000057e057221 */ /* 0x000fe20000010100 */
[C---:B------:R-:W-:Y:S01]  /*4cb0*/  FADD.FTZ R6, -R129.reuse, R6 ;  /* 0x0000000681067221 */ /* 0x040fe20000010100 */
[----:B------:R-:W-:Y:S01]  /*4cc0*/  FADD.FTZ R7, -R129, R7 ;  /* 0x0000000781077221 */ /* 0x000fe20000010100 */
[----:B------:R-:W-:Y:S01]  /*4cd0*/  FMUL.FTZ R4, R110, R4 ;  /* 0x000000046e047220 */ /* 0x000fe20000410000 */
[C---:B------:R-:W-:Y:S04]  /*4ce0*/  HMMA.16816.F32 R16, R100.reuse, R170, R16 ;  /* 0x000000aa6410723c */ /* 0x040fe80000001810 */
[----:B------:R-:W-:Y:S01]  /*4cf0*/  FMUL.FTZ R5, R109, R5 ;  /* 0x000000056d057220 */ /* 0x000fe20000410000 */
[----:B------:R-:W-:Y:S01]  /*4d00*/  FMUL.FTZ R6, R108, R6 ;  /* 0x000000066c067220 */ /* 0x000fe20000410000 */
[----:B------:R-:W-:Y:S02]  /*4d10*/  FMUL.FTZ R7, R111, R7 ;  /* 0x000000076f077220 */ /* 0x000fe40000410000 */
[-C--:B------:R-:W-:Y:S03]  /*4d20*/  HMMA.16816.F32 R20, R100, R172.reuse, R20 ;  /* 0x000000ac6414723c */ /* 0x080fe60000001814 */
[----:B------:R-:W-:Y:S02]  /*4d30*/  F2FP.F16.F32.PACK_AB R4, R5, R4 ;  /* 0x000000040504723e */ /* 0x000fe400000000ff */
[----:B------:R-:W-:Y:S03]  /*4d40*/  F2FP.F16.F32.PACK_AB R6, R7, R6 ;  /* 0x000000060706723e */ /* 0x000fe600000000ff */
[C---:B------:R-:W-:Y:S04]  /*4d50*/  HMMA.16816.F32 R24, R104.reuse, R172, R24 ;  /* 0x000000ac6818723c */ /* 0x040fe80000001818 */
[C---:B------:R-:W-:Y:S01]  /*4d60*/  FADD.FTZ R16, -R126.reuse, R16 ;  /* 0x000000107e107221 */ /* 0x040fe20000010100 */
[C---:B------:R-:W-:Y:S01]  /*4d70*/  FADD.FTZ R17, -R126.reuse, R17 ;  /* 0x000000117e117221 */ /* 0x040fe20000010100 */
[C---:B------:R-:W-:Y:S01]  /*4d80*/  FADD.FTZ R18, -R129.reuse, R18 ;  /* 0x0000001281127221 */ /* 0x040fe20000010100 */
[----:B------:R-:W-:Y:S01]  /*4d90*/  FADD.FTZ R19, -R129, R19 ;  /* 0x0000001381137221 */ /* 0x000fe20000010100 */
[-C--:B------:R-:W-:Y:S03]  /*4da0*/  HMMA.16816.F32 R28, R104, R174.reuse, R28 ;  /* 0x000000ae681c723c */ /* 0x080fe6000000181c */
[C---:B------:R-:W-:Y:S01]  /*4db0*/  FADD.FTZ R20, -R126.reuse, R20 ;  /* 0x000000147e147221 */ /* 0x040fe20000010100 */
[----:B------:R-:W-:Y:S01]  /*4dc0*/  FADD.FTZ R21, -R126, R21 ;  /* 0x000000157e157221 */ /* 0x000fe20000010100 */
[----:B------:R-:W-:Y:S01]  /*4dd0*/  FMUL.FTZ R16, R120, R16 ;  /* 0x0000001078107220 */ /* 0x000fe20000410000 */
[----:B------:R-:W-:Y:S01]  /*4de0*/  FMUL.FTZ R17, R121, R17 ;  /* 0x0000001179117220 */ /* 0x000fe20000410000 */
[----:B------:R-:W-:Y:S01]  /*4df0*/  FMUL.FTZ R20, R125, R20 ;  /* 0x000000147d147220 */ /* 0x000fe20000410000 */
[----:B------:R-:W-:Y:S04]  /*4e00*/  HMMA.16816.F32 R32, R100, R174, R32 ;  /* 0x000000ae6420723c */ /* 0x000fe80000001820 */
[----:B------:R-:W-:Y:S01]  /*4e10*/  FMUL.FTZ R21, R124, R21 ;  /* 0x000000157c157220 */ /* 0x000fe20000410000 */
[C---:B------:R-:W-:Y:S01]  /*4e20*/  FADD.FTZ R22, -R129.reuse, R22 ;  /* 0x0000001681167221 */ /* 0x040fe20000010100 */
[----:B------:R-:W-:Y:S01]  /*4e30*/  FADD.FTZ R23, -R129, R23 ;  /* 0x0000001781177221 */ /* 0x000fe20000010100 */
[----:B------:R-:W-:Y:S01]  /*4e40*/  F2FP.F16.F32.PACK_AB R16, R17, R16 ;  /* 0x000000101110723e */ /* 0x000fe200000000ff */
[----:B------:R-:W-:Y:S01]  /*4e50*/  FMUL.FTZ R18, R122, R18 ;  /* 0x000000127a127220 */ /* 0x000fe20000410000 */
[----:B------:R-:W-:Y:S01]  /*4e60*/  F2FP.F16.F32.PACK_AB R20, R21, R20 ;  /* 0x000000141514723e */ /* 0x000fe200000000ff */
[----:B------:R-:W-:Y:S01]  /*4e70*/  FMUL.FTZ R19, R123, R19 ;  /* 0x000000137b137220 */ /* 0x000fe20000410000 */
[----:B------:R-:W-:Y:S01]  /*4e80*/  FMUL.FTZ R22, R127, R22 ;  /* 0x000000167f167220 */ /* 0x000fe20000410000 */
[----:B------:R-:W-:Y:S07]  /*4e90*/  FMUL.FTZ R23, R128, R23 ;  /* 0x0000001780177220 */ /* 0x000fee0000410000 */
[C---:B------:R-:W-:Y:S01]  /*4ea0*/  FADD.FTZ R32, -R126.reuse, R32 ;  /* 0x000000207e207221 */ /* 0x040fe20000010100 */
[----:B------:R-:W-:Y:S01]  /*4eb0*/  FADD.FTZ R33, -R126, R33 ;  /* 0x000000217e217221 */ /* 0x000fe20000010100 */
[C---:B------:R-:W-:Y:S01]  /*4ec0*/  FADD.FTZ R34, -R129.reuse, R34 ;  /* 0x0000002281227221 */ /* 0x040fe20000010100 */
[----:B------:R-:W-:Y:S01]  /*4ed0*/  FADD.FTZ R35, -R129, R35 ;  /* 0x0000002381237221 */ /* 0x000fe20000010100 */
[----:B------:R-:W-:Y:S01]  /*4ee0*/  FMUL.FTZ R32, R139, R32 ;  /* 0x000000208b207220 */ /* 0x000fe20000410000 */
[----:B------:R-:W-:Y:S01]  /*4ef0*/  FMUL.FTZ R33, R140, R33 ;  /* 0x000000218c217220 */ /* 0x000fe20000410000 */
[----:B------:R-:W-:Y:S01]  /*4f00*/  FMUL.FTZ R34, R141, R34 ;  /* 0x000000228d227220 */ /* 0x000fe20000410000 */
[----:B------:R-:W-:Y:S03]  /*4f10*/  FMUL.FTZ R35, R143, R35 ;  /* 0x000000238f237220 */ /* 0x000fe60000410000 */
        /* <DEDUP_REMOVED lines=17> */
[C---:B------:R-:W-:Y:S01]  /*5030*/  @!P0 LEA R100, P4, R7.reuse, R219, 0x6 ;  /* 0x000000db07648211 */ /* 0x040fe200078830ff */
        /* <DEDUP_REMOVED lines=18> */
.L_x_282:
[C---:B-----5:R-:W-:Y:S01]  /*5160*/  FADD.FTZ R9, -R137.reuse, R9 ;  /* 0x0000000989097221 */ /* 0x060fe20000010100 */
[C---:B------:R-:W-:Y:S01]  /*5170*/  FADD.FTZ R11, -R136.reuse, R11 ;  /* 0x0000000b880b7221 */ /* 0x040fe20000010100 */
        /* <DEDUP_REMOVED lines=12> */
[----:B------:R-:W-:Y:S01]  /*5240*/  FMUL.FTZ R13, R117, R13 ;  /* 0x0000000d750d7220 */ /* 0x000fe20000410000 */
[----:B------:R-:W-:Y:S01]  /*5250*/  FMUL.FTZ R15, R119, R15 ;  /* 0x0000000f770f7220 */ /* 0x000fe20000410000 */
[----:B------:R-:W-:Y:S01]  /*5260*/  FMUL.FTZ R12, R116, R12 ;  /* 0x0000000c740c7220 */ /* 0x000fe20000410000 */
[----:B------:R-:W-:Y:S01]  /*5270*/  STS [R206+-0x3c00], R6 ;  /* 0xffc40006ce007388 */ /* 0x000fe20000000800 */
[----:B------:R-:W-:Y:S01]  /*5280*/  FMUL.FTZ R14, R118, R14 ;  /* 0x0000000e760e7220 */ /* 0x000fe20000410000 */
[----:B------:R-:W-:Y:S01]  /*5290*/  F2FP.F16.F32.PACK_AB R8, R9, R8 ;  /* 0x000000080908723e */ /* 0x000fe200000000ff */
[----:B------:R-:W-:Y:S01]  /*52a0*/  FADD.FTZ R25, -R137, R25 ;  /* 0x0000001989197221 */ /* 0x000fe20000010100 */
[----:B------:R-:W-:Y:S01]  /*52b0*/  F2FP.F16.F32.PACK_AB R10, R11, R10 ;  /* 0x0000000a0b0a723e */ /* 0x000fe200000000ff */
[----:B------:R-:W-:Y:S01]  /*52c0*/  STS [R243+-0x4000], R16 ;  /* 0xffc00010f3007388 */ /* 0x000fe20000000800 */
[----:B------:R-:W-:Y:S01]  /*52d0*/  F2FP.F16.F32.PACK_AB R12, R13, R12 ;  /* 0x0000000c0d0c723e */ /* 0x000fe200000000ff */
[C---:B------:R-:W-:Y:S01]  /*52e0*/  FADD.FTZ R27, -R136.reuse, R27 ;  /* 0x0000001b881b7221 */ /* 0x040fe20000010100 */
[----:B------:R-:W-:Y:S01]  /*52f0*/  F2FP.F16.F32.PACK_AB R14, R15, R14 ;  /* 0x0000000e0f0e723e */ /* 0x000fe200000000ff */
[----:B------:R-:W-:Y:S01]  /*5300*/  STS [R243+-0x3c00], R18 ;  /* 0xffc40012f3007388 */ /* 0x000fe20000000800 */
[----:B------:R-:W-:Y:S01]  /*5310*/  FADD.FTZ R24, -R137, R24 ;  /* 0x0000001889187221 */ /* 0x000fe20000010100 */
[----:B------:R-:W-:Y:S01]  /*5320*/  FADD.FTZ R26, -R136, R26 ;  /* 0x0000001a881a7221 */ /* 0x000fe20000010100 */
[----:B------:R-:W-:Y:S01]  /*5330*/  F2FP.F16.F32.PACK_AB R22, R23, R22 ;  /* 0x000000161716723e */ /* 0x000fe200000000ff */
[----:B------:R-:W-:Y:S01]  /*5340*/  STS [R206+-0x3000], R8 ;  /* 0xffd00008ce007388 */ /* 0x000fe20000000800 */
[----:B------:R-:W-:Y:S01]  /*5350*/  FMUL.FTZ R25, R130, R25 ;  /* 0x0000001982197220 */ /* 0x000fe20000410000 */
[----:B------:R-:W-:Y:S01]  /*5360*/  FMUL.FTZ R27, R132, R27 ;  /* 0x0000001b841b7220 */ /* 0x000fe20000410000 */
[----:B------:R-:W-:Y:S01]  /*5370*/  FADD.FTZ R29, -R137, R29 ;  /* 0x0000001d891d7221 */ /* 0x000fe20000010100 */
[----:B------:R-:W-:Y:S01]  /*5380*/  STS [R206+-0x2c00], R10 ;  /* 0xffd4000ace007388 */ /* 0x000fe20000000800 */
[----:B------:R-:W-:Y:S01]  /*5390*/  FMUL.FTZ R24, R131, R24 ;  /* 0x0000001883187220 */ /* 0x000fe20000410000 */
[----:B------:R-:W-:Y:S01]  /*53a0*/  FADD.FTZ R31, -R136, R31 ;  /* 0x0000001f881f7221 */ /* 0x000fe20000010100 */
[----:B------:R-:W-:Y:S01]  /*53b0*/  FMUL.FTZ R26, R138, R26 ;  /* 0x0000001a8a1a7220 */ /* 0x000fe20000410000 */
[----:B------:R-:W-:Y:S01]  /*53c0*/  STS [R243+-0x3000], R12 ;  /* 0xffd0000cf3007388 */ /* 0x000fe20000000800 */
        /* <DEDUP_REMOVED lines=10> */
[----:B------:R-:W-:Y:S01]  /*5470*/  IMAD R116, R209, UR6, RZ ;  /* 0x00000006d1747c24 */ /* 0x000fe2000f8e02ff */
[----:B------:R-:W-:Y:S01]  /*5480*/  STS [R242+-0x3c00], R22 ;  /* 0xffc40016f2007388 */ /* 0x000fe20000000800 */
[----:B------:R-:W-:Y:S02]  /*5490*/  F2FP.F16.F32.PACK_AB R26, R27, R26 ;  /* 0x0000001a1b1a723e */ /* 0x000fe400000000ff */
[----:B------:R-:W-:Y:S01]  /*54a0*/  F2FP.F16.F32.PACK_AB R28, R29, R28 ;  /* 0x0000001c1d1c723e */ /* 0x000fe200000000ff */
[----:B------:R-:W-:Y:S01]  /*54b0*/  STS [R212+-0x4000], R32 ;  /* 0xffc00020d4007388 */ /* 0x000fe20000000800 */
[----:B------:R-:W-:Y:S03]  /*54c0*/  F2FP.F16.F32.PACK_AB R30, R31, R30 ;  /* 0x0000001e1f1e723e */ /* 0x000fe600000000ff */
        /* <DEDUP_REMOVED lines=9> */
[----:B------:R-:W4:Y:S04]  /*5560*/  LDSM.16.MT88.4 R16, [R0+0x4000] ;  /* 0x004000000010783b */ /* 0x000f280000004200 */
[----:B------:R-:W-:Y:S04]  /*5570*/  LDSM.16.MT88.4 R20, [R182+0x800] ;  /* 0x00080000b614783b */ /* 0x000fe80000004200 */
[----:B------:R-:W4:Y:S04]  /*5580*/  LDSM.16.MT88.4 R24, [R190+0x4800] ;  /* 0x00480000be18783b */ /* 0x000f280000004200 */
[----:B------:R-:W4:Y:S04]  /*5590*/  LDSM.16.MT88.4 R28, [R182+0x2800] ;  /* 0x00280000b61c783b */ /* 0x000f280000004200 */
[----:B------:R-:W4:Y:S04]  /*55a0*/  LDSM.16.MT88.4 R32, [R0+0x4800] ;  /* 0x004800000020783b */ /* 0x000f280000004200 */
[----:B-1----:R-:W-:Y:S04]  /*55b0*/  LDSM.16.MT88.4 R100, [R190+0x5000] ;  /* 0x00500000be64783b */ /* 0x002fe80000004200 */
[----:B------:R-:W-:Y:S01]  /*55c0*/  LDSM.16.MT88.4 R104, [R182+0x3000] ;  /* 0x00300000b668783b */ /* 0x000fe20000004200 */
[-C--:B--2---:R-:W-:Y:S08]  /*55d0*/  HMMA.16816.F32 R36, R4, R8.reuse, R36 ;  /* 0x000000080424723c */ /* 0x084ff00000001824 */
[C---:B---3--:R-:W-:Y:S08]  /*55e0*/  HMMA.16816.F32 R40, R12.reuse, R8, R40 ;  /* 0x000000080c28723c */ /* 0x048ff00000001828 */
[-C--:B------:R-:W-:Y:S08]  /*55f0*/  HMMA.16816.F32 R44, R12, R10.reuse, R44 ;  /* 0x0000000a0c2c723c */ /* 0x080ff0000000182c */
[C---:B------:R-:W-:Y:S01]  /*5600*/  HMMA.16816.F32 R48, R4.reuse, R10, R48 ;  /* 0x0000000a0430723c */ /* 0x040fe20000001830 */
[----:B------:R-:W1:Y:S07]  /*5610*/  LDSM.16.MT88.4 R8, [R182+0x1000] ;  /* 0x00100000b608783b */ /* 0x000e6e0000004200 */
[-C--:B----4-:R-:W-:Y:S08]  /*5620*/  HMMA.16816.F32 R52, R4, R16.reuse, R52 ;  /* 0x000000100434723c */ /* 0x090ff00000001834 */
[C---:B------:R-:W-:Y:S08]  /*5630*/  HMMA.16816.F32 R56, R12.reuse, R16, R56 ;  /* 0x000000100c38723c */ /* 0x040ff00000001838 */
[-C--:B------:R-:W-:Y:S01]  /*5640*/  HMMA.16816.F32 R60, R12, R18.reuse, R60 ;  /* 0x000000120c3c723c */ /* 0x080fe2000000183c */
[----:B------:R-:W2:Y:S07]  /*5650*/  LDSM.16.MT88.4 R12, [R0+0x5000] ;  /* 0x00500000000c783b */ /* 0x000eae0000004200 */
[----:B------:R-:W-:Y:S01]  /*5660*/  HMMA.16816.F32 R64, R4, R18, R64 ;  /* 0x000000120440723c */ /* 0x000fe20000001840 */
[----:B------:R-:W-:Y:S04]  /*5670*/  LDSM.16.MT88.4 R4, [R182+0x1800] ;  /* 0x00180000b604783b */ /* 0x000fe80000004200 */
[----:B------:R-:W3:Y:S03]  /*5680*/  LDSM.16.MT88.4 R16, [R190+0x5800] ;  /* 0x00580000be10783b */ /* 0x000ee60000004200 */
[-C--:B------:R-:W-:Y:S08]  /*5690*/  HMMA.16816.F32 R36, R20, R24.reuse, R36 ;  /* 0x000000181424723c */ /* 0x080ff00000001824 */
        /* <DEDUP_REMOVED lines=52> */
.L_x_283:
[----:B------:R-:W-:Y:S01]  /*59e0*/  LDSM.16.M88.4 R16, [R189] ;  /* 0x00000000bd10783b */ /* 0x000fe20000000200 */
[----:B------:R-:W-:Y:S01]  /*59f0*/  ISETP.GT.AND P4, PT, R238, RZ, PT ;  /* 0x000000ffee00720c */ /* 0x000fe20003f84270 */
[----:B------:R-:W-:Y:S02]  /*5a00*/  VIADD R231, R231, 0xffffffc0 ;  /* 0xffffffc0e7e77836 */ /* 0x000fe40000000000 */
[----:B------:R-:W1:Y:S04]  /*5a10*/  LDSM.16.MT88.4 R8, [R190+0x6000] ;  /* 0x00600000be08783b */ /* 0x000e680000004200 */
        /* <DEDUP_REMOVED lines=87> */
[----:B------:R4:W-:Y:S04]  /*5f90*/  REDG.E.ADD.F32.FTZ.RN.STRONG.GPU desc[UR14][R112.64], R7 ;  /* 0x00000007700079a6 */ /* 0x0009e8000c12f30e */
[----:B------:R-:W-:Y:S04]  /*5fa0*/  REDG.E.ADD.F32.FTZ.RN.STRONG.GPU desc[UR14][R114.64], R8 ;  /* 0x00000008720079a6 */ /* 0x000fe8000c12f30e */
[----:B------:R-:W-:Y:S04]  /*5fb0*/  REDG.E.ADD.F32.FTZ.RN.STRONG.GPU desc[UR14][R118.64], R9 ;  /* 0x00000009760079a6 */ /* 0x000fe8000c12f30e */
[----:B------:R-:W-:Y:S01]  /*5fc0*/  REDG.E.ADD.F32.FTZ.RN.STRONG.GPU desc[UR14][R120.64], R10 ;  /* 0x0000000a780079a6 */ /* 0x000fe2000c12f30e */
[C---:B--2---:R-:W-:Y:S03]  /*5fd0*/  LEA R4, P0, R116.reuse, R30, 0x5 ;  /* 0x0000001e74047211 */ /* 0x044fe600078028ff */
[----:B------:R-:W-:Y:S01]  /*5fe0*/  REDG.E.ADD.F32.FTZ.RN.STRONG.GPU desc[UR14][R122.64], R11 ;  /* 0x0000000b7a0079a6 */ /* 0x000fe2000c12f30e */
[----:B---3--:R-:W-:Y:S03]  /*5ff0*/  LEA.HI.X.SX32 R5, R116, R31, 0x5, P0 ;  /* 0x0000001f74057211 */ /* 0x008fe600000f2eff */
[----:B------:R-:W-:Y:S04]  /*6000*/  REDG.E.ADD.F32.FTZ.RN.STRONG.GPU desc[UR14][R244.64+0x80], R12 ;  /* 0x0000800cf40079a6 */ /* 0x000fe8000c12f30e */
[----:B------:R-:W-:Y:S01]  /*6010*/  REDG.E.ADD.F32.FTZ.RN.STRONG.GPU desc[UR14][R32.64+0x80], R13 ;  /* 0x0000800d200079a6 */ /* 0x000fe2000c12f30e */
[----:B----4-:R-:W-:Y:S03]  /*6020*/  IMAD.IADD R112, R185, 0x1, R177 ;  /* 0x00000001b9707824 */ /* 0x010fe600078e02b1 */
        /* <DEDUP_REMOVED lines=15> */
[----:B------:R-:W-:Y:S04]  /*6120*/  LDSM.16.MT88.4 R104, [R182+-0x1000] ;  /* 0xfff00000b668783b */ /* 0x000fe80000004200 */
[----:B------:R-:W-:Y:S01]  /*6130*/  LDSM.16.MT88.4 R108, [R112+0x1000] ;  /* 0x00100000706c783b */ /* 0x000fe20000004200 */
        /* <DEDUP_REMOVED lines=8> */
[----:B------:R-:W-:Y:S07]  /*61c0*/  LDSM.16.MT88.4 R20, [R182+-0x800] ;  /* 0xfff80000b614783b */ /* 0x000fee0000004200 */
[----:B------:R-:W-:Y:S01]  /*61d0*/  HMMA.16816.F32 R96, R4, R26, R96 ;  /* 0x0000001a0460723c */ /* 0x000fe20000001860 */
[----:B------:R-:W-:Y:S04]  /*61e0*/  LDSM.16.MT88.4 R4, [R182+-0x2800] ;  /* 0xffd80000b604783b */ /* 0x000fe80000004200 */
[----:B------:R-:W-:Y:S03]  /*61f0*/  LDSM.16.MT88.4 R24, [R112+0x1800] ;  /* 0x001800007018783b */ /* 0x000fe60000004200 */
[-C--:B----4-:R-:W-:Y:S08]  /*6200*/  HMMA.16816.F32 R68, R28, R12.reuse, R68 ;  /* 0x0000000c1c44723c */ /* 0x090ff00000001844 */
[C---:B------:R-:W-:Y:S08]  /*6210*/  HMMA.16816.F32 R72, R32.reuse, R12, R72 ;  /* 0x0000000c2048723c */ /* 0x040ff00000001848 */
[-C--:B------:R-:W-:Y:S08]  /*6220*/  HMMA.16816.F32 R76, R32, R14.reuse, R76 ;  /* 0x0000000e204c723c */ /* 0x080ff0000000184c */
[C---:B------:R-:W-:Y:S01]  /*6230*/  HMMA.16816.F32 R80, R28.reuse, R14, R80 ;  /* 0x0000000e1c50723c */ /* 0x040fe20000001850 */
[----:B------:R-:W1:Y:S07]  /*6240*/  LDSM.16.MT88.4 R12, [R177+0x1800] ;  /* 0x00180000b10c783b */ /* 0x000e6e0000004200 */
        /* <DEDUP_REMOVED lines=8> */
[-C--:B------:R-:W-:Y:S08]  /*62d0*/  HMMA.16816.F32 R84, R8, R108.reuse, R84 ;  /* 0x0000006c0854723c */ /* 0x080ff00000001854 */
[C---:B------:R-:W-:Y:S08]  /*62e0*/  HMMA.16816.F32 R88, R104.reuse, R108, R88 ;  /* 0x0000006c6858723c */ /* 0x040ff00000001858 */
[-C--:B------:R-:W-:Y:S08]  /*62f0*/  HMMA.16816.F32 R92, R104, R110.reuse, R92 ;  /* 0x0000006e685c723c */ /* 0x080ff0000000185c */
[----:B------:R-:W-:Y:S04]  /*6300*/  HMMA.16816.F32 R96, R8, R110, R96 ;  /* 0x0000006e0860723c */ /* 0x000fe80000001860 */
[C---:B------:R-:W-:Y:S01]  /*6310*/  LOP3.LUT R8, R238.reuse, 0x1, RZ, 0xc0, !PT ;  /* 0x00000001ee087812 */ /* 0x040fe200078ec0ff */
[----:B------:R-:W-:Y:S03]  /*6320*/  VIADD R238, R238, 0xffffffff ;  /* 0xffffffffeeee7836 */ /* 0x000fe60000000000 */
[-C--:B-1----:R-:W-:Y:S05]  /*6330*/  HMMA.16816.F32 R68, R4, R12.reuse, R68 ;  /* 0x0000000c0444723c */ /* 0x082fea0000001844 */
        /* <DEDUP_REMOVED lines=10> */
[----:B------:R-:W-:Y:S01]  /*63e0*/  @P0 VIADD R6, R177, 0x2000 ;  /* 0x00002000b1060836 */ /* 0x000fe20000000000 */
[----:B------:R-:W-:Y:S02]  /*63f0*/  @P2 IADD3 R216, P0, PT, R216, -0x100, RZ ;  /* 0xffffff00d8d82810 */ /* 0x000fe40007f1e0ff */
[----:B------:R-:W-:Y:S01]  /*6400*/  @P2 IADD3.X R4, PT, PT, R247, -0x1, RZ, P1, !PT ;  /* 0xfffffffff7042810 */ /* 0x000fe20000ffe4ff */
[----:B------:R-:W-:Y:S01]  /*6410*/  IMAD.MOV.U32 R177, RZ, RZ, R6 ;  /* 0x000000ffffb17224 */ /* 0x000fe200078e0006 */
[----:B------:R-:W-:Y:S01]  /*6420*/  @P2 IADD3.X R215, PT, PT, R215, -0x1, RZ, P0, !PT ;  /* 0xffffffffd7d72810 */ /* 0x000fe200007fe4ff */
        /* <DEDUP_REMOVED lines=117> */
[----:B------:R-:W-:Y:S02]  /*6b80*/  IADD3 R5, PT, PT, R9, R4, RZ ;  /* 0x0000000409057210 */ /* 0x000fe40007ffe0ff */
[----:B------:R-:W-:-:S05]  /*6b90*/  MOV R4, R8 ;  /* 0x0000000800047202 */ /* 0x000fca0000000f00 */
[----:B-1----:R-:W-:-:S04]  /*6ba0*/  IMAD.WIDE.U32 R4, R194, UR6, R4 ;  /* 0x00000006c2047c25 */ /* 0x002fc8000f8e0004 */
[----:B------:R-:W-:Y:S01]  /*6bb0*/  IMAD R12, R194, UR7, R5 ;  /* 0x00000007c20c7c24 */ /* 0x000fe2000f8e0205 */
[----:B------:R-:W-:Y:S01]  /*6bc0*/  MOV R13, R4 ;  /* 0x00000004000d7202 */ /* 0x000fe20000000f00 */
[----:B------:R-:W-:Y:S05]  /*6bd0*/  BRA `(.L_x_286) ;  /* 0x0000000000187947 */ /* 0x000fea0003800000 */
.L_x_285:
[----:B------:R-:W2:Y:S01]  /*6be0*/  LDC.64 R6, c[0x0][0x5c0] ;  /* 0x00017000ff067b82 */ /* 0x000ea20000000a00 */
[----:B-1----:R-:W-:-:S05]  /*6bf0*/  IADD3 R4, PT, PT, R240, R241, RZ ;  /* 0x000000f1f0047210 */ /* 0x002fca0007ffe0ff */
[C---:B--2---:R-:W-:Y:S02]  /*6c00*/  IMAD R12, R4.reuse, R7, RZ ;  /* 0x00000007040c7224 */ /* 0x044fe400078e02ff */
[----:B------:R-:W-:-:S05]  /*6c10*/  IMAD.WIDE.U32 R4, R4, R6, RZ ;  /* 0x0000000604047225 */ /* 0x000fca00078e00ff */
[----:B------:R-:W-:Y:S02]  /*6c20*/  IADD3 R12, PT, PT, R5, R12, RZ ;  /* 0x0000000c050c7210 */ /* 0x000fe40007ffe0ff */
[----:B------:R-:W-:Y:S02]  /*6c30*/  MOV R13, R4 ;  /* 0x00000004000d7202 */ /* 0x000fe40000000f00 */
.L_x_286:
        /* <DEDUP_REMOVED lines=9> */
[----:B------:R-:W-:Y:S02]  /*6cd0*/  IADD3 R9, PT, PT, R11, R8, RZ ;  /* 0x000000080b097210 */ /* 0x000fe40007ffe0ff */
[----:B------:R-:W-:-:S05]  /*6ce0*/  MOV R8, R10 ;  /* 0x0000000a00087202 */ /* 0x000fca0000000f00 */
[----:B--2---:R-:W-:-:S04]  /*6cf0*/  IMAD.WIDE.U32 R8, R194, UR6, R8 ;  /* 0x00000006c2087c25 */ /* 0x004fc8000f8e0008 */
[----:B------:R-:W-:Y:S01]  /*6d00*/  IMAD R16, R194, UR7, R9 ;  /* 0x00000007c2107c24 */ /* 0x000fe2000f8e0209 */
[----:B------:R-:W-:Y:S01]  /*6d10*/  MOV R17, R8 ;  /* 0x0000000800117202 */ /* 0x000fe20000000f00 */
[----:B------:R-:W-:Y:S06]  /*6d20*/  BRA `(.L_x_288) ;  /* 0x0000000000187947 */ /* 0x000fec0003800000 */
.L_x_287:
[----:B------:R-:W1:Y:S01]  /*6d30*/  LDC.64 R4, c[0x0][0x5c8] ;  /* 0x00017200ff047b82 */ /* 0x000e620000000a00 */
[----:B------:R-:W-:-:S05]  /*6d40*/  IADD3 R8, PT, PT, R240, R241, RZ ;  /* 0x000000f1f0087210 */ /* 0x000fca0007ffe0ff */
[C---:B-1----:R-:W-:Y:S02]  /*6d50*/  IMAD R16, R8.reuse, R5, RZ ;  /* 0x0000000508107224 */ /* 0x042fe400078e02ff */
[----:B------:R-:W-:-:S05]  /*6d60*/  IMAD.WIDE.U32 R8, R8, R4, RZ ;  /* 0x0000000408087225 */ /* 0x000fca00078e00ff */
[----:B------:R-:W-:Y:S02]  /*6d70*/  IADD3 R16, PT, PT, R9, R16, RZ ;  /* 0x0000001009107210 */ /* 0x000fe40007ffe0ff */
[----:B------:R-:W-:-:S07]  /*6d80*/  MOV R17, R8 ;  /* 0x0000000800117202 */ /* 0x000fce0000000f00 */
.L_x_288:
[----:B------:R-:W-:Y:S01]  /*6d90*/  BAR.SYNC.DEFER_BLOCKING 0x0 ;  /* 0x0000000000007b1d */ /* 0x000fe20000010000 */
[----:B------:R-:W-:Y:S01]  /*6da0*/  USHF.L.U32 UR6, UR13, 0x7, URZ ;  /* 0x000000070d067899 */ /* 0x000fe200080006ff */
[C---:B------:R-:W-:Y:S02]  /*6db0*/  IADD3 R27, P2, PT, R200.reuse, 0x20, RZ ;  /* 0x00000020c81b7810 */ /* 0x040fe40007f5e0ff */
[----:B------:R-:W-:Y:S01]  /*6dc0*/  IADD3 R25, P1, PT, R200, 0x40, RZ ;  /* 0x00000040c8197810 */ /* 0x000fe20007f3e0ff */
[----:B------:R-:W-:Y:S01]  /*6dd0*/  USHF.R.S32.HI UR7, URZ, 0x1f, UR6 ;  /* 0x0000001fff077899 */ /* 0x000fe20008011406 */
[----:B------:R-:W-:Y:S01]  /*6de0*/  BSSY.RECONVERGENT B0, `(.L_x_289) ;  /* 0x000001d000007945 */ /* 0x000fe20003800200 */
[----:B------:R-:W1:Y:S01]  /*6df0*/  LDCU UR8, c[0x0][0x440] ;  /* 0x00008800ff0877ac */ /* 0x000e620008000800 */
[C---:B------:R-:W-:Y:S01]  /*6e00*/  IMAD.WIDE.U32 R18, R6.reuse, UR6, RZ ;  /* 0x0000000606127c25 */ /* 0x040fe2000f8e00ff */
[----:B------:R-:W2:Y:S03]  /*6e10*/  LDCU.64 UR4, c[0x0][0x5d8] ;  /* 0x0000bb00ff0477ac */ /* 0x000ea60008000a00 */
[----:B------:R-:W-:Y:S01]  /*6e20*/  IMAD R14, R6, UR7, RZ ;  /* 0x00000007060e7c24 */ /* 0x000fe2000f8e02ff */
[----:B------:R-:W-:Y:S01]  /*6e30*/  LOP3.LUT R15, R18, 0x38, R199, 0xf8, !PT ;  /* 0x00000038120f7812 */ /* 0x000fe200078ef8c7 */
[----:B------:R-:W-:-:S02]  /*6e40*/  IMAD.X R26, RZ, RZ, RZ, P2 ;  /* 0x000000ffff1a7224 */ /* 0x000fc400010e06ff */
[----:B------:R-:W-:Y:S01]  /*6e50*/  IMAD R14, R7, UR6, R14 ;  /* 0x00000006070e7c24 */ /* 0x000fe2000f8e020e */
[----:B------:R-:W-:-:S04]  /*6e60*/  IADD3 R20, P0, PT, R13, R15, RZ ;  /* 0x0000000f0d147210 */ /* 0x000fc80007f1e0ff */
[----:B------:R-:W-:Y:S02]  /*6e70*/  IADD3.X R21, PT, PT, R12, R19, R14, P0, !PT ;  /* 0x000000130c157210 */ /* 0x000fe400007fe40e */
[----:B------:R-:W-:Y:S01]  /*6e80*/  IADD3 R24, P0, PT, R200, 0x60, RZ ;  /* 0x00000060c8187810 */ /* 0x000fe20007f1e0ff */
[----:B------:R3:W4:Y:S01]  /*6e90*/  LDS.128 R8, [R207+0x7000] ;  /* 0x00700000cf087984 */ /* 0x0007220000000c00 */
[----:B-1----:R-:W-:-:S04]  /*6ea0*/  ISETP.GE.AND P3, PT, R208, UR8, PT ;  /* 0x00000008d0007c0c */ /* 0x002fc8000bf66270 */
[-C--:B------:R-:W-:Y:S01]  /*6eb0*/  ISETP.GE.OR P6, PT, R200, R210.reuse, P3 ;  /* 0x000000d2c800720c */ /* 0x080fe20001fc6670 */
[----:B--2---:R-:W-:Y:S01]  /*6ec0*/  IMAD.WIDE.U32 R20, R193, UR4, R20 ;  /* 0x00000004c1147c25 */ /* 0x004fe2000f8e0014 */
[-C--:B------:R-:W-:Y:S02]  /*6ed0*/  ISETP.GE.OR P5, PT, R205, R210.reuse, P3 ;  /* 0x000000d2cd00720c */ /* 0x080fe40001fa6670 */
[-C--:B------:R-:W-:Y:S01]  /*6ee0*/  ISETP.GE.OR P4, PT, R204, R210.reuse, P3 ;  /* 0x000000d2cc00720c */ /* 0x080fe20001f86670 */
[----:B------:R-:W-:Y:S01]  /*6ef0*/  IMAD R18, R193, UR5, R21 ;  /* 0x00000005c1127c24 */ /* 0x000fe2000f8e0215 */
        /* <DEDUP_REMOVED lines=11> */
.L_x_290:
[----:B------:R-:W-:Y:S05]  /*6fb0*/  BSYNC.RECONVERGENT B0 ;  /* 0x0000000000007941 */ /* 0x000fea0003800200 */
.L_x_289:
        /* <DEDUP_REMOVED lines=12> */
.L_x_292:
[----:B------:R-:W-:Y:S05]  /*7080*/  BSYNC.RECONVERGENT B0 ;  /* 0x0000000000007941 */ /* 0x000fea0003800200 */
.L_x_291:
[----:B--2-4-:R2:W4:Y:S01]  /*7090*/  LDS.128 R8, [R207+0x8000] ;  /* 0x00800000cf087984 */ /* 0x0145220000000c00 */
[----:B------:R-:W-:Y:S01]  /*70a0*/  BSSY.RECONVERGENT B0, `(.L_x_293) ;  /* 0x000000d000007945 */ /* 0x000fe20003800200 */
[----:B------:R-:W-:-:S03]  /*70b0*/  IADD3.X R28, PT, PT, RZ, RZ, RZ, P1, !PT ;  /* 0x000000ffff1c7210 */ /* 0x000fc60000ffe4ff */
        /* <DEDUP_REMOVED lines=10> */
[----:B----4-:R1:W-:Y:S04]  /*7160*/  STG.E.128 desc[UR14][R22.64], R8 ;  /* 0x0000000816007986 */ /* 0x0103e8000c101d0e */
.L_x_294:
[----:B------:R-:W-:Y:S05]  /*7170*/  BSYNC.RECONVERGENT B0 ;  /* 0x0000000000007941 */ /* 0x000fea0003800200 */
.L_x_293:
        /* <DEDUP_REMOVED lines=17> */
.L_x_296:
[----:B------:R-:W-:Y:S05]  /*7290*/  BSYNC.RECONVERGENT B0 ;  /* 0x0000000000007941 */ /* 0x000fea0003800200 */
.L_x_295:
[----:B------:R-:W3:Y:S01]  /*72a0*/  LDCU.64 UR4, c[0x0][0x5e0] ;  /* 0x0000bc00ff0477ac */ /* 0x000ee20008000a00 */
[----:B------:R-:W1:Y:S01]  /*72b0*/  LDS.128 R20, [R207+0xa000] ;  /* 0x00a00000cf147984 */ /* 0x000e620000000c00 */
[----:B--2-4-:R-:W-:Y:S01]  /*72c0*/  IMAD R8, R4, UR7, RZ ;  /* 0x0000000704087c24 */ /* 0x014fe2000f8e02ff */
[----:B------:R-:W-:Y:S01]  /*72d0*/  IADD3 R32, P0, PT, R17, R14, RZ ;  /* 0x0000000e11207210 */ /* 0x000fe20007f1e0ff */
[----:B------:R-:W2:Y:S01]  /*72e0*/  @!P6 LDC.64 R6, c[0x0][0x568] ;  /* 0x00015a00ff06eb82 */ /* 0x000ea20000000a00 */
[----:B------:R-:W-:Y:S01]  /*72f0*/  BSSY.RECONVERGENT B0, `(.L_x_297) ;  /* 0x0000019000007945 */ /* 0x000fe20003800200 */
[----:B------:R-:W-:-:S05]  /*7300*/  IMAD R8, R5, UR6, R8 ;  /* 0x0000000605087c24 */ /* 0x000fca000f8e0208 */
[----:B------:R-:W-:Y:S02]  /*7310*/  IADD3.X R33, PT, PT, R16, R15, R8, P0, !PT ;  /* 0x0000000f10217210 */ /* 0x000fe400007fe408 */
[----:B------:R4:W1:Y:S04]  /*7320*/  LDS.128 R12, [R207+0xc000] ;  /* 0x00c00000cf0c7984 */ /* 0x0008680000000c00 */
[----:B------:R4:W1:Y:S01]  /*7330*/  LDS.128 R8, [R207+0xd000] ;  /* 0x00d00000cf087984 */ /* 0x0008620000000c00 */
[----:B---3--:R-:W-:-:S03]  /*7340*/  IMAD.WIDE.U32 R32, R193, UR4, R32 ;  /* 0x00000004c1207c25 */ /* 0x008fc6000f8e0020 */
[----:B------:R4:W3:Y:S01]  /*7350*/  LDS.128 R16, [R207+0xb000] ;  /* 0x00b00000cf107984 */ /* 0x0008e20000000c00 */
[----:B------:R-:W-:Y:S01]  /*7360*/  IMAD R35, R193, UR5, R33 ;  /* 0x00000005c1237c24 */ /* 0x000fe2000f8e0221 */
[----:B------:R-:W-:-:S05]  /*7370*/  @!P6 MOV R34, R32 ;  /* 0x000000200022e202 */ /* 0x000fca0000000f00 */
[----:B------:R-:W-:-:S04]  /*7380*/  @!P6 IMAD.WIDE.U32 R36, R200, R4, R34 ;  /* 0x00000004c824e225 */ /* 0x000fc800078e0022 */
[----:B------:R-:W-:Y:S01]  /*7390*/  @!P6 IMAD R30, R200, R5, R37 ;  /* 0x00000005c81ee224 */ /* 0x000fe200078e0225 */
[----:B--2---:R-:W-:-:S04]  /*73a0*/  @!P6 LEA R6, P0, R36, R6, 0x1 ;  /* 0x000000062406e211 */ /* 0x004fc800078008ff */
[----:B------:R-:W-:-:S05]  /*73b0*/  @!P6 LEA.HI.X R7, R36, R7, R30, 0x1, P0 ;  /* 0x000000072407e211 */ /* 0x000fca00000f0c1e */
[----:B-1----:R4:W-:Y:S01]  /*73c0*/  @!P6 STG.E.128 desc[UR14][R6.64], R20 ;  /* 0x000000140600e986 */ /* 0x0029e2000c101d0e */
[----:B---3--:R-:W-:Y:S05]  /*73d0*/  @P5 BRA `(.L_x_298) ;  /* 0x0000000000285947 */ /* 0x008fea0003800000 */
[----:B------:R-:W1:Y:S01]  /*73e0*/  LDCU.64 UR4, c[0x0][0x568] ;  /* 0x0000ad00ff0477ac */ /* 0x000e620008000a00 */
[----:B----4-:R-:W-:Y:S01]  /*73f0*/  MOV R20, R32 ;  /* 0x0000002000147202 */ /* 0x010fe20000000f00 */
        /* <DEDUP_REMOVED lines=8> */
.L_x_298:
[----:B------:R-:W-:Y:S05]  /*7480*/  BSYNC.RECONVERGENT B0 ;  /* 0x0000000000007941 */ /* 0x000fea0003800200 */
.L_x_297:
[----:B------:R-:W-:Y:S04]  /*7490*/  BSSY.RECONVERGENT B0, `(.L_x_299) ;  /* 0x000000c000007945 */ /* 0x000fe80003800200 */
[----:B------:R-:W-:Y:S05]  /*74a0*/  @P4 BRA `(.L_x_300) ;  /* 0x0000000000284947 */ /* 0x000fea0003800000 */
[----:B------:R-:W2:Y:S01]  /*74b0*/  LDCU.64 UR4, c[0x0][0x568] ;  /* 0x0000ad00ff0477ac */ /* 0x000ea20008000a00 */
[----:B-1----:R-:W-:Y:S01]  /*74c0*/  MOV R16, R32 ;  /* 0x0000002000107202 */ /* 0x002fe20000000f00 */
[----:B----4-:R-:W-:Y:S01]  /*74d0*/  IMAD R6, R28, R4, RZ ;  /* 0x000000041c067224 */ /* 0x010fe200078e02ff */
[----:B------:R-:W-:-:S03]  /*74e0*/  MOV R17, R35 ;  /* 0x0000002300117202 */ /* 0x000fc60000000f00 */
[C---:B------:R-:W-:Y:S02]  /*74f0*/  IMAD R6, R25.reuse, R5, R6 ;  /* 0x0000000519067224 */ /* 0x040fe400078e0206 */
[----:B------:R-:W-:-:S05]  /*7500*/  IMAD.WIDE.U32 R16, R25, R4, R16 ;  /* 0x0000000419107225 */ /* 0x000fca00078e0010 */
[----:B------:R-:W-:Y:S02]  /*7510*/  IADD3 R6, PT, PT, R6, R17, RZ ;  /* 0x0000001106067210 */ /* 0x000fe40007ffe0ff */
[----:B--2---:R-:W-:-:S04]  /*7520*/  LEA R18, P0, R16, UR4, 0x1 ;  /* 0x0000000410127c11 */ /* 0x004fc8000f8008ff */
[----:B------:R-:W-:-:S05]  /*7530*/  LEA.HI.X R19, R16, UR5, R6, 0x1, P0 ;  /* 0x0000000510137c11 */ /* 0x000fca00080f0c06 */
[----:B------:R2:W-:Y:S04]  /*7540*/  STG.E.128 desc[UR14][R18.64], R12 ;  /* 0x0000000c12007986 */ /* 0x0005e8000c101d0e */
.L_x_300:
[----:B------:R-:W-:Y:S05]  /*7550*/  BSYNC.RECONVERGENT B0 ;  /* 0x0000000000007941 */ /* 0x000fea0003800200 */
.L_x_299:
[----:B------:R-:W-:Y:S05]  /*7560*/  @P3 BRA `(.L_x_249) ;  /* 0x0000000000283947 */ /* 0x000fea0003800000 */
[----:B------:R-:W3:Y:S01]  /*7570*/  LDCU.64 UR4, c[0x0][0x568] ;  /* 0x0000ad00ff0477ac */ /* 0x000ee20008000a00 */
[----:B----4-:R-:W-:Y:S01]  /*7580*/  MOV R6, R32 ;  /* 0x0000002000067202 */ /* 0x010fe20000000f00 */
[----:B------:R-:W-:Y:S01]  /*7590*/  IMAD R29, R29, R4, RZ ;  /* 0x000000041d1d7224 */ /* 0x000fe200078e02ff */
[----:B------:R-:W-:-:S03]  /*75a0*/  MOV R7, R35 ;  /* 0x0000002300077202 */ /* 0x000fc60000000f00 */
[C---:B------:R-:W-:Y:S02]  /*75b0*/  IMAD R29, R24.reuse, R5, R29 ;  /* 0x00000005181d7224 */ /* 0x040fe400078e021d */
[----:B------:R-:W-:-:S05]  /*75c0*/  IMAD.WIDE.U32 R6, R24, R4, R6 ;  /* 0x0000000418067225 */ /* 0x000fca00078e0006 */
[----:B------:R-:W-:Y:S02]  /*75d0*/  IADD3 R29, PT, PT, R29, R7, RZ ;  /* 0x000000071d1d7210 */ /* 0x000fe40007ffe0ff */
[----:B---3--:R-:W-:-:S04]  /*75e0*/  LEA R4, P0, R6, UR4, 0x1 ;  /* 0x0000000406047c11 */ /* 0x008fc8000f8008ff */
[----:B------:R-:W-:-:S05]  /*75f0*/  LEA.HI.X R5, R6, UR5, R29, 0x1, P0 ;  /* 0x0000000506057c11 */ /* 0x000fca00080f0c1d */
[----:B------:R3:W-:Y:S04]  /*7600*/  STG.E.128 desc[UR14][R4.64], R8 ;  /* 0x0000000804007986 */ /* 0x0007e8000c101d0e */
.L_x_249:
[----:B------:R-:W-:Y:S05]  /*7610*/  BSYNC.RECONVERGENT B1 ;  /* 0x0000000000017941 */ /* 0x000fea0003800200 */
.L_x_223:
[----:B------:R-:W4:Y:S01]  /*7620*/  LDCU UR5, c[0x0][0x438] ;  /* 0x00008700ff0577ac */ /* 0x000f220008000800 */
[----:B---3--:R-:W3:Y:S01]  /*7630*/  LDC R8, c[0x0][0x438] ;  /* 0x00010e00ff087b82 */ /* 0x008ee20000000800 */
[----:B------:R-:W1:Y:S01]  /*7640*/  LDCU UR6, c[0x0][0x370] ;  /* 0x00006e00ff0677ac */ /* 0x000e620008000800 */
[----:B----4-:R-:W-:-:S04]  /*7650*/  UIADD3 UR5, UPT, UPT, UR5, 0x7f, URZ ;  /* 0x0000007f05057890 */ /* 0x010fc8000fffe0ff */
[----:B------:R-:W-:Y:S02]  /*7660*/  USHF.R.S32.HI UR4, URZ, 0x1f, UR5 ;  /* 0x0000001fff047899 */ /* 0x000fe40008011405 */
[----:B-1----:R-:W-:Y:S02]  /*7670*/  UIADD3 UR13, UPT, UPT, UR6, UR13, URZ ;  /* 0x0000000d060d7290 */ /* 0x002fe4000fffe0ff */
[----:B------:R-:W-:-:S04]  /*7680*/  ULEA.HI UR4, UR4, UR5, URZ, 0x7 ;  /* 0x0000000504047291 */ /* 0x000fc8000f8f38ff */
[----:B------:R-:W-:-:S04]  /*7690*/  USHF.R.S32.HI UR4, URZ, 0x7, UR4 ;  /* 0x00000007ff047899 */ /* 0x000fc80008011404 */
[----:B------:R-:W-:-:S09]  /*76a0*/  UISETP.GE.AND UP0, UPT, UR13, UR4, UPT ;  /* 0x000000040d00728c */ /* 0x000fd2000bf06270 */
[----:B------:R-:W-:Y:S05]  /*76b0*/  BRA.U !UP0, `(.L_x_301) ;  /* 0xffffff9108007547 */ /* 0x000fea000b83ffff */
[----:B------:R-:W-:Y:S05]  /*76c0*/  EXIT ;  /* 0x000000000000794d */ /* 0x000fea0003800000 */
.L_x_302:
        /* <DEDUP_REMOVED lines=11> */
.L_x_2757:


//--------------------- .text._ZN5flash44flash_bwd_dq_dk_dv_loop_seqk_parallel_kernelI23Flash_bwd_kernel_traitsILi64ELi64ELi128ELi8ELi2ELi4ELi4ELb1ELb0EN7cutlass6half_tE19Flash_kernel_traitsILi64ELi64ELi128ELi8ES3_EELb0ELb0ELb1ELb0ELb0ELb1ELb0EEEvNS_16Flash_bwd_paramsE --------------------------
	.section	.text._ZN5flash44flash_bwd_dq_dk_dv_loop_seqk_parallel_kernelI23Flash_bwd_kernel_traitsILi64ELi64ELi128ELi8ELi2ELi4ELi4ELb1ELb0EN7cutlass6half_tE19Flash_kernel_traitsILi64ELi64ELi128ELi8ES3_EELb0ELb0ELb1ELb0ELb0ELb1ELb0EEEvNS_16Flash_bwd_paramsE,"ax",@progbits
	.align	128
        .global         _ZN5flash44flash_bwd_dq_dk_dv_loop_seqk_parallel_kernelI23Flash_bwd_kernel_traitsILi64ELi64ELi128ELi8ELi2ELi4ELi4ELb1ELb0EN7cutlass6half_tE19Flash_kernel_traitsILi64ELi64ELi128ELi8ES3_EELb0ELb0ELb1ELb0ELb0ELb1ELb0EEEvNS_16Flash_bwd_paramsE
        .type           _ZN5flash44flash_bwd_dq_dk_dv_loop_seqk_parallel_kernelI23Flash_bwd_kernel_traitsILi64ELi64ELi128ELi8ELi2ELi4ELi4ELb1ELb0EN7cutlass6half_tE19Flash_kernel_traitsILi64ELi64ELi128ELi8ES3_EELb0ELb0ELb1ELb0ELb0ELb1ELb0EEEvNS_16Flash_bwd_paramsE,@function
        .size           _ZN5flash44flash_bwd_dq_dk_dv_loop_seqk_parallel_kernelI23Flash_bwd_kernel_traitsILi64ELi64ELi128ELi8ELi2ELi4ELi4ELb1ELb0EN7cutlass6half_tE19Flash_kernel_traitsILi64ELi64ELi128ELi8ES3_EELb0ELb0ELb1ELb0ELb0ELb1ELb0EEEvNS_16Flash_bwd_paramsE,(.L_x_2758 - _ZN5flash44flash_bwd_dq_dk_dv_loop_seqk_parallel_kernelI23Flash_bwd_kernel_traitsILi64ELi64ELi128ELi8ELi2ELi4ELi4ELb1ELb0EN7cutlass6half_tE19Flash_kernel_traitsILi64ELi64ELi128ELi8ES3_EELb0ELb0ELb1ELb0ELb0ELb1ELb0EEEvNS_16Flash_bwd_paramsE)
        .other          _ZN5flash44flash_bwd_dq_dk_dv_loop_seqk_parallel_kernelI23Flash_bwd_kernel_traitsILi64ELi64ELi128ELi8ELi2ELi4ELi4ELb1ELb0EN7cutlass6half_tE19Flash_kernel_traitsILi64ELi64ELi128ELi8ES3_EELb0ELb0ELb1ELb0ELb0ELb1ELb0EEEvNS_16Flash_bwd_paramsE,@"STO_CUDA_ENTRY STV_DEFAULT"
_ZN5flash44flash_bwd_dq_dk_dv_loop_seqk_parallel_kernelI23Flash_bwd_kernel_traitsILi64ELi64ELi128ELi8ELi2ELi4ELi4ELb1ELb0EN7cutlass6half_tE19Flash_kernel_traitsILi64ELi64ELi128ELi8ES3_EELb0ELb0ELb1ELb0ELb0ELb1ELb0EEEvNS_16Flash_bwd_paramsE:
.text._ZN5flash44flash_bwd_dq_dk_dv_loop_seqk_parallel_kernelI23Flash_bwd_kernel_traitsILi64ELi64ELi128ELi8ELi2ELi4ELi4ELb1ELb0EN7cutlass6half_tE19Flash_kernel_traitsILi64ELi64ELi128ELi8ES3_EELb0ELb0ELb1ELb0ELb0ELb1ELb0EEEvNS_16Flash_bwd_paramsE:
        /* <DEDUP_REMOVED lines=31> */
[----:B------:R-:W-:Y:S01]  /*01f0*/  IMAD.SHL.U32 R204, R194, 0x2, RZ ;  /* 0x00000002c2cc7824 */ /* 0x000fe200078e00ff */
[----:B------:R-:W-:Y:S01]  /*0200*/  LOP3.LUT R192, R2, 0xc00, RZ, 0xc0, !PT ;  /* 0x00000c0002c07812 */ /* 0x000fe200078ec0ff */
[----:B------:R-:W-:Y:S01]  /*0210*/  IMAD.SHL.U32 R4, R194, 0x40, RZ ;  /* 0x00000040c2047824 */ /* 0x000fe200078e00ff */
[----:B------:R-:W-:Y:S01]  /*0220*/  LOP3.LUT R0, R0, 0x1c0, RZ, 0xc0, !PT ;  /* 0x000001c000007812 */ /* 0x000fe200078ec0ff */
[----:B------:R-:W-:Y:S01]  /*0230*/  IMAD.SHL.U32 R195, R194, 0x8, RZ ;  /* 0x00000008c2c37824 */ /* 0x000fe200078e00ff */
[----:B------:R-:W-:Y:S01]  /*0240*/  LOP3.LUT R5, R5, 0x8, RZ, 0xc0, !PT ;  /* 0x0000000805057812 */ /* 0x000fe200078ec0ff */
[----:B------:R-:W1:Y:S01]  /*0250*/  LDC.U8 R188, c[0x0][0x532] ;  /* 0x00014c80ffbc7b82 */ /* 0x000e620000000000 */
[----:B------:R-:W-:-:S02]  /*0260*/  LOP3.LUT R0, R0, 0x38, R204, 0xf8, !PT ;  /* 0x0000003800007812 */ /* 0x000fc400078ef8cc */
[----:B------:R-:W-:Y:S02]  /*0270*/  LOP3.LUT R192, R192, 0x6, R204, 0xf8, !PT ;  /* 0x00000006c0c07812 */ /* 0x000fe400078ef8cc */
[----:B------:R-:W-:Y:S02]  /*0280*/  LOP3.LUT R184, R4, 0x1c0, RZ, 0xc0, !PT ;  /* 0x000001c004b87812 */ /* 0x000fe400078ec0ff */
[----:B------:R-:W-:Y:S02]  /*0290*/  LOP3.LUT P1, R186, R194, 0x10, RZ, 0xc0, !PT ;  /* 0x00000010c2ba7812 */ /* 0x000fe4000782c0ff */
[----:B------:R-:W-:Y:S02]  /*02a0*/  LOP3.LUT R192, R192, R0, R5, 0xf6, !PT ;  /* 0x00000000c0c07212 */ /* 0x000fe400078ef605 */
[----:B------:R-:W-:Y:S02]  /*02b0*/  LOP3.LUT R204, R204, 0x7006, R2, 0xc8, !PT ;  /* 0x00007006cccc7812 */ /* 0x000fe400078ec802 */
[----:B------:R-:W-:-:S02]  /*02c0*/  LOP3.LUT R184, R184, 0x38, R195, 0xf8, !PT ;  /* 0x00000038b8b87812 */ /* 0x000fc400078ef8c3 */
[----:B------:R-:W-:Y:S02]  /*02d0*/  LOP3.LUT R185, R4, 0x200, RZ, 0xc0, !PT ;  /* 0x0000020004b97812 */ /* 0x000fe400078ec0ff */
[C---:B------:R-:W-:Y:S02]  /*02e0*/  LOP3.LUT R178, R3.reuse, 0x30, RZ, 0xc0, !PT ;  /* 0x0000003003b27812 */ /* 0x040fe400078ec0ff */
[----:B------:R-:W-:Y:S02]  /*02f0*/  LOP3.LUT R193, R3, 0x10, RZ, 0xc0, !PT ;  /* 0x0000001003c17812 */ /* 0x000fe400078ec0ff */
[----:B------:R-:W-:Y:S02]  /*0300*/  LOP3.LUT R0, R0, 0x20, R3, 0x78, !PT ;  /* 0x0000002000007812 */ /* 0x000fe400078e7803 */
[----:B------:R-:W-:Y:S02]  /*0310*/  LOP3.LUT R204, R204, 0x400, R2, 0xf8, !PT ;  /* 0x00000400cccc7812 */ /* 0x000fe400078ef802 */
[----:B------:R-:W-:-:S02]  /*0320*/  LEA R192, R192, UR6, 0x1 ;  /* 0x00000006c0c07c11 */ /* 0x000fc4000f8e08ff */
[----:B------:R-:W-:Y:S02]  /*0330*/  LOP3.LUT R186, R184, R5, R186, 0x1e, !PT ;  /* 0x00000005b8ba7212 */ /* 0x000fe400078e1eba */
[C-C-:B------:R-:W-:Y:S01]  /*0340*/  LOP3.LUT R187, R185.reuse, 0x400, R2.reuse, 0xf8, !PT ;  /* 0x00000400b9bb7812 */ /* 0x140fe200078ef802 */
[----:B------:R-:W-:Y:S01]  /*0350*/  VIADD R191, R192, 0x6040 ;  /* 0x00006040c0bf7836 */ /* 0x000fe20000000000 */
[----:B------:R-:W-:Y:S02]  /*0360*/  LOP3.LUT R3, R184, 0x8, R3, 0x78, !PT ;  /* 0x00000008b8037812 */ /* 0x000fe400078e7803 */
[----:B---3--:R-:W-:Y:S02]  /*0370*/  LEA R198, P0, R190, R198, 0x2 ;  /* 0x000000c6bec67211 */ /* 0x008fe400078010ff */
[----:B------:R-:W-:Y:S02]  /*0380*/  LOP3.LUT R185, R185, 0xc00, R2, 0xf8, !PT ;  /* 0x00000c00b9b97812 */ /* 0x000fe400078ef802 */
[----:B------:R-:W-:-:S02]  /*0390*/  LOP3.LUT R184, R184, 0x8, R194, 0x78, !PT ;  /* 0x00000008b8b87812 */ /* 0x000fc400078e78c2 */
[----:B------:R-:W-:Y:S02]  /*03a0*/  LOP3.LUT P2, RZ, R194, 0x8, RZ, 0xc0, !PT ;  /* 0x00000008c2ff7812 */ /* 0x000fe4000784c0ff */
[----:B------:R-:W-:Y:S02]  /*03b0*/  LOP3.LUT R178, R178, 0x8, R194, 0xf8, !PT ;  /* 0x00000008b2b27812 */ /* 0x000fe400078ef8c2 */
[----:B------:R-:W-:Y:S01]  /*03c0*/  LOP3.LUT R204, R204, R0, RZ, 0xfc, !PT ;  /* 0x00000000cccc7212 */ /* 0x000fe200078efcff */
[----:B------:R-:W-:Y:S01]  /*03d0*/  VIADD R0, R192, 0x6000 ;  /* 0x00006000c0007836 */ /* 0x000fe20000000000 */
[----:B------:R-:W-:Y:S02]  /*03e0*/  LEA.HI.X R199, R190, R199, RZ, 0x2, P0 ;  /* 0x000000c7bec77211 */ /* 0x000fe400000f14ff */
[-C--:B------:R-:W-:Y:S01]  /*03f0*/  LOP3.LUT R187, R187, R3.reuse, RZ, 0xfc, !PT ;  /* 0x00000003bbbb7212 */ /* 0x080fe200078efcff */
[----:B------:R-:W-:Y:S01]  /*0400*/  @P1 VIADD R191, R0, 0xffffffc0 ;  /* 0xffffffc000bf1836 */ /* 0x000fe20000000000 */
[----:B------:R-:W-:-:S02]  /*0410*/  LOP3.LUT R185, R185, R3, RZ, 0xfc, !PT ;  /* 0x00000003b9b97212 */ /* 0x000fc400078efcff */
[----:B------:R-:W-:Y:S02]  /*0420*/  LOP3.LUT R184, R184, 0x7a00, R2, 0xf8, !PT ;  /* 0x00007a00b8b87812 */ /* 0x000fe400078ef802 */
[----:B------:R-:W-:Y:S02]  /*0430*/  LOP3.LUT P0, RZ, R194, 0x4, RZ, 0xc0, !PT ;  /* 0x00000004c2ff7812 */ /* 0x000fe4000780c0ff */
[--C-:B------:R-:W-:Y:S02]  /*0440*/  LOP3.LUT R178, R178, 0x1c0, R4.reuse, 0xf8, !PT ;  /* 0x000001c0b2b27812 */ /* 0x100fe400078ef804 */
[----:B------:R-:W-:Y:S02]  /*0450*/  LOP3.LUT R203, R195, 0x1f8, RZ, 0xc0, !PT ;  /* 0x000001f8c3cb7812 */ /* 0x000fe400078ec0ff */
[----:B------:R-:W-:Y:S02]  /*0460*/  LEA R204, R204, UR5, 0x1 ;  /* 0x00000005cccc7c11 */ /* 0x000fe4000f8e08ff */
[----:B------:R-:W-:-:S02]  /*0470*/  LOP3.LUT R186, R186, 0x200, R4, 0xf8, !PT ;  /* 0x00000200baba7812 */ /* 0x000fc400078ef804 */
        /* <DEDUP_REMOVED lines=13> */
[--C-:B------:R-:W-:Y:S02]  /*0550*/  SHF.R.U32.HI R196, RZ, 0x3, R194.reuse ;  /* 0x00000003ffc47819 */ /* 0x100fe400000116c2 */
        /* <DEDUP_REMOVED lines=9> */
[--C-:B------:R-:W-:Y:S01]  /*05f0*/  IMAD.IADD R182, R184, 0x1, R183.reuse ;  /* 0x00000001b8b67824 */ /* 0x100fe200078e02b7 */
        /* <DEDUP_REMOVED lines=12> */
.L_x_352:
[----:B------:R-:W1:Y:S01]  /*06c0*/  LDC.64 R4, c[0x0][0x478] ;  /* 0x00011e00ff047b82 */ /* 0x000e620000000a00 */
[----:B------:R-:W2:Y:S01]  /*06d0*/  LDCU.64 UR4, c[0x0][0x470] ;  /* 0x00008e00ff0477ac */ /* 0x000ea20008000a00 */
[----:B---3--:R-:W-:Y:S01]  /*06e0*/  IMAD.SHL.U32 R12, R190, 0x4, RZ ;  /* 0x00000004be0c7824 */ /* 0x008fe200078e00ff */
        /* <DEDUP_REMOVED lines=41> */
.L_x_303:
        /* <DEDUP_REMOVED lines=16> */
[----:B-1----:R-:W-:-:S04]  /*0a80*/  SHF.R.S32.HI R13, RZ, 0x1f, R10 ;  /* 0x0000001fff0d7819 */ /* 0x002fc8000001140a */
        /* <DEDUP_REMOVED lines=23> */
[----:B------:R-:W-:Y:S01]  /*0c00*/  MOV R17, R4 ;  /* 0x0000000400117202 */ /* 0x000fe20000000f00 */
[----:B------:R-:W-:Y:S06]  /*0c10*/  BRA `(.L_x_306) ;  /* 0x0000000000187947 */ /* 0x000fec0003800000 */
.L_x_305:
[----:B------:R-:W1:Y:S01]  /*0c20*/  LDCU.64 UR12, c[0x0][0x3b8] ;  /* 0x00007700ff0c77ac */ /* 0x000e620008000a00 */
[----:B------:R-:W-:-:S05]  /*0c30*/  IADD3 R4, PT, PT, R229, R231, RZ ;  /* 0x000000e7e5047210 */ /* 0x000fca0007ffe0ff */
[C---:B-1----:R-:W-:Y:S02]  /*0c40*/  IMAD R16, R4.reuse, UR13, RZ ;  /* 0x0000000d04107c24 */ /* 0x042fe4000f8e02ff */
[----:B------:R-:W-:-:S05]  /*0c50*/  IMAD.WIDE.U32 R4, R4, UR12, RZ ;  /* 0x0000000c04047c25 */ /* 0x000fca000f8e00ff */
[----:B------:R-:W-:Y:S02]  /*0c60*/  IADD3 R16, PT, PT, R5, R16, RZ ;  /* 0x0000001005107210 */ /* 0x000fe40007ffe0ff */
[----:B------:R-:W-:-:S07]  /*0c70*/  MOV R17, R4 ;  /* 0x0000000400117202 */ /* 0x000fce0000000f00 */
.L_x_306:
[----:B------:R-:W1:Y:S01]  /*0c80*/  LDC R4, c[0x0][0x3e8] ;  /* 0x0000fa00ff047b82 */ /* 0x000e620000000800 */
[----:B------:R-:W-:Y:S02]  /*0c90*/  SHF.R.S32.HI R208, RZ, 0x1f, R210 ;  /* 0x0000001fffd07819 */ /* 0x000fe400000114d2 */
        /* <DEDUP_REMOVED lines=38> */
.L_x_307:
[----:B------:R-:W1:Y:S01]  /*0f00*/  LDCU.64 UR10, c[0x0][0x3c0] ;  /* 0x00007800ff0a77ac */ /* 0x000e620008000a00 */
[----:B------:R-:W-:-:S05]  /*0f10*/  IADD3 R4, PT, PT, R229, R231, RZ ;  /* 0x000000e7e5047210 */ /* 0x000fca0007ffe0ff */
[C---:B-1----:R-:W-:Y:S02]  /*0f20*/  IMAD R10, R4.reuse, UR11, RZ ;  /* 0x0000000b040a7c24 */ /* 0x042fe4000f8e02ff */
[----:B------:R-:W-:-:S05]  /*0f30*/  IMAD.WIDE.U32 R4, R4, UR10, RZ ;  /* 0x0000000a04047c25 */ /* 0x000fca000f8e00ff */
[----:B------:R-:W-:Y:S02]  /*0f40*/  IADD3 R10, PT, PT, R5, R10, RZ ;  /* 0x0000000a050a7210 */ /* 0x000fe40007ffe0ff */
[----:B------:R-:W-:-:S07]  /*0f50*/  MOV R11, R4 ;  /* 0x00000004000b7202 */ /* 0x000fce0000000f00 */
.L_x_308:
        /* <DEDUP_REMOVED lines=18> */
[----:B------:R-:W-:Y:S01]  /*1080*/  IMAD R26, R4, UR6, RZ ;  /* 0x00000006041a7c24 */ /* 0x000fe2000f8e02ff */
        /* <DEDUP_REMOVED lines=9> */
.L_x_309:
[-C--:B------:R-:W-:Y:S02]  /*1120*/  IMAD R26, R35, R8.reuse, RZ ;  /* 0x00000008231a7224 */ /* 0x080fe400078e02ff */
[----:B------:R-:W-:-:S05]  /*1130*/  IMAD.WIDE.U32 R4, R34, R8, RZ ;  /* 0x0000000822047225 */ /* 0x000fca00078e00ff */
[----:B------:R-:W-:Y:S02]  /*1140*/  IADD3 R26, PT, PT, R5, R26, RZ ;  /* 0x0000001a051a7210 */ /* 0x000fe40007ffe0ff */
[----:B------:R-:W-:-:S07]  /*1150*/  MOV R27, R4 ;  /* 0x00000004001b7202 */ /* 0x000fce0000000f00 */
.L_x_310:
        /* <DEDUP_REMOVED lines=20> */
.L_x_311:
[----:B------:R-:W1:Y:S01]  /*12a0*/  LDC R18, c[0x0][0x434] ;  /* 0x00010d00ff127b82 */ /* 0x000e620000000800 */
[----:B------:R-:W-:-:S04]  /*12b0*/  IMAD R4, R190, UR6, R189 ;  /* 0x00000006be047c24 */ /* 0x000fc8000f8e02bd */
[----:B-1----:R-:W-:-:S03]  /*12c0*/  IMAD R18, R4, R18, RZ ;  /* 0x0000001204127224 */ /* 0x002fc600078e02ff */
.L_x_312:
        /* <DEDUP_REMOVED lines=12> */
.L_x_313:
[----:B------:R-:W1:Y:S01]  /*1390*/  LDC R23, c[0x0][0x444] ;  /* 0x00011100ff177b82 */ /* 0x000e620000000800 */
[----:B------:R-:W-:-:S04]  /*13a0*/  IMAD R4, R190, UR6, R189 ;  /* 0x00000006be047c24 */ /* 0x000fc8000f8e02bd */
[----:B-1----:R-:W-:-:S07]  /*13b0*/  IMAD R23, R4, R23, RZ ;  /* 0x0000001704177224 */ /* 0x002fce00078e02ff */
.L_x_314:
[----:B------:R-:W1:Y:S01]  /*13c0*/  S2R R12, SR_TID.X ;  /* 0x00000000000c7919 */ /* 0x000e620000002100 */
[----:B------:R-:W2:Y:S01]  /*13d0*/  LDC.64 R8, c[0x0][0x5f8] ;  /* 0x00017e00ff087b82 */ /* 0x000ea20000000a00 */
[----:B------:R-:W-:Y:S01]  /*13e0*/  IMAD R220, R220, UR6, RZ ;  /* 0x00000006dcdc7c24 */ /* 0x000fe2000f8e02ff */
[----:B------:R-:W-:Y:S01]  /*13f0*/  ISETP.NE.AND P2, PT, RZ, UR5, PT ;  /* 0x00000005ff007c0c */ /* 0x000fe2000bf45270 */
[----:B------:R-:W3:Y:S01]  /*1400*/  LDCU.64 UR14, c[0x0][0x3c8] ;  /* 0x00007900ff0e77ac */ /* 0x000ee20008000a00 */
[--C-:B------:R-:W-:Y:S01]  /*1410*/  IADD3 R27, P1, P0, R30, R27, R28.reuse ;  /* 0x0000001b1e1b7210 */ /* 0x100fe2000783e01c */
[C---:B------:R-:W-:Y:S01]  /*1420*/  IMAD R23, R25.reuse, 0x40, R23 ;  /* 0x0000004019177824 */ /* 0x040fe200078e0217 */
[----:B------:R-:W-:Y:S01]  /*1430*/  SHF.R.S32.HI R28, RZ, 0x1f, R28 ;  /* 0x0000001fff1c7819 */ /* 0x000fe2000001141c */
[----:B------:R-:W4:Y:S01]  /*1440*/  LDCU.64 UR4, c[0x0][0x570] ;  /* 0x0000ae00ff0477ac */ /* 0x000f220008000a00 */
[----:B------:R-:W5:Y:S01]  /*1450*/  LDC.64 R4, c[0x0][0x590] ;  /* 0x00016400ff047b82 */ /* 0x000f620000000a00 */
[----:B------:R-:W-:Y:S01]  /*1460*/  IMAD R18, R25, 0x40, R18 ;  /* 0x0000004019127824 */ /* 0x000fe200078e0212 */
[----:B------:R-:W-:Y:S01]  /*1470*/  IADD3.X R24, PT, PT, R24, R26, R28, P1, P0 ;  /* 0x0000001a18187210 */ /* 0x000fe20000fe041c */
[----:B------:R-:W-:Y:S01]  /*1480*/  IMAD.MOV.U32 R26, RZ, RZ, R195 ;  /* 0x000000ffff1a7224 */ /* 0x000fe200078e00c3 */
[----:B------:R-:W4:Y:S01]  /*1490*/  LDCU.64 UR6, c[0x0][0x550] ;  /* 0x0000aa00ff0677ac */ /* 0x000f220008000a00 */
[----:B------:R-:W-:Y:S03]  /*14a0*/  BSSY.RECONVERGENT B1, `(.L_x_304) ;  /* 0x00005a7000017945 */ /* 0x000fe60003800200 */
[----:B------:R-:W3:Y:S01]  /*14b0*/  LDC.64 R6, c[0x0][0x3b0] ;  /* 0x0000ec00ff067b82 */ /* 0x000ee20000000a00 */
[----:B------:R-:W4:Y:S01]  /*14c0*/  LDCU.64 UR8, c[0x0][0x380] ;  /* 0x00007000ff0877ac */ /* 0x000f220008000a00 */
[----:B--2---:R-:W-:-:S06]  /*14d0*/  IMAD.WIDE.U32 R34, R8, UR16, RZ ;  /* 0x0000001008227c25 */ /* 0x004fcc000f8e00ff */
[----:B------:R-:W2:Y:S01]  /*14e0*/  LDC R226, c[0x0][0x508] ;  /* 0x00014200ffe27b82 */ /* 0x000ea20000000800 */
[----:B------:R-:W-:Y:S01]  /*14f0*/  IMAD R9, R9, UR16, R35 ;  /* 0x0000001009097c24 */ /* 0x000fe2000f8e0223 */
[----:B------:R-:W-:Y:S02]  /*1500*/  SEL R8, R34, RZ, P2 ;  /* 0x000000ff22087207 */ /* 0x000fe40001000000 */
[----:B-1----:R-:W-:Y:S01]  /*1510*/  LOP3.LUT R31, R12, 0x1f, RZ, 0xc0, !PT ;  /* 0x0000001f0c1f7812 */ /* 0x002fe200078ec0ff */
[C---:B-----5:R-:W-:Y:S01]  /*1520*/  IMAD.SHL.U32 R213, R4.reuse, 0x20, RZ ;  /* 0x0000002004d57824 */ /* 0x060fe200078e00ff */
[----:B------:R-:W-:Y:S02]  /*1530*/  SEL R9, R9, RZ, P2 ;  /* 0x000000ff09097207 */ /* 0x000fe40001000000 */
[----:B------:R-:W1:Y:S01]  /*1540*/  LDC.64 R236, c[0x0][0x420] ;  /* 0x00010800ffec7b82 */ /* 0x000e620000000a00 */
[----:B------:R-:W-:Y:S01]  /*1550*/  SHF.L.U64.HI R212, R4, 0x5, R5 ;  /* 0x0000000504d47819 */ /* 0x000fe20000010205 */
[----:B------:R-:W-:-:S02]  /*1560*/  IMAD R31, R194, R220, R31 ;  /* 0x000000dcc21f7224 */ /* 0x000fc400078e021f */
[----:B---3--:R-:W-:-:S03]  /*1570*/  IMAD R30, R22, R6, RZ ;  /* 0x00000006161e7224 */ /* 0x008fc600078e02ff */
[----:B------:R-:W-:Y:S01]  /*1580*/  IADD3 R28, P1, P0, R31, R27, R8 ;  /* 0x0000001b1f1c7210 */ /* 0x000fe2000783e008 */
[----:B------:R-:W-:Y:S01]  /*1590*/  IMAD.MOV.U32 R27, RZ, RZ, RZ ;  /* 0x000000ffff1b7224 */ /* 0x000fe200078e00ff */
[----:B------:R-:W-:Y:S01]  /*15a0*/  SHF.R.S32.HI R31, RZ, 0x1f, R31 ;  /* 0x0000001fff1f7819 */ /* 0x000fe2000001141f */
[----:B------:R-:W-:-:S03]  /*15b0*/  IMAD.WIDE.U32 R34, R20, R6, R26 ;  /* 0x0000000614227225 */ /* 0x000fc600078e001a */
[----:B------:R-:W-:Y:S02]  /*15c0*/  IADD3.X R24, PT, PT, R31, R24, R9, P1, P0 ;  /* 0x000000181f187210 */ /* 0x000fe40000fe0409 */
[----:B------:R-:W3:Y:S01]  /*15d0*/  LDC.64 R8, c[0x0][0x598] ;  /* 0x00016600ff087b82 */ /* 0x000ee20000000a00 */
[----:B------:R-:W-:Y:S01]  /*15e0*/  IADD3 R32, P0, PT, R195, R32, RZ ;  /* 0x00000020c3207210 */ /* 0x000fe20007f1e0ff */
[----:B------:R-:W-:Y:S01]  /*15f0*/  IMAD R31, R22, R4, RZ ;  /* 0x00000004161f7224 */ /* 0x000fe200078e02ff */
[----:B------:R-:W-:Y:S02]  /*1600*/  IADD3 R34, P1, PT, R21, R34, RZ ;  /* 0x0000002215227210 */ /* 0x000fe40007f3e0ff */
[----:B--2---:R-:W-:Y:S01]  /*1610*/  IADD3 R226, PT, PT, R209, -R226, -R228 ;  /* 0x800000e2d1e27210 */ /* 0x004fe20007ffe8e4 */
[----:B------:R-:W-:Y:S02]  /*1620*/  IMAD.X R33, RZ, RZ, R29, P0 ;  /* 0x000000ffff217224 */ /* 0x000fe400000e061d */
[----:B------:R-:W-:-:S02]  /*1630*/  IMAD R22, R20, R5, R31 ;  /* 0x0000000514167224 */ /* 0x000fc400078e021f */
[----:B------:R-:W-:-:S04]  /*1640*/  IMAD.WIDE.U32 R32, R20, R4, R32 ;  /* 0x0000000414207225 */ /* 0x000fc800078e0020 */
[----:B------:R-:W-:Y:S01]  /*1650*/  IMAD R20, R20, R7, R30 ;  /* 0x0000000714147224 */ /* 0x000fe200078e021e */
[----:B------:R-:W-:Y:S01]  /*1660*/  IADD3 R21, PT, PT, R33, R22, RZ ;  /* 0x0000001621157210 */ /* 0x000fe20007ffe0ff */
[----:B------:R-:W-:Y:S01]  /*1670*/  VIADD R207, R226, 0xffffff80 ;  /* 0xffffff80e2cf7836 */ /* 0x000fe20000000000 */
[----:B------:R-:W2:Y:S01]  /*1680*/  LDC.64 R30, c[0x0][0x5e8] ;  /* 0x00017a00ff1e7b82 */ /* 0x000ea20000000a00 */
[----:B------:R-:W-:Y:S01]  /*1690*/  IMAD.SHL.U32 R29, R220, 0x40, RZ ;  /* 0x00000040dc1d7824 */ /* 0x000fe200078e00ff */
[----:B------:R-:W-:Y:S01]  /*16a0*/  IADD3.X R35, PT, PT, R19, R35, R20, P1, !PT ;  /* 0x0000002313237210 */ /* 0x000fe20000ffe414 */
[----:B------:R-:W-:Y:S02]  /*16b0*/  IMAD.MOV.U32 R20, RZ, RZ, R32 ;  /* 0x000000ffff147224 */ /* 0x000fe400078e0020 */
[----:B-1----:R-:W-:Y:S01]  /*16c0*/  IMAD.WIDE R236, R18, 0x4, R236 ;  /* 0x0000000412ec7825 */ /* 0x002fe200078e02ec */
[----:B------:R-:W-:-:S03]  /*16d0*/  IADD3 R28, P0, PT, R29, R28, RZ ;  /* 0x0000001c1d1c7210 */ /* 0x000fc60007f1e0ff */
[----:B---3--:R-:W-:Y:S01]  /*16e0*/  IMAD.WIDE.U32 R20, R189, R8, R20 ;  /* 0x00000008bd147225 */ /* 0x008fe200078e0014 */
[----:B------:R-:W-:Y:S02]  /*16f0*/  SHF.R.S32.HI R8, RZ, 0x1f, R207 ;  /* 0x0000001fff087819 */ /* 0x000fe400000114cf */
[----:B------:R-:W-:Y:S01]  /*1700*/  LEA.HI.X.SX32 R24, R29, R24, 0x1, P0 ;  /* 0x000000181d187211 */ /* 0x000fe200000f0eff */
[C---:B------:R-:W-:Y:S01]  /*1710*/  IMAD.WIDE.U32 R34, R189.reuse, UR14, R34 ;  /* 0x0000000ebd227c25 */ /* 0x040fe2000f8e0022 */
[----:B------:R-:W-:Y:S02]  /*1720*/  LEA.HI R207, R8, R207, RZ, 0x6 ;  /* 0x000000cf08cf7211 */ /* 0x000fe400078f30ff */
[C---:B----4-:R-:W-:Y:S01]  /*1730*/  LEA R234, P0, R28.reuse, UR4, 0x2 ;  /* 0x000000041cea7c11 */ /* 0x050fe2000f8010ff */
[C---:B------:R-:W-:Y:S01]  /*1740*/  IMAD R29, R189.reuse, R9, R21 ;  /* 0x00000009bd1d7224 */ /* 0x040fe200078e0215 */
[----:B------:R-:W-:Y:S01]  /*1750*/  SHF.R.S32.HI R207, RZ, 0x6, R207 ;  /* 0x00000006ffcf7819 */ /* 0x000fe200000114cf */
[----:B------:R-:W-:Y:S01]  /*1760*/  IMAD R33, R189, UR15, R35 ;  /* 0x0000000fbd217c24 */ /* 0x000fe2000f8e0223 */
[----:B------:R-:W-:Y:S01]  /*1770*/  LEA.HI.X R235, R28, UR5, R24, 0x2, P0 ;  /* 0x000000051ceb7c11 */ /* 0x000fe200080f1418 */
[----:B------:R-:W-:Y:S01]  /*1780*/  IMAD.MOV.U32 R28, RZ, RZ, R20 ;  /* 0x000000ffff1c7224 */ /* 0x000fe200078e0014 */
[----:B------:R-:W-:Y:S01]  /*1790*/  MOV R32, R34 ;  /* 0x0000002200207202 */ /* 0x000fe20000000f00 */
[----:B------:R-:W-:Y:S01]  /*17a0*/  IMAD.SHL.U32 R24, R6, 0x20, RZ ;  /* 0x0000002006187824 */ /* 0x000fe200078e00ff */
[----:B------:R-:W-:Y:S01]  /*17b0*/  VIMNMX R207, PT, PT, RZ, R207, !PT ;  /* 0x000000cfffcf7248 */ /* 0x000fe20007fe0100 */
[----:B------:R-:W-:-:S03]  /*17c0*/  IMAD.WIDE.U32 R8, R196, R4, R28 ;  /* 0x00000004c4087225 */ /* 0x000fc600078e001c */
[----:B------:R-:W-:Y:S01]  /*17d0*/  ISETP.GT.AND P4, PT, R13, R207, PT ;  /* 0x000000cf0d00720c */ /* 0x000fe20003f84270 */
[----:B------:R-:W-:Y:S01]  /*17e0*/  IMAD.WIDE.U32 R20, R196, R6, R32 ;  /* 0x00000006c4147225 */ /* 0x000fe200078e0020 */
[----:B------:R-:W-:Y:S02]  /*17f0*/  LEA R219, P0, R8, UR6, 0x1 ;  /* 0x0000000608db7c11 */ /* 0x000fe4000f8008ff */
[C---:B------:R-:W-:Y:S01]  /*1800*/  IADD3 R13, P3, PT, R196.reuse, 0x60, RZ ;  /* 0x00000060c40d7810 */ /* 0x040fe20007f7e0ff */
[----:B------:R-:W-:Y:S01]  /*1810*/  IMAD R218, R196, R5, R9 ;  /* 0x00000005c4da7224 */ /* 0x000fe200078e0209 */
[----:B------:R-:W-:Y:S01]  /*1820*/  LEA R217, P1, R20, UR8, 0x1 ;  /* 0x0000000814d97c11 */ /* 0x000fe2000f8208ff */
[----:B------:R-:W-:Y:S01]  /*1830*/  IMAD R216, R196, R7, R21 ;  /* 0x00000007c4d87224 */ /* 0x000fe200078e0215 */
[----:B------:R-:W-:Y:S01]  /*1840*/  SHF.L.U64.HI R21, R6, 0x5, R7 ;  /* 0x0000000506157819 */ /* 0x000fe20000010207 */
[----:B--2---:R-:W-:Y:S01]  /*1850*/  IMAD.WIDE R30, R23, 0x4, R30 ;  /* 0x00000004171e7825 */ /* 0x004fe200078e021e */
[----:B------:R-:W-:-:S02]  /*1860*/  LEA.HI.X R218, R8, UR7, R218, 0x1, P0 ;  /* 0x0000000708da7c11 */ /* 0x000fc400080f0cda */
[----:B------:R-:W-:Y:S01]  /*1870*/  LEA.HI.X R216, R20, UR9, R216, 0x1, P1 ;  /* 0x0000000914d87c11 */ /* 0x000fe200088f0cd8 */
[----:B------:R-:W-:Y:S01]  /*1880*/  IMAD.MOV.U32 R215, RZ, RZ, R30 ;  /* 0x000000ffffd77224 */ /* 0x000fe200078e001e */
[C---:B------:R-:W-:Y:S01]  /*1890*/  IADD3 R19, P0, PT, R196.reuse, 0x20, RZ ;  /* 0x00000020c4137810 */ /* 0x040fe20007f1e0ff */
[----:B------:R-:W-:Y:S01]  /*18a0*/  IMAD.X R20, RZ, RZ, RZ, P3 ;  /* 0x000000ffff147224 */ /* 0x000fe200018e06ff */
[----:B------:R-:W-:Y:S02]  /*18b0*/  IADD3 R18, P1, PT, R196, 0x40, RZ ;  /* 0x00000040c4127810 */ /* 0x000fe40007f3e0ff */
[----:B------:R-:W-:Y:S01]  /*18c0*/  MOV R214, R31 ;  /* 0x0000001f00d67202 */ /* 0x000fe20000000f00 */
[----:B------:R-:W-:Y:S01]  /*18d0*/  IMAD.X R23, RZ, RZ, RZ, P0 ;  /* 0x000000ffff177224 */ /* 0x000fe200000e06ff */
[----:B------:R-:W-:Y:S01]  /*18e0*/  IADD3.X R22, PT, PT, RZ, RZ, RZ, P1, !PT ;  /* 0x000000ffff167210 */ /* 0x000fe20000ffe4ff */
[----:B------:R-:W-:Y:S08]  /*18f0*/  @P4 BRA `(.L_x_315) ;  /* 0x0000000800404947 */ /* 0x000ff00003800000 */
        /* <DEDUP_REMOVED lines=12> */
.L_x_316:
[----:B------:R-:W1:Y:S01]  /*19c0*/  LDCU.64 UR8, c[0x0][0x5c0] ;  /* 0x0000b800ff0877ac */ /* 0x000e620008000a00 */
[----:B------:R-:W-:-:S05]  /*19d0*/  IADD3 R4, PT, PT, R229, R231, RZ ;  /* 0x000000e7e5047210 */ /* 0x000fca0007ffe0ff */
[C---:B-1----:R-:W-:Y:S02]  /*19e0*/  IMAD R6, R4.reuse, UR9, RZ ;  /* 0x0000000904067c24 */ /* 0x042fe4000f8e02ff */
[----:B------:R-:W-:-:S05]  /*19f0*/  IMAD.WIDE.U32 R4, R4, UR8, RZ ;  /* 0x0000000804047c25 */ /* 0x000fca000f8e00ff */
[----:B------:R-:W-:Y:S02]  /*1a00*/  IADD3 R6, PT, PT, R5, R6, RZ ;  /* 0x0000000605067210 */ /* 0x000fe40007ffe0ff */
.L_x_317:
        /* <DEDUP_REMOVED lines=10> */
[----:B------:R-:W-:Y:S06]  /*1ab0*/  BRA `(.L_x_319) ;  /* 0x0000000000147947 */ /* 0x000fec0003800000 */
.L_x_318:
[----:B------:R-:W1:Y:S01]  /*1ac0*/  LDCU.64 UR6, c[0x0][0x5c8] ;  /* 0x0000b900ff0677ac */ /* 0x000e620008000a00 */
[----:B------:R-:W-:-:S05]  /*1ad0*/  IADD3 R229, PT, PT, R229, R231, RZ ;  /* 0x000000e7e5e57210 */ /* 0x000fca0007ffe0ff */
[C---:B-1----:R-:W-:Y:S02]  /*1ae0*/  IMAD R7, R229.reuse, UR7, RZ ;  /* 0x00000007e5077c24 */ /* 0x042fe4000f8e02ff */
[----:B------:R-:W-:-:S05]  /*1af0*/  IMAD.WIDE.U32 R8, R229, UR6, RZ ;  /* 0x00000006e5087c25 */ /* 0x000fca000f8e00ff */
[----:B------:R-:W-:-:S07]  /*1b00*/  IADD3 R7, PT, PT, R9, R7, RZ ;  /* 0x0000000709077210 */ /* 0x000fce0007ffe0ff */
.L_x_319:
[----:B------:R-:W-:Y:S01]  /*1b10*/  IMAD.IADD R228, R228, 0x1, -R210 ;  /* 0x00000001e4e47824 */ /* 0x000fe200078e0ad2 */
[----:B------:R-:W1:Y:S01]  /*1b20*/  LDCU.64 UR4, c[0x0][0x5d8] ;  /* 0x0000bb00ff0477ac */ /* 0x000e620008000a00 */
[----:B------:R-:W-:Y:S01]  /*1b30*/  IMAD.WIDE.U32 R10, R210, UR8, R26 ;  /* 0x00000008d20a7c25 */ /* 0x000fe2000f8e001a */
[----:B------:R-:W-:Y:S02]  /*1b40*/  BSSY.RECONVERGENT B0, `(.L_x_320) ;  /* 0x000001d000007945 */ /* 0x000fe40003800200 */
[----:B------:R-:W-:Y:S01]  /*1b50*/  ISETP.GE.AND P4, PT, R196, R228, PT ;  /* 0x000000e4c400720c */ /* 0x000fe20003f86270 */
[----:B------:R-:W-:Y:S01]  /*1b60*/  IMAD R9, R208, UR8, RZ ;  /* 0x00000008d0097c24 */ /* 0x000fe2000f8e02ff */
[----:B------:R-:W-:Y:S02]  /*1b70*/  IADD3 R10, P0, PT, R4, R10, RZ ;  /* 0x0000000a040a7210 */ /* 0x000fe40007f1e0ff */
[-C--:B------:R-:W-:Y:S01]  /*1b80*/  ISETP.GE.AND P3, PT, R202, R228.reuse, PT ;  /* 0x000000e4ca00720c */ /* 0x080fe20003f66270 */
[----:B------:R-:W-:Y:S01]  /*1b90*/  IMAD R9, R210, UR9, R9 ;  /* 0x00000009d2097c24 */ /* 0x000fe2000f8e0209 */
[----:B------:R-:W-:-:S02]  /*1ba0*/  ISETP.GE.AND P2, PT, R201, R228, PT ;  /* 0x000000e4c900720c */ /* 0x000fc40003f46270 */
[----:B------:R-:W-:Y:S02]  /*1bb0*/  ISETP.GE.AND P1, PT, R200, R228, PT ;  /* 0x000000e4c800720c */ /* 0x000fe40003f26270 */
[----:B------:R-:W-:-:S03]  /*1bc0*/  IADD3.X R11, PT, PT, R6, R11, R9, P0, !PT ;  /* 0x0000000b060b7210 */ /* 0x000fc600007fe409 */
[----:B------:R-:W2:Y:S01]  /*1bd0*/  @!P4 LDC.64 R4, c[0x0][0x560] ;  /* 0x00015800ff04cb82 */ /* 0x000ea20000000a00 */
[----:B-1----:R-:W-:-:S04]  /*1be0*/  IMAD.WIDE.U32 R10, R189, UR4, R10 ;  /* 0x00000004bd0a7c25 */ /* 0x002fc8000f8e000a */
[----:B------:R-:W-:Y:S01]  /*1bf0*/  IMAD R15, R189, UR5, R11 ;  /* 0x00000005bd0f7c24 */ /* 0x000fe2000f8e020b */
[----:B------:R-:W-:-:S05]  /*1c00*/  @!P4 MOV R14, R10 ;  /* 0x0000000a000ec202 */ /* 0x000fca0000000f00 */
        /* <DEDUP_REMOVED lines=16> */
.L_x_321:
[----:B------:R-:W-:Y:S05]  /*1d10*/  BSYNC.RECONVERGENT B0 ;  /* 0x0000000000007941 */ /* 0x000fea0003800200 */
.L_x_320:
        /* <DEDUP_REMOVED lines=12> */
.L_x_323:
[----:B------:R-:W-:Y:S05]  /*1de0*/  BSYNC.RECONVERGENT B0 ;  /* 0x0000000000007941 */ /* 0x000fea0003800200 */
.L_x_322:
        /* <DEDUP_REMOVED lines=11> */
.L_x_325:
[----:B------:R-:W-:Y:S05]  /*1ea0*/  BSYNC.RECONVERGENT B0 ;  /* 0x0000000000007941 */ /* 0x000fea0003800200 */
.L_x_324:
[----:B------:R-:W5:Y:S01]  /*1eb0*/  LDCU.64 UR4, c[0x0][0x5e0] ;  /* 0x0000bc00ff0477ac */ /* 0x000f620008000a00 */
[----:B------:R-:W-:Y:S01]  /*1ec0*/  IMAD.WIDE.U32 R10, R210, UR6, R26 ;  /* 0x00000006d20a7c25 */ /* 0x000fe2000f8e001a */
[----:B-1----:R-:W1:Y:S01]  /*1ed0*/  @!P4 LDC.64 R4, c[0x0][0x568] ;  /* 0x00015a00ff04cb82 */ /* 0x002e620000000a00 */
[----:B------:R-:W-:Y:S02]  /*1ee0*/  BSSY.RECONVERGENT B0, `(.L_x_326) ;  /* 0x0000018000007945 */ /* 0x000fe40003800200 */
[----:B------:R-:W-:Y:S01]  /*1ef0*/  IMAD R208, R208, UR6, RZ ;  /* 0x00000006d0d07c24 */ /* 0x000fe2000f8e02ff */
[----:B------:R-:W-:-:S03]  /*1f00*/  IADD3 R8, P0, PT, R8, R10, RZ ;  /* 0x0000000a08087210 */ /* 0x000fc60007f1e0ff */
[----:B------:R-:W-:-:S05]  /*1f10*/  IMAD R210, R210, UR7, R208 ;  /* 0x00000007d2d27c24 */ /* 0x000fca000f8e02d0 */
[----:B------:R-:W-:-:S03]  /*1f20*/  IADD3.X R9, PT, PT, R7, R11, R210, P0, !PT ;  /* 0x0000000b07097210 */ /* 0x000fc600007fe4d2 */
[----:B-----5:R-:W-:-:S04]  /*1f30*/  IMAD.WIDE.U32 R8, R189, UR4, R8 ;  /* 0x00000004bd087c25 */ /* 0x020fc8000f8e0008 */
[----:B------:R-:W-:Y:S01]  /*1f40*/  IMAD R11, R189, UR5, R9 ;  /* 0x00000005bd0b7c24 */ /* 0x000fe2000f8e0209 */
[----:B------:R-:W-:-:S05]  /*1f50*/  @!P4 MOV R10, R8 ;  /* 0x00000008000ac202 */ /* 0x000fca0000000f00 */
[----:B----4-:R-:W-:-:S04]  /*1f60*/  @!P4 IMAD.WIDE.U32 R14, R196, UR6, R10 ;  /* 0x00000006c40ecc25 */ /* 0x010fc8000f8e000a */
[----:B------:R-:W-:Y:S01]  /*1f70*/  @!P4 IMAD R6, R196, UR7, R15 ;  /* 0x00000007c406cc24 */ /* 0x000fe2000f8e020f */
[----:B-1----:R-:W-:-:S04]  /*1f80*/  @!P4 LEA R4, P0, R14, R4, 0x1 ;  /* 0x000000040e04c211 */ /* 0x002fc800078008ff */
[----:B------:R-:W-:-:S05]  /*1f90*/  @!P4 LEA.HI.X R5, R14, R5, R6, 0x1, P0 ;  /* 0x000000050e05c211 */ /* 0x000fca00000f0c06 */
[----:B------:R1:W-:Y:S01]  /*1fa0*/  @!P4 STG.E.128 desc[UR18][R4.64], RZ ;  /* 0x000000ff0400c986 */ /* 0x0003e2000c101d12 */
[----:B------:R-:W-:Y:S05]  /*1fb0*/  @P3 BRA `(.L_x_327) ;  /* 0x0000000000283947 */ /* 0x000fea0003800000 */
[----:B------:R-:W4:Y:S01]  /*1fc0*/  LDCU.64 UR4, c[0x0][0x568] ;  /* 0x0000ad00ff0477ac */ /* 0x000f220008000a00 */
[----:B------:R-:W-:Y:S01]  /*1fd0*/  MOV R6, R8 ;  /* 0x0000000800067202 */ /* 0x000fe20000000f00 */
[----:B-1----:R-:W-:Y:S01]  /*1fe0*/  IMAD R4, R23, UR6, RZ ;  /* 0x0000000617047c24 */ /* 0x002fe2000f8e02ff */
[----:B------:R-:W-:-:S03]  /*1ff0*/  MOV R7, R11 ;  /* 0x0000000b00077202 */ /* 0x000fc60000000f00 */
[C---:B------:R-:W-:Y:S02]  /*2000*/  IMAD R4, R19.reuse, UR7, R4 ;  /* 0x0000000713047c24 */ /* 0x040fe4000f8e0204 */
[----:B------:R-:W-:-:S05]  /*2010*/  IMAD.WIDE.U32 R6, R19, UR6, R6 ;  /* 0x0000000613067c25 */ /* 0x000fca000f8e0006 */
[----:B------:R-:W-:Y:S02]  /*2020*/  IADD3 R4, PT, PT, R7, R4, RZ ;  /* 0x0000000407047210 */ /* 0x000fe40007ffe0ff */
[----:B----4-:R-:W-:-:S04]  /*2030*/  LEA R14, P0, R6, UR4, 0x1 ;  /* 0x00000004060e7c11 */ /* 0x010fc8000f8008ff */
[----:B------:R-:W-:-:S05]  /*2040*/  LEA.HI.X R15, R6, UR5, R4, 0x1, P0 ;  /* 0x00000005060f7c11 */ /* 0x000fca00080f0c04 */
[----:B------:R4:W-:Y:S04]  /*2050*/  STG.E.128 desc[UR18][R14.64], RZ ;  /* 0x000000ff0e007986 */ /* 0x0009e8000c101d12 */
.L_x_327:
[----:B------:R-:W-:Y:S05]  /*2060*/  BSYNC.RECONVERGENT B0 ;  /* 0x0000000000007941 */ /* 0x000fea0003800200 */
.L_x_326:
[----:B------:R-:W-:Y:S04]  /*2070*/  BSSY.RECONVERGENT B0, `(.L_x_328) ;  /* 0x000000c000007945 */ /* 0x000fe80003800200 */
        /* <DEDUP_REMOVED lines=11> */
.L_x_329:
[----:B------:R-:W-:Y:S05]  /*2130*/  BSYNC.RECONVERGENT B0 ;  /* 0x0000000000007941 */ /* 0x000fea0003800200 */
.L_x_328:
        /* <DEDUP_REMOVED lines=12> */
.L_x_315:
[----:B------:R-:W-:Y:S01]  /*2200*/  IMAD.IADD R205, R228, 0x1, -R210 ;  /* 0x00000001e4cd7824 */ /* 0x000fe200078e0ad2 */
[----:B------:R-:W1:Y:S01]  /*2210*/  LDCU.64 UR4, c[0x0][0x3d8] ;  /* 0x00007b00ff0477ac */ /* 0x000e620008000a00 */
[----:B------:R-:W-:Y:S02]  /*2220*/  IMAD R4, R208, UR10, RZ ;  /* 0x0000000ad0047c24 */ /* 0x000fe4000f8e02ff */
[----:B------:R-:W-:Y:S01]  /*2230*/  IMAD.WIDE.U32 R6, R210, UR10, R26 ;  /* 0x0000000ad2067c25 */ /* 0x000fe2000f8e001a */
[-C--:B------:R-:W-:Y:S01]  /*2240*/  ISETP.GE.AND P6, PT, R196, R205.reuse, PT ;  /* 0x000000cdc400720c */ /* 0x080fe20003fc6270 */
[----:B------:R-:W2:Y:S01]  /*2250*/  LDCU UR6, c[0x0][0x45c] ;  /* 0x00008b80ff0677ac */ /* 0x000ea20008000800 */
[-C--:B------:R-:W-:Y:S01]  /*2260*/  ISETP.GE.AND P5, PT, R202, R205.reuse, PT ;  /* 0x000000cdca00720c */ /* 0x080fe20003fa6270 */
[----:B------:R-:W-:Y:S01]  /*2270*/  IMAD R4, R210, UR11, R4 ;  /* 0x0000000bd2047c24 */ /* 0x000fe2000f8e0204 */
[----:B------:R-:W-:Y:S01]  /*2280*/  IADD3 R32, P0, PT, R11, R6, RZ ;  /* 0x000000060b207210 */ /* 0x000fe20007f1e0ff */
[----:B------:R-:W-:Y:S01]  /*2290*/  IMAD R25, R25, -0x40, R230 ;  /* 0xffffffc019197824 */ /* 0x000fe200078e02e6 */
[----:B------:R-:W-:Y:S01]  /*22a0*/  ISETP.GE.AND P4, PT, R201, R205, PT ;  /* 0x000000cdc900720c */ /* 0x000fe20003f86270 */
[----:B------:R-:W-:Y:S01]  /*22b0*/  IMAD.MOV.U32 R224, RZ, RZ, 0x7f800000 ;  /* 0x7f800000ffe07424 */ /* 0x000fe200078e00ff */
[----:B------:R-:W-:Y:S01]  /*22c0*/  IADD3.X R33, PT, PT, R10, R7, R4, P0, !PT ;  /* 0x000000070a217210 */ /* 0x000fe200007fe404 */
[----:B------:R-:W-:Y:S01]  /*22d0*/  IMAD.MOV.U32 R223, RZ, RZ, 0x7f800000 ;  /* 0x7f800000ffdf7424 */ /* 0x000fe200078e00ff */
[----:B------:R-:W-:Y:S01]  /*22e0*/  ISETP.GE.AND P3, PT, R200, R205, PT ;  /* 0x000000cdc800720c */ /* 0x000fe20003f66270 */
[----:B------:R-:W-:-:S02]  /*22f0*/  IMAD.MOV.U32 R222, RZ, RZ, 0x7f800000 ;  /* 0x7f800000ffde7424 */ /* 0x000fc400078e00ff */
[----:B------:R-:W3:Y:S01]  /*2300*/  @!P6 LDC.64 R10, c[0x0][0x390] ;  /* 0x0000e400ff0aeb82 */ /* 0x000ee20000000a00 */
[----:B-1----:R-:W-:Y:S02]  /*2310*/  IMAD R4, R14, UR4, RZ ;  /* 0x000000040e047c24 */ /* 0x002fe4000f8e02ff */
[----:B------:R-:W-:-:S04]  /*2320*/  IMAD.WIDE.U32 R32, R15, UR4, R32 ;  /* 0x000000040f207c25 */ /* 0x000fc8000f8e0020 */
[----:B------:R-:W-:Y:S01]  /*2330*/  IMAD R4, R15, UR5, R4 ;  /* 0x000000050f047c24 */ /* 0x000fe2000f8e0204 */
[----:B------:R-:W1:Y:S01]  /*2340*/  @!P5 LDC.64 R8, c[0x0][0x390] ;  /* 0x0000e400ff08db82 */ /* 0x000e620000000a00 */
[----:B------:R-:W-:Y:S01]  /*2350*/  @!P6 IMAD.MOV.U32 R36, RZ, RZ, R32 ;  /* 0x000000ffff24e224 */ /* 0x000fe200078e0020 */
[----:B------:R-:W4:Y:S01]  /*2360*/  LDCU.64 UR4, c[0x0][0x3d0] ;  /* 0x00007a00ff0477ac */ /* 0x000f220008000a00 */
[----:B------:R-:W-:Y:S02]  /*2370*/  IMAD.IADD R33, R33, 0x1, R4 ;  /* 0x0000000121217824 */ /* 0x000fe400078e0204 */
[----:B------:R-:W-:Y:S02]  /*2380*/  @!P5 IMAD R30, R23, UR10, RZ ;  /* 0x0000000a171edc24 */ /* 0x000fe4000f8e02ff */
[----:B------:R-:W-:Y:S01]  /*2390*/  @!P6 IMAD.MOV.U32 R37, RZ, RZ, R33 ;  /* 0x000000ffff25e224 */ /* 0x000fe200078e0021 */
[----:B------:R-:W2:Y:S01]  /*23a0*/  @!P4 LDC.64 R6, c[0x0][0x390] ;  /* 0x0000e400ff06cb82 */ /* 0x000ea20000000a00 */
[----:B------:R-:W-:-:S02]  /*23b0*/  @!P5 IMAD R30, R19, UR11, R30 ;  /* 0x0000000b131edc24 */ /* 0x000fc4000f8e021e */
[----:B------:R-:W-:-:S04]  /*23c0*/  @!P6 IMAD.WIDE.U32 R36, R196, UR10, R36 ;  /* 0x0000000ac424ec25 */ /* 0x000fc8000f8e0024 */
[----:B------:R-:W-:Y:S01]  /*23d0*/  @!P5 IMAD.WIDE.U32 R34, R19, UR10, R32 ;  /* 0x0000000a1322dc25 */ /* 0x000fe2000f8e0020 */
[----:B------:R-:W4:Y:S01]  /*23e0*/  @!P3 LDC.64 R4, c[0x0][0x390] ;  /* 0x0000e400ff04bb82 */ /* 0x000f220000000a00 */
[----:B---3--:R-:W-:Y:S02]  /*23f0*/  @!P6 LEA R10, P1, R36, R10, 0x1 ;  /* 0x0000000a240ae211 */ /* 0x008fe400078208ff */
[----:B------:R-:W-:Y:S02]  /*2400*/  @!P6 IMAD R29, R196, UR11, R37 ;  /* 0x0000000bc41dec24 */ /* 0x000fe4000f8e0225 */
[----:B------:R-:W-:Y:S02]  /*2410*/  @!P4 IMAD R28, R22, UR10, RZ ;  /* 0x0000000a161ccc24 */ /* 0x000fe4000f8e02ff */
[----:B------:R-:W-:Y:S01]  /*2420*/  @!P4 IMAD.MOV.U32 R38, RZ, RZ, R32 ;  /* 0x000000ffff26c224 */ /* 0x000fe200078e0020 */
[----:B-1----:R-:W-:Y:S01]  /*2430*/  @!P5 LEA R8, P0, R34, R8, 0x1 ;  /* 0x000000082208d211 */ /* 0x002fe200078008ff */
[----:B------:R-:W-:Y:S01]  /*2440*/  @!P4 IMAD.MOV.U32 R39, RZ, RZ, R33 ;  /* 0x000000ffff27c224 */ /* 0x000fe200078e0021 */
[----:B------:R-:W-:Y:S01]  /*2450*/  @!P6 LEA.HI.X R11, R36, R11, R29, 0x1, P1 ;  /* 0x0000000b240be211 */ /* 0x000fe200008f0c1d */
[----:B------:R-:W-:Y:S01]  /*2460*/  @!P5 IMAD.IADD R30, R35, 0x1, R30 ;  /* 0x00000001231ed824 */ /* 0x000fe200078e021e */
[----:B------:R-:W-:Y:S01]  /*2470*/  ISETP.GE.AND P1, PT, R202, R25, PT ;  /* 0x00000019ca00720c */ /* 0x000fe20003f26270 */
[C---:B------:R-:W-:Y:S01]  /*2480*/  @!P4 IMAD R28, R18.reuse, UR11, R28 ;  /* 0x0000000b121ccc24 */ /* 0x040fe2000f8e021c */
[----:B------:R-:W-:Y:S01]  /*2490*/  @P2 BAR.SYNC.DEFER_BLOCKING 0x0 ;  /* 0x0000000000002b1d */ /* 0x000fe20000010000 */
[----:B------:R-:W-:Y:S01]  /*24a0*/  @!P4 IMAD.WIDE.U32 R38, R18, UR10, R38 ;  /* 0x0000000a1226cc25 */ /* 0x000fe2000f8e0026 */
[----:B------:R-:W-:-:S03]  /*24b0*/  @!P5 LEA.HI.X R9, R34, R9, R30, 0x1, P0 ;  /* 0x000000092209d211 */ /* 0x000fc600000f0c1e */
[----:B------:R-:W-:Y:S01]  /*24c0*/  @!P3 IMAD R29, R20, UR10, RZ ;  /* 0x0000000a141dbc24 */ /* 0x000fe2000f8e02ff */
[C---:B--2---:R-:W-:Y:S01]  /*24d0*/  @!P4 LEA R6, P0, R38.reuse, R6, 0x1 ;  /* 0x000000062606c211 */ /* 0x044fe200078008ff */
[----:B------:R-:W-:Y:S02]  /*24e0*/  @!P4 IMAD.IADD R28, R39, 0x1, R28 ;  /* 0x00000001271cc824 */ /* 0x000fe400078e021c */
[C---:B------:R-:W-:Y:S02]  /*24f0*/  @!P3 IMAD R29, R13.reuse, UR11, R29 ;  /* 0x0000000b0d1dbc24 */ /* 0x040fe4000f8e021d */
[----:B------:R-:W-:Y:S01]  /*2500*/  @!P3 IMAD.WIDE.U32 R32, R13, UR10, R32 ;  /* 0x0000000a0d20bc25 */ /* 0x000fe2000f8e0020 */
[----:B------:R-:W-:-:S03]  /*2510*/  @!P4 LEA.HI.X R7, R38, R7, R28, 0x1, P0 ;  /* 0x000000072607c211 */ /* 0x000fc600000f0c1c */
[----:B------:R-:W-:Y:S01]  /*2520*/  IMAD.WIDE.U32 R30, R210, UR12, R26 ;  /* 0x0000000cd21e7c25 */ /* 0x000fe2000f8e001a */
[----:B----4-:R-:W-:Y:S02]  /*2530*/  @!P3 LEA R28, P0, R32, R4, 0x1 ;  /* 0x00000004201cb211 */ /* 0x010fe400078008ff */
[----:B------:R-:W-:Y:S01]  /*2540*/  LOP3.LUT R4, R227, 0x80000001, RZ, 0xc0, !PT ;  /* 0x80000001e3047812 */ /* 0x000fe200078ec0ff */
        /* <DEDUP_REMOVED lines=10> */
[----:B------:R-:W-:-:S02]  /*25f0*/  VIADD R5, R193, 0x8 ;  /* 0x00000008c1057836 */ /* 0x000fc40000000000 */
[----:B------:R-:W-:Y:S01]  /*2600*/  IADD3.X R31, PT, PT, R16, R31, R26, P0, !PT ;  /* 0x0000001f101f7210 */ /* 0x000fe200007fe41a */
[----:B------:R2:W-:Y:S01]  /*2610*/  @P6 STS.128 [R203+0xa000], RZ ;  /* 0x00a000ffcb006388 */ /* 0x0005e20000000c00 */
[----:B------:R-:W-:Y:S01]  /*2620*/  @!P1 LEA R16, P2, R213, R219, 0x1 ;  /* 0x000000dbd5109211 */ /* 0x000fe200078408ff */
[----:B------:R-:W-:Y:S01]  /*2630*/  @!P5 IMAD R23, R23, UR12, RZ ;  /* 0x0000000c1717dc24 */ /* 0x000fe2000f8e02ff */
[----:B------:R-:W-:Y:S01]  /*2640*/  ISETP.NE.AND P0, PT, R4, 0x1, PT ;  /* 0x000000010400780c */ /* 0x000fe20003f05270 */
[----:B------:R2:W-:Y:S01]  /*2650*/  @P5 STS.128 [R203+0xb000], RZ ;  /* 0x00b000ffcb005388 */ /* 0x0005e20000000c00 */
[----:B------:R-:W-:Y:S01]  /*2660*/  @!P1 LEA.HI.X R17, R213, R218, R212, 0x1, P2 ;  /* 0x000000dad5119211 */ /* 0x000fe200010f0cd4 */
[C---:B------:R-:W-:Y:S01]  /*2670*/  IMAD R4, R15.reuse, UR5, R14 ;  /* 0x000000050f047c24 */ /* 0x040fe2000f8e020e */
[----:B------:R-:W-:Y:S01]  /*2680*/  ISETP.GE.AND P2, PT, R196, R25, PT ;  /* 0x00000019c400720c */ /* 0x000fe20003f46270 */
[----:B------:R-:W-:Y:S01]  /*2690*/  @!PT LDS RZ, [RZ] ;  /* 0x00000000fffff984 */ /* 0x000fe20000000800 */
[----:B------:R-:W-:Y:S01]  /*26a0*/  @!PT LDS RZ, [RZ] ;  /* 0x00000000fffff984 */ /* 0x000fe20000000800 */
[----:B------:R-:W-:Y:S01]  /*26b0*/  @!PT LDS RZ, [RZ] ;  /* 0x00000000fffff984 */ /* 0x000fe20000000800 */
[----:B------:R3:W-:Y:S01]  /*26c0*/  @!P5 LDGSTS.E.BYPASS.LTC128B.128 [R203+0xb000], desc[UR18][R8.64] ;  /* 0x0b00000008cbdfae */ /* 0x0007e2000b981a12 */
[----:B------:R-:W-:Y:S01]  /*26d0*/  SEL R173, RZ, 0x2000, P0 ;  /* 0x00002000ffad7807 */ /* 0x000fe20000000000 */
[----:B------:R-:W-:Y:S01]  /*26e0*/  IMAD.WIDE.U32 R14, R15, UR4, R30 ;  /* 0x000000040f0e7c25 */ /* 0x000fe2000f8e001e */
[----:B------:R-:W4:Y:S01]  /*26f0*/  LDCU UR4, c[0x0][0x590] ;  /* 0x0000b200ff0477ac */ /* 0x000f220008000800 */
[----:B------:R2:W-:Y:S02]  /*2700*/  @P4 STS.128 [R203+0xc000], RZ ;  /* 0x00c000ffcb004388 */ /* 0x0005e40000000c00 */
[----:B------:R-:W-:-:S02]  /*2710*/  IMAD.IADD R225, R203, 0x1, R173 ;  /* 0x00000001cbe17824 */ /* 0x000fc400078e02ad */
[----:B------:R-:W-:Y:S01]  /*2720*/  @!P3 IMAD R20, R20, UR12, RZ ;  /* 0x0000000c1414bc24 */ /* 0x000fe2000f8e02ff */
[----:B------:R-:W-:Y:S01]  /*2730*/  @!PT LDS RZ, [RZ] ;  /* 0x00000000fffff984 */ /* 0x000fe20000000800 */
[----:B------:R-:W-:Y:S01]  /*2740*/  @!PT LDS RZ, [RZ] ;  /* 0x00000000fffff984 */ /* 0x000fe20000000800 */
[----:B------:R-:W-:Y:S01]  /*2750*/  @!PT LDS RZ, [RZ] ;  /* 0x00000000fffff984 */ /* 0x000fe20000000800 */
[----:B------:R4:W-:Y:S01]  /*2760*/  @!P4 LDGSTS.E.BYPASS.LTC128B.128 [R203+0xc000], desc[UR18][R6.64] ;  /* 0x0c00000006cbcfae */ /* 0x0009e2000b981a12 */
[----:B------:R-:W-:Y:S02]  /*2770*/  IMAD.IADD R27, R15, 0x1, R4 ;  /* 0x000000010f1b7824 */ /* 0x000fe400078e0204 */
[----:B------:R-:W-:Y:S01]  /*2780*/  IMAD.MOV.U32 R221, RZ, RZ, 0x7f800000 ;  /* 0x7f800000ffdd7424 */ /* 0x000fe200078e00ff */
[----:B------:R2:W-:Y:S01]  /*2790*/  @P3 STS.128 [R203+0xd000], RZ ;  /* 0x00d000ffcb003388 */ /* 0x0005e20000000c00 */
[----:B------:R-:W-:Y:S01]  /*27a0*/  @!P6 IMAD.MOV.U32 R34, RZ, RZ, R14 ;  /* 0x000000ffff22e224 */ /* 0x000fe200078e000e */
[----:B-1----:R-:W1:Y:S01]  /*27b0*/  @!P6 LDC.64 R10, c[0x0][0x388] ;  /* 0x0000e200ff0aeb82 */ /* 0x002e620000000a00 */
[--C-:B------:R-:W-:Y:S01]  /*27c0*/  @!P6 IMAD.MOV.U32 R35, RZ, RZ, R27.reuse ;  /* 0x000000ffff23e224 */ /* 0x100fe200078e001b */
[----:B------:R-:W-:Y:S01]  /*27d0*/  @!PT LDS RZ, [RZ] ;  /* 0x00000000fffff984 */ /* 0x000fe20000000800 */
[----:B------:R-:W-:Y:S01]  /*27e0*/  @!PT LDS RZ, [RZ] ;  /* 0x00000000fffff984 */ /* 0x000fe20000000800 */
[----:B------:R-:W-:Y:S01]  /*27f0*/  @!PT LDS RZ, [RZ] ;  /* 0x00000000fffff984 */ /* 0x000fe20000000800 */
[----:B------:R2:W-:Y:S01]  /*2800*/  @!P3 LDGSTS.E.BYPASS.LTC128B.128 [R203+0xd000], desc[UR18][R28.64] ;  /* 0x0d0000001ccbbfae */ /* 0x0005e2000b981a12 */
[----:B------:R-:W-:Y:S01]  /*2810*/  @!P4 IMAD R15, R22, UR12, RZ ;  /* 0x0000000c160fcc24 */ /* 0x000fe2000f8e02ff */
[----:B------:R-:W-:Y:S01]  /*2820*/  SHF.R.U32.HI R206, RZ, 0x1, R12 ;  /* 0x00000001ffce7819 */ /* 0x000fe2000001160c */
[----:B------:R-:W-:Y:S01]  /*2830*/  @!P4 IMAD.MOV.U32 R30, RZ, RZ, R14 ;  /* 0x000000ffff1ec224 */ /* 0x000fe200078e000e */
[----:B------:R-:W0:Y:S01]  /*2840*/  LDGDEPBAR ;  /* 0x00000000000079af */ /* 0x000e220000000000 */
[----:B------:R-:W-:Y:S01]  /*2850*/  @!P4 IMAD.MOV.U32 R31, RZ, RZ, R27 ;  /* 0x000000ffff1fc224 */ /* 0x000fe200078e001b */
[----:B------:R-:W-:Y:S01]  /*2860*/  CS2R R94, SRZ ;  /* 0x00000000005e7805 */ /* 0x000fe2000001ff00 */
[----:B------:R-:W-:Y:S01]  /*2870*/  @!P6 IMAD.WIDE.U32 R34, R196, UR12, R34 ;  /* 0x0000000cc422ec25 */ /* 0x000fe2000f8e0022 */
[----:B------:R-:W-:-:S02]  /*2880*/  CS2R R92, SRZ ;  /* 0x00000000005c7805 */ /* 0x000fc4000001ff00 */
[----:B------:R-:W-:Y:S01]  /*2890*/  CS2R R98, SRZ ;  /* 0x0000000000627805 */ /* 0x000fe2000001ff00 */
[----:B---3--:R-:W3:Y:S01]  /*28a0*/  @!P5 LDC.64 R8, c[0x0][0x388] ;  /* 0x0000e200ff08db82 */ /* 0x008ee20000000a00 */
[----:B------:R-:W-:Y:S01]  /*28b0*/  @!P5 IMAD.MOV.U32 R26, RZ, RZ, R14 ;  /* 0x000000ffff1ad224 */ /* 0x000fe200078e000e */
[----:B------:R-:W-:Y:S01]  /*28c0*/  CS2R R96, SRZ ;  /* 0x0000000000607805 */ /* 0x000fe2000001ff00 */
[C---:B------:R-:W-:Y:S01]  /*28d0*/  @!P4 IMAD R15, R18.reuse, UR13, R15 ;  /* 0x0000000d120fcc24 */ /* 0x040fe2000f8e020f */
[----:B------:R-:W-:Y:S01]  /*28e0*/  CS2R R90, SRZ ;  /* 0x00000000005a7805 */ /* 0x000fe2000001ff00 */
[----:B------:R-:W-:Y:S01]  /*28f0*/  @!P4 IMAD.WIDE.U32 R30, R18, UR12, R30 ;  /* 0x0000000c121ecc25 */ /* 0x000fe2000f8e001e */
[----:B------:R-:W-:Y:S02]  /*2900*/  CS2R R88, SRZ ;  /* 0x0000000000587805 */ /* 0x000fe4000001ff00 */
[----:B------:R-:W-:Y:S02]  /*2910*/  CS2R R86, SRZ ;  /* 0x0000000000567805 */ /* 0x000fe4000001ff00 */
[----:B------:R-:W-:Y:S01]  /*2920*/  CS2R R84, SRZ ;  /* 0x0000000000547805 */ /* 0x000fe2000001ff00 */
[----:B----4-:R-:W-:Y:S01]  /*2930*/  @!P2 IMAD.MOV.U32 R6, RZ, RZ, R219 ;  /* 0x000000ffff06a224 */ /* 0x010fe200078e00db */
[----:B------:R-:W-:Y:S01]  /*2940*/  CS2R R78, SRZ ;  /* 0x00000000004e7805 */ /* 0x000fe2000001ff00 */
[----:B------:R-:W-:Y:S01]  /*2950*/  @!P2 IMAD.MOV.U32 R7, RZ, RZ, R218 ;  /* 0x000000ffff07a224 */ /* 0x000fe200078e00da */
[----:B------:R-:W-:Y:S01]  /*2960*/  CS2R R76, SRZ ;  /* 0x00000000004c7805 */ /* 0x000fe2000001ff00 */
[----:B------:R-:W-:Y:S01]  /*2970*/  @!P6 IMAD R18, R196, UR13, R35 ;  /* 0x0000000dc412ec24 */ /* 0x000fe2000f8e0223 */
[----:B------:R-:W-:Y:S01]  /*2980*/  CS2R R82, SRZ ;  /* 0x0000000000527805 */ /* 0x000fe2000001ff00 */
[C---:B------:R-:W-:Y:S01]  /*2990*/  @!P5 IMAD R23, R19.reuse, UR13, R23 ;  /* 0x0000000d1317dc24 */ /* 0x040fe2000f8e0217 */
[----:B------:R4:W-:Y:S01]  /*29a0*/  @!P2 LDGSTS.E.BYPASS.LTC128B.128 [R203+0x4000], desc[UR18][R6.64] ;  /* 0x0400000006cbafae */ /* 0x0009e2000b981a12 */
[----:B--2---:R-:W-:Y:S01]  /*29b0*/  @!P5 IMAD.WIDE.U32 R28, R19, UR12, R26 ;  /* 0x0000000c131cdc25 */ /* 0x004fe2000f8e001a */
[----:B------:R-:W-:-:S02]  /*29c0*/  CS2R R80, SRZ ;  /* 0x0000000000507805 */ /* 0x000fc4000001ff00 */
[----:B------:R-:W-:Y:S01]  /*29d0*/  CS2R R74, SRZ ;  /* 0x00000000004a7805 */ /* 0x000fe2000001ff00 */
[----:B------:R2:W-:Y:S01]  /*29e0*/  @P2 STS.128 [R203+0x4000], RZ ;  /* 0x004000ffcb002388 */ /* 0x0005e20000000c00 */
[----:B------:R-:W-:Y:S01]  /*29f0*/  @!P5 IMAD.IADD R23, R29, 0x1, R23 ;  /* 0x000000011d17d824 */ /* 0x000fe200078e0217 */
[----:B------:R-:W-:Y:S01]  /*2a00*/  CS2R R72, SRZ ;  /* 0x0000000000487805 */ /* 0x000fe2000001ff00 */
[----:B------:R-:W-:Y:S01]  /*2a10*/  @!P3 IMAD.MOV.U32 R26, RZ, RZ, R14 ;  /* 0x000000ffff1ab224 */ /* 0x000fe200078e000e */
[----:B------:R2:W-:Y:S01]  /*2a20*/  @P1 STS.128 [R203+0x5000], RZ ;  /* 0x005000ffcb001388 */ /* 0x0005e20000000c00 */
[----:B------:R-:W-:Y:S01]  /*2a30*/  @!P4 IMAD.IADD R15, R31, 0x1, R15 ;  /* 0x000000011f0fc824 */ /* 0x000fe200078e020f */
[----:B------:R-:W-:Y:S01]  /*2a40*/  CS2R R70, SRZ ;  /* 0x0000000000467805 */ /* 0x000fe2000001ff00 */
[C---:B------:R-:W-:Y:S01]  /*2a50*/  @!P3 IMAD R20, R13.reuse, UR13, R20 ;  /* 0x0000000d0d14bc24 */ /* 0x040fe2000f8e0214 */
[----:B------:R-:W-:Y:S01]  /*2a60*/  @!PT LDS RZ, [RZ] ;  /* 0x00000000fffff984 */ /* 0x000fe20000000800 */
[----:B------:R-:W-:Y:S01]  /*2a70*/  @!PT LDS RZ, [RZ] ;  /* 0x00000000fffff984 */ /* 0x000fe20000000800 */
[----:B------:R-:W-:Y:S01]  /*2a80*/  @!PT LDS RZ, [RZ] ;  /* 0x00000000fffff984 */ /* 0x000fe20000000800 */
[----:B------:R1:W-:Y:S01]  /*2a90*/  @!P1 LDGSTS.E.BYPASS.LTC128B.128 [R203+0x5000], desc[UR18][R16.64] ;  /* 0x0500000010cb9fae */ /* 0x0003e2000b981a12 */
[----:B------:R-:W-:Y:S01]  /*2aa0*/  @!P3 IMAD.WIDE.U32 R26, R13, UR12, R26 ;  /* 0x0000000c0d1abc25 */ /* 0x000fe2000f8e001a */
[----:B------:R-:W-:-:S02]  /*2ab0*/  CS2R R68, SRZ ;  /* 0x0000000000447805 */ /* 0x000fc4000001ff00 */
[----:B------:R-:W-:Y:S02]  /*2ac0*/  CS2R R62, SRZ ;  /* 0x00000000003e7805 */ /* 0x000fe4000001ff00 */
[----:B------:R-:W-:Y:S01]  /*2ad0*/  CS2R R60, SRZ ;  /* 0x00000000003c7805 */ /* 0x000fe2000001ff00 */
[----:B------:R-:W-:Y:S01]  /*2ae0*/  @!P3 IMAD.IADD R20, R27, 0x1, R20 ;  /* 0x000000011b14b824 */ /* 0x000fe200078e0214 */
[----:B------:R-:W-:Y:S01]  /*2af0*/  CS2R R66, SRZ ;  /* 0x0000000000427805 */ /* 0x000fe2000001ff00 */
[----:B------:R-:W-:Y:S01]  /*2b00*/  IMAD.SHL.U32 R220, R220, 0x8, RZ ;  /* 0x00000008dcdc7824 */ /* 0x000fe200078e00ff */
[----:B------:R-:W-:Y:S02]  /*2b10*/  CS2R R64, SRZ ;  /* 0x0000000000407805 */ /* 0x000fe4000001ff00 */
[----:B------:R-:W-:Y:S02]  /*2b20*/  CS2R R58, SRZ ;  /* 0x00000000003a7805 */ /* 0x000fe4000001ff00 */
[----:B------:R-:W-:-:S02]  /*2b30*/  CS2R R56, SRZ ;  /* 0x0000000000387805 */ /* 0x000fc4000001ff00 */
[----:B------:R-:W-:Y:S02]  /*2b40*/  CS2R R54, SRZ ;  /* 0x0000000000367805 */ /* 0x000fe4000001ff00 */
[----:B------:R-:W-:Y:S02]  /*2b50*/  CS2R R52, SRZ ;  /* 0x0000000000347805 */ /* 0x000fe4000001ff00 */
[----:B------:R-:W-:Y:S02]  /*2b60*/  CS2R R46, SRZ ;  /* 0x00000000002e7805 */ /* 0x000fe4000001ff00 */
[----:B------:R-:W-:Y:S01]  /*2b70*/  CS2R R44, SRZ ;  /* 0x00000000002c7805 */ /* 0x000fe2000001ff00 */
[----:B----4-:R-:W-:Y:S01]  /*2b80*/  @!P2 IMAD.MOV.U32 R6, RZ, RZ, R217 ;  /* 0x000000ffff06a224 */ /* 0x010fe200078e00d9 */
[----:B------:R-:W-:Y:S01]  /*2b90*/  CS2R R50, SRZ ;  /* 0x0000000000327805 */ /* 0x000fe2000001ff00 */
[----:B------:R-:W-:Y:S01]  /*2ba0*/  @!P2 IMAD.MOV.U32 R7, RZ, RZ, R216 ;  /* 0x000000ffff07a224 */ /* 0x000fe200078e00d8 */
[----:B------:R-:W-:-:S02]  /*2bb0*/  CS2R R48, SRZ ;  /* 0x0000000000307805 */ /* 0x000fc4000001ff00 */
[----:B------:R-:W-:Y:S02]  /*2bc0*/  CS2R R42, SRZ ;  /* 0x00000000002a7805 */ /* 0x000fe4000001ff00 */
[----:B------:R-:W-:Y:S02]  /*2bd0*/  CS2R R40, SRZ ;  /* 0x0000000000287805 */ /* 0x000fe4000001ff00 */
[----:B------:R-:W-:Y:S01]  /*2be0*/  CS2R R38, SRZ ;  /* 0x0000000000267805 */ /* 0x000fe2000001ff00 */
[----:B------:R4:W-:Y:S01]  /*2bf0*/  @!P2 LDGSTS.E.BYPASS.LTC128B.128 [R225], desc[UR18][R6.64] ;  /* 0x0000000006e1afae */ /* 0x0009e2000b981a12 */
[----:B------:R-:W-:Y:S01]  /*2c00*/  CS2R R36, SRZ ;  /* 0x0000000000247805 */ /* 0x000fe2000001ff00 */
[----:B------:R-:W2:Y:S02]  /*2c10*/  LDCU UR5, c[0x0][0x3e0] ;  /* 0x00007c00ff0577ac */ /* 0x000ea40008000800 */
[----:B------:R2:W-:Y:S01]  /*2c20*/  @P2 STS.128 [R225], RZ ;  /* 0x000000ffe1002388 */ /* 0x0005e20000000c00 */
[----:B------:R-:W-:-:S02]  /*2c30*/  ISETP.GE.AND P2, PT, R5, R25, PT ;  /* 0x000000190500720c */ /* 0x000fc40003f46270 */
[----:B------:R-:W2:Y:S01]  /*2c40*/  @!P3 LDC.64 R4, c[0x0][0x388] ;  /* 0x0000e200ff04bb82 */ /* 0x000ea20000000a00 */
[C---:B-1----:R-:W-:Y:S01]  /*2c50*/  @!P1 LEA R16, P0, R24.reuse, R217, 0x1 ;  /* 0x000000d918109211 */ /* 0x042fe200078008ff */
[----:B------:R1:W-:Y:S03]  /*2c60*/  @P1 STS.128 [R225+0x1000], RZ ;  /* 0x001000ffe1001388 */ /* 0x0003e60000000c00 */
[----:B------:R-:W-:Y:S02]  /*2c70*/  @!P1 LEA.HI.X R17, R24, R216, R21, 0x1, P0 ;  /* 0x000000d818119211 */ /* 0x000fe400000f0c15 */
[C---:B------:R-:W-:Y:S02]  /*2c80*/  @!P6 LEA R32, P0, R34.reuse, R10, 0x1 ;  /* 0x0000000a2220e211 */ /* 0x040fe400078008ff */
[----:B------:R-:W-:Y:S01]  /*2c90*/  LOP3.LUT R10, R193, 0x20, RZ, 0xfc, !PT ;  /* 0x00000020c10a7812 */ /* 0x000fe200078efcff */
[----:B------:R-:W-:Y:S01]  /*2ca0*/  @!PT LDS RZ, [RZ] ;  /* 0x00000000fffff984 */ /* 0x000fe20000000800 */
[----:B------:R-:W-:Y:S01]  /*2cb0*/  @!PT LDS RZ, [RZ] ;  /* 0x00000000fffff984 */ /* 0x000fe20000000800 */
[----:B------:R-:W-:Y:S01]  /*2cc0*/  @!PT LDS RZ, [RZ] ;  /* 0x00000000fffff984 */ /* 0x000fe20000000800 */
[----:B------:R-:W-:Y:S01]  /*2cd0*/  @!P1 LDGSTS.E.BYPASS.LTC128B.128 [R225+0x1000], desc[UR18][R16.64] ;  /* 0x0100000010e19fae */ /* 0x000fe2000b981a12 */
[----:B------:R-:W-:-:S02]  /*2ce0*/  @!P6 LEA.HI.X R33, R34, R11, R18, 0x1, P0 ;  /* 0x0000000b2221e211 */ /* 0x000fc400000f0c12 */
[----:B---3--:R-:W-:Y:S02]  /*2cf0*/  @!P5 LEA R8, P0, R28, R8, 0x1 ;  /* 0x000000081c08d211 */ /* 0x008fe400078008ff */
[----:B------:R-:W-:Y:S01]  /*2d00*/  ISETP.GE.AND P1, PT, R10, R25, PT ;  /* 0x000000190a00720c */ /* 0x000fe20003f26270 */
[----:B------:R-:W-:Y:S01]  /*2d10*/  @!P6 LDGSTS.E.BYPASS.LTC128B.128 [R203+0x6000], desc[UR18][R32.64] ;  /* 0x0600000020cbefae */ /* 0x000fe2000b981a12 */
[----:B------:R-:W-:Y:S01]  /*2d20*/  @!P5 LEA.HI.X R9, R28, R9, R23, 0x1, P0 ;  /* 0x000000091c09d211 */ /* 0x000fe200000f0c17 */
[----:B------:R-:W-:Y:S01]  /*2d30*/  VIADD R10, R193, 0x28 ;  /* 0x00000028c10a7836 */ /* 0x000fe20000000000 */
[----:B----4-:R-:W3:Y:S01]  /*2d40*/  @!P4 LDC.64 R6, c[0x0][0x388] ;  /* 0x0000e200ff06cb82 */ /* 0x010ee20000000a00 */
[----:B------:R1:W-:Y:S04]  /*2d50*/  @P6 STS.128 [R203+0x6000], RZ ;  /* 0x006000ffcb006388 */ /* 0x0003e80000000c00 */
[----:B------:R1:W-:Y:S04]  /*2d60*/  @P5 STS.128 [R203+0x7000], RZ ;  /* 0x007000ffcb005388 */ /* 0x0003e80000000c00 */
[----:B------:R-:W-:Y:S01]  /*2d70*/  @!PT LDS RZ, [RZ] ;  /* 0x00000000fffff984 */ /* 0x000fe20000000800 */
[----:B------:R-:W-:Y:S01]  /*2d80*/  @!PT LDS RZ, [RZ] ;  /* 0x00000000fffff984 */ /* 0x000fe20000000800 */
[----:B------:R-:W-:Y:S01]  /*2d90*/  @!PT LDS RZ, [RZ] ;  /* 0x00000000fffff984 */ /* 0x000fe20000000800 */
[----:B------:R-:W-:Y:S01]  /*2da0*/  @!P5 LDGSTS.E.BYPASS.LTC128B.128 [R203+0x7000], desc[UR18][R8.64] ;  /* 0x0700000008cbdfae */ /* 0x000fe2000b981a12 */
[----:B------:R-:W-:-:S03]  /*2db0*/  ISETP.GE.AND P5, PT, R10, R25, PT ;  /* 0x000000190a00720c */ /* 0x000fc60003fa6270 */
[----:B------:R1:W-:Y:S01]  /*2dc0*/  @P4 STS.128 [R203+0x8000], RZ ;  /* 0x008000ffcb004388 */ /* 0x0003e20000000c00 */
[----:B---3--:R-:W-:-:S04]  /*2dd0*/  @!P4 LEA R6, P0, R30, R6, 0x1 ;  /* 0x000000061e06c211 */ /* 0x008fc800078008ff */
[----:B------:R-:W-:Y:S02]  /*2de0*/  @!P4 LEA.HI.X R7, R30, R7, R15, 0x1, P0 ;  /* 0x000000071e07c211 */ /* 0x000fe400000f0c0f */
[----:B--2---:R-:W-:-:S03]  /*2df0*/  @!P3 LEA R4, P0, R26, R4, 0x1 ;  /* 0x000000041a04b211 */ /* 0x004fc600078008ff */
[----:B------:R-:W-:Y:S01]  /*2e00*/  @!PT LDS RZ, [RZ] ;  /* 0x00000000fffff984 */ /* 0x000fe20000000800 */
[----:B------:R-:W-:Y:S01]  /*2e10*/  @!PT LDS RZ, [RZ] ;  /* 0x00000000fffff984 */ /* 0x000fe20000000800 */
[----:B------:R-:W-:Y:S01]  /*2e20*/  @!PT LDS RZ, [RZ] ;  /* 0x00000000fffff984 */ /* 0x000fe20000000800 */
[----:B------:R-:W-:Y:S01]  /*2e30*/  @!P4 LDGSTS.E.BYPASS.LTC128B.128 [R203+0x8000], desc[UR18][R6.64] ;  /* 0x0800000006cbcfae */ /* 0x000fe2000b981a12 */
[----:B------:R-:W-:Y:S02]  /*2e40*/  @!P3 LEA.HI.X R5, R26, R5, R20, 0x1, P0 ;  /* 0x000000051a05b211 */ /* 0x000fe400000f0c14 */
[C---:B------:R-:W-:Y:S01]  /*2e50*/  ISETP.GE.AND P0, PT, R193.reuse, R25, PT ;  /* 0x00000019c100720c */ /* 0x040fe20003f06270 */
[----:B------:R1:W-:Y:S04]  /*2e60*/  @P3 STS.128 [R203+0x9000], RZ ;  /* 0x009000ffcb003388 */ /* 0x0003e80000000c00 */
[----:B------:R-:W-:Y:S01]  /*2e70*/  @!PT LDS RZ, [RZ] ;  /* 0x00000000fffff984 */ /* 0x000fe20000000800 */
[----:B------:R-:W-:Y:S01]  /*2e80*/  @!PT LDS RZ, [RZ] ;  /* 0x00000000fffff984 */ /* 0x000fe20000000800 */
[----:B------:R-:W-:Y:S01]  /*2e90*/  @!PT LDS RZ, [RZ] ;  /* 0x00000000fffff984 */ /* 0x000fe20000000800 */
[----:B------:R2:W-:Y:S04]  /*2ea0*/  @!P3 LDGSTS.E.BYPASS.LTC128B.128 [R203+0x9000], desc[UR18][R4.64] ;  /* 0x0900000004cbbfae */ /* 0x0005e8000b981a12 */
[----:B------:R-:W0:Y:S01]  /*2eb0*/  LDGDEPBAR ;  /* 0x00000000000079af */ /* 0x000e220000000000 */
[----:B--2---:R-:W-:Y:S01]  /*2ec0*/  IMAD.WIDE.U32 R4, R193, 0x4, R236 ;  /* 0x00000004c1047825 */ /* 0x004fe200078e00ec */
[----:B------:R-:W-:-:S04]  /*2ed0*/  DEPBAR.LE SB0, 0x1 ;  /* 0x000080400000791a */ /* 0x000fc80000000000 */
[----:B------:R-:W5:Y:S04]  /*2ee0*/  @!P0 LDG.E R224, desc[UR18][R4.64] ;  /* 0x0000001204e08981 */ /* 0x000f68000c1e1900 */
[----:B------:R-:W5:Y:S04]  /*2ef0*/  @!P2 LDG.E R223, desc[UR18][R4.64+0x20] ;  /* 0x0000201204dfa981 */ /* 0x000f68000c1e1900 */
[----:B------:R-:W5:Y:S04]  /*2f00*/  @!P1 LDG.E R222, desc[UR18][R4.64+0x80] ;  /* 0x0000801204de9981 */ /* 0x000f68000c1e1900 */
[----:B------:R2:W5:Y:S01]  /*2f10*/  @!P5 LDG.E R221, desc[UR18][R4.64+0xa0] ;  /* 0x0000a01204ddd981 */ /* 0x000562000c1e1900 */
[--C-:B------:R-:W-:Y:S01]  /*2f20*/  IMAD.IADD R174, R187, 0x1, R173.reuse ;  /* 0x00000001bbae7824 */ /* 0x100fe200078e02ad */
[----:B------:R-:W-:Y:S01]  /*2f30*/  USHF.L.U32 UR4, UR4, 0x6, URZ ;  /* 0x0000000604047899 */ /* 0x000fe200080006ff */
[----:B------:R-:W-:Y:S01]  /*2f40*/  IMAD.IADD R173, R186, 0x1, R173 ;  /* 0x00000001baad7824 */ /* 0x000fe200078e02ad */
[----:B------:R-:W-:Y:S01]  /*2f50*/  BAR.SYNC.DEFER_BLOCKING 0x0 ;  /* 0x0000000000007b1d */ /* 0x000fe20000010000 */
[----:B--2---:R-:W-:-:S05]  /*2f60*/  IMAD.SHL.U32 R4, R12, 0x2, RZ ;  /* 0x000000020c047824 */ /* 0x004fca00078e00ff */
[----:B------:R1:W2:Y:S01]  /*2f70*/  LDSM.16.M88.4 R140, [R184] ;  /* 0x00000000b88c783b */ /* 0x0002a20000000200 */
[----:B------:R-:W-:-:S03]  /*2f80*/  LOP3.LUT R4, R4, 0x6, RZ, 0xc0, !PT ;  /* 0x0000000604047812 */ /* 0x000fc600078ec0ff */
[----:B------:R1:W3:Y:S01]  /*2f90*/  LDSM.16.M88.4 R144, [R184+0x800] ;  /* 0x00080000b890783b */ /* 0x0002e20000000200 */
[----:B------:R-:W-:-:S03]  /*2fa0*/  LOP3.LUT R206, R4, 0x1e0, R206, 0xf8, !PT ;  /* 0x000001e004ce7812 */ /* 0x000fc600078ef8ce */
[----:B------:R1:W4:Y:S02]  /*2fb0*/  LDSM.16.M88.4 R148, [R182] ;  /* 0x00000000b694783b */ /* 0x0003240000000200 */
[----:B------:R-:W-:Y:S02]  /*2fc0*/  IMAD.IADD R206, R210, 0x1, R206 ;  /* 0x00000001d2ce7824 */ /* 0x000fe400078e02ce */
[----:B------:R1:W1:Y:S04]  /*2fd0*/  LDSM.16.M88.4 R152, [R182+0x800] ;  /* 0x00080000b698783b */ /* 0x0002680000000200 */
[----:B------:R1:W1:Y:S04]  /*2fe0*/  LDSM.16.M88.4 R156, [R180] ;  /* 0x00000000b49c783b */ /* 0x0002680000000200 */
[----:B------:R1:W1:Y:S04]  /*2ff0*/  LDSM.16.M88.4 R160, [R180+0x800] ;  /* 0x00080000b4a0783b */ /* 0x0002680000000200 */
[----:B------:R1:W1:Y:S04]  /*3000*/  LDSM.16.M88.4 R164, [R179] ;  /* 0x00000000b3a4783b */ /* 0x0002680000000200 */
[----:B------:R1:W1:Y:S02]  /*3010*/  LDSM.16.M88.4 R168, [R179+0x800] ;  /* 0x00080000b3a8783b */ /* 0x0002640000000200 */
.L_x_335:
        /* <DEDUP_REMOVED lines=11> */
[----:B------:R-:W2:Y:S05]  /*30d0*/  LDSM.16.M88.4 R16, [R184+-0x4000] ;  /* 0xffc00000b810783b */ /* 0x000eaa0000000200 */
[----:B------:R-:W3:Y:S05]  /*30e0*/  LDSM.16.M88.4 R28, [R174+0x1000] ;  /* 0x00100000ae1c783b */ /* 0x000eea0000000200 */
[----:B-----5:R-:W5:Y:S05]  /*30f0*/  LDG.E R241, desc[UR18][R12.64] ;  /* 0x000000120cf17981 */ /* 0x020f6a000c1e1900 */
[----:B------:R-:W5:Y:S05]  /*3100*/  LDG.E R240, desc[UR18][R12.64+0x20] ;  /* 0x000020120cf07981 */ /* 0x000f6a000c1e1900 */
[----:B------:R-:W5:Y:S05]  /*3110*/  LDG.E R239, desc[UR18][R12.64+0x80] ;  /* 0x000080120cef7981 */ /* 0x000f6a000c1e1900 */
[----:B------:R4:W5:Y:S05]  /*3120*/  LDG.E R238, desc[UR18][R12.64+0xa0] ;  /* 0x0000a0120cee7981 */ /* 0x00096a000c1e1900 */
[----:B------:R-:W1:Y:S05]  /*3130*/  LDSM.16.M88.4 R100, [R184+-0x3800] ;  /* 0xffc80000b864783b */ /* 0x000e6a0000000200 */
[----:B------:R-:W-:Y:S05]  /*3140*/  LDSM.16.M88.4 R104, [R112] ;  /* 0x000000007068783b */ /* 0x000fea0000000200 */
[----:B------:R-:W1:Y:S01]  /*3150*/  LDSM.16.M88.4 R108, [R182+-0x4000] ;  /* 0xffc00000b66c783b */ /* 0x000e620000000200 */
[-C--:B--2---:R-:W-:Y:S04]  /*3160*/  HMMA.16816.F32 R4, R32, R16.reuse, RZ ;  /* 0x000000102004723c */ /* 0x084fe800000018ff */
[----:B------:R-:W2:Y:S05]  /*3170*/  LDSM.16.M88.4 R112, [R112+0x1000] ;  /* 0x001000007070783b */ /* 0x000eaa0000000200 */
[----:B------:R-:W2:Y:S01]  /*3180*/  LDSM.16.M88.4 R116, [R182+-0x3800] ;  /* 0xffc80000b674783b */ /* 0x000ea20000000200 */
[C---:B---3--:R-:W-:Y:S04]  /*3190*/  HMMA.16816.F32 R8, R28.reuse, R16, RZ ;  /* 0x000000101c08723c */ /* 0x048fe800000018ff */
[----:B------:R-:W-:Y:S04]  /*31a0*/  LDSM.16.M88.4 R120, [R180+-0x4000] ;  /* 0xffc00000b478783b */ /* 0x000fe80000000200 */
[-C--:B----4-:R-:W-:Y:S01]  /*31b0*/  HMMA.16816.F32 R12, R28, R18.reuse, RZ ;  /* 0x000000121c0c723c */ /* 0x090fe200000018ff */
[----:B------:R-:W-:Y:S05]  /*31c0*/  LDSM.16.M88.4 R124, [R128+0x1000] ;  /* 0x00100000807c783b */ /* 0x000fea0000000200 */
[----:B------:R-:W-:Y:S02]  /*31d0*/  LDSM.16.M88.4 R136, [R179+-0x3800] ;  /* 0xffc80000b388783b */ /* 0x000fe40000000200 */
[C---:B------:R-:W-:Y:S08]  /*31e0*/  HMMA.16816.F32 R16, R32.reuse, R18, RZ ;  /* 0x000000122010723c */ /* 0x040ff000000018ff */
[-C--:B-1----:R-:W-:Y:S08]  /*31f0*/  HMMA.16816.F32 R20, R32, R100.reuse, RZ ;  /* 0x000000642014723c */ /* 0x082ff000000018ff */
[C---:B------:R-:W-:Y:S08]  /*3200*/  HMMA.16816.F32 R24, R28.reuse, R100, RZ ;  /* 0x000000641c18723c */ /* 0x040ff000000018ff */
[-C--:B------:R-:W-:Y:S08]  /*3210*/  HMMA.16816.F32 R28, R28, R102.reuse, RZ ;  /* 0x000000661c1c723c */ /* 0x080ff000000018ff */
[----:B------:R-:W-:Y:S01]  /*3220*/  HMMA.16816.F32 R32, R32, R102, RZ ;  /* 0x000000662020723c */ /* 0x000fe200000018ff */
[----:B------:R-:W1:Y:S05]  /*3230*/  LDSM.16.M88.4 R100, [R128] ;  /* 0x000000008064783b */ /* 0x000e6a0000000200 */
[----:B------:R-:W-:Y:S02]  /*3240*/  LDSM.16.M88.4 R128, [R179+-0x4000] ;  /* 0xffc00000b380783b */ /* 0x000fe40000000200 */
[-C--:B------:R-:W-:Y:S08]  /*3250*/  HMMA.16816.F32 R4, R104, R108.reuse, R4 ;  /* 0x0000006c6804723c */ /* 0x080ff00000001804 */
[C---:B--2---:R-:W-:Y:S08]  /*3260*/  HMMA.16816.F32 R8, R112.reuse, R108, R8 ;  /* 0x0000006c7008723c */ /* 0x044ff00000001808 */
        /* <DEDUP_REMOVED lines=38> */
.L_x_331:
        /* <DEDUP_REMOVED lines=10> */
[----:B------:R-:W-:Y:S02]  /*3570*/  IMAD.IADD R108, R100, 0x1, R101 ;  /* 0x00000001646c7824 */ /* 0x000fe400078e0265 */
[----:B------:R-:W-:Y:S02]  /*3580*/  VIADD R101, R206, 0x18 ;  /* 0x00000018ce657836 */ /* 0x000fe40000000000 */
[----:B------:R-:W-:Y:S01]  /*3590*/  IMAD.IADD R107, R100, 0x1, R107 ;  /* 0x00000001646b7824 */ /* 0x000fe200078e026b */
[----:B------:R-:W-:Y:S01]  /*35a0*/  VIMNMX R110, PT, PT, RZ, R108, !PT ;  /* 0x0000006cff6e7248 */ /* 0x000fe20007fe0100 */
[----:B------:R-:W-:Y:S01]  /*35b0*/  VIADD R100, R206, 0x19 ;  /* 0x00000019ce647836 */ /* 0x000fe20000000000 */
[----:B------:R-:W-:Y:S02]  /*35c0*/  VIADDMNMX R109, R108, 0x8, RZ, !PT ;  /* 0x000000086c6d7846 */ /* 0x000fe400078001ff */
[-C--:B------:R-:W-:Y:S02]  /*35d0*/  ISETP.GE.AND P3, PT, R206, R110.reuse, PT ;  /* 0x0000006ece00720c */ /* 0x080fe40003f66270 */
[-C--:B------:R-:W-:Y:S02]  /*35e0*/  ISETP.GE.AND P2, PT, R106, R110.reuse, PT ;  /* 0x0000006e6a00720c */ /* 0x080fe40003f46270 */
        /* <DEDUP_REMOVED lines=132> */
.L_x_332:
        /* <DEDUP_REMOVED lines=114> */
[-C--:B-1----:R-:W-:Y:S07]  /*4550*/  HMMA.16816.F32 R4, R32, R140.reuse, RZ ;  /* 0x0000008c2004723c */ /* 0x082fee00000018ff */
[----:B------:R-:W1:Y:S01]  /*4560*/  LDSM.16.M88.4 R112, [R3+0x5000] ;  /* 0x005000000370783b */ /* 0x000e620000000200 */
        /* <DEDUP_REMOVED lines=14> */
[----:B------:R-:W2:Y:S07]  /*4650*/  LDSM.16.M88.4 R104, [R2+0x4000] ;  /* 0x004000000268783b */ /* 0x000eae0000000200 */
[----:B------:R-:W-:Y:S01]  /*4660*/  HMMA.16816.F32 R32, R100, R154, R32 ;  /* 0x0000009a6420723c */ /* 0x000fe20000001820 */
[----:B------:R-:W3:Y:S07]  /*4670*/  LDSM.16.M88.4 R100, [R2+0x5000] ;  /* 0x005000000264783b */ /* 0x000eee0000000200 */
        /* <DEDUP_REMOVED lines=10> */
[-C--:B------:R-:W-:Y:S03]  /*4720*/  HMMA.16816.F32 R12, R100, R166.reuse, R12 ;  /* 0x000000a6640c723c */ /* 0x080fe6000000180c */
[C---:B-----5:R-:W-:Y:S01]  /*4730*/  FADD.FTZ R4, -R241.reuse, R4 ;  /* 0x00000004f1047221 */ /* 0x060fe20000010100 */
        /* <DEDUP_REMOVED lines=16> */
[----:B------:R-:W-:Y:S01]  /*4840*/  F2FP.F16.F32.PACK_AB R4, R5, R4 ;  /* 0x000000040504723e */ /* 0x000fe200000000ff */
[C---:B------:R-:W-:Y:S01]  /*4850*/  FADD.FTZ R16, -R241.reuse, R16 ;  /* 0x00000010f1107221 */ /* 0x040fe20000010100 */
[C---:B------:R-:W-:Y:S01]  /*4860*/  FADD.FTZ R17, -R241.reuse, R17 ;  /* 0x00000011f1117221 */ /* 0x040fe20000010100 */
[C---:B------:R-:W-:Y:S01]  /*4870*/  FADD.FTZ R18, -R240.reuse, R18 ;  /* 0x00000012f0127221 */ /* 0x040fe20000010100 */
[-C--:B------:R-:W-:Y:S03]  /*4880*/  HMMA.16816.F32 R28, R100, R170.reuse, R28 ;  /* 0x000000aa641c723c */ /* 0x080fe6000000181c */
[C---:B------:R-:W-:Y:S01]  /*4890*/  FADD.FTZ R19, -R240.reuse, R19 ;  /* 0x00000013f0137221 */ /* 0x040fe20000010100 */
[C---:B------:R-:W-:Y:S01]  /*48a0*/  FADD.FTZ R20, -R241.reuse, R20 ;  /* 0x00000014f1147221 */ /* 0x040fe20000010100 */
[----:B------:R-:W-:Y:S01]  /*48b0*/  FADD.FTZ R21, -R241, R21 ;  /* 0x00000015f1157221 */ /* 0x000fe20000010100 */
[C---:B------:R-:W-:Y:S01]  /*48c0*/  FADD.FTZ R22, -R240.reuse, R22 ;  /* 0x00000016f0167221 */ /* 0x040fe20000010100 */
[----:B------:R-:W-:Y:S01]  /*48d0*/  FADD.FTZ R23, -R240, R23 ;  /* 0x00000017f0177221 */ /* 0x000fe20000010100 */
        /* <DEDUP_REMOVED lines=12> */
[----:B------:R-:W-:Y:S01]  /*49a0*/  FMUL.FTZ R9, R137, R9 ;  /* 0x0000000989097220 */ /* 0x000fe20000410000 */
[----:B------:R-:W-:Y:S01]  /*49b0*/  FMUL.FTZ R10, R242, R10 ;  /* 0x0000000af20a7220 */ /* 0x000fe20000410000 */
[----:B------:R-:W-:Y:S01]  /*49c0*/  F2FP.F16.F32.PACK_AB R6, R7, R6 ;  /* 0x000000060706723e */ /* 0x000fe200000000ff */
[----:B------:R-:W-:Y:S01]  /*49d0*/  FMUL.FTZ R11, R245, R11 ;  /* 0x0000000bf50b7220 */ /* 0x000fe20000410000 */
[----:B------:R-:W-:Y:S01]  /*49e0*/  FADD.FTZ R32, -R241, R32 ;  /* 0x00000020f1207221 */ /* 0x000fe20000010100 */
[----:B------:R-:W-:Y:S01]  /*49f0*/  F2FP.F16.F32.PACK_AB R8, R9, R8 ;  /* 0x000000080908723e */ /* 0x000fe200000000ff */
[----:B------:R-:W-:Y:S01]  /*4a00*/  FADD.FTZ R33, -R241, R33 ;  /* 0x00000021f1217221 */ /* 0x000fe20000010100 */
[C---:B------:R-:W-:Y:S01]  /*4a10*/  FADD.FTZ R34, -R240.reuse, R34 ;  /* 0x00000022f0227221 */ /* 0x040fe20000010100 */
[----:B------:R-:W-:Y:S01]  /*4a20*/  F2FP.F16.F32.PACK_AB R10, R11, R10 ;  /* 0x0000000a0b0a723e */ /* 0x000fe200000000ff */
[----:B------:R-:W-:Y:S01]  /*4a30*/  FADD.FTZ R35, -R240, R35 ;  /* 0x00000023f0237221 */ /* 0x000fe20000010100 */
[----:B------:R-:W-:Y:S01]  /*4a40*/  FMUL.FTZ R133, R133, R12 ;  /* 0x0000000c85857220 */ /* 0x000fe20000410000 */
        /* <DEDUP_REMOVED lines=36> */
[----:B------:R-:W-:Y:S01]  /*4c90*/  IADD3 R12, P0, PT, RZ, -UR17, RZ ;  /* 0x80000011ff0c7c10 */ /* 0x000fe2000ff1e0ff */
[----:B------:R-:W1:Y:S01]  /*4ca0*/  LDC R7, c[0x0][0x3b0] ;  /* 0x0000ec00ff077b82 */ /* 0x000e620000000800 */
[----:B------:R-:W-:Y:S04]  /*4cb0*/  LOP3.LUT R9, R227, 0x1, RZ, 0xc0, !PT ;  /* 0x00000001e3097812 */ /* 0x000fe800078ec0ff */
[----:B------:R-:W-:Y:S01]  /*4cc0*/  ISETP.NE.U32.AND P2, PT, R9, 0x1, PT ;  /* 0x000000010900780c */ /* 0x000fe20003f45070 */
[----:B------:R-:W-:Y:S02]  /*4cd0*/  IMAD.MOV.U32 R9, RZ, RZ, -0x2000 ;  /* 0xffffe000ff097424 */ /* 0x000fe400078e00ff */
[----:B------:R-:W2:Y:S03]  /*4ce0*/  LDC R5, c[0x0][0x3b4] ;  /* 0x0000ed00ff057b82 */ /* 0x000ea60000000800 */
[----:B------:R-:W-:Y:S05]  /*4cf0*/  SEL R9, R9, 0x2000, !P2 ;  /* 0x0000200009097807 */ /* 0x000fea0005000000 */
[--C-:B------:R-:W-:Y:S02]  /*4d00*/  IMAD.IADD R225, R225, 0x1, R9.reuse ;  /* 0x00000001e1e17824 */ /* 0x100fe400078e0209 */
[----:B------:R-:W-:Y:S02]  /*4d10*/  IMAD.IADD R174, R174, 0x1, R9 ;  /* 0x00000001aeae7824 */ /* 0x000fe400078e0209 */
[----:B-1----:R-:W-:Y:S04]  /*4d20*/  IMAD.SHL.U32 R11, R7, 0x40, RZ ;  /* 0x00000040070b7824 */ /* 0x002fe800078e00ff */
[----:B------:R-:W-:Y:S05]  /*4d30*/  IMAD.X R11, RZ, RZ, ~R11, P0 ;  /* 0x000000ffff0b7224 */ /* 0x000fea00000e0e0b */
[----:B------:R-:W-:Y:S04]  /*4d40*/  SHF.R.S64 R12, R12, 0x1f, R11 ;  /* 0x0000001f0c0c7819 */ /* 0x000fe8000000100b */
[----:B------:R-:W-:Y:S04]  /*4d50*/  IADD3 R217, P0, PT, R12, R217, RZ ;  /* 0x000000d90cd97210 */ /* 0x000fe80007f1e0ff */
[----:B------:R-:W-:Y:S01]  /*4d60*/  LEA.HI.X.SX32 R216, R11, R216, 0x1, P0 ;  /* 0x000000d80bd87211 */ /* 0x000fe200000f0eff */
[----:B------:R-:W-:Y:S01]  /*4d70*/  IMAD.MOV.U32 R14, RZ, RZ, R217 ;  /* 0x000000ffff0e7224 */ /* 0x000fe200078e00d9 */
[C---:B------:R-:W-:Y:S03]  /*4d80*/  LEA R12, P0, R7.reuse, R217, 0x6 ;  /* 0x000000d9070c7211 */ /* 0x040fe600078030ff */
[----:B------:R-:W-:Y:S01]  /*4d90*/  IMAD.MOV.U32 R15, RZ, RZ, R216 ;  /* 0x000000ffff0f7224 */ /* 0x000fe200078e00d8 */
[----:B--2---:R-:W-:Y:S04]  /*4da0*/  LEA.HI.X R13, R7, R216, R5, 0x6, P0 ;  /* 0x000000d8070d7211 */ /* 0x004fe800000f3405 */
[----:B------:R-:W-:Y:S01]  /*4db0*/  @!PT LDS RZ, [RZ] ;  /* 0x00000000fffff984 */ /* 0x000fe20000000800 */
[----:B------:R-:W-:Y:S01]  /*4dc0*/  @!PT LDS RZ, [RZ] ;  /* 0x00000000fffff984 */ /* 0x000fe20000000800 */
[----:B------:R-:W-:Y:S01]  /*4dd0*/  @!PT LDS RZ, [RZ] ;  /* 0x00000000fffff984 */ /* 0x000fe20000000800 */
[----:B------:R1:W-:Y:S05]  /*4de0*/  LDGSTS.E.BYPASS.LTC128B.128 [R225], desc[UR18][R14.64] ;  /* 0x000000000ee17fae */ /* 0x0003ea000b981a12 */
[----:B------:R1:W-:Y:S05]  /*4df0*/  LDGSTS.E.BYPASS.LTC128B.128 [R225+0x1000], desc[UR18][R12.64] ;  /* 0x010000000ce17fae */ /* 0x0003ea000b981a12 */
[----:B------:R-:W0:Y:S02]  /*4e00*/  LDGDEPBAR ;  /* 0x00000000000079af */ /* 0x000e240000000000 */
.L_x_333:
        /* <DEDUP_REMOVED lines=76> */
[----:B------:R-:W-:Y:S01]  /*52d0*/  LEA.HI.X.SX32 R218, R4, R218, 0x1, P0 ;  /* 0x000000da04da7211 */ /* 0x000fe200000f0eff */
[----:B------:R-:W-:Y:S01]  /*52e0*/  IMAD.MOV.U32 R6, RZ, RZ, R219 ;  /* 0x000000ffff067224 */ /* 0x000fe200078e00db */
[C---:B------:R-:W-:Y:S03]  /*52f0*/  LEA R4, P0, R213.reuse, R219, 0x1 ;  /* 0x000000dbd5047211 */ /* 0x040fe600078008ff */
[----:B------:R-:W-:Y:S01]  /*5300*/  IMAD.MOV.U32 R7, RZ, RZ, R218 ;  /* 0x000000ffff077224 */ /* 0x000fe200078e00da */
[----:B------:R-:W-:Y:S04]  /*5310*/  LEA.HI.X R5, R213, R218, R212, 0x1, P0 ;  /* 0x000000dad5057211 */ /* 0x000fe800000f0cd4 */
[----:B------:R-:W-:Y:S01]  /*5320*/  @!PT LDS RZ, [RZ] ;  /* 0x00000000fffff984 */ /* 0x000fe20000000800 */
[----:B------:R-:W-:Y:S01]  /*5330*/  @!PT LDS RZ, [RZ] ;  /* 0x00000000fffff984 */ /* 0x000fe20000000800 */
[----:B------:R-:W-:Y:S01]  /*5340*/  @!PT LDS RZ, [RZ] ;  /* 0x00000000fffff984 */ /* 0x000fe20000000800 */
[----:B------:R1:W-:Y:S04]  /*5350*/  LDGSTS.E.BYPASS.LTC128B.128 [R203+0x4000], desc[UR18][R6.64] ;  /* 0x0400000006cb7fae */ /* 0x0003e8000b981a12 */
[----:B------:R1:W-:Y:S04]  /*5360*/  LDGSTS.E.BYPASS.LTC128B.128 [R203+0x5000], desc[UR18][R4.64] ;  /* 0x0500000004cb7fae */ /* 0x0003e8000b981a12 */
[----:B------:R-:W0:Y:S02]  /*5370*/  LDGDEPBAR ;  /* 0x00000000000079af */ /* 0x000e240000000000 */
.L_x_334:
        /* <DEDUP_REMOVED lines=285> */
.L_x_336:
[----:B------:R-:W2:Y:S01]  /*6550*/  LDCU.64 UR8, c[0x0][0x5c0] ;  /* 0x0000b800ff0877ac */ /* 0x000ea20008000a00 */
[----:B-1----:R-:W-:-:S05]  /*6560*/  IADD3 R4, PT, PT, R229, R231, RZ ;  /* 0x000000e7e5047210 */ /* 0x002fca0007ffe0ff */
[C---:B--2---:R-:W-:Y:S02]  /*6570*/  IMAD R8, R4.reuse, UR9, RZ ;  /* 0x0000000904087c24 */ /* 0x044fe4000f8e02ff */
[----:B------:R-:W-:-:S05]  /*6580*/  IMAD.WIDE.U32 R4, R4, UR8, RZ ;  /* 0x0000000804047c25 */ /* 0x000fca000f8e00ff */
[----:B------:R-:W-:Y:S02]  /*6590*/  IADD3 R8, PT, PT, R5, R8, RZ ;  /* 0x0000000805087210 */ /* 0x000fe40007ffe0ff */
[----:B------:R-:W-:Y:S02]  /*65a0*/  MOV R9, R4 ;  /* 0x0000000400097202 */ /* 0x000fe40000000f00 */
.L_x_337:
        /* <DEDUP_REMOVED lines=13> */
.L_x_338:
[----:B------:R-:W1:Y:S01]  /*6680*/  LDCU.64 UR6, c[0x0][0x5c8] ;  /* 0x0000b900ff0677ac */ /* 0x000e620008000a00 */
[----:B------:R-:W-:-:S05]  /*6690*/  IADD3 R4, PT, PT, R229, R231, RZ ;  /* 0x000000e7e5047210 */ /* 0x000fca0007ffe0ff */
[C---:B-1----:R-:W-:Y:S02]  /*66a0*/  IMAD R12, R4.reuse, UR7, RZ ;  /* 0x00000007040c7c24 */ /* 0x042fe4000f8e02ff */
[----:B------:R-:W-:-:S05]  /*66b0*/  IMAD.WIDE.U32 R4, R4, UR6, RZ ;  /* 0x0000000604047c25 */ /* 0x000fca000f8e00ff */
[----:B------:R-:W-:Y:S02]  /*66c0*/  IADD3 R12, PT, PT, R5, R12, RZ ;  /* 0x0000000c050c7210 */ /* 0x000fe40007ffe0ff */
[----:B------:R-:W-:-:S07]  /*66d0*/  MOV R13, R4 ;  /* 0x00000004000d7202 */ /* 0x000fce0000000f00 */
.L_x_339:
[----:B------:R-:W-:Y:S01]  /*66e0*/  BAR.SYNC.DEFER_BLOCKING 0x0 ;  /* 0x0000000000007b1d */ /* 0x000fe20000010000 */
[----:B------:R-:W-:Y:S01]  /*66f0*/  IMAD.MOV.U32 R16, RZ, RZ, R195 ;  /* 0x000000ffff107224 */ /* 0x000fe200078e00c3 */
[CC--:B------:R-:W-:Y:S01]  /*6700*/  ISETP.GE.AND P3, PT, R196.reuse, R205.reuse, PT ;  /* 0x000000cdc400720c */ /* 0x0c0fe20003f66270 */
[----:B------:R-:W-:Y:S01]  /*6710*/  IMAD.MOV.U32 R17, RZ, RZ, RZ ;  /* 0x000000ffff117224 */ /* 0x000fe200078e00ff */
[----:B------:R-:W-:Y:S01]  /*6720*/  IADD3 R27, P2, PT, R196, 0x20, RZ ;  /* 0x00000020c41b7810 */ /* 0x000fe20007f5e0ff */
[----:B------:R-:W-:Y:S01]  /*6730*/  IMAD R10, R208, UR8, RZ ;  /* 0x00000008d00a7c24 */ /* 0x000fe2000f8e02ff */
[----:B------:R-:W1:Y:S01]  /*6740*/  LDCU.64 UR4, c[0x0][0x5d8] ;  /* 0x0000bb00ff0477ac */ /* 0x000e620008000a00 */
[----:B------:R-:W-:Y:S01]  /*6750*/  IMAD.WIDE.U32 R14, R210, UR8, R16 ;  /* 0x00000008d20e7c25 */ /* 0x000fe2000f8e0010 */
[----:B------:R-:W-:Y:S01]  /*6760*/  BSSY.RECONVERGENT B0, `(.L_x_340) ;  /* 0x0000017000007945 */ /* 0x000fe20003800200 */
[-C--:B------:R-:W-:Y:S02]  /*6770*/  ISETP.GE.AND P6, PT, R202, R205.reuse, PT ;  /* 0x000000cdca00720c */ /* 0x080fe40003fc6270 */
        /* <DEDUP_REMOVED lines=16> */
[----:B------:R-:W-:-:S04]  /*6880*/  IMAD.WIDE.U32 R22, R196, UR8, R20 ;  /* 0x00000008c4167c25 */ /* 0x000fc8000f8e0014 */
[----:B------:R-:W-:Y:S01]  /*6890*/  IMAD R15, R196, UR9, R23 ;  /* 0x00000009c40f7c24 */ /* 0x000fe2000f8e0217 */
[----:B----4-:R-:W-:-:S04]  /*68a0*/  LEA R20, P2, R22, UR4, 0x1 ;  /* 0x0000000416147c11 */ /* 0x010fc8000f8408ff */
[----:B------:R-:W-:-:S05]  /*68b0*/  LEA.HI.X R21, R22, UR5, R15, 0x1, P2 ;  /* 0x0000000516157c11 */ /* 0x000fca00090f0c0f */
[----:B-1----:R1:W-:Y:S04]  /*68c0*/  STG.E.128 desc[UR18][R20.64], R8 ;  /* 0x0000000814007986 */ /* 0x0023e8000c101d12 */
.L_x_341:
[----:B------:R-:W-:Y:S05]  /*68d0*/  BSYNC.RECONVERGENT B0 ;  /* 0x0000000000007941 */ /* 0x000fea0003800200 */
.L_x_340:
[----:B------:R-:W-:Y:S04]  /*68e0*/  BSSY.RECONVERGENT B0, `(.L_x_342) ;  /* 0x000000c000007945 */ /* 0x000fe80003800200 */
[----:B------:R-:W-:Y:S05]  /*68f0*/  @P6 BRA `(.L_x_343) ;  /* 0x0000000000286947 */ /* 0x000fea0003800000 */
[----:B------:R-:W4:Y:S01]  /*6900*/  LDCU.64 UR4, c[0x0][0x560] ;  /* 0x0000ac00ff0477ac */ /* 0x000f220008000a00 */
[----:B-1----:R-:W-:Y:S01]  /*6910*/  MOV R10, R18 ;  /* 0x00000012000a7202 */ /* 0x002fe20000000f00 */
[----:B------:R-:W-:Y:S01]  /*6920*/  IMAD R8, R26, UR8, RZ ;  /* 0x000000081a087c24 */ /* 0x000fe2000f8e02ff */
[----:B------:R-:W-:-:S03]  /*6930*/  MOV R11, R14 ;  /* 0x0000000e000b7202 */ /* 0x000fc60000000f00 */
[C---:B------:R-:W-:Y:S02]  /*6940*/  IMAD R8, R27.reuse, UR9, R8 ;  /* 0x000000091b087c24 */ /* 0x040fe4000f8e0208 */
[----:B------:R-:W-:-:S05]  /*6950*/  IMAD.WIDE.U32 R10, R27, UR8, R10 ;  /* 0x000000081b0a7c25 */ /* 0x000fca000f8e000a */
[----:B------:R-:W-:Y:S02]  /*6960*/  IADD3 R8, PT, PT, R8, R11, RZ ;  /* 0x0000000b08087210 */ /* 0x000fe40007ffe0ff */
[----:B----4-:R-:W-:-:S04]  /*6970*/  LEA R20, P2, R10, UR4, 0x1 ;  /* 0x000000040a147c11 */ /* 0x010fc8000f8408ff */
[----:B------:R-:W-:-:S05]  /*6980*/  LEA.HI.X R21, R10, UR5, R8, 0x1, P2 ;  /* 0x000000050a157c11 */ /* 0x000fca00090f0c08 */
[----:B---3--:R4:W-:Y:S04]  /*6990*/  STG.E.128 desc[UR18][R20.64], R4 ;  /* 0x0000000414007986 */ /* 0x0089e8000c101d12 */
.L_x_343:
[----:B------:R-:W-:Y:S05]  /*69a0*/  BSYNC.RECONVERGENT B0 ;  /* 0x0000000000007941 */ /* 0x000fea0003800200 */
.L_x_342:
[----:B---34-:R3:W4:Y:S01]  /*69b0*/  LDS.128 R4, [R203+0x8000] ;  /* 0x00800000cb047984 */ /* 0x0187220000000c00 */
[----:B------:R-:W-:Y:S01]  /*69c0*/  BSSY.RECONVERGENT B0, `(.L_x_344) ;  /* 0x000000d000007945 */ /* 0x000fe20003800200 */
[----:B------:R-:W-:-:S03]  /*69d0*/  IADD3.X R28, PT, PT, RZ, RZ, RZ, P1, !PT ;  /* 0x000000ffff1c7210 */ /* 0x000fc60000ffe4ff */
        /* <DEDUP_REMOVED lines=11> */
.L_x_345:
[----:B------:R-:W-:Y:S05]  /*6a90*/  BSYNC.RECONVERGENT B0 ;  /* 0x0000000000007941 */ /* 0x000fea0003800200 */
.L_x_344:
[----:B-1--4-:R1:W4:Y:S01]  /*6aa0*/  LDS.128 R4, [R203+0x9000] ;  /* 0x00900000cb047984 */ /* 0x0123220000000c00 */
[----:B------:R-:W-:Y:S01]  /*6ab0*/  BSSY.RECONVERGENT B0, `(.L_x_346) ;  /* 0x000000e000007945 */ /* 0x000fe20003800200 */
[----:B------:R-:W-:Y:S01]  /*6ac0*/  IMAD R208, R208, UR6, RZ ;  /* 0x00000006d0d07c24 */ /* 0x000fe2000f8e02ff */
[----:B------:R-:W-:Y:S02]  /*6ad0*/  IADD3.X R29, PT, PT, RZ, RZ, RZ, P0, !PT ;  /* 0x000000ffff1d7210 */ /* 0x000fe400007fe4ff */
        /* <DEDUP_REMOVED lines=11> */
.L_x_347:
[----:B------:R-:W-:Y:S05]  /*6b90*/  BSYNC.RECONVERGENT B0 ;  /* 0x0000000000007941 */ /* 0x000fea0003800200 */
.L_x_346:
[----:B------:R-:W3:Y:S01]  /*6ba0*/  LDCU.64 UR4, c[0x0][0x5e0] ;  /* 0x0000bc00ff0477ac */ /* 0x000ee20008000a00 */
[----:B------:R-:W1:Y:S01]  /*6bb0*/  LDS.128 R8, [R203+0xa000] ;  /* 0x00a00000cb087984 */ /* 0x000e620000000c00 */
[C---:B--2-4-:R-:W-:Y:S01]  /*6bc0*/  IMAD.WIDE.U32 R6, R210.reuse, UR6, R16 ;  /* 0x00000006d2067c25 */ /* 0x054fe2000f8e0010 */
[----:B------:R-:W2:Y:S01]  /*6bd0*/  @!P3 LDC.64 R4, c[0x0][0x568] ;  /* 0x00015a00ff04bb82 */ /* 0x000ea20000000a00 */
[----:B------:R-:W-:Y:S01]  /*6be0*/  BSSY.RECONVERGENT B0, `(.L_x_348) ;  /* 0x000001a000007945 */ /* 0x000fe20003800200 */
[----:B------:R4:W1:Y:S01]  /*6bf0*/  LDS.128 R16, [R203+0xc000] ;  /* 0x00c00000cb107984 */ /* 0x0008620000000c00 */
[----:B------:R-:W-:Y:S01]  /*6c00*/  IMAD R208, R210, UR7, R208 ;  /* 0x00000007d2d07c24 */ /* 0x000fe2000f8e02d0 */
[----:B------:R-:W-:Y:S02]  /*6c10*/  IADD3 R30, P0, PT, R13, R6, RZ ;  /* 0x000000060d1e7210 */ /* 0x000fe40007f1e0ff */
[----:B------:R4:W1:Y:S02]  /*6c20*/  LDS.128 R20, [R203+0xb000] ;  /* 0x00b00000cb147984 */ /* 0x0008640000000c00 */
[----:B------:R-:W-:-:S02]  /*6c30*/  IADD3.X R31, PT, PT, R12, R7, R208, P0, !PT ;  /* 0x000000070c1f7210 */ /* 0x000fc400007fe4d0 */
        /* <DEDUP_REMOVED lines=20> */
.L_x_349:
[----:B------:R-:W-:Y:S05]  /*6d80*/  BSYNC.RECONVERGENT B0 ;  /* 0x0000000000007941 */ /* 0x000fea0003800200 */
.L_x_348:
        /* <DEDUP_REMOVED lines=12> */
.L_x_351:
[----:B------:R-:W-:Y:S05]  /*6e50*/  BSYNC.RECONVERGENT B0 ;  /* 0x0000000000007941 */ /* 0x000fea0003800200 */
.L_x_350:
        /* <DEDUP_REMOVED lines=11> */
.L_x_330:
[----:B------:R-:W-:Y:S05]  /*6f10*/  BSYNC.RECONVERGENT B1 ;  /* 0x0000000000017941 */ /* 0x000fea0003800200 */
.L_x_304:
[----:B------:R-:W2:Y:S01]  /*6f20*/  LDCU UR5, c[0x0][0x438] ;  /* 0x00008700ff0577ac */ /* 0x000ea20008000800 */
[----:B-1--4-:R-:W1:Y:S08]  /*6f30*/  LDC R4, c[0x0][0x370] ;  /* 0x0000dc00ff047b82 */ /* 0x012e700000000800 */
[----:B------:R-:W4:Y:S01]  /*6f40*/  LDC R10, c[0x0][0x438] ;  /* 0x00010e00ff0a7b82 */ /* 0x000f220000000800 */
[----:B--2---:R-:W-:-:S04]  /*6f50*/  UIADD3 UR5, UPT, UPT, UR5, 0x7f, URZ ;  /* 0x0000007f05057890 */ /* 0x004fc8000fffe0ff */
[----:B------:R-:W-:Y:S01]  /*6f60*/  USHF.R.S32.HI UR4, URZ, 0x1f, UR5 ;  /* 0x0000001fff047899 */ /* 0x000fe20008011405 */
[----:B-1----:R-:W-:-:S03]  /*6f70*/  IADD3 R197, PT, PT, R4, R197, RZ ;  /* 0x000000c504c57210 */ /* 0x002fc60007ffe0ff */
[----:B------:R-:W-:-:S04]  /*6f80*/  ULEA.HI UR4, UR4, UR5, URZ, 0x7 ;  /* 0x0000000504047291 */ /* 0x000fc8000f8f38ff */
[----:B------:R-:W-:-:S06]  /*6f90*/  USHF.R.S32.HI UR4, URZ, 0x7, UR4 ;  /* 0x00000007ff047899 */ /* 0x000fcc0008011404 */
[----:B------:R-:W-:-:S13]  /*6fa0*/  ISETP.GE.AND P0, PT, R197, UR4, PT ;  /* 0x00000004c5007c0c */ /* 0x000fda000bf06270 */
[----:B----4-:R-:W-:Y:S05]  /*6fb0*/  @!P0 BRA `(.L_x_352) ;  /* 0xffffff9400c08947 */ /* 0x010fea000383ffff */
[----:B------:R-:W-:Y:S05]  /*6fc0*/  EXIT ;  /* 0x000000000000794d */ /* 0x000fea0003800000 */
.L_x_353:
        /* <DEDUP_REMOVED lines=11> */
.L_x_2758:


//--------------------- .text._ZN5flash44flash_bwd_dq_dk_dv_loop_seqk_parallel_kernelI23Flash_bwd_kernel_traitsILi64ELi64ELi128ELi8ELi2ELi4ELi4ELb1ELb0EN7cutlass6half_tE19Flash_kernel_traitsILi64ELi64ELi128ELi8ES3_EELb0ELb0ELb1ELb1ELb0ELb0ELb0EEEvNS_16Flash_bwd_paramsE --------------------------
	.section	.text._ZN5flash44flash_bwd_dq_dk_dv_loop_seqk_parallel_kernelI23Flash_bwd_kernel_traitsILi64ELi64ELi128ELi8ELi2ELi4ELi4ELb1ELb0EN7cutlass6half_tE19Flash_kernel_traitsILi64ELi64ELi128ELi8ES3_EELb0ELb0ELb1ELb1ELb0ELb0ELb0EEEvNS_16Flash_bwd_paramsE,"ax",@progbits
	.align	128
        .global         _ZN5flash44flash_bwd_dq_dk_dv_loop_seqk_parallel_kernelI23Flash_bwd_kernel_traitsILi64ELi64ELi128ELi8ELi2ELi4ELi4ELb1ELb0EN7cutlass6half_tE19Flash_kernel_traitsILi64ELi64ELi128ELi8ES3_EELb0ELb0ELb1ELb1ELb0ELb0ELb0EEEvNS_16Flash_bwd_paramsE
        .type           _ZN5flash44flash_bwd_dq_dk_dv_loop_seqk_parallel_kernelI23Flash_bwd_kernel_traitsILi64ELi64ELi128ELi8ELi2ELi4ELi4ELb1ELb0EN7cutlass6half_tE19Flash_kernel_traitsILi64ELi64ELi128ELi8ES3_EELb0ELb0ELb1ELb1ELb0ELb0ELb0EEEvNS_16Flash_bwd_paramsE,@function
        .size           _ZN5flash44flash_bwd_dq_dk_dv_loop_seqk_parallel_kernelI23Flash_bwd_kernel_traitsILi64ELi64ELi128ELi8ELi2ELi4ELi4ELb1ELb0EN7cutlass6half_tE19Flash_kernel_traitsILi64ELi64ELi128ELi8ES3_EELb0ELb0ELb1ELb1ELb0ELb0ELb0EEEvNS_16Flash_bwd_paramsE,(.L_x_2759 - _ZN5flash44flash_bwd_dq_dk_dv_loop_seqk_parallel_kernelI23Flash_bwd_kernel_traitsILi64ELi64ELi128ELi8ELi2ELi4ELi4ELb1ELb0EN7cutlass6half_tE19Flash_kernel_traitsILi64ELi64ELi128ELi8ES3_EELb0ELb0ELb1ELb1ELb0ELb0ELb0EEEvNS_16Flash_bwd_paramsE)
        .other          _ZN5flash44flash_bwd_dq_dk_dv_loop_seqk_parallel_kernelI23Flash_bwd_kernel_traitsILi64ELi64ELi128ELi8ELi2ELi4ELi4ELb1ELb0EN7cutlass6half_tE19Flash_kernel_traitsILi64ELi64ELi128ELi8ES3_EELb0ELb0ELb1ELb1ELb0ELb0ELb0EEEvNS_16Flash_bwd_paramsE,@"STO_CUDA_ENTRY STV_DEFAULT"
_ZN5flash44flash_bwd_dq_dk_dv_loop_seqk_parallel_kernelI23Flash_bwd_kernel_traitsILi64ELi64ELi128ELi8ELi2ELi4ELi4ELb1ELb0EN7cutlass6half_tE19Flash_kernel_traitsILi64ELi64ELi128ELi8ES3_EELb0ELb0ELb1ELb1ELb0ELb0ELb0EEEvNS_16Flash_bwd_paramsE:
.text._ZN5flash44flash_bwd_dq_dk_dv_loop_seqk_parallel_kernelI23Flash_bwd_kernel_traitsILi64ELi64ELi128ELi8ELi2ELi4ELi4ELb1ELb0EN7cutlass6half_tE19Flash_kernel_traitsILi64ELi64ELi128ELi8ES3_EELb0ELb0ELb1ELb1ELb0ELb0ELb0EEEvNS_16Flash_bwd_paramsE:
        /* <DEDUP_REMOVED lines=20> */
[----:B------:R-:W1:Y:S01]  /*0140*/  LDCU.64 UR8, c[0x0][0x470] ;  /* 0x00008e00ff0877ac */ /* 0x000e620008000a00 */
[----:B------:R-:W-:Y:S01]  /*0150*/  UMOV UR19, URZ ;  /* 0x000000ff00137c82 */ /* 0x000fe20008000000 */
[----:B------:R-:W-:-:S04]  /*0160*/  UMOV UR22, URZ ;  /* 0x000000ff00167c82 */ /* 0x000fc80008000000 */
        /* <DEDUP_REMOVED lines=14> */
[----:B------:R-:W-:-:S02]  /*0250*/  LOP3.LUT R6, R6, 0x8, RZ, 0xc0, !PT ;  /* 0x0000000806067812 */ /* 0x000fc400078ec0ff */
[----:B------:R-:W-:Y:S02]  /*0260*/  LOP3.LUT R180, R3, 0x1c0, RZ, 0xc0, !PT ;  /* 0x000001c003b47812 */ /* 0x000fe400078ec0ff */
[--C-:B------:R-:W-:Y:S02]  /*0270*/  LOP3.LUT R5, R5, 0x38, R4.reuse, 0xf8, !PT ;  /* 0x0000003805057812 */ /* 0x100fe400078ef804 */
[----:B------:R-:W-:Y:S02]  /*0280*/  LOP3.LUT R188, R188, 0x6, R4, 0xf8, !PT ;  /* 0x00000006bcbc7812 */ /* 0x000fe400078ef804 */
[----:B------:R-:W-:Y:S02]  /*0290*/  LOP3.LUT R181, R3, 0x200, RZ, 0xc0, !PT ;  /* 0x0000020003b57812 */ /* 0x000fe400078ec0ff */
[----:B------:R-:W-:Y:S02]  /*02a0*/  LOP3.LUT P1, R182, R190, 0x10, RZ, 0xc0, !PT ;  /* 0x00000010beb67812 */ /* 0x000fe4000782c0ff */
[----:B------:R-:W-:-:S02]  /*02b0*/  LOP3.LUT R180, R180, 0x38, R191, 0xf8, !PT ;  /* 0x00000038b4b47812 */ /* 0x000fc400078ef8bf */
[----:B------:R-:W-:Y:S02]  /*02c0*/  LOP3.LUT R188, R188, R5, R6, 0xf6, !PT ;  /* 0x00000005bcbc7212 */ /* 0x000fe400078ef606 */
[----:B------:R-:W-:Y:S02]  /*02d0*/  LOP3.LUT R4, R4, 0x7006, R2, 0xc8, !PT ;  /* 0x0000700604047812 */ /* 0x000fe400078ec802 */
[C---:B------:R-:W-:Y:S02]  /*02e0*/  LOP3.LUT R189, R0.reuse, 0x10, RZ, 0xc0, !PT ;  /* 0x0000001000bd7812 */ /* 0x040fe400078ec0ff */
[----:B------:R-:W-:Y:S02]  /*02f0*/  LOP3.LUT R199, R5, 0x20, R0, 0x78, !PT ;  /* 0x0000002005c77812 */ /* 0x000fe400078e7800 */
[----:B------:R-:W-:Y:S02]  /*0300*/  LOP3.LUT R174, R0, 0x30, RZ, 0xc0, !PT ;  /* 0x0000003000ae7812 */ /* 0x000fe400078ec0ff */
[----:B------:R-:W-:-:S02]  /*0310*/  LOP3.LUT R183, R181, 0x400, R2, 0xf8, !PT ;  /* 0x00000400b5b77812 */ /* 0x000fc400078ef802 */
        /* <DEDUP_REMOVED lines=23> */
[----:B------:R-:W-:Y:S01]  /*0490*/  VIADD R232, R199, 0x20 ;  /* 0x00000020c7e87836 */ /* 0x000fe20000000000 */
        /* <DEDUP_REMOVED lines=33> */
[----:B--2-4-:R-:W-:-:S07]  /*06b0*/  IMAD.IADD R208, R208, 0x1, R232 ;  /* 0x00000001d0d07824 */ /* 0x014fce00078e02e8 */
.L_x_435:
[----:B------:R-:W1:Y:S01]  /*06c0*/  LDC.64 R4, c[0x0][0x478] ;  /* 0x00011e00ff047b82 */ /* 0x000e620000000a00 */
[----:B------:R-:W-:Y:S01]  /*06d0*/  ISETP.NE.U32.AND P5, PT, RZ, UR8, PT ;  /* 0x00000008ff007c0c */ /* 0x000fe2000bfa5070 */
[----:B------:R-:W-:Y:S01]  /*06e0*/  IMAD.SHL.U32 R12, R186, 0x4, RZ ;  /* 0x00000004ba0c7824 */ /* 0x000fe200078e00ff */
[----:B------:R-:W-:Y:S01]  /*06f0*/  SHF.R.U32.HI R13, RZ, 0x1e, R186 ;  /* 0x0000001eff0d7819 */ /* 0x000fe200000116ba */
[----:B------:R-:W-:Y:S01]  /*0700*/  IMAD.MOV.U32 R229, RZ, RZ, RZ ;  /* 0x000000ffffe57224 */ /* 0x000fe200078e00ff */
[----:B------:R-:W-:-:S03]  /*0710*/  ISETP.NE.AND.EX P5, PT, RZ, UR9, PT, P5 ;  /* 0x00000009ff007c0c */ /* 0x000fc6000bfa5350 */
[----:B------:R-:W2:Y:S08]  /*0720*/  LDC.64 R8, c[0x0][0x460] ;  /* 0x00011800ff087b82 */ /* 0x000eb00000000a00 */
[----:B------:R-:W3:Y:S01]  /*0730*/  LDC.U8 R11, c[0x0][0x532] ;  /* 0x00014c80ff0b7b82 */ /* 0x000ee20000000000 */
[----:B-1----:R-:W-:-:S07]  /*0740*/  ISETP.NE.U32.AND P4, PT, R4, RZ, PT ;  /* 0x000000ff0400720c */ /* 0x002fce0003f85070 */
[----:B------:R-:W1:Y:S01]  /*0750*/  LDC.64 R6, c[0x0][0x468] ;  /* 0x00011a00ff067b82 */ /* 0x000e620000000a00 */
[----:B------:R-:W-:Y:S02]  /*0760*/  ISETP.NE.AND.EX P4, PT, R5, RZ, PT, P4 ;  /* 0x000000ff0500720c */ /* 0x000fe40003f85340 */
[C---:B--2---:R-:W-:Y:S02]  /*0770*/  ISETP.NE.U32.AND P0, PT, R8.reuse, RZ, PT ;  /* 0x000000ff0800720c */ /* 0x044fe40003f05070 */
[----:B------:R-:W-:Y:S02]  /*0780*/  ISETP.NE.U32.AND P3, PT, R8, RZ, PT ;  /* 0x000000ff0800720c */ /* 0x000fe40003f65070 */
[----:B------:R-:W-:Y:S02]  /*0790*/  @P5 IADD3 R8, P2, PT, R12, UR8, RZ ;  /* 0x000000080c085c10 */ /* 0x000fe4000ff5e0ff */
[C---:B------:R-:W-:Y:S02]  /*07a0*/  ISETP.NE.AND.EX P0, PT, R9.reuse, RZ, PT, P0 ;  /* 0x000000ff0900720c */ /* 0x040fe40003f05300 */
[----:B------:R-:W-:-:S03]  /*07b0*/  ISETP.NE.AND.EX P3, PT, R9, RZ, PT, P3 ;  /* 0x000000ff0900720c */ /* 0x000fc60003f65330 */
[----:B------:R-:W-:Y:S02]  /*07c0*/  @P4 IADD3 R4, P1, PT, R12, R4, RZ ;  /* 0x000000040c044210 */ /* 0x000fe40007f3e0ff */
[----:B------:R-:W-:-:S03]  /*07d0*/  @P5 IADD3.X R9, PT, PT, R13, UR9, RZ, P2, !PT ;  /* 0x000000090d095c10 */ /* 0x000fc600097fe4ff */
[----:B------:R-:W-:Y:S02]  /*07e0*/  @P4 IMAD.X R5, R13, 0x1, R5, P1 ;  /* 0x000000010d054824 */ /* 0x000fe400008e0605 */
[----:B------:R2:W4:Y:S04]  /*07f0*/  @P5 LDG.E R229, desc[UR20][R8.64] ;  /* 0x0000001408e55981 */ /* 0x000528000c1e1900 */
[----:B------:R-:W4:Y:S01]  /*0800*/  @P4 LDG.E R228, desc[UR20][R4.64] ;  /* 0x0000001404e44981 */ /* 0x000f22000c1e1900 */
[----:B--2---:R-:W-:-:S03]  /*0810*/  IMAD.MOV.U32 R8, RZ, RZ, -0x1 ;  /* 0xffffffffff087424 */ /* 0x004fc600078e00ff */
[----:B-----5:R2:W5:Y:S01]  /*0820*/  @P3 LDG.E R9, desc[UR20][R194.64+0x4] ;  /* 0x00000414c2093981 */ /* 0x020562000c1e1900 */
[----:B---3--:R-:W-:Y:S02]  /*0830*/  ISETP.NE.AND P5, PT, R11, RZ, PT ;  /* 0x000000ff0b00720c */ /* 0x008fe40003fa5270 */
[----:B-1----:R-:W-:Y:S01]  /*0840*/  ISETP.EQ.U32.AND P2, PT, R6, RZ, PT ;  /* 0x000000ff0600720c */ /* 0x002fe20003f42070 */
[----:B------:R-:W1:Y:S01]  /*0850*/  @!P4 LDC.64 R4, c[0x0][0x488] ;  /* 0x00012200ff04cb82 */ /* 0x000e620000000a00 */
[----:B------:R2:W5:Y:S02]  /*0860*/  @P0 LDG.E R8, desc[UR20][R194.64] ;  /* 0x00000014c2080981 */ /* 0x000564000c1e1900 */
[----:B------:R-:W-:Y:S02]  /*0870*/  ISETP.EQ.OR.EX P2, PT, R7, RZ, !P5, P2 ;  /* 0x000000ff0700720c */ /* 0x000fe40006f42720 */
[----:B------:R-:W-:Y:S01]  /*0880*/  IADD3 R12, P1, PT, R12, R6, RZ ;  /* 0x000000060c0c7210 */ /* 0x000fe20007f3e0ff */
[----:B------:R-:W-:-:S02]  /*0890*/  IMAD.MOV.U32 R231, RZ, RZ, -0x1 ;  /* 0xffffffffffe77424 */ /* 0x000fc400078e00ff */
[----:B------:R-:W3:Y:S02]  /*08a0*/  @!P4 LDC R11, c[0x0][0x43c] ;  /* 0x00010f00ff0bcb82 */ /* 0x000ee40000000800 */
[----:B------:R-:W-:-:S06]  /*08b0*/  IMAD.X R13, R13, 0x1, R7, P1 ;  /* 0x000000010d0d7824 */ /* 0x000fcc00008e0607 */
[----:B------:R2:W5:Y:S01]  /*08c0*/  @!P2 LDG.E R231, desc[UR20][R12.64] ;  /* 0x000000140ce7a981 */ /* 0x000562000c1e1900 */
[----:B------:R-:W2:Y:S01]  /*08d0*/  @!P3 LDC R230, c[0x0][0x434] ;  /* 0x00010d00ffe6bb82 */ /* 0x000ea20000000800 */
[----:B------:R-:W-:-:S04]  /*08e0*/  ISETP.NE.U32.AND P2, PT, R6, RZ, PT ;  /* 0x000000ff0600720c */ /* 0x000fc80003f45070 */
[----:B------:R-:W-:Y:S02]  /*08f0*/  ISETP.NE.AND.EX P2, PT, R7, RZ, PT, P2 ;  /* 0x000000ff0700720c */ /* 0x000fe40003f45320 */
[----:B-1----:R-:W-:-:S04]  /*0900*/  @!P4 ISETP.NE.U32.AND P1, PT, R4, RZ, PT ;  /* 0x000000ff0400c20c */ /* 0x002fc80003f25070 */
[----:B------:R-:W-:-:S04]  /*0910*/  @!P4 ISETP.NE.AND.EX P1, PT, R5, RZ, PT, P1 ;  /* 0x000000ff0500c20c */ /* 0x000fc80003f25310 */
[----:B---3--:R-:W-:Y:S01]  /*0920*/  @!P4 SEL R11, R11, RZ, P1 ;  /* 0x000000ff0b0bc207 */ /* 0x008fe20000800000 */
[----:B----4-:R-:W-:Y:S02]  /*0930*/  @P4 IMAD.IADD R228, R228, 0x1, -R229 ;  /* 0x00000001e4e44824 */ /* 0x010fe400078e0ae5 */
[----:B--2---:R-:W-:Y:S06]  /*0940*/  @!P2 BRA `(.L_x_354) ;  /* 0x00000000000ca947 */ /* 0x004fec0003800000 */
[----:B------:R-:W2:Y:S02]  /*0950*/  @P5 LDG.E R10, desc[UR20][R12.64+0x4] ;  /* 0x000004140c0a5981 */ /* 0x000ea4000c1e1900 */
[----:B--2--5:R-:W-:-:S06]  /*0960*/  @P5 IADD3 R10, PT, PT, R10, -R231, RZ ;  /* 0x800000e70a0a5210 */ /* 0x024fcc0007ffe0ff */
[----:B------:R1:W5:Y:S02]  /*0970*/  @!P5 LDG.E R10, desc[UR20][R12.64] ;  /* 0x000000140c0ad981 */ /* 0x000364000c1e1900 */
.L_x_354:
        /* <DEDUP_REMOVED lines=41> */
.L_x_356:
[----:B------:R-:W1:Y:S01]  /*0c10*/  LDCU.64 UR14, c[0x0][0x3b8] ;  /* 0x00007700ff0e77ac */ /* 0x000e620008000a00 */
[----:B------:R-:W-:-:S05]  /*0c20*/  IADD3 R14, PT, PT, R229, R231, RZ ;  /* 0x000000e7e50e7210 */ /* 0x000fca0007ffe0ff */
[C---:B-1----:R-:W-:Y:S02]  /*0c30*/  IMAD R13, R14.reuse, UR15, RZ ;  /* 0x0000000f0e0d7c24 */ /* 0x042fe4000f8e02ff */
[----:B------:R-:W-:-:S05]  /*0c40*/  IMAD.WIDE.U32 R14, R14, UR14, RZ ;  /* 0x0000000e0e0e7c25 */ /* 0x000fca000f8e00ff */
[----:B------:R-:W-:Y:S02]  /*0c50*/  IADD3 R13, PT, PT, R15, R13, RZ ;  /* 0x0000000d0f0d7210 */ /* 0x000fe40007ffe0ff */
.L_x_357:
        /* <DEDUP_REMOVED lines=39> */
.L_x_358:
[----:B------:R-:W1:Y:S01]  /*0ed0*/  LDCU.64 UR12, c[0x0][0x3c0] ;  /* 0x00007800ff0c77ac */ /* 0x000e620008000a00 */
[----:B------:R-:W-:-:S05]  /*0ee0*/  IADD3 R4, PT, PT, R229, R231, RZ ;  /* 0x000000e7e5047210 */ /* 0x000fca0007ffe0ff */
[C---:B-1----:R-:W-:Y:S02]  /*0ef0*/  IMAD R17, R4.reuse, UR13, RZ ;  /* 0x0000000d04117c24 */ /* 0x042fe4000f8e02ff */
[----:B------:R-:W-:-:S05]  /*0f00*/  IMAD.WIDE.U32 R4, R4, UR12, RZ ;  /* 0x0000000c04047c25 */ /* 0x000fca000f8e00ff */
[----:B------:R-:W-:Y:S02]  /*0f10*/  IADD3 R17, PT, PT, R5, R17, RZ ;  /* 0x0000001105117210 */ /* 0x000fe40007ffe0ff */
[----:B------:R-:W-:-:S07]  /*0f20*/  MOV R18, R4 ;  /* 0x0000000400127202 */ /* 0x000fce0000000f00 */
.L_x_359:
        /* <DEDUP_REMOVED lines=28> */
.L_x_360:
[-C--:B------:R-:W-:Y:S02]  /*10f0*/  IMAD R21, R37, R8.reuse, RZ ;  /* 0x0000000825157224 */ /* 0x080fe400078e02ff */
[----:B------:R-:W-:-:S05]  /*1100*/  IMAD.WIDE.U32 R28, R36, R8, RZ ;  /* 0x00000008241c7225 */ /* 0x000fca00078e00ff */
[----:B------:R-:W-:-:S07]  /*1110*/  IADD3 R21, PT, PT, R29, R21, RZ ;  /* 0x000000151d157210 */ /* 0x000fce0007ffe0ff */
.L_x_361:
        /* <DEDUP_REMOVED lines=20> */
.L_x_362:
[----:B------:R-:W1:Y:S01]  /*1260*/  LDC R19, c[0x0][0x434] ;  /* 0x00010d00ff137b82 */ /* 0x000e620000000800 */
[----:B------:R-:W-:-:S04]  /*1270*/  IMAD R4, R186, UR6, R185 ;  /* 0x00000006ba047c24 */ /* 0x000fc8000f8e02b9 */
[----:B-1----:R-:W-:-:S03]  /*1280*/  IMAD R19, R4, R19, RZ ;  /* 0x0000001304137224 */ /* 0x002fc600078e02ff */
.L_x_363:
        /* <DEDUP_REMOVED lines=12> */
.L_x_364:
[----:B------:R-:W1:Y:S01]  /*1350*/  LDC R27, c[0x0][0x444] ;  /* 0x00011100ff1b7b82 */ /* 0x000e620000000800 */
[----:B------:R-:W-:-:S04]  /*1360*/  IMAD R4, R186, UR6, R185 ;  /* 0x00000006ba047c24 */ /* 0x000fc8000f8e02b9 */
[----:B-1----:R-:W-:-:S07]  /*1370*/  IMAD R27, R4, R27, RZ ;  /* 0x0000001b041b7224 */ /* 0x002fce00078e02ff */
.L_x_365:
        /* <DEDUP_REMOVED lines=95> */
.L_x_367:
[----:B------:R-:W1:Y:S01]  /*1970*/  LDCU.64 UR10, c[0x0][0x5c0] ;  /* 0x0000b800ff0a77ac */ /* 0x000e620008000a00 */
[----:B------:R-:W-:-:S05]  /*1980*/  IADD3 R4, PT, PT, R229, R231, RZ ;  /* 0x000000e7e5047210 */ /* 0x000fca0007ffe0ff */
[C---:B-1----:R-:W-:Y:S02]  /*1990*/  IMAD R11, R4.reuse, UR11, RZ ;  /* 0x0000000b040b7c24 */ /* 0x042fe4000f8e02ff */
[----:B------:R-:W-:-:S05]  /*19a0*/  IMAD.WIDE.U32 R4, R4, UR10, RZ ;  /* 0x0000000a04047c25 */ /* 0x000fca000f8e00ff */
[----:B------:R-:W-:Y:S02]  /*19b0*/  IADD3 R11, PT, PT, R5, R11, RZ ;  /* 0x0000000b050b7210 */ /* 0x000fe40007ffe0ff */
.L_x_368:
        /* <DEDUP_REMOVED lines=12> */
.L_x_369:
[----:B------:R-:W1:Y:S01]  /*1a80*/  LDCU.64 UR6, c[0x0][0x5c8] ;  /* 0x0000b900ff0677ac */ /* 0x000e620008000a00 */
[----:B------:R-:W-:-:S05]  /*1a90*/  IADD3 R229, PT, PT, R229, R231, RZ ;  /* 0x000000e7e5e57210 */ /* 0x000fca0007ffe0ff */
[C---:B-1----:R-:W-:Y:S02]  /*1aa0*/  IMAD R12, R229.reuse, UR7, RZ ;  /* 0x00000007e50c7c24 */ /* 0x042fe4000f8e02ff */
[----:B------:R-:W-:-:S05]  /*1ab0*/  IMAD.WIDE.U32 R14, R229, UR6, RZ ;  /* 0x00000006e50e7c25 */ /* 0x000fca000f8e00ff */
[----:B------:R-:W-:Y:S02]  /*1ac0*/  IADD3 R12, PT, PT, R15, R12, RZ ;  /* 0x0000000c0f0c7210 */ /* 0x000fe40007ffe0ff */
[----:B------:R-:W-:-:S07]  /*1ad0*/  MOV R13, R14 ;  /* 0x0000000e000d7202 */ /* 0x000fce0000000f00 */
.L_x_370:
        /* <DEDUP_REMOVED lines=34> */
.L_x_372:
[----:B------:R-:W-:Y:S05]  /*1d00*/  BSYNC.RECONVERGENT B0 ;  /* 0x0000000000007941 */ /* 0x000fea0003800200 */
.L_x_371:
        /* <DEDUP_REMOVED lines=12> */
.L_x_374:
[----:B------:R-:W-:Y:S05]  /*1dd0*/  BSYNC.RECONVERGENT B0 ;  /* 0x0000000000007941 */ /* 0x000fea0003800200 */
.L_x_373:
        /* <DEDUP_REMOVED lines=11> */
.L_x_376:
[----:B------:R-:W-:Y:S05]  /*1e90*/  BSYNC.RECONVERGENT B0 ;  /* 0x0000000000007941 */ /* 0x000fea0003800200 */
.L_x_375:
        /* <DEDUP_REMOVED lines=27> */
.L_x_378:
[----:B------:R-:W-:Y:S05]  /*2050*/  BSYNC.RECONVERGENT B0 ;  /* 0x0000000000007941 */ /* 0x000fea0003800200 */
.L_x_377:
        /* <DEDUP_REMOVED lines=12> */
.L_x_380:
[----:B------:R-:W-:Y:S05]  /*2120*/  BSYNC.RECONVERGENT B0 ;  /* 0x0000000000007941 */ /* 0x000fea0003800200 */
.L_x_379:
        /* <DEDUP_REMOVED lines=12> */
.L_x_366:
        /* <DEDUP_REMOVED lines=33> */
.L_x_384:
[----:B------:R3:W-:Y:S01]  /*2400*/  STS.128 [R200+0xa000], RZ ;  /* 0x00a000ffc8007388 */ /* 0x0007e20000000c00 */
[----:B------:R-:W-:Y:S05]  /*2410*/  BRA `(.L_x_385) ;  /* 0x0000000000047947 */ /* 0x000fea0003800000 */
.L_x_383:
[----:B------:R1:W-:Y:S02]  /*2420*/  STS.128 [R200+0xa000], RZ ;  /* 0x00a000ffc8007388 */ /* 0x0003e40000000c00 */
.L_x_385:
[----:B------:R-:W-:Y:S05]  /*2430*/  BSYNC.RECONVERGENT B0 ;  /* 0x0000000000007941 */ /* 0x000fea0003800200 */
.L_x_382:
        /* <DEDUP_REMOVED lines=23> */
.L_x_387:
[----:B------:R-:W-:Y:S05]  /*25b0*/  BSYNC.RECONVERGENT B0 ;  /* 0x0000000000007941 */ /* 0x000fea0003800200 */
.L_x_386:
        /* <DEDUP_REMOVED lines=20> */
.L_x_389:
[----:B------:R-:W-:Y:S05]  /*2700*/  BSYNC.RECONVERGENT B0 ;  /* 0x0000000000007941 */ /* 0x000fea0003800200 */
.L_x_388:
        /* <DEDUP_REMOVED lines=19> */
.L_x_391:
[----:B------:R-:W-:Y:S05]  /*2840*/  BSYNC.RECONVERGENT B0 ;  /* 0x0000000000007941 */ /* 0x000fea0003800200 */
.L_x_390:
        /* <DEDUP_REMOVED lines=15> */
.L_x_394:
[----:B------:R1:W-:Y:S01]  /*2940*/  STS.128 [R200+0x4000], RZ ;  /* 0x004000ffc8007388 */ /* 0x0003e20000000c00 */
[----:B------:R-:W-:Y:S05]  /*2950*/  BRA `(.L_x_395) ;  /* 0x0000000000047947 */ /* 0x000fea0003800000 */
.L_x_393:
[----:B------:R1:W-:Y:S02]  /*2960*/  STS.128 [R200+0x4000], RZ ;  /* 0x004000ffc8007388 */ /* 0x0003e40000000c00 */
.L_x_395:
[----:B------:R-:W-:Y:S05]  /*2970*/  BSYNC.RECONVERGENT B0 ;  /* 0x0000000000007941 */ /* 0x000fea0003800200 */
.L_x_392:
        /* <DEDUP_REMOVED lines=14> */
.L_x_397:
[----:B------:R-:W-:Y:S05]  /*2a60*/  BSYNC.RECONVERGENT B0 ;  /* 0x0000000000007941 */ /* 0x000fea0003800200 */
.L_x_396:
        /* <DEDUP_REMOVED lines=13> */
.L_x_400:
[----:B------:R1:W-:Y:S01]  /*2b40*/  STS.128 [R225], RZ ;  /* 0x000000ffe1007388 */ /* 0x0003e20000000c00 */
[----:B------:R-:W-:Y:S05]  /*2b50*/  BRA `(.L_x_401) ;  /* 0x0000000000047947 */ /* 0x000fea0003800000 */
.L_x_399:
[----:B------:R1:W-:Y:S02]  /*2b60*/  STS.128 [R225], RZ ;  /* 0x000000ffe1007388 */ /* 0x0003e40000000c00 */
.L_x_401:
[----:B------:R-:W-:Y:S05]  /*2b70*/  BSYNC.RECONVERGENT B0 ;  /* 0x0000000000007941 */ /* 0x000fea0003800200 */
.L_x_398:
        /* <DEDUP_REMOVED lines=29> */
.L_x_403:
[----:B------:R-:W-:Y:S05]  /*2d50*/  BSYNC.RECONVERGENT B0 ;  /* 0x0000000000007941 */ /* 0x000fea0003800200 */
.L_x_402:
        /* <DEDUP_REMOVED lines=27> */
.L_x_406:
[----:B------:R3:W-:Y:S01]  /*2f10*/  STS.128 [R200+0x6000], RZ ;  /* 0x006000ffc8007388 */ /* 0x0007e20000000c00 */
[----:B------:R-:W-:Y:S05]  /*2f20*/  BRA `(.L_x_407) ;  /* 0x0000000000047947 */ /* 0x000fea0003800000 */
.L_x_405:
[----:B------:R1:W-:Y:S02]  /*2f30*/  STS.128 [R200+0x6000], RZ ;  /* 0x006000ffc8007388 */ /* 0x0003e40000000c00 */
.L_x_407:
[----:B------:R-:W-:Y:S05]  /*2f40*/  BSYNC.RECONVERGENT B0 ;  /* 0x0000000000007941 */ /* 0x000fea0003800200 */
.L_x_404:
        /* <DEDUP_REMOVED lines=8> */
[----:B------:R-:W-:Y:S01]  /*2fd0*/  IMAD R5, R19, UR14, RZ ;  /* 0x0000000e13057c24 */ /* 0x000fe2000f8e02ff */
[----:B-1----:R-:W-:Y:S02]  /*2fe0*/  MOV R10, R20 ;  /* 0x00000014000a7202 */ /* 0x002fe40000000f00 */
        /* <DEDUP_REMOVED lines=10> */
.L_x_409:
[----:B------:R-:W-:Y:S05]  /*3090*/  BSYNC.RECONVERGENT B0 ;  /* 0x0000000000007941 */ /* 0x000fea0003800200 */
.L_x_408:
        /* <DEDUP_REMOVED lines=16> */
[----:B------:R-:W-:Y:S01]  /*31a0*/  @!PT LDS RZ, [RZ] ;  /* 0x00000000fffff984 */ /* 0x000fe20000000800 */
[----:B------:R-:W-:Y:S01]  /*31b0*/  @!PT LDS RZ, [RZ] ;  /* 0x00000000fffff984 */ /* 0x000fe20000000800 */
[----:B------:R-:W-:Y:S01]  /*31c0*/  @!PT LDS RZ, [RZ] ;  /* 0x00000000fffff984 */ /* 0x000fe20000000800 */
[----:B------:R1:W-:Y:S04]  /*31d0*/  LDGSTS.E.BYPASS.LTC128B.128 [R200+0x8000], desc[UR20][R12.64] ;  /* 0x080000000cc87fae */ /* 0x0003e8000b981a14 */
.L_x_411:
[----:B------:R-:W-:Y:S05]  /*31e0*/  BSYNC.RECONVERGENT B0 ;  /* 0x0000000000007941 */ /* 0x000fea0003800200 */
.L_x_410:
        /* <DEDUP_REMOVED lines=20> */
.L_x_413:
[----:B------:R-:W-:Y:S05]  /*3330*/  BSYNC.RECONVERGENT B0 ;  /* 0x0000000000007941 */ /* 0x000fea0003800200 */
.L_x_412:
[----:B------:R-:W3:Y:S01]  /*3340*/  LDCU.64 UR4, c[0x0][0x538] ;  /* 0x0000a700ff0477ac */ /* 0x000ee20008000a00 */
[----:B------:R-:W0:Y:S01]  /*3350*/  LDGDEPBAR ;  /* 0x00000000000079af */ /* 0x000e220000000000 */
[----:B------:R-:W-:Y:S01]  /*3360*/  SHF.R.U32.HI R203, RZ, 0x1, R15 ;  /* 0x00000001ffcb7819 */ /* 0x000fe2000001160f */
[----:B------:R-:W-:Y:S01]  /*3370*/  IMAD.MOV.U32 R220, RZ, RZ, RZ ;  /* 0x000000ffffdc7224 */ /* 0x000fe200078e00ff */
[----:B------:R-:W1:Y:S01]  /*3380*/  LDCU UR6, c[0x0][0x3e0] ;  /* 0x00007c00ff0677ac */ /* 0x000e620008000800 */
[----:B------:R-:W1:Y:S01]  /*3390*/  LDCU UR7, c[0x0][0x45c] ;  /* 0x00008b80ff0777ac */ /* 0x000e620008000800 */
[----:B---3--:R-:W-:-:S04]  /*33a0*/  ISETP.NE.U32.AND P1, PT, RZ, UR4, PT ;  /* 0x00000004ff007c0c */ /* 0x008fc8000bf25070 */
[----:B------:R-:W-:Y:S01]  /*33b0*/  ISETP.NE.AND.EX P1, PT, RZ, UR5, PT, P1 ;  /* 0x00000005ff007c0c */ /* 0x000fe2000bf25310 */
[----:B------:R-:W-:-:S04]  /*33c0*/  DEPBAR.LE SB0, 0x1 ;  /* 0x000080400000791a */ /* 0x000fc80000000000 */
[----:B------:R-:W-:Y:S08]  /*33d0*/  BAR.SYNC.DEFER_BLOCKING 0x0 ;  /* 0x0000000000007b1d */ /* 0x000ff00000010000 */
[----:B------:R-:W3:Y:S01]  /*33e0*/  @P1 LDC.64 R4, c[0x0][0x540] ;  /* 0x00015000ff041b82 */ /* 0x000ee20000000a00 */
[----:B-1----:R-:W-:Y:S02]  /*33f0*/  @P1 IMAD.MOV.U32 R6, RZ, RZ, R185 ;  /* 0x000000ffff061224 */ /* 0x002fe400078e00b9 */
[----:B------:R-:W-:Y:S01]  /*3400*/  @P1 IMAD.MOV.U32 R7, RZ, RZ, RZ ;  /* 0x000000ffff071224 */ /* 0x000fe200078e00ff */
[----:B------:R1:W1:Y:S04]  /*3410*/  LDSM.16.M88.4 R136, [R180] ;  /* 0x00000000b488783b */ /* 0x0002680000000200 */
[----:B------:R1:W1:Y:S01]  /*3420*/  LDSM.16.M88.4 R140, [R180+0x800] ;  /* 0x00080000b48c783b */ /* 0x0002620000000200 */
[----:B---3--:R-:W-:-:S03]  /*3430*/  @P1 IMAD.WIDE.U32 R6, R186, R4, R6 ;  /* 0x00000004ba061225 */ /* 0x008fc600078e0006 */
[----:B------:R3:W1:Y:S01]  /*3440*/  LDSM.16.M88.4 R144, [R178] ;  /* 0x00000000b290783b */ /* 0x0006620000000200 */
[----:B------:R-:W-:Y:S01]  /*3450*/  @P1 IMAD R5, R186, R5, R7 ;  /* 0x00000005ba051224 */ /* 0x000fe200078e0207 */
[C---:B------:R-:W-:Y:S02]  /*3460*/  @P1 LEA R4, P0, R6.reuse, UR4, 0x2 ;  /* 0x0000000406041c11 */ /* 0x040fe4000f8010ff */
[----:B------:R3:W1:Y:S01]  /*3470*/  LDSM.16.M88.4 R148, [R178+0x800] ;  /* 0x00080000b294783b */ /* 0x0006620000000200 */
[----:B------:R-:W4:Y:S01]  /*3480*/  LDCU UR4, c[0x0][0x590] ;  /* 0x0000b200ff0477ac */ /* 0x000f220008000800 */
[----:B------:R-:W-:Y:S02]  /*3490*/  @P1 LEA.HI.X R5, R6, UR5, R5, 0x2, P0 ;  /* 0x0000000506051c11 */ /* 0x000fe400080f1405 */
[----:B------:R3:W1:Y:S04]  /*34a0*/  LDSM.16.M88.4 R152, [R176] ;  /* 0x00000000b098783b */ /* 0x0006680000000200 */
[----:B------:R3:W1:Y:S04]  /*34b0*/  LDSM.16.M88.4 R156, [R176+0x800] ;  /* 0x00080000b09c783b */ /* 0x0006680000000200 */
[----:B------:R3:W1:Y:S04]  /*34c0*/  LDSM.16.M88.4 R160, [R175] ;  /* 0x00000000afa0783b */ /* 0x0006680000000200 */
[----:B------:R3:W1:Y:S01]  /*34d0*/  LDSM.16.M88.4 R164, [R175+0x800] ;  /* 0x00080000afa4783b */ /* 0x0006620000000200 */
[----:B------:R-:W-:Y:S01]  /*34e0*/  IMAD.SHL.U32 R6, R15, 0x2, RZ ;  /* 0x000000020f067824 */ /* 0x000fe200078e00ff */
[----:B------:R-:W-:Y:S01]  /*34f0*/  CS2R R94, SRZ ;  /* 0x00000000005e7805 */ /* 0x000fe2000001ff00 */
[--C-:B------:R-:W-:Y:S01]  /*3500*/  IMAD.IADD R170, R183, 0x1, R169.reuse ;  /* 0x00000001b7aa7824 */ /* 0x100fe200078e02a9 */
[----:B------:R2:W3:Y:S01]  /*3510*/  @P1 LDG.E R5, desc[UR20][R4.64] ;  /* 0x0000001404051981 */ /* 0x0004e2000c1e1900 */
[----:B------:R-:W-:Y:S01]  /*3520*/  IMAD.SHL.U32 R218, R218, 0x8, RZ ;  /* 0x00000008dada7824 */ /* 0x000fe200078e00ff */
[----:B------:R-:W-:Y:S01]  /*3530*/  LOP3.LUT R6, R6, 0x6, RZ, 0xc0, !PT ;  /* 0x0000000606067812 */ /* 0x000fe200078ec0ff */
[----:B------:R-:W-:Y:S01]  /*3540*/  IMAD.IADD R169, R182, 0x1, R169 ;  /* 0x00000001b6a97824 */ /* 0x000fe200078e02a9 */
[----:B------:R-:W-:Y:S01]  /*3550*/  CS2R R92, SRZ ;  /* 0x00000000005c7805 */ /* 0x000fe2000001ff00 */
[----:B------:R-:W-:Y:S01]  /*3560*/  IMAD.MOV.U32 R219, RZ, RZ, R225 ;  /* 0x000000ffffdb7224 */ /* 0x000fe200078e00e1 */
[----:B------:R-:W-:-:S02]  /*3570*/  LOP3.LUT R203, R6, 0x1e0, R203, 0xf8, !PT ;  /* 0x000001e006cb7812 */ /* 0x000fc400078ef8cb */
[----:B------:R-:W-:Y:S02]  /*3580*/  CS2R R98, SRZ ;  /* 0x0000000000627805 */ /* 0x000fe4000001ff00 */
[----:B------:R-:W-:Y:S02]  /*3590*/  CS2R R96, SRZ ;  /* 0x0000000000607805 */ /* 0x000fe4000001ff00 */
[----:B------:R-:W-:Y:S02]  /*35a0*/  CS2R R90, SRZ ;  /* 0x00000000005a7805 */ /* 0x000fe4000001ff00 */
[----:B------:R-:W-:Y:S01]  /*35b0*/  CS2R R88, SRZ ;  /* 0x0000000000587805 */ /* 0x000fe2000001ff00 */
[----:B------:R-:W-:Y:S01]  /*35c0*/  IMAD.IADD R204, R207, 0x1, R203 ;  /* 0x00000001cfcc7824 */ /* 0x000fe200078e02cb */
        /* <DEDUP_REMOVED lines=13> */
[----:B--2---:R-:W2:Y:S01]  /*36a0*/  @P1 LDC R4, c[0x0][0x458] ;  /* 0x00011600ff041b82 */ /* 0x004ea20000000800 */
        /* <DEDUP_REMOVED lines=13> */
[----:B------:R-:W-:Y:S01]  /*3780*/  IADD3 R203, PT, PT, R228, -R206, -R203 ;  /* 0x800000cee4cb7210 */ /* 0x000fe20007ffe8cb */
[----:B------:R-:W1:Y:S01]  /*3790*/  LDCU UR5, c[0x0][0x440] ;  /* 0x00008800ff0577ac */ /* 0x000e620008000800 */
[----:B----4-:R-:W-:Y:S01]  /*37a0*/  USHF.L.U32 UR4, UR4, 0x6, URZ ;  /* 0x0000000604047899 */ /* 0x010fe200080006ff */
[----:B--2---:R-:W3:Y:S02]  /*37b0*/  @P1 MUFU.RCP R4, R4 ;  /* 0x0000000400041308 */ /* 0x004ee40000001000 */
[----:B-1-3--:R-:W-:-:S09]  /*37c0*/  @P1 FMUL.FTZ R220, R5, R4 ;  /* 0x0000000405dc1220 */ /* 0x00afd20000410000 */
.L_x_418:
[----:B------:R-:W0:Y:S01]  /*37d0*/  LDGDEPBAR ;  /* 0x00000000000079af */ /* 0x000e220000000000 */
[----:B------:R-:W-:Y:S01]  /*37e0*/  IMAD.MOV.U32 R213, RZ, RZ, R211 ;  /* 0x000000ffffd57224 */ /* 0x000fe200078e00d3 */
[----:B------:R-:W-:Y:S01]  /*37f0*/  LEA R12, P0, R189, R212, 0x2 ;  /* 0x000000d4bd0c7211 */ /* 0x000fe200078010ff */
[----:B------:R-:W-:Y:S01]  /*3800*/  IMAD.IADD R112, R179, 0x1, R170 ;  /* 0x00000001b3707824 */ /* 0x000fe200078e02aa */
[----:B------:R-:W-:Y:S02]  /*3810*/  IADD3 R184, PT, PT, R177, R170, RZ ;  /* 0x000000aab1b87210 */ /* 0x000fe40007ffe0ff */
[----:B------:R-:W-:Y:S01]  /*3820*/  LEA.HI.X R13, R189, R213, RZ, 0x2, P0 ;  /* 0x000000d5bd0d7211 */ /* 0x000fe200000f14ff */
[----:B------:R-:W-:Y:S04]  /*3830*/  DEPBAR.LE SB0, 0x0 ;  /* 0x000080000000791a */ /* 0x000fe80000000000 */
[----:B------:R-:W-:Y:S06]  /*3840*/  BAR.SYNC.DEFER_BLOCKING 0x0 ;  /* 0x0000000000007b1d */ /* 0x000fec0000010000 */
[----:B------:R-:W-:Y:S08]  /*3850*/  LDSM.16.M88.4 R32, [R170] ;  /* 0x00000000aa20783b */ /* 0x000ff00000000200 */
[----:B------:R-:W1:Y:S08]  /*3860*/  LDSM.16.M88.4 R16, [R180+-0x4000] ;  /* 0xffc00000b410783b */ /* 0x000e700000000200 */
[----:B------:R-:W2:Y:S08]  /*3870*/  LDSM.16.M88.4 R28, [R170+0x1000] ;  /* 0x00100000aa1c783b */ /* 0x000eb00000000200 */
[----:B-----5:R-:W5:Y:S04]  /*3880*/  LDG.E R240, desc[UR20][R12.64] ;  /* 0x000000140cf07981 */ /* 0x020f68000c1e1900 */
[----:B------:R-:W5:Y:S04]  /*3890*/  LDG.E R239, desc[UR20][R12.64+0x20] ;  /* 0x000020140cef7981 */ /* 0x000f68000c1e1900 */
[----:B------:R-:W5:Y:S04]  /*38a0*/  LDG.E R238, desc[UR20][R12.64+0x80] ;  /* 0x000080140cee7981 */ /* 0x000f68000c1e1900 */
[----:B------:R3:W5:Y:S04]  /*38b0*/  LDG.E R213, desc[UR20][R12.64+0xa0] ;  /* 0x0000a0140cd57981 */ /* 0x000768000c1e1900 */
[----:B------:R-:W4:Y:S01]  /*38c0*/  LDSM.16.M88.4 R100, [R180+-0x3800] ;  /* 0xffc80000b464783b */ /* 0x000f220000000200 */
[-C--:B-1----:R-:W-:Y:S07]  /*38d0*/  HMMA.16816.F32 R4, R32, R16.reuse, RZ ;  /* 0x000000102004723c */ /* 0x082fee00000018ff */
[----:B------:R-:W-:Y:S01]  /*38e0*/  LDSM.16.M88.4 R104, [R112] ;  /* 0x000000007068783b */ /* 0x000fe20000000200 */
[C---:B--2---:R-:W-:Y:S07]  /*38f0*/  HMMA.16816.F32 R8, R28.reuse, R16, RZ ;  /* 0x000000101c08723c */ /* 0x044fee00000018ff */
[----:B------:R-:W1:Y:S01]  /*3900*/  LDSM.16.M88.4 R108, [R178+-0x4000] ;  /* 0xffc00000b26c783b */ /* 0x000e620000000200 */
[-C--:B---3--:R-:W-:Y:S07]  /*3910*/  HMMA.16816.F32 R12, R28, R18.reuse, RZ ;  /* 0x000000121c0c723c */ /* 0x088fee00000018ff */
[----:B------:R-:W2:Y:S01]  /*3920*/  LDSM.16.M88.4 R112, [R112+0x1000] ;  /* 0x001000007070783b */ /* 0x000ea20000000200 */
[C---:B------:R-:W-:Y:S07]  /*3930*/  HMMA.16816.F32 R16, R32.reuse, R18, RZ ;  /* 0x000000122010723c */ /* 0x040fee00000018ff */
[----:B------:R-:W3:Y:S01]  /*3940*/  LDSM.16.M88.4 R116, [R178+-0x3800] ;  /* 0xffc80000b274783b */ /* 0x000ee20000000200 */
[-C--:B----4-:R-:W-:Y:S07]  /*3950*/  HMMA.16816.F32 R20, R32, R100.reuse, RZ ;  /* 0x000000642014723c */ /* 0x090fee00000018ff */
[----:B------:R-:W-:Y:S01]  /*3960*/  LDSM.16.M88.4 R120, [R176+-0x4000] ;  /* 0xffc00000b078783b */ /* 0x000fe20000000200 */
[C---:B------:R-:W-:Y:S07]  /*3970*/  HMMA.16816.F32 R24, R28.reuse, R100, RZ ;  /* 0x000000641c18723c */ /* 0x040fee00000018ff */
[----:B------:R-:W-:Y:S01]  /*3980*/  LDSM.16.M88.4 R124, [R176+-0x3800] ;  /* 0xffc80000b07c783b */ /* 0x000fe20000000200 */
[-C--:B------:R-:W-:Y:S07]  /*3990*/  HMMA.16816.F32 R28, R28, R102.reuse, RZ ;  /* 0x000000661c1c723c */ /* 0x080fee00000018ff */
[----:B------:R-:W-:Y:S01]  /*39a0*/  LDSM.16.M88.4 R132, [R175+-0x4000] ;  /* 0xffc00000af84783b */ /* 0x000fe20000000200 */
[----:B------:R-:W-:Y:S07]  /*39b0*/  HMMA.16816.F32 R32, R32, R102, RZ ;  /* 0x000000662020723c */ /* 0x000fee00000018ff */
[----:B------:R-:W4:Y:S01]  /*39c0*/  LDSM.16.M88.4 R100, [R184] ;  /* 0x00000000b864783b */ /* 0x000f220000000200 */
[-C--:B-1----:R-:W-:Y:S08]  /*39d0*/  HMMA.16816.F32 R4, R104, R108.reuse, R4 ;  /* 0x0000006c6804723c */ /* 0x082ff00000001804 */
[C---:B--2---:R-:W-:Y:S08]  /*39e0*/  HMMA.16816.F32 R8, R112.reuse, R108, R8 ;  /* 0x0000006c7008723c */ /* 0x044ff00000001808 */
[-C--:B------:R-:W-:Y:S08]  /*39f0*/  HMMA.16816.F32 R12, R112, R110.reuse, R12 ;  /* 0x0000006e700c723c */ /* 0x080ff0000000180c */
[C---:B------:R-:W-:Y:S01]  /*3a00*/  HMMA.16816.F32 R16, R104.reuse, R110, R16 ;  /* 0x0000006e6810723c */ /* 0x040fe20000001810 */
[----:B------:R1:W2:Y:S07]  /*3a10*/  LDSM.16.M88.4 R108, [R184+0x1000] ;  /* 0x00100000b86c783b */ /* 0x0002ae0000000200 */
[-C--:B---3--:R-:W-:Y:S08]  /*3a20*/  HMMA.16816.F32 R20, R104, R116.reuse, R20 ;  /* 0x000000746814723c */ /* 0x088ff00000001814 */
[C---:B------:R-:W-:Y:S08]  /*3a30*/  HMMA.16816.F32 R24, R112.reuse, R116, R24 ;  /* 0x000000747018723c */ /* 0x040ff00000001818 */
[-C--:B------:R-:W-:Y:S03]  /*3a40*/  HMMA.16816.F32 R28, R112, R118.reuse, R28 ;  /* 0x00000076701c723c */ /* 0x080fe6000000181c */
[----:B-1----:R-:W-:Y:S05]  /*3a50*/  IMAD.IADD R184, R179, 0x1, R184 ;  /* 0x00000001b3b87824 */ /* 0x002fea00078e02b8 */
[----:B------:R-:W-:Y:S01]  /*3a60*/  HMMA.16816.F32 R32, R104, R118, R32 ;  /* 0x000000766820723c */ /* 0x000fe20000001820 */
[----:B------:R-:W1:Y:S03]  /*3a70*/  LDSM.16.M88.4 R128, [R184] ;  /* 0x00000000b880783b */ /* 0x000e660000000200 */
[----:B------:R-:W-:Y:S04]  /*3a80*/  IMAD.SHL.U32 R104, R227, 0x40, RZ ;  /* 0x00000040e3687824 */ /* 0x000fe800078e00ff */
[-C--:B----4-:R-:W-:Y:S01]  /*3a90*/  HMMA.16816.F32 R4, R100, R120.reuse, R4 ;  /* 0x000000786404723c */ /* 0x090fe20000001804 */
[----:B------:R-:W3:Y:S04]  /*3aa0*/  LDSM.16.M88.4 R112, [R184+0x1000] ;  /* 0x00100000b870783b */ /* 0x000ee80000000200 */
[C---:B------:R-:W-:Y:S02]  /*3ab0*/  LOP3.LUT R105, R104.reuse, R189, RZ, 0xfc, !PT ;  /* 0x000000bd68697212 */ /* 0x040fe400078efcff */
[----:B------:R-:W-:Y:S01]  /*3ac0*/  ISETP.GE.AND P0, PT, R104, R226, PT ;  /* 0x000000e26800720c */ /* 0x000fe20003f06270 */
[C---:B--2---:R-:W-:Y:S04]  /*3ad0*/  HMMA.16816.F32 R8, R108.reuse, R120, R8 ;  /* 0x000000786c08723c */ /* 0x044fe80000001808 */
[----:B------:R-:W-:Y:S04]  /*3ae0*/  IADD3 R106, PT, PT, R105, R203, RZ ;  /* 0x000000cb696a7210 */ /* 0x000fe80007ffe0ff */
[-C--:B------:R-:W-:Y:S03]  /*3af0*/  HMMA.16816.F32 R12, R108, R122.reuse, R12 ;  /* 0x0000007a6c0c723c */ /* 0x080fe6000000180c */
[C---:B------:R-:W-:Y:S02]  /*3b00*/  VIADD R118, R106.reuse, 0xa0 ;  /* 0x000000a06a767836 */ /* 0x040fe40000000000 */
[C---:B------:R-:W-:Y:S02]  /*3b10*/  VIADD R116, R106.reuse, 0xa8 ;  /* 0x000000a86a747836 */ /* 0x040fe40000000000 */
[C---:B------:R-:W-:Y:S01]  /*3b20*/  VIADD R119, R106.reuse, 0x78 ;  /* 0x000000786a777836 */ /* 0x040fe20000000000 */
[C---:B------:R-:W-:Y:S04]  /*3b30*/  HMMA.16816.F32 R16, R100.reuse, R122, R16 ;  /* 0x0000007a6410723c */ /* 0x040fe80000001810 */
[----:B------:R-:W-:Y:S01]  /*3b40*/  IABS R118, R118 ;  /* 0x0000007600767213 */ /* 0x000fe20000000000 */
[C---:B------:R-:W-:Y:S01]  /*3b50*/  VIADD R107, R106.reuse, 0x87 ;  /* 0x000000876a6b7836 */ /* 0x040fe20000000000 */
[----:B------:R-:W-:Y:S01]  /*3b60*/  IABS R116, R116 ;  /* 0x0000007400747213 */ /* 0x000fe20000000000 */
[C---:B------:R-:W-:Y:S01]  /*3b70*/  VIADD R117, R106.reuse, 0x9f ;  /* 0x0000009f6a757836 */ /* 0x040fe20000000000 */
[-C--:B------:R-:W-:Y:S03]  /*3b80*/  HMMA.16816.F32 R20, R100, R124.reuse, R20 ;  /* 0x0000007c6414723c */ /* 0x080fe60000001814 */
[----:B------:R-:W-:Y:S02]  /*3b90*/  IABS R119, R119 ;  /* 0x0000007700777213 */ /* 0x000fe40000000000 */
[----:B------:R-:W-:Y:S02]  /*3ba0*/  I2FP.F32.S32 R116, R116 ;  /* 0x0000007400747245 */ /* 0x000fe40000201400 */
[----:B------:R-:W-:Y:S01]  /*3bb0*/  IABS R107, R107 ;  /* 0x0000006b006b7213 */ /* 0x000fe20000000000 */
[C---:B------:R-:W-:Y:S04]  /*3bc0*/  HMMA.16816.F32 R24, R108.reuse, R124, R24 ;  /* 0x0000007c6c18723c */ /* 0x040fe80000001818 */
[----:B------:R-:W-:Y:S02]  /*3bd0*/  IABS R117, R117 ;  /* 0x0000007500757213 */ /* 0x000fe40000000000 */
[----:B------:R-:W-:Y:S02]  /*3be0*/  I2FP.F32.S32 R107, R107 ;  /* 0x0000006b006b7245 */ /* 0x000fe40000201400 */
[-C--:B------:R-:W-:Y:S03]  /*3bf0*/  HMMA.16816.F32 R28, R108, R126.reuse, R28 ;  /* 0x0000007e6c1c723c */ /* 0x080fe6000000181c */
[C---:B------:R-:W-:Y:S01]  /*3c00*/  IADD3 R111, PT, PT, R106.reuse, 0xa7, RZ ;  /* 0x000000a76a6f7810 */ /* 0x040fe20007ffe0ff */
[C---:B------:R-:W-:Y:S01]  /*3c10*/  VIADD R110, R106.reuse, 0x80 ;  /* 0x000000806a6e7836 */ /* 0x040fe20000000000 */
[C---:B------:R-:W-:Y:S01]  /*3c20*/  IADD3 R108, PT, PT, R106.reuse, 0x88, RZ ;  /* 0x000000886a6c7810 */ /* 0x040fe20007ffe0ff */
[----:B------:R-:W-:Y:S01]  /*3c30*/  VIADD R109, R106, 0x7f ;  /* 0x0000007f6a6d7836 */ /* 0x000fe20000000000 */
[----:B------:R-:W-:Y:S01]  /*3c40*/  IABS R111, R111 ;  /* 0x0000006f006f7213 */ /* 0x000fe20000000000 */
[----:B------:R-:W-:Y:S01]  /*3c50*/  HMMA.16816.F32 R32, R100, R126, R32 ;  /* 0x0000007e6420723c */ /* 0x000fe20000001820 */
[----:B------:R-:W2:Y:S03]  /*3c60*/  LDSM.16.M88.4 R100, [R175+-0x3800] ;  /* 0xffc80000af64783b */ /* 0x000ea60000000200 */
[----:B------:R-:W-:Y:S02]  /*3c70*/  I2FP.F32.S32 R111, R111 ;  /* 0x0000006f006f7245 */ /* 0x000fe40000201400 */
[----:B------:R-:W-:Y:S02]  /*3c80*/  IABS R110, R110 ;  /* 0x0000006e006e7213 */ /* 0x000fe40000000000 */
[----:B------:R-:W-:Y:S01]  /*3c90*/  IABS R109, R109 ;  /* 0x0000006d006d7213 */ /* 0x000fe20000000000 */
[-C--:B-1----:R-:W-:Y:S05]  /*3ca0*/  HMMA.16816.F32 R4, R128, R132.reuse, R4 ;  /* 0x000000848004723c */ /* 0x082fea0000001804 */
[----:B------:R-:W-:Y:S02]  /*3cb0*/  I2FP.F32.S32 R110, R110 ;  /* 0x0000006e006e7245 */ /* 0x000fe40000201400 */
[----:B------:R-:W-:Y:S01]  /*3cc0*/  I2FP.F32.S32 R109, R109 ;  /* 0x0000006d006d7245 */ /* 0x000fe20000201400 */
[C---:B---3--:R-:W-:Y:S04]  /*3cd0*/  HMMA.16816.F32 R8, R112.reuse, R132, R8 ;  /* 0x000000847008723c */ /* 0x048fe80000001808 */
[----:B------:R-:W-:Y:S02]  /*3ce0*/  IABS R108, R108 ;  /* 0x0000006c006c7213 */ /* 0x000fe40000000000 */
[----:B------:R-:W-:Y:S02]  /*3cf0*/  I2FP.F32.S32 R117, R117 ;  /* 0x0000007500757245 */ /* 0x000fe40000201400 */
[----:B------:R-:W-:Y:S01]  /*3d00*/  I2FP.F32.S32 R108, R108 ;  /* 0x0000006c006c7245 */ /* 0x000fe20000201400 */
[-C--:B------:R-:W-:Y:S03]  /*3d10*/  HMMA.16816.F32 R12, R112, R134.reuse, R12 ;  /* 0x00000086700c723c */ /* 0x080fe6000000180c */
[-C--:B------:R-:W-:Y:S01]  /*3d20*/  FFMA.FTZ R4, R110, -R220.reuse, R4 ;  /* 0x800000dc6e047223 */ /* 0x080fe20000010004 */
[-C--:B------:R-:W-:Y:S01]  /*3d30*/  FFMA.FTZ R5, R109, -R220.reuse, R5 ;  /* 0x800000dc6d057223 */ /* 0x080fe20000010005 */
[-C--:B------:R-:W-:Y:S01]  /*3d40*/  FFMA.FTZ R6, R108, -R220.reuse, R6 ;  /* 0x800000dc6c067223 */ /* 0x080fe20000010006 */
[-C--:B------:R-:W-:Y:S02]  /*3d50*/  FFMA.FTZ R7, R107, -R220.reuse, R7 ;  /* 0x800000dc6b077223 */ /* 0x080fe40000010007 */
[C---:B------:R-:W-:Y:S04]  /*3d60*/  HMMA.16816.F32 R16, R128.reuse, R134, R16 ;  /* 0x000000868010723c */ /* 0x040fe80000001810 */
[----:B------:R-:W-:Y:S01]  /*3d70*/  FFMA.FTZ R11, R111, -R220, R11 ;  /* 0x800000dc6f0b7223 */ /* 0x000fe2000001000b */
[----:B------:R-:W-:Y:S01]  /*3d80*/  MOV R111, R118 ;  /* 0x00000076006f7202 */ /* 0x000fe20000000f00 */
[----:B------:R-:W-:Y:S02]  /*3d90*/  VIADD R118, R106, 0x98 ;  /* 0x000000986a767836 */ /* 0x000fe40000000000 */
[----:B------:R-:W-:Y:S01]  /*3da0*/  FFMA.FTZ R10, R116, -R220, R10 ;  /* 0x800000dc740a7223 */ /* 0x000fe2000001000a */
[C---:B------:R-:W-:Y:S01]  /*3db0*/  IADD3 R116, PT, PT, R106.reuse, 0x97, RZ ;  /* 0x000000976a747810 */ /* 0x040fe20007ffe0ff */
[-C--:B--2---:R-:W-:Y:S03]  /*3dc0*/  HMMA.16816.F32 R20, R128, R100.reuse, R20 ;  /* 0x000000648014723c */ /* 0x084fe60000001814 */
[----:B------:R-:W-:Y:S01]  /*3dd0*/  IABS R118, R118 ;  /* 0x0000007600767213 */ /* 0x000fe20000000000 */
[CC--:B------:R-:W-:Y:S01]  /*3de0*/  FFMA.FTZ R9, R117.reuse, -R220.reuse, R9 ;  /* 0x800000dc75097223 */ /* 0x0c0fe20000010009 */
[----:B------:R-:W-:Y:S01]  /*3df0*/  I2FP.F32.S32 R111, R111 ;  /* 0x0000006f006f7245 */ /* 0x000fe20000201400 */
[----:B------:R-:W-:Y:S01]  /*3e00*/  FFMA.FTZ R15, R117, -R220, R15 ;  /* 0x800000dc750f7223 */ /* 0x000fe2000001000f */
[----:B------:R-:W-:Y:S01]  /*3e10*/  IABS R116, R116 ;  /* 0x0000007400747213 */ /* 0x000fe20000000000 */
[C---:B------:R-:W-:Y:S04]  /*3e20*/  HMMA.16816.F32 R24, R112.reuse, R100, R24 ;  /* 0x000000647018723c */ /* 0x040fe80000001818 */
[C---:B------:R-:W-:Y:S01]  /*3e30*/  IADD3 R100, PT, PT, R106.reuse, 0x6f, RZ ;  /* 0x0000006f6a647810 */ /* 0x040fe20007ffe0ff */
[----:B------:R-:W-:Y:S01]  /*3e40*/  IMAD.MOV.U32 R120, RZ, RZ, R118 ;  /* 0x000000ffff787224 */ /* 0x000fe200078e0076 */
[----:B------:R-:W-:Y:S01]  /*3e50*/  IADD3 R118, PT, PT, R106, 0x77, RZ ;  /* 0x000000776a767810 */ /* 0x000fe20007ffe0ff */
[----:B------:R-:W-:Y:S01]  /*3e60*/  FFMA.FTZ R18, R110, -R220, R18 ;  /* 0x800000dc6e127223 */ /* 0x000fe20000010012 */
[----:B------:R-:W-:Y:S01]  /*3e70*/  I2FP.F32.S32 R110, R119 ;  /* 0x00000077006e7245 */ /* 0x000fe20000201400 */
[-C--:B------:R-:W-:Y:S03]  /*3e80*/  HMMA.16816.F32 R28, R112, R102.reuse, R28 ;  /* 0x00000066701c723c */ /* 0x080fe6000000181c */
[----:B------:R-:W-:Y:S01]  /*3e90*/  IABS R118, R118 ;  /* 0x0000007600767213 */ /* 0x000fe20000000000 */
[-C--:B------:R-:W-:Y:S01]  /*3ea0*/  FFMA.FTZ R19, R109, -R220.reuse, R19 ;  /* 0x800000dc6d137223 */ /* 0x080fe20000010013 */
[----:B------:R-:W-:Y:S01]  /*3eb0*/  IADD3 R112, PT, PT, R106, 0x8f, RZ ;  /* 0x0000008f6a707810 */ /* 0x000fe20007ffe0ff */
[C---:B------:R-:W-:Y:S01]  /*3ec0*/  FFMA.FTZ R16, R110.reuse, -R220, R16 ;  /* 0x800000dc6e107223 */ /* 0x040fe20000010010 */
[----:B------:R-:W-:Y:S01]  /*3ed0*/  I2FP.F32.S32 R109, R118 ;  /* 0x00000076006d7245 */ /* 0x000fe20000201400 */
[----:B------:R-:W-:Y:S04]  /*3ee0*/  HMMA.16816.F32 R32, R128, R102, R32 ;  /* 0x000000668020723c */ /* 0x000fe80000001820 */
[----:B------:R-:W-:Y:S01]  /*3ef0*/  IABS R100, R100 ;  /* 0x0000006400647213 */ /* 0x000fe20000000000 */
[-C--:B------:R-:W-:Y:S01]  /*3f00*/  FFMA.FTZ R22, R110, -R220.reuse, R22 ;  /* 0x800000dc6e167223 */ /* 0x080fe20000010016 */
[C---:B------:R-:W-:Y:S02]  /*3f10*/  VIADD R101, R106.reuse, 0x70 ;  /* 0x000000706a657836 */ /* 0x040fe40000000000 */
[C---:B------:R-:W-:Y:S01]  /*3f20*/  FFMA.FTZ R8, R111.reuse, -R220, R8 ;  /* 0x800000dc6f087223 */ /* 0x040fe20000010008 */
[----:B------:R-:W-:Y:S01]  /*3f30*/  I2FP.F32.S32 R100, R100 ;  /* 0x0000006400647245 */ /* 0x000fe20000201400 */
[C---:B------:R-:W-:Y:S02]  /*3f40*/  VIADD R110, R106.reuse, 0x90 ;  /* 0x000000906a6e7836 */ /* 0x040fe40000000000 */
[----:B------:R-:W-:Y:S01]  /*3f50*/  FFMA.FTZ R14, R111, -R220, R14 ;  /* 0x800000dc6f0e7223 */ /* 0x000fe2000001000e */
[----:B------:R-:W-:Y:S01]  /*3f60*/  MOV R111, R116 ;  /* 0x00000074006f7202 */ /* 0x000fe20000000f00 */
[C---:B------:R-:W-:Y:S01]  /*3f70*/  VIADD R102, R106.reuse, 0x68 ;  /* 0x000000686a667836 */ /* 0x040fe20000000000 */
[----:B------:R-:W-:Y:S01]  /*3f80*/  IADD3 R106, PT, PT, R106, 0x67, RZ ;  /* 0x000000676a6a7810 */ /* 0x000fe20007ffe0ff */
[CC--:B------:R-:W-:Y:S01]  /*3f90*/  FFMA.FTZ R17, R109.reuse, -R220.reuse, R17 ;  /* 0x800000dc6d117223 */ /* 0x0c0fe20000010011 */
[----:B------:R-:W-:Y:S01]  /*3fa0*/  IABS R101, R101 ;  /* 0x0000006500657213 */ /* 0x000fe20000000000 */
[----:B------:R-:W-:Y:S01]  /*3fb0*/  FFMA.FTZ R23, R109, -R220, R23 ;  /* 0x800000dc6d177223 */ /* 0x000fe20000010017 */
        /* <DEDUP_REMOVED lines=8> */
[----:B------:R-:W-:Y:S02]  /*4040*/  I2FP.F32.S32 R116, R120 ;  /* 0x0000007800747245 */ /* 0x000fe40000201400 */
[----:B------:R-:W-:Y:S02]  /*4050*/  I2FP.F32.S32 R111, R111 ;  /* 0x0000006f006f7245 */ /* 0x000fe40000201400 */
[----:B------:R-:W-:Y:S01]  /*4060*/  I2FP.F32.S32 R101, R101 ;  /* 0x0000006500657245 */ /* 0x000fe20000201400 */
[C---:B------:R-:W-:Y:S01]  /*4070*/  FFMA.FTZ R12, R116.reuse, -R220, R12 ;  /* 0x800000dc740c7223 */ /* 0x040fe2000001000c */
[----:B------:R-:W-:Y:S01]  /*4080*/  I2FP.F32.S32 R110, R110 ;  /* 0x0000006e006e7245 */ /* 0x000fe20000201400 */
[-C--:B------:R-:W-:Y:S01]  /*4090*/  FFMA.FTZ R13, R111, -R220.reuse, R13 ;  /* 0x800000dc6f0d7223 */ /* 0x080fe2000001000d */
[----:B------:R-:W-:Y:S01]  /*40a0*/  I2FP.F32.S32 R109, R109 ;  /* 0x0000006d006d7245 */ /* 0x000fe20000201400 */
[----:B------:R-:W-:Y:S01]  /*40b0*/  FFMA.FTZ R20, R101, -R220, R20 ;  /* 0x800000dc65147223 */ /* 0x000fe20000010014 */
[----:B------:R-:W-:Y:S01]  /*40c0*/  I2FP.F32.S32 R102, R102 ;  /* 0x0000006600667245 */ /* 0x000fe20000201400 */
[----:B------:R-:W-:Y:S01]  /*40d0*/  FFMA.FTZ R26, R116, -R220, R26 ;  /* 0x800000dc741a7223 */ /* 0x000fe2000001001a */
[----:B------:R-:W-:Y:S01]  /*40e0*/  I2FP.F32.S32 R106, R106 ;  /* 0x0000006a006a7245 */ /* 0x000fe20000201400 */
[-C--:B------:R-:W-:Y:S01]  /*40f0*/  FFMA.FTZ R27, R111, -R220.reuse, R27 ;  /* 0x800000dc6f1b7223 */ /* 0x080fe2000001001b */
[CC--:B------:R-:W-:Y:S01]  /*4100*/  FFMA.FTZ R24, R110.reuse, -R220.reuse, R24 ;  /* 0x800000dc6e187223 */ /* 0x0c0fe20000010018 */
[CC--:B------:R-:W-:Y:S01]  /*4110*/  FFMA.FTZ R25, R109.reuse, -R220.reuse, R25 ;  /* 0x800000dc6d197223 */ /* 0x0c0fe20000010019 */
[-C--:B------:R-:W-:Y:S01]  /*4120*/  FFMA.FTZ R30, R110, -R220.reuse, R30 ;  /* 0x800000dc6e1e7223 */ /* 0x080fe2000001001e */
[-C--:B------:R-:W-:Y:S01]  /*4130*/  FFMA.FTZ R31, R109, -R220.reuse, R31 ;  /* 0x800000dc6d1f7223 */ /* 0x080fe2000001001f */
[-C--:B------:R-:W-:Y:S01]  /*4140*/  FFMA.FTZ R34, R101, -R220.reuse, R34 ;  /* 0x800000dc65227223 */ /* 0x080fe20000010022 */
[-C--:B------:R-:W-:Y:S01]  /*4150*/  FFMA.FTZ R32, R102, -R220.reuse, R32 ;  /* 0x800000dc66207223 */ /* 0x080fe20000010020 */
[----:B------:R-:W-:Y:S01]  /*4160*/  FFMA.FTZ R33, R106, -R220, R33 ;  /* 0x800000dc6a217223 */ /* 0x000fe20000010021 */
[----:B------:R-:W-:Y:S06]  /*4170*/  @!P0 BRA `(.L_x_414) ;  /* 0x0000000000248947 */ /* 0x000fec0003800000 */
[----:B------:R-:W-:Y:S01]  /*4180*/  VIADD R104, R104, 0x40 ;  /* 0x0000004068687836 */ /* 0x000fe20000000000 */
[----:B------:R-:W1:Y:S01]  /*4190*/  LDC R100, c[0x0][0x504] ;  /* 0x00014100ff647b82 */ /* 0x000e620000000800 */
[----:B------:R-:W-:Y:S05]  /*41a0*/  VIADD R101, R207, 0x80 ;  /* 0x00000080cf657836 */ /* 0x000fea0000000000 */
[----:B------:R-:W-:Y:S02]  /*41b0*/  ISETP.LT.AND P0, PT, R101, R228, PT ;  /* 0x000000e46500720c */ /* 0x000fe40003f01270 */
[----:B-1----:R-:W-:Y:S05]  /*41c0*/  IADD3 R100, PT, PT, R206, R100, -R228 ;  /* 0x00000064ce647210 */ /* 0x002fea0007ffe8e4 */
[----:B------:R-:W-:Y:S05]  /*41d0*/  VIADD R100, R100, 0xffffff80 ;  /* 0xffffff8064647836 */ /* 0x000fea0000000000 */
[----:B------:R-:W-:Y:S11]  /*41e0*/  ISETP.GE.AND P1, PT, R104, R100, PT ;  /* 0x000000646800720c */ /* 0x000ff60003f26270 */
[----:B------:R-:W-:Y:S02]  /*41f0*/  @!UPT UIADD3 URZ, UPT, UPT, URZ, URZ, URZ ;  /* 0x000000fffffff290 */ /* 0x000fe4000fffe0ff */
[----:B------:R-:W-:Y:S05]  /*4200*/  @!P1 BRA P0, `(.L_x_415) ;  /* 0x0000000800549947 */ /* 0x000fea0000000000 */
.L_x_414:
[----:B------:R-:W1:Y:S01]  /*4210*/  LDC R110, c[0x0][0x504] ;  /* 0x00014100ff6e7b82 */ /* 0x000e620000000800 */
[C---:B------:R-:W-:Y:S02]  /*4220*/  VIADD R100, R204.reuse, 0x1 ;  /* 0x00000001cc647836 */ /* 0x040fe40000000000 */
        /* <DEDUP_REMOVED lines=9> */
[----:B------:R-:W-:Y:S03]  /*42c0*/  IMAD.IADD R101, R105, 0x1, R101 ;  /* 0x0000000169657824 */ /* 0x000fe600078e0265 */
[----:B------:R-:W-:Y:S01]  /*42d0*/  VIMNMX R109, PT, PT, RZ, R110, !PT ;  /* 0x0000006eff6d7248 */ /* 0x000fe20007fe0100 */
[----:B------:R-:W-:Y:S01]  /*42e0*/  VIADD R105, R204, 0x10 ;  /* 0x00000010cc697836 */ /* 0x000fe20000000000 */
[----:B------:R-:W-:Y:S02]  /*42f0*/  VIADDMNMX R108, R110, 0x8, RZ, !PT ;  /* 0x000000086e6c7846 */ /* 0x000fe400078001ff */
[-C--:B------:R-:W-:Y:S02]  /*4300*/  ISETP.GE.AND P2, PT, R204, R109.reuse, PT ;  /* 0x0000006dcc00720c */ /* 0x080fe40003f46270 */
[-C--:B------:R-:W-:Y:S02]  /*4310*/  ISETP.GE.AND P6, PT, R100, R109.reuse, PT ;  /* 0x0000006d6400720c */ /* 0x080fe40003fc6270 */
[----:B------:R-:W-:Y:S02]  /*4320*/  FSEL R4, R4, -INF , P2 ;  /* 0xff80000004047808 */ /* 0x000fe40001000000 */
[-C--:B------:R-:W-:Y:S02]  /*4330*/  ISETP.GE.AND P1, PT, R107, R109.reuse, PT ;  /* 0x0000006d6b00720c */ /* 0x080fe40003f26270 */
[-C--:B------:R-:W-:Y:S02]  /*4340*/  ISETP.GE.AND P0, PT, R106, R109.reuse, PT ;  /* 0x0000006d6a00720c */ /* 0x080fe40003f06270 */
[-C--:B------:R-:W-:Y:S02]  /*4350*/  ISETP.GE.AND P5, PT, R105, R109.reuse, PT ;  /* 0x0000006d6900720c */ /* 0x080fe40003fa6270 */
[-C--:B------:R-:W-:Y:S02]  /*4360*/  ISETP.GE.AND P4, PT, R104, R109.reuse, PT ;  /* 0x0000006d6800720c */ /* 0x080fe40003f86270 */
[-C--:B------:R-:W-:Y:S02]  /*4370*/  ISETP.GE.AND P3, PT, R103, R109.reuse, PT ;  /* 0x0000006d6700720c */ /* 0x080fe40003f66270 */
[----:B------:R-:W-:Y:S02]  /*4380*/  ISETP.GE.AND P2, PT, R102, R109, PT ;  /* 0x0000006d6600720c */ /* 0x000fe40003f46270 */
[----:B------:R-:W-:Y:S02]  /*4390*/  FSEL R5, R5, -INF , P6 ;  /* 0xff80000005057808 */ /* 0x000fe40003000000 */
[----:B------:R-:W-:Y:S02]  /*43a0*/  FSEL R16, R16, -INF , P1 ;  /* 0xff80000010107808 */ /* 0x000fe40000800000 */
[----:B------:R-:W-:Y:S02]  /*43b0*/  FSEL R17, R17, -INF , P0 ;  /* 0xff80000011117808 */ /* 0x000fe40000000000 */
[----:B------:R-:W-:Y:S02]  /*43c0*/  FSEL R20, R20, -INF , P5 ;  /* 0xff80000014147808 */ /* 0x000fe40002800000 */
[----:B------:R-:W-:Y:S02]  /*43d0*/  FSEL R21, R21, -INF , P4 ;  /* 0xff80000015157808 */ /* 0x000fe40002000000 */
[----:B------:R-:W-:Y:S02]  /*43e0*/  FSEL R32, R32, -INF , P3 ;  /* 0xff80000020207808 */ /* 0x000fe40001800000 */
[----:B------:R-:W-:Y:S02]  /*43f0*/  FSEL R33, R33, -INF , P2 ;  /* 0xff80000021217808 */ /* 0x000fe40001000000 */
[-C--:B------:R-:W-:Y:S02]  /*4400*/  ISETP.GE.AND P6, PT, R204, R108.reuse, PT ;  /* 0x0000006ccc00720c */ /* 0x080fe40003fc6270 */
[-C--:B------:R-:W-:Y:S02]  /*4410*/  ISETP.GE.AND P1, PT, R100, R108.reuse, PT ;  /* 0x0000006c6400720c */ /* 0x080fe40003f26270 */
[-C--:B------:R-:W-:Y:S02]  /*4420*/  ISETP.GE.AND P0, PT, R107, R108.reuse, PT ;  /* 0x0000006c6b00720c */ /* 0x080fe40003f06270 */
[-C--:B------:R-:W-:Y:S02]  /*4430*/  ISETP.GE.AND P5, PT, R106, R108.reuse, PT ;  /* 0x0000006c6a00720c */ /* 0x080fe40003fa6270 */
[-C--:B------:R-:W-:Y:S02]  /*4440*/  ISETP.GE.AND P4, PT, R105, R108.reuse, PT ;  /* 0x0000006c6900720c */ /* 0x080fe40003f86270 */
[-C--:B------:R-:W-:Y:S02]  /*4450*/  ISETP.GE.AND P3, PT, R104, R108.reuse, PT ;  /* 0x0000006c6800720c */ /* 0x080fe40003f66270 */
[-C--:B------:R-:W-:Y:S02]  /*4460*/  ISETP.GE.AND P2, PT, R103, R108.reuse, PT ;  /* 0x0000006c6700720c */ /* 0x080fe40003f46270 */
[----:B------:R-:W-:Y:S02]  /*4470*/  VIADDMNMX R109, R110, 0x20, RZ, !PT ;  /* 0x000000206e6d7846 */ /* 0x000fe400078001ff */
[----:B------:R-:W-:Y:S02]  /*4480*/  FSEL R6, R6, -INF , P6 ;  /* 0xff80000006067808 */ /* 0x000fe40003000000 */
        /* <DEDUP_REMOVED lines=109> */
.L_x_415:
        /* <DEDUP_REMOVED lines=265> */
.L_x_416:
        /* <DEDUP_REMOVED lines=94> */
.L_x_417:
        /* <DEDUP_REMOVED lines=285> */
.L_x_419:
[----:B------:R-:W2:Y:S01]  /*73a0*/  LDCU.64 UR10, c[0x0][0x5c0] ;  /* 0x0000b800ff0a77ac */ /* 0x000ea20008000a00 */
[----:B-1----:R-:W-:-:S05]  /*73b0*/  IADD3 R4, PT, PT, R229, R231, RZ ;  /* 0x000000e7e5047210 */ /* 0x002fca0007ffe0ff */
[C---:B--2---:R-:W-:Y:S02]  /*73c0*/  IMAD R8, R4.reuse, UR11, RZ ;  /* 0x0000000b04087c24 */ /* 0x044fe4000f8e02ff */
[----:B------:R-:W-:-:S05]  /*73d0*/  IMAD.WIDE.U32 R4, R4, UR10, RZ ;  /* 0x0000000a04047c25 */ /* 0x000fca000f8e00ff */
[----:B------:R-:W-:Y:S02]  /*73e0*/  IADD3 R8, PT, PT, R5, R8, RZ ;  /* 0x0000000805087210 */ /* 0x000fe40007ffe0ff */
[----:B------:R-:W-:Y:S02]  /*73f0*/  MOV R9, R4 ;  /* 0x0000000400097202 */ /* 0x000fe40000000f00 */
.L_x_420:
        /* <DEDUP_REMOVED lines=12> */
.L_x_421:
[----:B------:R-:W1:Y:S01]  /*74c0*/  LDCU.64 UR6, c[0x0][0x5c8] ;  /* 0x0000b900ff0677ac */ /* 0x000e620008000a00 */
[----:B------:R-:W-:-:S05]  /*74d0*/  IADD3 R14, PT, PT, R229, R231, RZ ;  /* 0x000000e7e50e7210 */ /* 0x000fca0007ffe0ff */
[C---:B-1----:R-:W-:Y:S02]  /*74e0*/  IMAD R12, R14.reuse, UR7, RZ ;  /* 0x000000070e0c7c24 */ /* 0x042fe4000f8e02ff */
[----:B------:R-:W-:-:S05]  /*74f0*/  IMAD.WIDE.U32 R14, R14, UR6, RZ ;  /* 0x000000060e0e7c25 */ /* 0x000fca000f8e00ff */
[----:B------:R-:W-:-:S07]  /*7500*/  IADD3 R12, PT, PT, R15, R12, RZ ;  /* 0x0000000c0f0c7210 */ /* 0x000fce0007ffe0ff */
.L_x_422:
        /* <DEDUP_REMOVED lines=34> */
.L_x_424:
[----:B------:R-:W-:Y:S05]  /*7730*/  BSYNC.RECONVERGENT B0 ;  /* 0x0000000000007941 */ /* 0x000fea0003800200 */
.L_x_423:
        /* <DEDUP_REMOVED lines=12> */
.L_x_426:
[----:B------:R-:W-:Y:S05]  /*7800*/  BSYNC.RECONVERGENT B0 ;  /* 0x0000000000007941 */ /* 0x000fea0003800200 */
.L_x_425:
        /* <DEDUP_REMOVED lines=14> */
.L_x_428:
[----:B------:R-:W-:Y:S05]  /*78f0*/  BSYNC.RECONVERGENT B0 ;  /* 0x0000000000007941 */ /* 0x000fea0003800200 */
.L_x_427:
        /* <DEDUP_REMOVED lines=17> */
.L_x_430:
[----:B------:R-:W-:Y:S05]  /*7a10*/  BSYNC.RECONVERGENT B0 ;  /* 0x0000000000007941 */ /* 0x000fea0003800200 */
.L_x_429:
        /* <DEDUP_REMOVED lines=30> */
.L_x_432:
[----:B------:R-:W-:Y:S05]  /*7c00*/  BSYNC.RECONVERGENT B0 ;  /* 0x0000000000007941 */ /* 0x000fea0003800200 */
.L_x_431:
        /* <DEDUP_REMOVED lines=12> */
.L_x_434:
[----:B------:R-:W-:Y:S05]  /*7cd0*/  BSYNC.RECONVERGENT B0 ;  /* 0x0000000000007941 */ /* 0x000fea0003800200 */
.L_x_433:
        /* <DEDUP_REMOVED lines=11> */
.L_x_381:
[----:B------:R-:W-:Y:S05]  /*7d90*/  BSYNC.RECONVERGENT B1 ;  /* 0x0000000000017941 */ /* 0x000fea0003800200 */
.L_x_355:
        /* <DEDUP_REMOVED lines=11> */
.L_x_436:
        /* <DEDUP_REMOVED lines=11> */
.L_x_2759:


//--------------------- .text._ZN5flash44flash_bwd_dq_dk_dv_loop_seqk_parallel_kernelI23Flash_bwd_kernel_traitsILi64ELi128ELi128ELi8ELi4ELi4ELi4ELb0ELb0EN7cutlass6half_tE19Flash_kernel_traitsILi64ELi128ELi128ELi8ES3_EELb0ELb0ELb0ELb0ELb0ELb1ELb0EEEvNS_16Flash_bwd_paramsE --------------------------
	.section	.text._ZN5flash44flash_bwd_dq_dk_dv_loop_seqk_parallel_kernelI23Flash_bwd_kernel_traitsILi64ELi128ELi128ELi8ELi4ELi4ELi4ELb0ELb0EN7cutlass6half_tE19Flash_kernel_traitsILi64ELi128ELi128ELi8ES3_EELb0ELb0ELb0ELb0ELb0ELb1ELb0EEEvNS_16Flash_bwd_paramsE,"ax",@progbits
	.align	128
        .global         _ZN5flash44flash_bwd_dq_dk_dv_loop_seqk_parallel_kernelI23Flash_bwd_kernel_traitsILi64ELi128ELi128ELi8ELi4ELi4ELi4ELb0ELb0EN7cutlass6half_tE19Flash_kernel_traitsILi64ELi128ELi128ELi8ES3_EELb0ELb0ELb0ELb0ELb0ELb1ELb0EEEvNS_16Flash_bwd_paramsE
        .type           _ZN5flash44flash_bwd_dq_dk_dv_loop_seqk_parallel_kernelI23Flash_bwd_kernel_traitsILi64ELi128ELi128ELi8ELi4ELi4ELi4ELb0ELb0EN7cutlass6half_tE19Flash_kernel_traitsILi64ELi128ELi128ELi8ES3_EELb0ELb0ELb0ELb0ELb0ELb1ELb0EEEvNS_16Flash_bwd_paramsE,@function
        .size           _ZN5flash44flash_bwd_dq_dk_dv_loop_seqk_parallel_kernelI23Flash_bwd_kernel_traitsILi64ELi128ELi128ELi8ELi4ELi4ELi4ELb0ELb0EN7cutlass6half_tE19Flash_kernel_traitsILi64ELi128ELi128ELi8ES3_EELb0ELb0ELb0ELb0ELb0ELb1ELb0EEEvNS_16Flash_bwd_paramsE,(.L_x_2760 - _ZN5flash44flash_bwd_dq_dk_dv_loop_seqk_parallel_kernelI23Flash_bwd_kernel_traitsILi64ELi128ELi128ELi8ELi4ELi4ELi4ELb0ELb0EN7cutlass6half_tE19Flash_kernel_traitsILi64ELi128ELi128ELi8ES3_EELb0ELb0ELb0ELb0ELb0ELb1ELb0EEEvNS_16Flash_bwd_paramsE)
        .other          _ZN5flash44flash_bwd_dq_dk_dv_loop_seqk_parallel_kernelI23Flash_bwd_kernel_traitsILi64ELi128ELi128ELi8ELi4ELi4ELi4ELb0ELb0EN7cutlass6half_tE19Flash_kernel_traitsILi64ELi128ELi128ELi8ES3_EELb0ELb0ELb0ELb0ELb0ELb1ELb0EEEvNS_16Flash_bwd_paramsE,@"STO_CUDA_ENTRY STV_DEFAULT"
_ZN5flash44flash_bwd_dq_dk_dv_loop_seqk_parallel_kernelI23Flash_bwd_kernel_traitsILi64ELi128ELi128ELi8ELi4ELi4ELi4ELb0ELb0EN7cutlass6half_tE19Flash_kernel_traitsILi64ELi128ELi128ELi8ES3_EELb0ELb0ELb0ELb0ELb0ELb1ELb0EEEvNS_16Flash_bwd_paramsE:
.text._ZN5flash44flash_bwd_dq_dk_dv_loop_seqk_parallel_kernelI23Flash_bwd_kernel_traitsILi64ELi128ELi128ELi8ELi4ELi4ELi4ELb0ELb0EN7cutlass6half_tE19Flash_kernel_traitsILi64ELi128ELi128ELi8ES3_EELb0ELb0ELb0ELb0ELb0ELb1ELb0EEEvNS_16Flash_bwd_paramsE:
        /* <DEDUP_REMOVED lines=9> */
[----:B------:R-:W1:Y:S01]  /*0090*/  S2R R0, SR_CTAID.Y ;  /* 0x0000000000007919 */ /* 0x000e620000002600 */
[----:B------:R-:W2:Y:S01]  /*00a0*/  LDC R2, c[0x0][0x438] ;  /* 0x00010e00ff027b82 */ /* 0x000ea20000000800 */
[----:B------:R-:W3:Y:S01]  /*00b0*/  LDCU.64 UR8, c[0x0][0x460] ;  /* 0x00008c00ff0877ac */ /* 0x000ee20008000a00 */
[----:B------:R-:W4:Y:S06]  /*00c0*/  LDCU.64 UR32, c[0x0][0x468] ;  /* 0x00008d00ff2077ac */ /* 0x000f2c0008000a00 */
[----:B------:R-:W4:Y:S01]  /*00d0*/  S2UR UR34, SR_CTAID.Y ;  /* 0x00000000002279c3 */ /* 0x000f220000002600 */
[----:B------:R-:W5:Y:S01]  /*00e0*/  LDCU.64 UR6, c[0x0][0x468] ;  /* 0x00008d00ff0677ac */ /* 0x000f620008000a00 */
[----:B------:R-:W-:Y:S01]  /*00f0*/  UMOV UR5, 0x400 ;  /* 0x0000040000057882 */ /* 0x000fe20000000000 */
[----:B------:R-:W1:Y:S05]  /*0100*/  LDCU UR10, c[0x0][0x438] ;  /* 0x00008700ff0a77ac */ /* 0x000e6a0008000800 */
[----:B------:R-:W4:Y:S01]  /*0110*/  S2UR UR4, SR_CgaCtaId ;  /* 0x00000000000479c3 */ /* 0x000f220000008800 */
[----:B------:R-:W1:Y:S01]  /*0120*/  LDCU.64 UR26, c[0x0][0x358] ;  /* 0x00006b00ff1a77ac */ /* 0x000e620008000a00 */
[----:B---3--:R-:W-:-:S06]  /*0130*/  UISETP.NE.U32.AND UP5, UPT, UR8, URZ, UPT ;  /* 0x000000ff0800728c */ /* 0x008fcc000bfa5070 */
[----:B------:R-:W3:Y:S01]  /*0140*/  S2UR UR24, SR_CgaCtaId ;  /* 0x00000000001879c3 */ /* 0x000ee20000008800 */
[----:B--2---:R-:W-:Y:S01]  /*0150*/  R2UR UR18, R2 ;  /* 0x00000000021272ca */ /* 0x004fe200000e0000 */
[----:B------:R-:W-:Y:S02]  /*0160*/  UISETP.NE.AND.EX UP5, UPT, UR9, URZ, UPT, UP5 ;  /* 0x000000ff0900728c */ /* 0x000fe4000bfa5350 */
[----:B------:R-:W-:Y:S02]  /*0170*/  UISETP.NE.U32.AND UP6, UPT, UR8, URZ, UPT ;  /* 0x000000ff0800728c */ /* 0x000fe4000bfc5070 */
[----:B-----5:R-:W-:Y:S01]  /*0180*/  UISETP.NE.U32.AND UP4, UPT, UR6, URZ, UPT ;  /* 0x000000ff0600728c */ /* 0x020fe2000bf85070 */
[----:B-1----:R-:W-:Y:S01]  /*0190*/  R2UR UR19, R0 ;  /* 0x00000000001372ca */ /* 0x002fe200000e0000 */
[----:B------:R-:W1:Y:S01]  /*01a0*/  S2UR UR23, SR_CTAID.Z ;  /* 0x00000000001779c3 */ /* 0x000e620000002700 */
[----:B----4-:R-:W-:Y:S01]  /*01b0*/  ULEA UR32, UP0, UR34, UR32, 0x2 ;  /* 0x0000002022207291 */ /* 0x010fe2000f8010ff */
[----:B------:R-:W-:Y:S01]  /*01c0*/  UMOV UR8, 0x400 ;  /* 0x0000040000087882 */ /* 0x000fe20000000000 */
[----:B------:R-:W-:-:S02]  /*01d0*/  UISETP.NE.AND.EX UP6, UPT, UR9, URZ, UPT, UP6 ;  /* 0x000000ff0900728c */ /* 0x000fc4000bfc5360 */
[----:B------:R-:W-:-:S03]  /*01e0*/  ULEA.HI.X UR33, UR34, UR33, URZ, 0x2, UP0 ;  /* 0x0000002122217291 */ /* 0x000fc600080f14ff */
[----:B------:R-:W2:Y:S01]  /*01f0*/  S2UR UR21, SR_CTAID.X ;  /* 0x00000000001579c3 */ /* 0x000ea20000002500 */
[----:B------:R-:W-:Y:S01]  /*0200*/  ULEA UR4, UR4, UR5, 0x18 ;  /* 0x0000000504047291 */ /* 0x000fe2000f8ec0ff */
[----:B------:R-:W4:Y:S01]  /*0210*/  @!UP5 LDCU UR22, c[0x0][0x434] ;  /* 0x00008680ff16d7ac */ /* 0x000f220008000800 */
[----:B------:R-:W-:-:S05]  /*0220*/  UISETP.NE.AND.EX UP4, UPT, UR7, URZ, UPT, UP4 ;  /* 0x000000ff0700728c */ /* 0x000fca000bf85340 */
[----:B------:R-:W1:Y:S01]  /*0230*/  S2UR UR20, SR_CTAID.Z ;  /* 0x00000000001479c3 */ /* 0x000e620000002700 */
[----:B---3--:R-:W-:Y:S01]  /*0240*/  ULEA UR24, UR24, UR8, 0x18 ;  /* 0x0000000818187291 */ /* 0x008fe2000f8ec0ff */
[----:B------:R-:W-:Y:S01]  /*0250*/  UMOV UR5, 0xffffc000 ;  /* 0xffffc00000057882 */ /* 0x000fe20000000000 */
[----:B------:R-:W-:Y:S01]  /*0260*/  UMOV UR25, URZ ;  /* 0x000000ff00197c82 */ /* 0x000fe20008000000 */
[----:B------:R-:W-:-:S09]  /*0270*/  UMOV UR28, URZ ;  /* 0x000000ff001c7c82 */ /* 0x000fd20008000000 */
.L_x_484:
[----:B---34-:R-:W3:Y:S01]  /*0280*/  LDC.64 R2, c[0x0][0x470] ;  /* 0x00011c00ff027b82 */ /* 0x018ee20000000a00 */
[----:B------:R-:W4:Y:S01]  /*0290*/  LDCU.64 UR8, c[0x0][0x478] ;  /* 0x00008f00ff0877ac */ /* 0x000f220008000a00 */
[----:B------:R-:W-:Y:S01]  /*02a0*/  IMAD.U32 R0, RZ, RZ, UR34 ;  /* 0x00000022ff007e24 */ /* 0x000fe2000f8e00ff */
[----:B------:R-:W-:-:S05]  /*02b0*/  PLOP3.LUT P2, PT, PT, PT, UP6, 0x80, 0x8 ;  /* 0x000000000008781c */ /* 0x000fca0003f4f068 */
[----:B------:R-:W2:Y:S01]  /*02c0*/  LDC.64 R8, c[0x0][0x460] ;  /* 0x00011800ff087b82 */ /* 0x000ea20000000a00 */
[----:B----4-:R-:W-:-:S04]  /*02d0*/  UISETP.NE.U32.AND UP1, UPT, UR8, URZ, UPT ;  /* 0x000000ff0800728c */ /* 0x010fc8000bf25070 */
[----:B------:R-:W-:Y:S01]  /*02e0*/  UISETP.NE.AND.EX UP1, UPT, UR9, URZ, UPT, UP1 ;  /* 0x000000ff0900728c */ /* 0x000fe2000bf25310 */
[----:B---3--:R-:W-:Y:S02]  /*02f0*/  ISETP.NE.U32.AND P4, PT, R2, RZ, PT ;  /* 0x000000ff0200720c */ /* 0x008fe40003f85070 */
[----:B------:R-:W3:Y:S02]  /*0300*/  LDC.U8 R7, c[0x0][0x532] ;  /* 0x00014c80ff077b82 */ /* 0x000ee40000000000 */
[----:B------:R-:W-:Y:S02]  /*0310*/  ISETP.NE.AND.EX P4, PT, R3, RZ, PT, P4 ;  /* 0x000000ff0300720c */ /* 0x000fe40003f85340 */
[----:B------:R-:W-:-:S04]  /*0320*/  PLOP3.LUT P0, PT, PT, PT, UP1, 0x80, 0x8 ;  /* 0x000000000008781c */ /* 0x000fc80003f0f018 */
[----:B------:R-:W-:Y:S01]  /*0330*/  @UP1 ULEA UR8, UP0, UR34, UR8, 0x2 ;  /* 0x0000000822081291 */ /* 0x000fe2000f8010ff */
[----:B------:R-:W-:Y:S01]  /*0340*/  ISETP.EQ.U32.AND P3, PT, RZ, UR6, PT ;  /* 0x00000006ff007c0c */ /* 0x000fe2000bf62070 */
[----:B-----5:R-:W-:Y:S01]  /*0350*/  IMAD.MOV.U32 R248, RZ, RZ, -0x1 ;  /* 0xfffffffffff87424 */ /* 0x020fe200078e00ff */
[----:B------:R-:W4:Y:S04]  /*0360*/  @!UP1 LDCU UR11, c[0x0][0x43c] ;  /* 0x00008780ff0b97ac */ /* 0x000f280008000800 */
[C---:B------:R-:W-:Y:S01]  /*0370*/  @P4 LEA R4, P1, R0.reuse, R2, 0x2 ;  /* 0x0000000200044211 */ /* 0x040fe200078210ff */
[----:B------:R-:W-:Y:S01]  /*0380*/  @UP1 ULEA.HI.X UR9, UR34, UR9, URZ, 0x2, UP0 ;  /* 0x0000000922091291 */ /* 0x000fe200080f14ff */
[----:B------:R-:W-:Y:S02]  /*0390*/  IMAD.U32 R2, RZ, RZ, UR8 ;  /* 0x00000008ff027e24 */ /* 0x000fe4000f8e00ff */
[----:B------:R-:W-:-:S02]  /*03a0*/  @P4 LEA.HI.X R5, R0, R3, RZ, 0x2, P1 ;  /* 0x0000000300054211 */ /* 0x000fc400008f14ff */
[----:B------:R-:W-:Y:S01]  /*03b0*/  PLOP3.LUT P1, PT, PT, PT, UP5, 0x80, 0x8 ;  /* 0x000000000008781c */ /* 0x000fe20003f2f058 */
[----:B------:R-:W-:Y:S02]  /*03c0*/  IMAD.U32 R3, RZ, RZ, UR9 ;  /* 0x00000009ff037e24 */ /* 0x000fe4000f8e00ff */
[----:B------:R-:W4:Y:S01]  /*03d0*/  @P4 LDG.E R6, desc[UR26][R4.64] ;  /* 0x0000001a04064981 */ /* 0x000f22000c1e1900 */
[----:B---3--:R-:W-:Y:S02]  /*03e0*/  ISETP.NE.AND P5, PT, R7, RZ, PT ;  /* 0x000000ff0700720c */ /* 0x008fe40003fa5270 */
[----:B------:R-:W3:Y:S02]  /*03f0*/  @!UP1 LDCU.64 UR8, c[0x0][0x488] ;  /* 0x00009100ff0897ac */ /* 0x000ee40008000a00 */
[----:B------:R-:W-:Y:S01]  /*0400*/  ISETP.EQ.OR.EX P3, PT, RZ, UR7, !P5, P3 ;  /* 0x00000007ff007c0c */ /* 0x000fe2000ef62730 */
[----:B------:R2:W4:Y:S02]  /*0410*/  @P0 LDG.E R5, desc[UR26][R2.64] ;  /* 0x0000001a02050981 */ /* 0x000524000c1e1900 */
[----:B--2---:R-:W-:-:S05]  /*0420*/  IMAD.WIDE.U32 R2, R0, 0x4, R8 ;  /* 0x0000000400027825 */ /* 0x004fca00078e0008 */
[----:B------:R-:W2:Y:S04]  /*0430*/  @P2 LDG.E R4, desc[UR26][R2.64] ;  /* 0x0000001a02042981 */ /* 0x000ea8000c1e1900 */
[----:B------:R1:W2:Y:S02]  /*0440*/  @P1 LDG.E R0, desc[UR26][R2.64+0x4] ;  /* 0x0000041a02001981 */ /* 0x0002a4000c1e1900 */
[----:B-1----:R-:W-:Y:S02]  /*0450*/  IMAD.U32 R2, RZ, RZ, UR32 ;  /* 0x00000020ff027e24 */ /* 0x002fe4000f8e00ff */
[----:B------:R-:W-:-:S05]  /*0460*/  IMAD.U32 R3, RZ, RZ, UR33 ;  /* 0x00000021ff037e24 */ /* 0x000fca000f8e00ff */
[----:B------:R1:W5:Y:S01]  /*0470*/  @!P3 LDG.E R248, desc[UR26][R2.64] ;  /* 0x0000001a02f8b981 */ /* 0x000362000c1e1900 */
[----:B------:R-:W-:Y:S01]  /*0480*/  UMOV UR30, URZ ;  /* 0x000000ff001e7c82 */ /* 0x000fe20008000000 */
[----:B---3--:R-:W-:Y:S01]  /*0490*/  @!UP1 UISETP.NE.U32.AND UP0, UPT, UR8, URZ, UPT ;  /* 0x000000ff0800928c */ /* 0x008fe2000bf05070 */
[----:B------:R-:W-:Y:S01]  /*04a0*/  UMOV UR12, 0xffffffff ;  /* 0xffffffff000c7882 */ /* 0x000fe20000000000 */
[----:B------:R-:W-:Y:S02]  /*04b0*/  USHF.L.U32 UR35, UR31, 0x7, URZ ;  /* 0x000000071f237899 */ /* 0x000fe400080006ff */
[----:B------:R-:W-:-:S04]  /*04c0*/  @!UP1 UISETP.NE.AND.EX UP0, UPT, UR9, URZ, UPT, UP0 ;  /* 0x000000ff0900928c */ /* 0x000fc8000bf05300 */
[----:B----4-:R-:W-:Y:S01]  /*04d0*/  @!UP1 USEL UR11, UR11, URZ, UP0 ;  /* 0x000000ff0b0b9287 */ /* 0x010fe20008000000 */
[----:B------:R-:W-:Y:S02]  /*04e0*/  @P4 R2UR UR30, R6 ;  /* 0x00000000061e42ca */ /* 0x000fe400000e0000 */
[----:B------:R-:W-:-:S13]  /*04f0*/  @P0 R2UR UR29, R5 ;  /* 0x00000000051d02ca */ /* 0x000fda00000e0000 */
[----:B------:R-:W-:Y:S01]  /*0500*/  @UP1 UIADD3 UR29, UPT, UPT, UR29, -UR30, URZ ;  /* 0x8000001e1d1d1290 */ /* 0x000fe2000fffe0ff */
[----:B--2---:R-:W-:Y:S02]  /*0510*/  @P2 R2UR UR12, R4 ;  /* 0x00000000040c22ca */ /* 0x004fe400000e0000 */
[----:B------:R-:W-:Y:S01]  /*0520*/  @P1 R2UR UR8, R0 ;  /* 0x00000000000812ca */ /* 0x000fe200000e0000 */
[----:B-1----:R-:W-:-:S14]  /*0530*/  BRA.U !UP4, `(.L_x_437) ;  /* 0x000000010c247547 */ /* 0x002fdc000b800000 */
[----:B------:R-:W-:Y:S01]  /*0540*/  IMAD.U32 R4, RZ, RZ, UR32 ;  /* 0x00000020ff047e24 */ /* 0x000fe2000f8e00ff */
[----:B------:R-:W-:Y:S01]  /*0550*/  MOV R5, UR33 ;  /* 0x0000002100057c02 */ /* 0x000fe20008000f00 */
[----:B------:R-:W-:Y:S01]  /*0560*/  IMAD.U32 R2, RZ, RZ, UR32 ;  /* 0x00000020ff027e24 */ /* 0x000fe2000f8e00ff */
[----:B------:R-:W-:-:S03]  /*0570*/  MOV R3, UR33 ;  /* 0x0000002100037c02 */ /* 0x000fc60008000f00 */
[----:B------:R-:W2:Y:S04]  /*0580*/  @P5 LDG.E R0, desc[UR26][R4.64+0x4] ;  /* 0x0000041a04005981 */ /* 0x000ea8000c1e1900 */
[----:B------:R-:W3:Y:S01]  /*0590*/  @!P5 LDG.E R2, desc[UR26][R2.64] ;  /* 0x0000001a0202d981 */ /* 0x000ee2000c1e1900 */
[----:B--2--5:R-:W-:-:S05]  /*05a0*/  @P5 IMAD.IADD R0, R0, 0x1, -R248 ;  /* 0x0000000100005824 */ /* 0x024fca00078e0af8 */
[----:B------:R-:W-:Y:S02]  /*05b0*/  @P5 R2UR UR10, R0 ;  /* 0x00000000000a52ca */ /* 0x000fe400000e0000 */
[----:B---3--:R-:W-:-:S15]  /*05c0*/  @!P5 R2UR UR10, R2 ;  /* 0x00000000020ad2ca */ /* 0x008fde00000e0000 */
.L_x_437:
[----:B------:R-:W-:Y:S01]  /*05d0*/  @!UP1 UIADD3 UR29, UPT, UPT, UR11, UR10, -UR30 ;  /* 0x0000000a0b1d9290 */ /* 0x000fe2000fffe81e */
[----:B------:R-:W-:Y:S01]  /*05e0*/  @!UP5 UMOV UR37, UR22 ;  /* 0x000000160025dc82 */ /* 0x000fe20008000000 */
[----:B------:R-:W-:Y:S02]  /*05f0*/  @UP5 UIADD3 UR37, UPT, UPT, UR8, -UR12, URZ ;  /* 0x8000000c08255290 */ /* 0x000fe4000fffe0ff */
[----:B------:R-:W-:-:S09]  /*0600*/  UISETP.GT.AND UP0, UPT, UR29, UR35, UPT ;  /* 0x000000231d00728c */ /* 0x000fd2000bf04270 */
[----:B------:R-:W-:Y:S05]  /*0610*/  BRA.U !UP0, `(.L_x_438) ;  /* 0x0000009108887547 */ /* 0x000fea000b800000 */
[----:B------:R-:W-:Y:S01]  /*0620*/  UISETP.NE.AND UP0, UPT, UR12, -0x1, UPT ;  /* 0xffffffff0c00788c */ /* 0x000fe2000bf05270 */
[----:B-----5:R-:W-:Y:S01]  /*0630*/  ISETP.NE.AND P4, PT, R248, -0x1, PT ;  /* 0xfffffffff800780c */ /* 0x020fe20003f85270 */
[----:B------:R-:W-:-:S04]  /*0640*/  UIADD3 UR13, UPT, UPT, UR37, 0x7f, URZ ;  /* 0x0000007f250d7890 */ /* 0x000fc8000fffe0ff */
[----:B------:R-:W-:-:S04]  /*0650*/  USHF.R.S32.HI UR40, URZ, 0x1f, UR13 ;  /* 0x0000001fff287899 */ /* 0x000fc8000801140d */
[----:B------:R-:W-:Y:S01]  /*0660*/  ULEA.HI UR40, UR40, UR13, URZ, 0x7 ;  /* 0x0000000d28287291 */ /* 0x000fe2000f8f38ff */
[----:B------:R-:W1:Y:S01]  /*0670*/  @!UP0 LDCU.64 UR10, c[0x0][0x398] ;  /* 0x00007300ff0a87ac */ /* 0x000e620008000a00 */
[----:B------:R-:W2:Y:S02]  /*0680*/  @UP0 LDCU.64 UR8, c[0x0][0x3b0] ;  /* 0x00007600ff0807ac */ /* 0x000ea40008000a00 */
[----:B------:R-:W-:-:S04]  /*0690*/  USHF.R.S32.HI UR40, URZ, 0x7, UR40 ;  /* 0x00000007ff287899 */ /* 0x000fc80008011428 */
[----:B------:R-:W-:-:S04]  /*06a0*/  ULEA UR38, UR40, 0xffffff80, 0x7 ;  /* 0xffffff8028267891 */ /* 0x000fc8000f8e38ff */
[----:B------:R-:W-:Y:S02]  /*06b0*/  USHF.R.S32.HI UR39, URZ, 0x1f, UR38 ;  /* 0x0000001fff277899 */ /* 0x000fe40008011426 */
[----:B-1----:R-:W-:Y:S02]  /*06c0*/  @!UP0 UIMAD.WIDE.U32 UR42, UR34, UR10, URZ ;  /* 0x0000000a222a82a5 */ /* 0x002fe4000f8e00ff */
[----:B--2---:R-:W-:Y:S02]  /*06d0*/  @UP0 UIMAD.WIDE.U32 UR14, UR12, UR8, URZ ;  /* 0x000000080c0e02a5 */ /* 0x004fe4000f8e00ff */
[----:B------:R-:W-:Y:S02]  /*06e0*/  @!UP0 UIMAD UR13, UR34, UR11, UR43 ;  /* 0x0000000b220d82a4 */ /* 0x000fe4000f8e022b */
[----:B------:R-:W-:-:S03]  /*06f0*/  @UP0 UIMAD UR13, UR12, UR9, UR15 ;  /* 0x000000090c0d02a4 */ /* 0x000fc6000f8e020f */
[----:B------:R-:W-:Y:S01]  /*0700*/  @UP0 UMOV UR42, UR14 ;  /* 0x0000000e002a0c82 */ /* 0x000fe20008000000 */
[----:B------:R-:W-:Y:S08]  /*0710*/  @P4 BRA `(.L_x_439) ;  /* 0x0000000000404947 */ /* 0x000ff00003800000 */
[----:B------:R-:W1:Y:S01]  /*0720*/  LDCU.64 UR16, c[0x0][0x3b8] ;  /* 0x00007700ff1077ac */ /* 0x000e620008000a00 */
[----:B------:R-:W-:Y:S01]  /*0730*/  MOV R0, UR30 ;  /* 0x0000001e00007c02 */ /* 0x000fe20008000f00 */
[----:B------:R-:W2:Y:S03]  /*0740*/  LDCU.64 UR8, c[0x0][0x3a0] ;  /* 0x00007400ff0877ac */ /* 0x000ea60008000a00 */
[----:B------:R-:W-:Y:S02]  /*0750*/  SHF.R.S32.HI R0, RZ, 0x1f, R0 ;  /* 0x0000001fff007819 */ /* 0x000fe40000011400 */
[----:B-1----:R-:W-:-:S03]  /*0760*/  MOV R2, UR16 ;  /* 0x0000001000027c02 */ /* 0x002fc60008000f00 */
[----:B------:R-:W-:Y:S01]  /*0770*/  IMAD R0, R0, UR16, RZ ;  /* 0x0000001000007c24 */ /* 0x000fe2000f8e02ff */
[----:B------:R-:W-:Y:S01]  /*0780*/  MOV R4, UR17 ;  /* 0x0000001100047c02 */ /* 0x000fe20008000f00 */
[----:B------:R-:W-:-:S04]  /*0790*/  IMAD.WIDE.U32 R2, R2, UR30, RZ ;  /* 0x0000001e02027c25 */ /* 0x000fc8000f8e00ff */
[----:B------:R-:W-:Y:S01]  /*07a0*/  IMAD R0, R4, UR30, R0 ;  /* 0x0000001e04007c24 */ /* 0x000fe2000f8e0200 */
[----:B--2---:R-:W-:-:S04]  /*07b0*/  MOV R4, UR9 ;  /* 0x0000000900047c02 */ /* 0x004fc80008000f00 */
[----:B------:R-:W-:Y:S02]  /*07c0*/  IADD3 R3, PT, PT, R3, R0, RZ ;  /* 0x0000000003037210 */ /* 0x000fe40007ffe0ff */
[----:B------:R-:W-:-:S05]  /*07d0*/  MOV R0, UR8 ;  /* 0x0000000800007c02 */ /* 0x000fca0008000f00 */
[----:B------:R-:W-:-:S04]  /*07e0*/  IMAD.WIDE.U32 R2, R0, UR34, R2 ;  /* 0x0000002200027c25 */ /* 0x000fc8000f8e0002 */
[----:B------:R-:W-:Y:S01]  /*07f0*/  IMAD R32, R4, UR34, R3 ;  /* 0x0000002204207c24 */ /* 0x000fe2000f8e0203 */
[----:B------:R-:W-:Y:S01]  /*0800*/  MOV R29, R2 ;  /* 0x00000002001d7202 */ /* 0x000fe20000000f00 */
[----:B------:R-:W-:Y:S06]  /*0810*/  BRA `(.L_x_440) ;  /* 0x0000000000187947 */ /* 0x000fec0003800000 */
.L_x_439:
[----:B------:R-:W1:Y:S01]  /*0820*/  LDCU.64 UR16, c[0x0][0x3b8] ;  /* 0x00007700ff1077ac */ /* 0x000e620008000a00 */
[----:B------:R-:W-:-:S05]  /*0830*/  IADD3 R2, PT, PT, R248, UR30, RZ ;  /* 0x0000001ef8027c10 */ /* 0x000fca000fffe0ff */
[C---:B-1----:R-:W-:Y:S02]  /*0840*/  IMAD R0, R2.reuse, UR17, RZ ;  /* 0x0000001102007c24 */ /* 0x042fe4000f8e02ff */
[----:B------:R-:W-:-:S05]  /*0850*/  IMAD.WIDE.U32 R2, R2, UR16, RZ ;  /* 0x0000001002027c25 */ /* 0x000fca000f8e00ff */
[----:B------:R-:W-:Y:S02]  /*0860*/  IADD3 R32, PT, PT, R3, R0, RZ ;  /* 0x0000000003207210 */ /* 0x000fe40007ffe0ff */
[----:B------:R-:W-:-:S07]  /*0870*/  MOV R29, R2 ;  /* 0x00000002001d7202 */ /* 0x000fce0000000f00 */
.L_x_440:
[----:B------:R-:W1:Y:S01]  /*0880*/  LDC R5, c[0x0][0x3e8] ;  /* 0x0000fa00ff057b82 */ /* 0x000e620000000800 */
[----:B------:R-:W2:Y:S01]  /*0890*/  S2R R6, SR_CTAID.Z ;  /* 0x0000000000067919 */ /* 0x000ea20000002700 */
[----:B------:R-:W-:Y:S01]  /*08a0*/  USHF.R.S32.HI UR36, URZ, 0x1f, UR35 ;  /* 0x0000001fff247899 */ /* 0x000fe20008011423 */
[----:B-1----:R-:W-:-:S05]  /*08b0*/  IABS R0, R5 ;  /* 0x0000000500007213 */ /* 0x002fca0000000000 */
[----:B------:R-:W-:-:S04]  /*08c0*/  IMAD.MOV.U32 R4, RZ, RZ, R0 ;  /* 0x000000ffff047224 */ /* 0x000fc800078e0000 */
[----:B------:R-:W1:Y:S01]  /*08d0*/  I2F.RP R2, R4 ;  /* 0x0000000400027306 */ /* 0x000e620000209400 */
[----:B--2---:R-:W-:-:S07]  /*08e0*/  IABS R6, R6 ;  /* 0x0000000600067213 */ /* 0x004fce0000000000 */
[----:B-1----:R-:W1:Y:S02]  /*08f0*/  MUFU.RCP R2, R2 ;  /* 0x0000000200027308 */ /* 0x002e640000001000 */
[----:B-1----:R-:W-:-:S06]  /*0900*/  VIADD R2, R2, 0xffffffe ;  /* 0x0ffffffe02027836 */ /* 0x002fcc0000000000 */
[----:B------:R-:W1:Y:S02]  /*0910*/  F2I.FTZ.U32.TRUNC.NTZ R3, R2 ;  /* 0x0000000200037305 */ /* 0x000e64000021f000 */
[----:B-1----:R-:W-:Y:S01]  /*0920*/  IADD3 R0, PT, PT, RZ, -R3, RZ ;  /* 0x80000003ff007210 */ /* 0x002fe20007ffe0ff */
[----:B------:R-:W-:-:S04]  /*0930*/  IMAD.MOV.U32 R2, RZ, RZ, RZ ;  /* 0x000000ffff027224 */ /* 0x000fc800078e00ff */
[----:B------:R-:W-:-:S04]  /*0940*/  IMAD R0, R0, R4, RZ ;  /* 0x0000000400007224 */ /* 0x000fc800078e02ff */
[----:B------:R-:W-:-:S04]  /*0950*/  IMAD.HI.U32 R0, R3, R0, R2 ;  /* 0x0000000003007227 */ /* 0x000fc800078e0002 */
[----:B------:R-:W-:-:S04]  /*0960*/  IMAD.MOV.U32 R3, RZ, RZ, R6 ;  /* 0x000000ffff037224 */ /* 0x000fc800078e0006 */
[----:B------:R-:W-:-:S05]  /*0970*/  IMAD.HI.U32 R0, R0, R3, RZ ;  /* 0x0000000300007227 */ /* 0x000fca00078e00ff */
[----:B------:R-:W-:-:S05]  /*0980*/  IADD3 R2, PT, PT, -R0, RZ, RZ ;  /* 0x000000ff00027210 */ /* 0x000fca0007ffe1ff */
[----:B------:R-:W-:-:S05]  /*0990*/  IMAD R2, R4, R2, R3 ;  /* 0x0000000204027224 */ /* 0x000fca00078e0203 */
[----:B------:R-:W-:-:S13]  /*09a0*/  ISETP.GT.U32.AND P1, PT, R4, R2, PT ;  /* 0x000000020400720c */ /* 0x000fda0003f24070 */
[----:B------:R-:W-:Y:S02]  /*09b0*/  @!P1 IMAD.IADD R2, R2, 0x1, -R4 ;  /* 0x0000000102029824 */ /* 0x000fe400078e0a04 */
[----:B------:R-:W-:Y:S01]  /*09c0*/  @!P1 VIADD R0, R0, 0x1 ;  /* 0x0000000100009836 */ /* 0x000fe20000000000 */
[C---:B------:R-:W-:Y:S02]  /*09d0*/  ISETP.NE.AND P1, PT, R5.reuse, RZ, PT ;  /* 0x000000ff0500720c */ /* 0x040fe40003f25270 */
[----:B------:R-:W-:Y:S02]  /*09e0*/  ISETP.GE.U32.AND P2, PT, R2, R4, PT ;  /* 0x000000040200720c */ /* 0x000fe40003f46070 */
[----:B------:R-:W-:-:S04]  /*09f0*/  LOP3.LUT R2, R5, UR23, RZ, 0x3c, !PT ;  /* 0x0000001705027c12 */ /* 0x000fc8000f8e3cff */
[----:B------:R-:W-:-:S07]  /*0a00*/  ISETP.GE.AND P0, PT, R2, RZ, PT ;  /* 0x000000ff0200720c */ /* 0x000fce0003f06270 */
[----:B------:R-:W-:-:S05]  /*0a10*/  @P2 IADD3 R0, PT, PT, R0, 0x1, RZ ;  /* 0x0000000100002810 */ /* 0x000fca0007ffe0ff */
[----:B------:R-:W-:-:S05]  /*0a20*/  IMAD.MOV.U32 R22, RZ, RZ, R0 ;  /* 0x000000ffff167224 */ /* 0x000fca00078e0000 */
[----:B------:R-:W-:Y:S02]  /*0a30*/  @!P0 IADD3 R22, PT, PT, -R22, RZ, RZ ;  /* 0x000000ff16168210 */ /* 0x000fe40007ffe1ff */
[----:B------:R-:W-:-:S04]  /*0a40*/  @!P1 LOP3.LUT R22, RZ, R5, RZ, 0x33, !PT ;  /* 0x00000005ff169212 */ /* 0x000fc800078e33ff */
[----:B------:R-:W-:Y:S01]  /*0a50*/  SHF.R.S32.HI R25, RZ, 0x1f, R22 ;  /* 0x0000001fff197819 */ /* 0x000fe20000011416 */
[----:B------:R-:W-:Y:S06]  /*0a60*/  @P4 BRA `(.L_x_441) ;  /* 0x0000000000404947 */ /* 0x000fec0003800000 */
        /* <DEDUP_REMOVED lines=16> */
.L_x_441:
[----:B------:R-:W1:Y:S01]  /*0b70*/  LDCU.64 UR14, c[0x0][0x3c0] ;  /* 0x00007800ff0e77ac */ /* 0x000e620008000a00 */
[----:B------:R-:W-:-:S05]  /*0b80*/  IADD3 R0, PT, PT, R248, UR30, RZ ;  /* 0x0000001ef8007c10 */ /* 0x000fca000fffe0ff */
[C---:B-1----:R-:W-:Y:S02]  /*0b90*/  IMAD R4, R0.reuse, UR15, RZ ;  /* 0x0000000f00047c24 */ /* 0x042fe4000f8e02ff */
[----:B------:R-:W-:-:S05]  /*0ba0*/  IMAD.WIDE.U32 R2, R0, UR14, RZ ;  /* 0x0000000e00027c25 */ /* 0x000fca000f8e00ff */
[----:B------:R-:W-:Y:S02]  /*0bb0*/  IADD3 R24, PT, PT, R3, R4, RZ ;  /* 0x0000000403187210 */ /* 0x000fe40007ffe0ff */
[----:B------:R-:W-:Y:S02]  /*0bc0*/  MOV R23, R2 ;  /* 0x0000000200177202 */ /* 0x000fe40000000f00 */
.L_x_442:
[----:B------:R-:W1:Y:S01]  /*0bd0*/  @!UP0 LDCU.64 UR10, c[0x0][0x588] ;  /* 0x0000b100ff0a87ac */ /* 0x000e620008000a00 */
[----:B------:R-:W2:Y:S01]  /*0be0*/  @UP0 LDCU.64 UR8, c[0x0][0x590] ;  /* 0x0000b200ff0807ac */ /* 0x000ea20008000a00 */
[----:B------:R-:W3:Y:S01]  /*0bf0*/  LDCU UR48, c[0x0][0x3e0] ;  /* 0x00007c00ff3077ac */ /* 0x000ee20008000800 */
[----:B------:R-:W3:Y:S01]  /*0c00*/  LDCU UR47, c[0x0][0x44c] ;  /* 0x00008980ff2f77ac */ /* 0x000ee20008000800 */
[----:B-1----:R-:W-:Y:S02]  /*0c10*/  @!UP0 UIMAD.WIDE.U32 UR44, UR34, UR10, URZ ;  /* 0x0000000a222c82a5 */ /* 0x002fe4000f8e00ff */
[----:B--2---:R-:W-:Y:S02]  /*0c20*/  @UP0 UIMAD.WIDE.U32 UR50, UR12, UR8, URZ ;  /* 0x000000080c3202a5 */ /* 0x004fe4000f8e00ff */
[----:B------:R-:W-:-:S03]  /*0c30*/  @!UP0 UIMAD UR43, UR34, UR11, UR45 ;  /* 0x0000000b222b82a4 */ /* 0x000fc6000f8e022d */
[----:B------:R-:W-:Y:S01]  /*0c40*/  @!UP0 UMOV UR10, UR44 ;  /* 0x0000002c000a8c82 */ /* 0x000fe20008000000 */
[----:B------:R-:W-:Y:S01]  /*0c50*/  @UP0 UIMAD UR43, UR12, UR9, UR51 ;  /* 0x000000090c2b02a4 */ /* 0x000fe2000f8e0233 */
[----:B------:R-:W-:Y:S01]  /*0c60*/  @UP0 UMOV UR10, UR50 ;  /* 0x00000032000a0c82 */ /* 0x000fe20008000000 */
[----:B---3--:R-:W-:Y:S01]  /*0c70*/  UIMAD.WIDE UR54, UR48, UR47, URZ ;  /* 0x0000002f303672a5 */ /* 0x008fe2000f8e02ff */
[----:B------:R-:W-:Y:S11]  /*0c80*/  BRA.U UP0, `(.L_x_443) ;  /* 0x0000000100407547 */ /* 0x000ff6000b800000 */
[----:B------:R-:W1:Y:S01]  /*0c90*/  LDCU UR50, c[0x0][0x444] ;  /* 0x00008880ff3277ac */ /* 0x000e620008000800 */
[----:B------:R-:W-:Y:S02]  /*0ca0*/  USHF.R.S32.HI UR9, URZ, 0x1f, UR48 ;  /* 0x0000001fff097899 */ /* 0x000fe40008011430 */
[----:B-1----:R-:W-:Y:S02]  /*0cb0*/  USHF.R.S32.HI UR8, URZ, 0x1f, UR50 ;  /* 0x0000001fff087899 */ /* 0x002fe40008011432 */
[----:B------:R-:W-:Y:S02]  /*0cc0*/  UIMAD.WIDE.U32 UR50, UR34, UR50, URZ ;  /* 0x00000032223272a5 */ /* 0x000fe4000f8e00ff */
[----:B------:R-:W-:Y:S02]  /*0cd0*/  UIMAD UR8, UR8, UR34, URZ ;  /* 0x00000022080872a4 */ /* 0x000fe4000f8e02ff */
[----:B------:R-:W-:Y:S02]  /*0ce0*/  UIMAD.WIDE.U32 UR44, UR50, UR48, URZ ;  /* 0x00000030322c72a5 */ /* 0x000fe4000f8e00ff */
[----:B------:R-:W-:-:S04]  /*0cf0*/  UIADD3 UR8, UPT, UPT, UR51, UR8, URZ ;  /* 0x0000000833087290 */ /* 0x000fc8000fffe0ff */
[----:B------:R-:W-:-:S04]  /*0d00*/  UIMAD UR8, UR8, UR48, URZ ;  /* 0x00000030080872a4 */ /* 0x000fc8000f8e02ff */
[----:B------:R-:W-:Y:S02]  /*0d10*/  UIMAD UR8, UR9, UR50, UR8 ;  /* 0x00000032090872a4 */ /* 0x000fe4000f8e0208 */
[----:B------:R-:W-:Y:S02]  /*0d20*/  USHF.R.S32.HI UR9, URZ, 0x1f, UR47 ;  /* 0x0000001fff097899 */ /* 0x000fe4000801142f */
[----:B------:R-:W-:Y:S02]  /*0d30*/  UIADD3 UR8, UPT, UPT, UR45, UR8, URZ ;  /* 0x000000082d087290 */ /* 0x000fe4000fffe0ff */
[----:B------:R-:W-:Y:S02]  /*0d40*/  UIMAD.WIDE.U32 UR50, UR44, UR47, URZ ;  /* 0x0000002f2c3272a5 */ /* 0x000fe4000f8e00ff */
[----:B------:R-:W-:-:S04]  /*0d50*/  UIMAD UR8, UR8, UR47, URZ ;  /* 0x0000002f080872a4 */ /* 0x000fc8000f8e02ff */
[----:B------:R-:W-:-:S04]  /*0d60*/  UIMAD UR8, UR9, UR44, UR8 ;  /* 0x0000002c090872a4 */ /* 0x000fc8000f8e0208 */
[----:B------:R-:W-:Y:S01]  /*0d70*/  UIADD3 UR44, UPT, UPT, UR51, UR8, URZ ;  /* 0x00000008332c7290 */ /* 0x000fe2000fffe0ff */
[----:B------:R-:W-:Y:S11]  /*0d80*/  BRA `(.L_x_444) ;  /* 0x00000000000c7947 */ /* 0x000ff60003800000 */
.L_x_443:
[----:B------:R-:W-:Y:S02]  /*0d90*/  UIMAD.WIDE.U32 UR50, UR54, UR12, URZ ;  /* 0x0000000c363272a5 */ /* 0x000fe4000f8e00ff */
[----:B------:R-:W-:-:S04]  /*0da0*/  UIMAD UR44, UR55, UR12, URZ ;  /* 0x0000000c372c72a4 */ /* 0x000fc8000f8e02ff */
[----:B------:R-:W-:Y:S02]  /*0db0*/  UIADD3 UR44, UPT, UPT, UR51, UR44, URZ ;  /* 0x0000002c332c7290 */ /* 0x000fe4000fffe0ff */
.L_x_444:
[----:B------:R-:W1:Y:S01]  /*0dc0*/  LDCU.U8 UR9, c[0x0][0x548] ;  /* 0x0000a900ff0977ac */ /* 0x000e620008000000 */
[----:B------:R-:W-:Y:S01]  /*0dd0*/  USHF.L.U32 UR8, UR34, 0x7, URZ ;  /* 0x0000000722087899 */ /* 0x000fe200080006ff */
[----:B------:R-:W2:Y:S03]  /*0de0*/  LDCU.U8 UR46, c[0x0][0x5f0] ;  /* 0x0000be00ff2e77ac */ /* 0x000ea60008000000 */
[----:B------:R-:W-:-:S04]  /*0df0*/  USEL UR11, UR8, URZ, UP6 ;  /* 0x000000ff080b7287 */ /* 0x000fc8000b000000 */
[----:B------:R-:W-:Y:S02]  /*0e00*/  UIADD3 UR11, UP0, UPT, UR38, UR11, URZ ;  /* 0x0000000b260b7290 */ /* 0x000fe4000ff1e0ff */
[----:B-1----:R-:W-:Y:S02]  /*0e10*/  UISETP.NE.AND UP1, UPT, UR9, URZ, UPT ;  /* 0x000000ff0900728c */ /* 0x002fe4000bf25270 */
[----:B------:R-:W-:Y:S02]  /*0e20*/  UIADD3.X UR41, UPT, UPT, URZ, UR39, URZ, UP0, !UPT ;  /* 0x00000027ff297290 */ /* 0x000fe400087fe4ff */
[----:B------:R-:W-:Y:S02]  /*0e30*/  UIMAD.WIDE.U32 UR52, UR11, UR54, URZ ;  /* 0x000000360b3472a5 */ /* 0x000fe4000f8e00ff */
[----:B------:R-:W-:-:S04]  /*0e40*/  UIMAD UR41, UR41, UR54, URZ ;  /* 0x00000036292972a4 */ /* 0x000fc8000f8e02ff */
[----:B------:R-:W-:Y:S02]  /*0e50*/  UIMAD UR41, UR55, UR11, UR41 ;  /* 0x0000000b372972a4 */ /* 0x000fe4000f8e0229 */
[----:B------:R-:W-:Y:S02]  /*0e60*/  UIMAD UR11, UR23, UR47, URZ ;  /* 0x0000002f170b72a4 */ /* 0x000fe4000f8e02ff */
[----:B------:R-:W-:Y:S01]  /*0e70*/  UIADD3 UR41, UPT, UPT, UR53, UR41, URZ ;  /* 0x0000002935297290 */ /* 0x000fe2000fffe0ff */
[----:B--2---:R-:W-:Y:S11]  /*0e80*/  BRA.U !UP1, `(.L_x_445) ;  /* 0x00000001091c7547 */ /* 0x004ff6000b800000 */
[----:B------:R-:W1:Y:S01]  /*0e90*/  LDCU UR9, c[0x0][0x434] ;  /* 0x00008680ff0977ac */ /* 0x000e620008000800 */
[----:B------:R-:W2:Y:S01]  /*0ea0*/  LDCU UR45, c[0x0][0x454] ;  /* 0x00008a80ff2d77ac */ /* 0x000ea20008000800 */
[----:B------:R-:W-:Y:S02]  /*0eb0*/  UISETP.NE.AND UP0, UPT, UR12, -0x1, UPT ;  /* 0xffffffff0c00788c */ /* 0x000fe4000bf05270 */
[----:B-1----:R-:W-:-:S04]  /*0ec0*/  UIMAD UR9, UR34, UR9, URZ ;  /* 0x00000009220972a4 */ /* 0x002fc8000f8e02ff */
[----:B------:R-:W-:-:S04]  /*0ed0*/  USEL UR9, UR9, UR12, !UP0 ;  /* 0x0000000c09097287 */ /* 0x000fc8000c000000 */
[----:B--2---:R-:W-:Y:S01]  /*0ee0*/  UIMAD UR45, UR23, UR45, UR9 ;  /* 0x0000002d172d72a4 */ /* 0x004fe2000f8e0209 */
[----:B------:R-:W-:Y:S05]  /*0ef0*/  BRA `(.L_x_446) ;  /* 0x00000000000c7947 */ /* 0x000fea0003800000 */
.L_x_445:
[----:B------:R-:W1:Y:S01]  /*0f00*/  LDCU UR45, c[0x0][0x434] ;  /* 0x00008680ff2d77ac */ /* 0x000e620008000800 */
[----:B------:R-:W-:-:S04]  /*0f10*/  UIMAD UR9, UR34, UR48, UR23 ;  /* 0x00000030220972a4 */ /* 0x000fc8000f8e0217 */
[----:B-1----:R-:W-:Y:S02]  /*0f20*/  UIMAD UR45, UR9, UR45, URZ ;  /* 0x0000002d092d72a4 */ /* 0x002fe4000f8e02ff */
.L_x_446:
[----:B------:R-:W-:Y:S01]  /*0f30*/  UIADD3 UR40, UPT, UPT, UR40, -0x1, URZ ;  /* 0xffffffff28287890 */ /* 0x000fe2000fffe0ff */
[----:B------:R-:W-:Y:S09]  /*0f40*/  BRA.U !UP1, `(.L_x_447) ;  /* 0x0000000109247547 */ /* 0x000ff2000b800000 */
[----:B------:R-:W1:Y:S01]  /*0f50*/  LDCU UR9, c[0x0][0x444] ;  /* 0x00008880ff0977ac */ /* 0x000e620008000800 */
[----:B------:R-:W2:Y:S01]  /*0f60*/  LDCU UR51, c[0x0][0x430] ;  /* 0x00008600ff3377ac */ /* 0x000ea20008000800 */
[----:B------:R-:W2:Y:S01]  /*0f70*/  LDCU UR49, c[0x0][0x454] ;  /* 0x00008a80ff3177ac */ /* 0x000ea20008000800 */
[----:B------:R-:W-:-:S11]  /*0f80*/  UISETP.NE.AND UP0, UPT, UR12, -0x1, UPT ;  /* 0xffffffff0c00788c */ /* 0x000fd6000bf05270 */
[----:B-1----:R-:W-:Y:S02]  /*0f90*/  @!UP0 UIMAD UR12, UR34, UR9, URZ ;  /* 0x00000009220c82a4 */ /* 0x002fe4000f8e02ff */
[----:B--2---:R-:W-:Y:S02]  /*0fa0*/  ULEA UR49, UR51, UR49, 0x7 ;  /* 0x0000003133317291 */ /* 0x004fe4000f8e38ff */
[----:B------:R-:W-:-:S04]  /*0fb0*/  UIADD3 UR8, UPT, UPT, UR8, UR12, URZ ;  /* 0x0000000c08087290 */ /* 0x000fc8000fffe0ff */
[----:B------:R-:W-:Y:S01]  /*0fc0*/  UIMAD UR49, UR49, UR23, UR8 ;  /* 0x00000017313172a4 */ /* 0x000fe2000f8e0208 */
[----:B------:R-:W-:Y:S11]  /*0fd0*/  BRA `(.L_x_448) ;  /* 0x00000000000c7947 */ /* 0x000ff60003800000 */
.L_x_447:
[----:B------:R-:W1:Y:S01]  /*0fe0*/  LDCU UR49, c[0x0][0x444] ;  /* 0x00008880ff3177ac */ /* 0x000e620008000800 */
[----:B------:R-:W-:-:S04]  /*0ff0*/  UIMAD UR8, UR34, UR48, UR23 ;  /* 0x00000030220872a4 */ /* 0x000fc8000f8e0217 */
[----:B-1----:R-:W-:-:S12]  /*1000*/  UIMAD UR49, UR8, UR49, URZ ;  /* 0x00000031083172a4 */ /* 0x002fd8000f8e02ff */
.L_x_448:
[----:B------:R-:W1:Y:S01]  /*1010*/  S2R R41, SR_TID.X ;  /* 0x0000000000297919 */ /* 0x000e620000002100 */
[----:B------:R-:W2:Y:S01]  /*1020*/  LDC.64 R14, c[0x0][0x3b0] ;  /* 0x0000ec00ff0e7b82 */ /* 0x000ea20000000a00 */
[----:B------:R-:W3:Y:S01]  /*1030*/  LDCU.64 UR8, c[0x0][0x3c8] ;  /* 0x00007900ff0877ac */ /* 0x000ee20008000a00 */
[----:B------:R-:W-:Y:S01]  /*1040*/  IMAD.MOV.U32 R21, RZ, RZ, RZ ;  /* 0x000000ffff157224 */ /* 0x000fe200078e00ff */
[----:B------:R-:W-:Y:S01]  /*1050*/  ISETP.NE.AND P2, PT, RZ, UR46, PT ;  /* 0x0000002eff007c0c */ /* 0x000fe2000bf45270 */
[----:B------:R-:W-:Y:S01]  /*1060*/  BSSY.RECONVERGENT B1, `(.L_x_438) ;  /* 0x000087d000017945 */ /* 0x000fe20003800200 */
[----:B------:R-:W-:Y:S02]  /*1070*/  UIMAD UR47, UR48, UR47, URZ ;  /* 0x0000002f302f72a4 */ /* 0x000fe4000f8e02ff */
[----:B------:R-:W-:Y:S01]  /*1080*/  UIADD3 UR50, UP1, UP0, UR52, UR50, UR11 ;  /* 0x0000003234327290 */ /* 0x000fe2000f83e00b */
[----:B------:R-:W4:Y:S01]  /*1090*/  LDC.64 R10, c[0x0][0x590] ;  /* 0x00016400ff0a7b82 */ /* 0x000f220000000a00 */
[----:B------:R-:W-:-:S02]  /*10a0*/  ULEA UR45, UR40, UR45, 0x7 ;  /* 0x0000002d282d7291 */ /* 0x000fc4000f8e38ff */
[----:B------:R-:W-:-:S05]  /*10b0*/  ULEA UR49, UR40, UR49, 0x7 ;  /* 0x0000003128317291 */ /* 0x000fca000f8e38ff */
[----:B------:R-:W5:Y:S01]  /*10c0*/  LDC.64 R12, c[0x0][0x5f8] ;  /* 0x00017e00ff0c7b82 */ /* 0x000f620000000a00 */
[----:B--2---:R-:W-:-:S07]  /*10d0*/  IMAD R0, R14, UR39, RZ ;  /* 0x000000270e007c24 */ /* 0x004fce000f8e02ff */
[----:B------:R-:W2:Y:S01]  /*10e0*/  LDC.64 R16, c[0x0][0x598] ;  /* 0x00016600ff107b82 */ /* 0x000ea20000000a00 */
[----:B------:R-:W-:Y:S02]  /*10f0*/  IMAD R0, R15, UR38, R0 ;  /* 0x000000260f007c24 */ /* 0x000fe4000f8e0200 */
[C---:B-1----:R-:W-:Y:S01]  /*1100*/  IMAD.SHL.U32 R42, R41.reuse, 0x8, RZ ;  /* 0x00000008292a7824 */ /* 0x042fe200078e00ff */
[--C-:B------:R-:W-:Y:S02]  /*1110*/  SHF.R.U32.HI R4, RZ, 0x5, R41.reuse ;  /* 0x00000005ff047819 */ /* 0x100fe40000011629 */
[----:B------:R-:W-:Y:S02]  /*1120*/  LOP3.LUT R8, R41, 0x1f, RZ, 0xc0, !PT ;  /* 0x0000001f29087812 */ /* 0x000fe400078ec0ff */
[----:B------:R-:W-:Y:S02]  /*1130*/  LOP3.LUT R20, R42, 0x38, RZ, 0xc0, !PT ;  /* 0x000000382a147812 */ /* 0x000fe400078ec0ff */
[----:B------:R-:W-:Y:S01]  /*1140*/  SHF.R.U32.HI R40, RZ, 0x3, R41 ;  /* 0x00000003ff287819 */ /* 0x000fe20000011629 */
[----:B------:R-:W-:Y:S01]  /*1150*/  IMAD R8, R4, UR47, R8 ;  /* 0x0000002f04087c24 */ /* 0x000fe2000f8e0208 */
[----:B------:R-:W-:Y:S01]  /*1160*/  USHF.L.U32 UR47, UR47, 0x7, URZ ;  /* 0x000000072f2f7899 */ /* 0x000fe200080006ff */
[----:B------:R-:W-:Y:S01]  /*1170*/  IMAD.WIDE.U32 R2, R14, UR38, R20 ;  /* 0x000000260e027c25 */ /* 0x000fe2000f8e0014 */
[----:B------:R-:W-:-:S03]  /*1180*/  IADD3 R27, P3, PT, R40, 0x40, RZ ;  /* 0x00000040281b7810 */ /* 0x000fc60007f7e0ff */
[----:B------:R-:W-:Y:S01]  /*1190*/  VIADD R33, R40, 0x60 ;  /* 0x0000006028217836 */ /* 0x000fe20000000000 */
[----:B------:R-:W-:Y:S01]  /*11a0*/  IADD3 R2, P0, PT, R2, UR42, RZ ;  /* 0x0000002a02027c10 */ /* 0x000fe2000ff1e0ff */
[----:B------:R-:W-:Y:S01]  /*11b0*/  USHF.R.S32.HI UR42, URZ, 0x1f, UR11 ;  /* 0x0000001fff2a7899 */ /* 0x000fe2000801140b */
[----:B------:R-:W-:Y:S02]  /*11c0*/  IMAD.X R30, RZ, RZ, RZ, P3 ;  /* 0x000000ffff1e7224 */ /* 0x000fe400018e06ff */
[----:B------:R-:W-:Y:S01]  /*11d0*/  IADD3.X R3, PT, PT, R3, UR13, R0, P0, !PT ;  /* 0x0000000d03037c10 */ /* 0x000fe200087fe400 */
[----:B---3--:R-:W-:Y:S01]  /*11e0*/  IMAD.U32 R0, RZ, RZ, UR8 ;  /* 0x00000008ff007e24 */ /* 0x008fe2000f8e00ff */
[----:B------:R-:W-:Y:S01]  /*11f0*/  IADD3 R4, P0, PT, R20, UR10, RZ ;  /* 0x0000000a14047c10 */ /* 0x000fe2000ff1e0ff */
[----:B------:R-:W1:Y:S02]  /*1200*/  LDCU.64 UR12, c[0x0][0x380] ;  /* 0x00007000ff0c77ac */ /* 0x000e640008000a00 */
[----:B------:R-:W-:Y:S01]  /*1210*/  IMAD.WIDE.U32 R2, R0, UR23, R2 ;  /* 0x0000001700027c25 */ /* 0x000fe2000f8e0002 */
[----:B------:R-:W-:Y:S01]  /*1220*/  MOV R0, UR9 ;  /* 0x0000000900007c02 */ /* 0x000fe20008000f00 */
[----:B------:R-:W3:Y:S02]  /*1230*/  LDCU.64 UR8, c[0x0][0x570] ;  /* 0x0000ae00ff0877ac */ /* 0x000ee40008000a00 */
[----:B------:R-:W-:-:S02]  /*1240*/  IMAD.MOV.U32 R6, RZ, RZ, R2 ;  /* 0x000000ffff067224 */ /* 0x000fc400078e0002 */
[----:B------:R-:W-:Y:S01]  /*1250*/  IMAD R7, R0, UR23, R3 ;  /* 0x0000001700077c24 */ /* 0x000fe2000f8e0203 */
[----:B------:R-:W-:Y:S01]  /*1260*/  UIADD3.X UR41, UPT, UPT, UR41, UR44, UR42, UP1, UP0 ;  /* 0x0000002c29297290 */ /* 0x000fe20008fe042a */
[----:B----4-:R-:W-:Y:S01]  /*1270*/  IMAD R0, R10, UR39, RZ ;  /* 0x000000270a007c24 */ /* 0x010fe2000f8e02ff */
[----:B------:R-:W4:Y:S01]  /*1280*/  LDCU.64 UR10, c[0x0][0x550] ;  /* 0x0000aa00ff0a77ac */ /* 0x000f220008000a00 */
[----:B------:R-:W-:Y:S02]  /*1290*/  IMAD.X R5, RZ, RZ, UR43, P0 ;  /* 0x0000002bff057e24 */ /* 0x000fe400080e06ff */
[----:B-----5:R-:W-:Y:S01]  /*12a0*/  IMAD.WIDE.U32 R2, R12, UR21, RZ ;  /* 0x000000150c027c25 */ /* 0x020fe2000f8e00ff */
[----:B------:R-:W5:Y:S03]  /*12b0*/  LDCU.64 UR42, c[0x0][0x420] ;  /* 0x00008400ff2a77ac */ /* 0x000f660008000a00 */
[----:B------:R-:W-:Y:S01]  /*12c0*/  IMAD R0, R11, UR38, R0 ;  /* 0x000000260b007c24 */ /* 0x000fe2000f8e0200 */
[----:B------:R-:W-:Y:S01]  /*12d0*/  SEL R2, R2, RZ, P2 ;  /* 0x000000ff02027207 */ /* 0x000fe20001000000 */
[----:B------:R-:W-:Y:S01]  /*12e0*/  IMAD.WIDE.U32 R4, R10, UR38, R4 ;  /* 0x000000260a047c25 */ /* 0x000fe2000f8e0004 */
[----:B------:R-:W3:Y:S02]  /*12f0*/  LDCU.64 UR38, c[0x0][0x5e8] ;  /* 0x0000bd00ff2677ac */ /* 0x000ee40008000a00 */
[----:B------:R-:W-:Y:S01]  /*1300*/  IADD3 R12, P1, P0, R8, UR50, R2 ;  /* 0x00000032080c7c10 */ /* 0x000fe2000f83e002 */
[----:B------:R-:W-:Y:S01]  /*1310*/  IMAD R9, R13, UR21, R3 ;  /* 0x000000150d097c24 */ /* 0x000fe2000f8e0203 */
[----:B------:R-:W-:Y:S01]  /*1320*/  IADD3 R3, PT, PT, R5, R0, RZ ;  /* 0x0000000005037210 */ /* 0x000fe20007ffe0ff */
[----:B------:R-:W-:Y:S01]  /*1330*/  IMAD.MOV.U32 R2, RZ, RZ, R4 ;  /* 0x000000ffff027224 */ /* 0x000fe200078e0004 */
[----:B------:R-:W-:Y:S01]  /*1340*/  SHF.R.S32.HI R5, RZ, 0x1f, R8 ;  /* 0x0000001fff057819 */ /* 0x000fe20000011408 */
[----:B------:R-:W-:Y:S01]  /*1350*/  UISETP.GT.AND UP0, UPT, UR37, URZ, UPT ;  /* 0x000000ff2500728c */ /* 0x000fe2000bf04270 */
[----:B------:R-:W-:Y:S01]  /*1360*/  SEL R0, R9, RZ, P2 ;  /* 0x000000ff09007207 */ /* 0x000fe20001000000 */
[----:B--2---:R-:W-:Y:S01]  /*1370*/  IMAD.WIDE.U32 R2, R16, UR23, R2 ;  /* 0x0000001710027c25 */ /* 0x004fe2000f8e0002 */
[----:B------:R-:W-:-:S02]  /*1380*/  SHF.L.U64.HI R9, R14, 0x5, R15 ;  /* 0x000000050e097819 */ /* 0x000fc4000001020f */
[----:B------:R-:W-:Y:S01]  /*1390*/  IADD3.X R8, PT, PT, R5, UR41, R0, P1, P0 ;  /* 0x0000002905087c10 */ /* 0x000fe20008fe0400 */
[----:B------:R-:W-:Y:S01]  /*13a0*/  IMAD.WIDE.U32 R4, R40, R14, R6 ;  /* 0x0000000e28047225 */ /* 0x000fe200078e0006 */
[----:B-----5:R-:W-:-:S03]  /*13b0*/  UIMAD.WIDE UR42, UR45, 0x4, UR42 ;  /* 0x000000042d2a78a5 */ /* 0x020fc6000f8e022a */
[----:B------:R-:W-:Y:S01]  /*13c0*/  IMAD R3, R17, UR23, R3 ;  /* 0x0000001711037c24 */ /* 0x000fe2000f8e0203 */
[----:B-1----:R-:W-:Y:S01]  /*13d0*/  LEA R241, P1, R4, UR12, 0x1 ;  /* 0x0000000c04f17c11 */ /* 0x002fe2000f8208ff */
[----:B------:R-:W-:Y:S01]  /*13e0*/  IMAD R6, R40, R15, R5 ;  /* 0x0000000f28067224 */ /* 0x000fe200078e0205 */
[----:B------:R-:W-:Y:S01]  /*13f0*/  IADD3 R5, P0, PT, R12, UR47, RZ ;  /* 0x0000002f0c057c10 */ /* 0x000fe2000ff1e0ff */
[----:B------:R-:W-:Y:S01]  /*1400*/  IMAD.U32 R0, RZ, RZ, UR47 ;  /* 0x0000002fff007e24 */ /* 0x000fe2000f8e00ff */
[C---:B------:R-:W-:Y:S01]  /*1410*/  IADD3 R12, PT, PT, R40.reuse, 0x20, RZ ;  /* 0x00000020280c7810 */ /* 0x040fe20007ffe0ff */
[----:B------:R-:W-:Y:S01]  /*1420*/  IMAD.WIDE.U32 R2, R40, R10, R2 ;  /* 0x0000000a28027225 */ /* 0x000fe200078e0002 */
[----:B------:R-:W-:Y:S01]  /*1430*/  LEA.HI.X R240, R4, UR13, R6, 0x1, P1 ;  /* 0x0000000d04f07c11 */ /* 0x000fe200088f0c06 */
[----:B---3--:R-:W-:Y:S01]  /*1440*/  UIMAD.WIDE UR12, UR49, 0x4, UR38 ;  /* 0x00000004310c78a5 */ /* 0x008fe2000f8e0226 */
[----:B------:R-:W-:Y:S01]  /*1450*/  LEA.HI.X.SX32 R4, R0, R8, 0x1, P0 ;  /* 0x0000000800047211 */ /* 0x000fe200000f0eff */
[C---:B------:R-:W-:Y:S01]  /*1460*/  IMAD R0, R40.reuse, R11, R3 ;  /* 0x0000000b28007224 */ /* 0x040fe200078e0203 */
[----:B------:R-:W-:Y:S01]  /*1470*/  LEA R220, P0, R5, UR8, 0x2 ;  /* 0x0000000805dc7c11 */ /* 0x000fe2000f8010ff */
[----:B------:R-:W-:Y:S01]  /*1480*/  VIADD R17, R40, 0x40 ;  /* 0x0000004028117836 */ /* 0x000fe20000000000 */
[----:B----4-:R-:W-:-:S02]  /*1490*/  LEA R239, P1, R2, UR10, 0x1 ;  /* 0x0000000a02ef7c11 */ /* 0x010fc4000f8208ff */
[----:B------:R-:W-:Y:S02]  /*14a0*/  LEA.HI.X R221, R5, UR9, R4, 0x2, P0 ;  /* 0x0000000905dd7c11 */ /* 0x000fe400080f1404 */
[----:B------:R-:W-:Y:S01]  /*14b0*/  LEA.HI.X R238, R2, UR11, R0, 0x1, P1 ;  /* 0x0000000b02ee7c11 */ /* 0x000fe200088f0c00 */
[----:B------:R-:W-:Y:S01]  /*14c0*/  IMAD.SHL.U32 R0, R10, 0x20, RZ ;  /* 0x000000200a007824 */ /* 0x000fe200078e00ff */
[C---:B------:R-:W-:Y:S02]  /*14d0*/  IADD3 R26, P0, PT, R40.reuse, 0x20, RZ ;  /* 0x00000020281a7810 */ /* 0x040fe40007f1e0ff */
[----:B------:R-:W-:Y:S02]  /*14e0*/  IADD3 R31, P1, PT, R40, 0x60, RZ ;  /* 0x00000060281f7810 */ /* 0x000fe40007f3e0ff */
[----:B------:R-:W-:Y:S01]  /*14f0*/  SHF.L.U32 R3, R14, 0x5, RZ ;  /* 0x000000050e037819 */ /* 0x000fe200000006ff */
[----:B------:R-:W-:Y:S01]  /*1500*/  IMAD.X R28, RZ, RZ, RZ, P0 ;  /* 0x000000ffff1c7224 */ /* 0x000fe200000e06ff */
[----:B------:R-:W-:-:S02]  /*1510*/  SHF.L.U64.HI R2, R10, 0x5, R11 ;  /* 0x000000050a027819 */ /* 0x000fc4000001020b */
[----:B------:R-:W-:Y:S01]  /*1520*/  IADD3.X R39, PT, PT, RZ, RZ, RZ, P1, !PT ;  /* 0x000000ffff277210 */ /* 0x000fe20000ffe4ff */
[----:B------:R-:W-:Y:S06]  /*1530*/  BRA.U UP0, `(.L_x_449) ;  /* 0x0000000900907547 */ /* 0x000fec000b800000 */
[----:B------:R-:W-:Y:S05]  /*1540*/  @P4 BRA `(.L_x_450) ;  /* 0x0000000000404947 */ /* 0x000fea0003800000 */
        /* <DEDUP_REMOVED lines=15> */
[----:B------:R-:W-:Y:S05]  /*1640*/  BRA `(.L_x_451) ;  /* 0x0000000000187947 */ /* 0x000fea0003800000 */
.L_x_450:
[----:B------:R-:W1:Y:S01]  /*1650*/  LDCU.64 UR12, c[0x0][0x5c0] ;  /* 0x0000b800ff0c77ac */ /* 0x000e620008000a00 */
[----:B------:R-:W-:-:S05]  /*1660*/  IADD3 R0, PT, PT, R248, UR30, RZ ;  /* 0x0000001ef8007c10 */ /* 0x000fca000fffe0ff */
[C---:B-1----:R-:W-:Y:S02]  /*1670*/  IMAD R4, R0.reuse, UR13, RZ ;  /* 0x0000000d00047c24 */ /* 0x042fe4000f8e02ff */
[----:B------:R-:W-:-:S05]  /*1680*/  IMAD.WIDE.U32 R2, R0, UR12, RZ ;  /* 0x0000000c00027c25 */ /* 0x000fca000f8e00ff */
[----:B------:R-:W-:Y:S02]  /*1690*/  IADD3 R6, PT, PT, R3, R4, RZ ;  /* 0x0000000403067210 */ /* 0x000fe40007ffe0ff */
[----:B------:R-:W-:Y:S02]  /*16a0*/  MOV R5, R2 ;  /* 0x0000000200057202 */ /* 0x000fe40000000f00 */
.L_x_451:
        /* <DEDUP_REMOVED lines=17> */
.L_x_452:
[----:B------:R-:W1:Y:S01]  /*17c0*/  LDCU.64 UR10, c[0x0][0x5c8] ;  /* 0x0000b900ff0a77ac */ /* 0x000e620008000a00 */
[----:B------:R-:W-:-:S05]  /*17d0*/  IADD3 R0, PT, PT, R248, UR30, RZ ;  /* 0x0000001ef8007c10 */ /* 0x000fca000fffe0ff */
[C---:B-1----:R-:W-:Y:S02]  /*17e0*/  IMAD R4, R0.reuse, UR11, RZ ;  /* 0x0000000b00047c24 */ /* 0x042fe4000f8e02ff */
[----:B------:R-:W-:-:S05]  /*17f0*/  IMAD.WIDE.U32 R2, R0, UR10, RZ ;  /* 0x0000000a00027c25 */ /* 0x000fca000f8e00ff */
[----:B------:R-:W-:Y:S02]  /*1800*/  IADD3 R11, PT, PT, R3, R4, RZ ;  /* 0x00000004030b7210 */ /* 0x000fe40007ffe0ff */
[----:B------:R-:W-:-:S07]  /*1810*/  MOV R10, R2 ;  /* 0x00000002000a7202 */ /* 0x000fce0000000f00 */
.L_x_453:
[----:B------:R-:W-:Y:S01]  /*1820*/  UIADD3 UR29, UPT, UPT, -UR35, UR29, URZ ;  /* 0x0000001d231d7290 */ /* 0x000fe2000fffe1ff */
[----:B------:R-:W-:Y:S01]  /*1830*/  IMAD.U32 R2, RZ, RZ, UR12 ;  /* 0x0000000cff027e24 */ /* 0x000fe2000f8e00ff */
[----:B------:R-:W1:Y:S01]  /*1840*/  LDCU.64 UR8, c[0x0][0x5d8] ;  /* 0x0000bb00ff0877ac */ /* 0x000e620008000a00 */
[----:B------:R-:W-:Y:S02]  /*1850*/  BSSY.RECONVERGENT B0, `(.L_x_454) ;  /* 0x0000020000007945 */ /* 0x000fe40003800200 */
[----:B------:R-:W-:Y:S01]  /*1860*/  IMAD.WIDE.U32 R2, R2, UR35, R20 ;  /* 0x0000002302027c25 */ /* 0x000fe2000f8e0014 */
[----:B------:R-:W-:Y:S01]  /*1870*/  ISETP.GE.AND P4, PT, R40, UR29, PT ;  /* 0x0000001d28007c0c */ /* 0x000fe2000bf86270 */
[----:B------:R-:W-:Y:S01]  /*1880*/  UIMAD UR14, UR36, UR12, URZ ;  /* 0x0000000c240e72a4 */ /* 0x000fe2000f8e02ff */
[----:B------:R-:W-:Y:S02]  /*1890*/  ISETP.GE.AND P3, PT, R12, UR29, PT ;  /* 0x0000001d0c007c0c */ /* 0x000fe4000bf66270 */
[----:B------:R-:W-:Y:S01]  /*18a0*/  IADD3 R2, P0, PT, R5, R2, RZ ;  /* 0x0000000205027210 */ /* 0x000fe20007f1e0ff */
[----:B------:R-:W-:Y:S01]  /*18b0*/  UIMAD UR14, UR35, UR13, UR14 ;  /* 0x0000000d230e72a4 */ /* 0x000fe2000f8e020e */
[----:B------:R-:W-:-:S02]  /*18c0*/  ISETP.GE.AND P2, PT, R17, UR29, PT ;  /* 0x0000001d11007c0c */ /* 0x000fc4000bf46270 */
[----:B------:R-:W-:-:S03]  /*18d0*/  ISETP.GE.AND P1, PT, R33, UR29, PT ;  /* 0x0000001d21007c0c */ /* 0x000fc6000bf26270 */
[----:B------:R-:W-:Y:S02]  /*18e0*/  IADD3.X R3, PT, PT, R6, UR14, R3, P0, !PT ;  /* 0x0000000e06037c10 */ /* 0x000fe400087fe403 */
[----:B------:R-:W2:Y:S01]  /*18f0*/  @!P4 LDC.64 R4, c[0x0][0x560] ;  /* 0x00015800ff04cb82 */ /* 0x000ea20000000a00 */
[----:B-1----:R-:W-:Y:S01]  /*1900*/  IMAD.U32 R0, RZ, RZ, UR8 ;  /* 0x00000008ff007e24 */ /* 0x002fe2000f8e00ff */
[----:B------:R-:W-:-:S03]  /*1910*/  MOV R6, UR9 ;  /* 0x0000000900067c02 */ /* 0x000fc60008000f00 */
[----:B------:R-:W-:-:S04]  /*1920*/  IMAD.WIDE.U32 R8, R0, UR23, R2 ;  /* 0x0000001700087c25 */ /* 0x000fc8000f8e0002 */
        /* <DEDUP_REMOVED lines=17> */
[----:B------:R2:W-:Y:S04]  /*1a40*/  STG.E.128 desc[UR26][R4.64], RZ ;  /* 0x000000ff04007986 */ /* 0x0005e8000c101d1a */
.L_x_455:
[----:B------:R-:W-:Y:S05]  /*1a50*/  BSYNC.RECONVERGENT B0 ;  /* 0x0000000000007941 */ /* 0x000fea0003800200 */
.L_x_454:
[----:B------:R-:W-:Y:S04]  /*1a60*/  BSSY.RECONVERGENT B0, `(.L_x_456) ;  /* 0x000000c000007945 */ /* 0x000fe80003800200 */
        /* <DEDUP_REMOVED lines=8> */
[----:B-12---:R-:W-:-:S04]  /*1af0*/  LEA R4, P0, R2, UR8, 0x1 ;  /* 0x0000000802047c11 */ /* 0x006fc8000f8008ff */
[----:B------:R-:W-:-:S05]  /*1b00*/  LEA.HI.X R5, R2, UR9, R0, 0x1, P0 ;  /* 0x0000000902057c11 */ /* 0x000fca00080f0c00 */
[----:B------:R3:W-:Y:S04]  /*1b10*/  STG.E.128 desc[UR26][R4.64], RZ ;  /* 0x000000ff04007986 */ /* 0x0007e8000c101d1a */
.L_x_457:
[----:B------:R-:W-:Y:S05]  /*1b20*/  BSYNC.RECONVERGENT B0 ;  /* 0x0000000000007941 */ /* 0x000fea0003800200 */
.L_x_456:
[----:B------:R-:W-:Y:S04]  /*1b30*/  BSSY.RECONVERGENT B0, `(.L_x_458) ;  /* 0x000000c000007945 */ /* 0x000fe80003800200 */
[----:B------:R-:W-:Y:S05]  /*1b40*/  @P1 BRA `(.L_x_459) ;  /* 0x0000000000281947 */ /* 0x000fea0003800000 */
[----:B------:R-:W4:Y:S01]  /*1b50*/  LDCU.64 UR8, c[0x0][0x560] ;  /* 0x0000ac00ff0877ac */ /* 0x000f220008000a00 */
[----:B------:R-:W-:Y:S01]  /*1b60*/  MOV R2, R8 ;  /* 0x0000000800027202 */ /* 0x000fe20000000f00 */
[----:B------:R-:W-:Y:S01]  /*1b70*/  IMAD R0, R39, UR12, RZ ;  /* 0x0000000c27007c24 */ /* 0x000fe2000f8e02ff */
[----:B------:R-:W-:-:S03]  /*1b80*/  MOV R3, R7 ;  /* 0x0000000700037202 */ /* 0x000fc60000000f00 */
[C---:B------:R-:W-:Y:S02]  /*1b90*/  IMAD R0, R31.reuse, UR13, R0 ;  /* 0x0000000d1f007c24 */ /* 0x040fe4000f8e0200 */
[----:B-123--:R-:W-:-:S05]  /*1ba0*/  IMAD.WIDE.U32 R4, R31, UR12, R2 ;  /* 0x0000000c1f047c25 */ /* 0x00efca000f8e0002 */
[----:B------:R-:W-:Y:S02]  /*1bb0*/  IADD3 R0, PT, PT, R5, R0, RZ ;  /* 0x0000000005007210 */ /* 0x000fe40007ffe0ff */
[----:B----4-:R-:W-:-:S04]  /*1bc0*/  LEA R2, P0, R4, UR8, 0x1 ;  /* 0x0000000804027c11 */ /* 0x010fc8000f8008ff */
[----:B------:R-:W-:-:S05]  /*1bd0*/  LEA.HI.X R3, R4, UR9, R0, 0x1, P0 ;  /* 0x0000000904037c11 */ /* 0x000fca00080f0c00 */
[----:B------:R4:W-:Y:S04]  /*1be0*/  STG.E.128 desc[UR26][R2.64], RZ ;  /* 0x000000ff02007986 */ /* 0x0009e8000c101d1a */
.L_x_459:
[----:B------:R-:W-:Y:S05]  /*1bf0*/  BSYNC.RECONVERGENT B0 ;  /* 0x0000000000007941 */ /* 0x000fea0003800200 */
.L_x_458:
[----:B------:R-:W5:Y:S01]  /*1c00*/  LDCU.64 UR8, c[0x0][0x5e0] ;  /* 0x0000bc00ff0877ac */ /* 0x000f620008000a00 */
[----:B----4-:R-:W-:Y:S01]  /*1c10*/  MOV R2, UR10 ;  /* 0x0000000a00027c02 */ /* 0x010fe20008000f00 */
[----:B-123--:R-:W1:Y:S01]  /*1c20*/  @!P4 LDC.64 R4, c[0x0][0x568] ;  /* 0x00015a00ff04cb82 */ /* 0x00ee620000000a00 */
[----:B------:R-:W-:Y:S01]  /*1c30*/  BSSY.RECONVERGENT B0, `(.L_x_460) ;  /* 0x000001b000007945 */ /* 0x000fe20003800200 */
[----:B------:R-:W-:Y:S02]  /*1c40*/  UIMAD UR36, UR36, UR10, URZ ;  /* 0x0000000a242472a4 */ /* 0x000fe4000f8e02ff */
[----:B------:R-:W-:Y:S02]  /*1c50*/  IMAD.WIDE.U32 R2, R2, UR35, R20 ;  /* 0x0000002302027c25 */ /* 0x000fe4000f8e0014 */
[----:B------:R-:W-:Y:S01]  /*1c60*/  UIMAD UR36, UR35, UR11, UR36 ;  /* 0x0000000b232472a4 */ /* 0x000fe2000f8e0224 */
[----:B------:R-:W-:-:S05]  /*1c70*/  IADD3 R2, P0, PT, R10, R2, RZ ;  /* 0x000000020a027210 */ /* 0x000fca0007f1e0ff */
[----:B------:R-:W-:Y:S02]  /*1c80*/  IADD3.X R3, PT, PT, R11, UR36, R3, P0, !PT ;  /* 0x000000240b037c10 */ /* 0x000fe400087fe403 */
[----:B-----5:R-:W-:Y:S02]  /*1c90*/  MOV R0, UR8 ;  /* 0x0000000800007c02 */ /* 0x020fe40008000f00 */
[----:B------:R-:W-:-:S03]  /*1ca0*/  MOV R6, UR9 ;  /* 0x0000000900067c02 */ /* 0x000fc60008000f00 */
[----:B------:R-:W-:-:S04]  /*1cb0*/  IMAD.WIDE.U32 R8, R0, UR23, R2 ;  /* 0x0000001700087c25 */ /* 0x000fc8000f8e0002 */
        /* <DEDUP_REMOVED lines=18> */
.L_x_461:
[----:B------:R-:W-:Y:S05]  /*1de0*/  BSYNC.RECONVERGENT B0 ;  /* 0x0000000000007941 */ /* 0x000fea0003800200 */
.L_x_460:
        /* <DEDUP_REMOVED lines=12> */
.L_x_463:
[----:B------:R-:W-:Y:S05]  /*1eb0*/  BSYNC.RECONVERGENT B0 ;  /* 0x0000000000007941 */ /* 0x000fea0003800200 */
.L_x_462:
        /* <DEDUP_REMOVED lines=10> */
[----:B------:R1:W-:Y:S01]  /*1f60*/  STG.E.128 desc[UR26][R2.64], RZ ;  /* 0x000000ff02007986 */ /* 0x0003e2000c101d1a */
[----:B------:R-:W-:Y:S05]  /*1f70*/  BRA `(.L_x_464) ;  /* 0x00000078002c7947 */ /* 0x000fea0003800000 */
.L_x_449:
[----:B------:R-:W-:Y:S01]  /*1f80*/  UIMAD UR37, UR40, -0x80, UR37 ;  /* 0xffffff80282578a4 */ /* 0x000fe2000f8e0225 */
[----:B------:R-:W-:Y:S01]  /*1f90*/  LEA R4, P1, R0, R239, 0x1 ;  /* 0x000000ef00047211 */ /* 0x000fe200078208ff */
[----:B------:R-:W-:Y:S01]  /*1fa0*/  IMAD.WIDE.U32 R6, R10, 0x40, RZ ;  /* 0x000000400a067825 */ /* 0x000fe200078e00ff */
[----:B------:R-:W-:Y:S01]  /*1fb0*/  UIADD3 UR34, UPT, UPT, -UR35, UR29, URZ ;  /* 0x0000001d23227290 */ /* 0x000fe2000fffe1ff */
[----:B------:R-:W-:Y:S01]  /*1fc0*/  @P2 BAR.SYNC.DEFER_BLOCKING 0x0 ;  /* 0x0000000000002b1d */ /* 0x000fe20000010000 */
[----:B------:R-:W-:Y:S01]  /*1fd0*/  LEA.HI.X R5, R0, R238, R2, 0x1, P1 ;  /* 0x000000ee00057211 */ /* 0x000fe200008f0c02 */
[----:B------:R-:W-:Y:S01]  /*1fe0*/  IMAD.SHL.U32 R0, R11, 0x40, RZ ;  /* 0x000000400b007824 */ /* 0x000fe200078e00ff */
[----:B------:R-:W-:Y:S01]  /*1ff0*/  ISETP.GE.AND P5, PT, R17, UR37, PT ;  /* 0x0000002511007c0c */ /* 0x000fe2000bfa6270 */
[----:B------:R-:W-:Y:S01]  /*2000*/  ULOP3.LUT UR8, UR40, 0x80000001, URZ, 0xc0, !UPT ;  /* 0x8000000128087892 */ /* 0x000fe2000f8ec0ff */
[----:B------:R-:W-:Y:S01]  /*2010*/  ISETP.GE.AND P0, PT, R33, UR37, PT ;  /* 0x0000002521007c0c */ /* 0x000fe2000bf06270 */
[----:B------:R-:W-:Y:S01]  /*2020*/  UIMAD UR39, UR36, UR16, URZ ;  /* 0x00000010242772a4 */ /* 0x000fe2000f8e02ff */
[C---:B------:R-:W-:Y:S01]  /*2030*/  LEA R2, P1, R3.reuse, R241, 0x1 ;  /* 0x000000f103027211 */ /* 0x040fe200078208ff */
[----:B------:R-:W-:Y:S01]  /*2040*/  UISETP.NE.AND UP0, UPT, UR8, 0x1, UPT ;  /* 0x000000010800788c */ /* 0x000fe2000bf05270 */
[----:B------:R-:W-:Y:S01]  /*2050*/  ISETP.GE.AND P6, PT, R12, UR37, PT ;  /* 0x000000250c007c0c */ /* 0x000fe2000bfc6270 */
[----:B------:R-:W-:Y:S01]  /*2060*/  UIMAD UR36, UR36, UR14, URZ ;  /* 0x0000000e242472a4 */ /* 0x000fe2000f8e02ff */
[----:B------:R-:W-:Y:S01]  /*2070*/  LEA.HI.X R3, R3, R240, R9, 0x1, P1 ;  /* 0x000000f003037211 */ /* 0x000fe200008f0c09 */
[----:B------:R-:W-:Y:S01]  /*2080*/  USEL UR38, URZ, 0x4000, UP0 ;  /* 0x00004000ff267887 */ /* 0x000fe20008000000 */
[----:B------:R-:W-:Y:S01]  /*2090*/  ISETP.GE.AND P4, PT, R40, UR37, PT ;  /* 0x0000002528007c0c */ /* 0x000fe2000bf86270 */
[----:B------:R-:W1:Y:S01]  /*20a0*/  LDCU.64 UR10, c[0x0][0x3d0] ;  /* 0x00007a00ff0a77ac */ /* 0x000e620008000a00 */
[----:B------:R-:W-:-:S02]  /*20b0*/  ISETP.GE.AND P2, PT, R17, UR34, PT ;  /* 0x0000002211007c0c */ /* 0x000fc4000bf46270 */
[----:B------:R-:W-:Y:S01]  /*20c0*/  SHF.R.U32.HI R43, RZ, 0x1, R41 ;  /* 0x00000001ff2b7819 */ /* 0x000fe20000011629 */
[----:B------:R-:W-:Y:S01]  /*20d0*/  UIMAD UR36, UR35, UR15, UR36 ;  /* 0x0000000f232472a4 */ /* 0x000fe2000f8e0224 */
[----:B------:R-:W-:Y:S01]  /*20e0*/  @!P5 IADD3 R8, P3, PT, R4, R6, RZ ;  /* 0x000000060408d210 */ /* 0x000fe20007f7e0ff */
[----:B------:R-:W2:Y:S01]  /*20f0*/  LDCU.64 UR8, c[0x0][0x3d8] ;  /* 0x00007b00ff0877ac */ /* 0x000ea20008000a00 */
[----:B------:R-:W-:Y:S01]  /*2100*/  @!P0 LEA R6, P1, R10, R4, 0x7 ;  /* 0x000000040a068211 */ /* 0x000fe200078238ff */
[----:B------:R-:W3:Y:S01]  /*2110*/  S2R R171, SR_TID.X ;  /* 0x0000000000ab7919 */ /* 0x000ee20000002100 */
[----:B------:R-:W-:Y:S01]  /*2120*/  @!P5 IADD3.X R9, PT, PT, R5, R7, R0, P3, !PT ;  /* 0x000000070509d210 */ /* 0x000fe20001ffe400 */
[----:B------:R-:W-:Y:S01]  /*2130*/  UIMAD UR39, UR35, UR17, UR39 ;  /* 0x00000011232772a4 */ /* 0x000fe2000f8e0227 */
[----:B------:R-:W-:Y:S01]  /*2140*/  ISETP.GE.AND P3, PT, R12, UR34, PT ;  /* 0x000000220c007c0c */ /* 0x000fe2000bf66270 */
[----:B------:R-:W-:Y:S01]  /*2150*/  IMAD.WIDE.U32 R12, R14, 0x40, RZ ;  /* 0x000000400e0c7825 */ /* 0x000fe200078e00ff */
[----:B------:R-:W-:Y:S01]  /*2160*/  @!P0 LEA.HI.X R7, R10, R5, R11, 0x7, P1 ;  /* 0x000000050a078211 */ /* 0x000fe200008f3c0b */
[----:B------:R-:W4:Y:S01]  /*2170*/  @!P2 LDC.64 R34, c[0x0][0x388] ;  /* 0x0000e200ff22ab82 */ /* 0x000f220000000a00 */
[----:B------:R-:W-:Y:S01]  /*2180*/  LOP3.LUT R0, R42, 0x1f8, RZ, 0xc0, !PT ;  /* 0x000001f82a007812 */ /* 0x000fe200078ec0ff */
[----:B------:R-:W-:Y:S01]  /*2190*/  IMAD.SHL.U32 R11, R15, 0x40, RZ ;  /* 0x000000400f0b7824 */ /* 0x000fe200078e00ff */
[----:B------:R-:W-:Y:S01]  /*21a0*/  @!P5 IADD3 R16, P1, PT, R2, R12, RZ ;  /* 0x0000000c0210d210 */ /* 0x000fe20007f3e0ff */
[----:B------:R-:W-:Y:S01]  /*21b0*/  IMAD.U32 R12, RZ, RZ, UR14 ;  /* 0x0000000eff0c7e24 */ /* 0x000fe2000f8e00ff */
[----:B------:R-:W-:Y:S01]  /*21c0*/  LOP3.LUT R0, R0, 0x38, R41, 0x78, !PT ;  /* 0x0000003800007812 */ /* 0x000fe200078e7829 */
[----:B------:R-:W-:Y:S01]  /*21d0*/  IMAD.U32 R10, RZ, RZ, UR16 ;  /* 0x00000010ff0a7e24 */ /* 0x000fe2000f8e00ff */
[----:B------:R-:W-:Y:S01]  /*21e0*/  @!P5 IADD3.X R17, PT, PT, R3, R13, R11, P1, !PT ;  /* 0x0000000d0311d210 */ /* 0x000fe20000ffe40b */
[----:B------:R-:W-:Y:S01]  /*21f0*/  IMAD.WIDE.U32 R12, R12, UR35, R20 ;  /* 0x000000230c0c7c25 */ /* 0x000fe2000f8e0014 */
[----:B------:R-:W-:Y:S01]  /*2200*/  @!P0 LEA R18, P1, R14, R2, 0x7 ;  /* 0x000000020e128211 */ /* 0x000fe200078238ff */
[----:B------:R-:W1:Y:S01]  /*2210*/  LDC R222, c[0x0][0x44c] ;  /* 0x00011300ffde7b82 */ /* 0x000e620000000800 */
[----:B------:R-:W-:Y:S01]  /*2220*/  LOP3.LUT R0, R0, 0x1e00, R42, 0xf8, !PT ;  /* 0x00001e0000007812 */ /* 0x000fe200078ef82a */
[----:B------:R-:W-:Y:S01]  /*2230*/  IMAD.WIDE.U32 R10, R10, UR35, R20 ;  /* 0x000000230a0a7c25 */ /* 0x000fe2000f8e0014 */
[----:B------:R-:W-:-:S02]  /*2240*/  @!P0 LEA.HI.X R19, R14, R3, R15, 0x7, P1 ;  /* 0x000000030e138211 */ /* 0x000fc400008f3c0f */
[----:B------:R-:W-:Y:S01]  /*2250*/  LEA R0, R0, UR24, 0x1 ;  /* 0x0000001800007c11 */ /* 0x000fe2000f8e08ff */
[----:B------:R-:W-:Y:S01]  /*2260*/  @!P4 IMAD.MOV.U32 R14, RZ, RZ, R239 ;  /* 0x000000ffff0ec224 */ /* 0x000fe200078e00ef */
[----:B------:R-:W-:Y:S01]  /*2270*/  LOP3.LUT R231, R43, 0x30, RZ, 0xc0, !PT ;  /* 0x000000302be77812 */ /* 0x000fe200078ec0ff */
[----:B------:R-:W-:Y:S01]  /*2280*/  @!P4 IMAD.MOV.U32 R15, RZ, RZ, R238 ;  /* 0x000000ffff0fc224 */ /* 0x000fe200078e00ee */
[----:B------:R-:W4:Y:S01]  /*2290*/  @!P3 LDC.64 R20, c[0x0][0x388] ;  /* 0x0000e200ff14bb82 */ /* 0x000f220000000a00 */
[----:B------:R-:W-:Y:S02]  /*22a0*/  VIADD R219, R0, UR38 ;  /* 0x0000002600db7c36 */ /* 0x000fe40008000000 */
[----:B------:R-:W-:Y:S01]  /*22b0*/  IMAD.MOV.U32 R245, RZ, RZ, 0x7f800000 ;  /* 0x7f800000fff57424 */ /* 0x000fe200078e00ff */
[----:B------:R-:W-:Y:S01]  /*22c0*/  @!PT LDS RZ, [RZ] ;  /* 0x00000000fffff984 */ /* 0x000fe20000000800 */
[----:B------:R-:W-:Y:S01]  /*22d0*/  @!PT LDS RZ, [RZ] ;  /* 0x00000000fffff984 */ /* 0x000fe20000000800 */
[----:B------:R-:W-:Y:S01]  /*22e0*/  @!PT LDS RZ, [RZ] ;  /* 0x00000000fffff984 */ /* 0x000fe20000000800 */
[----:B------:R-:W-:Y:S01]  /*22f0*/  @!P4 LDGSTS.E.BYPASS.LTC128B.128 [R0+0x8000], desc[UR26][R14.64] ;  /* 0x080000000e00cfae */ /* 0x000fe2000b981a1a */
[----:B------:R-:W-:Y:S02]  /*2300*/  IMAD.MOV.U32 R244, RZ, RZ, 0x7f800000 ;  /* 0x7f800000fff47424 */ /* 0x000fe400078e00ff */
[----:B------:R-:W-:Y:S01]  /*2310*/  IMAD.MOV.U32 R243, RZ, RZ, 0x7f800000 ;  /* 0x7f800000fff37424 */ /* 0x000fe200078e00ff */
[----:B------:R-:W-:Y:S01]  /*2320*/  @P4 STS.128 [R0+0x8000], RZ ;  /* 0x008000ff00004388 */ /* 0x000fe20000000c00 */
[----:B------:R-:W-:-:S03]  /*2330*/  IMAD.MOV.U32 R242, RZ, RZ, 0x7f800000 ;  /* 0x7f800000fff27424 */ /* 0x000fc600078e00ff */
[----:B------:R-:W-:Y:S04]  /*2340*/  @P6 STS.128 [R0+0x9000], RZ ;  /* 0x009000ff00006388 */ /* 0x000fe80000000c00 */
[----:B------:R-:W-:Y:S01]  /*2350*/  @!PT LDS RZ, [RZ] ;  /* 0x00000000fffff984 */ /* 0x000fe20000000800 */
[----:B------:R-:W-:Y:S01]  /*2360*/  @!PT LDS RZ, [RZ] ;  /* 0x00000000fffff984 */ /* 0x000fe20000000800 */
[----:B------:R-:W-:Y:S01]  /*2370*/  @!PT LDS RZ, [RZ] ;  /* 0x00000000fffff984 */ /* 0x000fe20000000800 */
[----:B------:R2:W-:Y:S04]  /*2380*/  @!P6 LDGSTS.E.BYPASS.LTC128B.128 [R0+0x9000], desc[UR26][R4.64] ;  /* 0x090000000400efae */ /* 0x0005e8000b981a1a */
        /* <DEDUP_REMOVED lines=9> */
[----:B------:R3:W-:Y:S01]  /*2420*/  @!P0 LDGSTS.E.BYPASS.LTC128B.128 [R0+0xb000], desc[UR26][R6.64] ;  /* 0x0b00000006008fae */ /* 0x0007e2000b981a1a */
[----:B--2---:R-:W-:-:S02]  /*2430*/  @!P4 IMAD.MOV.U32 R4, RZ, RZ, R241 ;  /* 0x000000ffff04c224 */ /* 0x004fc400078e00f1 */
[----:B------:R-:W-:-:S05]  /*2440*/  @!P4 IMAD.MOV.U32 R5, RZ, RZ, R240 ;  /* 0x000000ffff05c224 */ /* 0x000fca00078e00f0 */
[----:B------:R2:W-:Y:S01]  /*2450*/  @!P4 LDGSTS.E.BYPASS.LTC128B.128 [R219], desc[UR26][R4.64] ;  /* 0x0000000004dbcfae */ /* 0x0005e2000b981a1a */
[----:B-1----:R-:W-:-:S03]  /*2460*/  IMAD R8, R25, UR10, RZ ;  /* 0x0000000a19087c24 */ /* 0x002fc6000f8e02ff */
[----:B------:R-:W-:Y:S01]  /*2470*/  @P4 STS.128 [R219], RZ ;  /* 0x000000ffdb004388 */ /* 0x000fe20000000c00 */
[----:B------:R-:W-:Y:S01]  /*2480*/  IMAD R9, R22, UR11, R8 ;  /* 0x0000000b16097c24 */ /* 0x000fe2000f8e0208 */
[----:B------:R-:W1:Y:S02]  /*2490*/  LDCU UR11, c[0x0][0x3b4] ;  /* 0x00007680ff0b77ac */ /* 0x000e640008000800 */
[----:B------:R-:W-:Y:S01]  /*24a0*/  @P6 STS.128 [R219+0x1000], RZ ;  /* 0x001000ffdb006388 */ /* 0x000fe20000000c00 */
[----:B---3--:R-:W-:Y:S02]  /*24b0*/  SHF.R.U32.HI R7, RZ, 0x2, R41 ;  /* 0x00000002ff077819 */ /* 0x008fe40000011629 */
[----:B------:R-:W-:Y:S01]  /*24c0*/  IADD3 R6, P4, PT, R23, R12, RZ ;  /* 0x0000000c17067210 */ /* 0x000fe20007f9e0ff */
[----:B------:R-:W-:Y:S01]  /*24d0*/  @!PT LDS RZ, [RZ] ;  /* 0x00000000fffff984 */ /* 0x000fe20000000800 */
[----:B------:R-:W-:Y:S01]  /*24e0*/  @!PT LDS RZ, [RZ] ;  /* 0x00000000fffff984 */ /* 0x000fe20000000800 */
[----:B------:R-:W-:Y:S01]  /*24f0*/  @!PT LDS RZ, [RZ] ;  /* 0x00000000fffff984 */ /* 0x000fe20000000800 */
[----:B------:R3:W-:Y:S01]  /*2500*/  @!P6 LDGSTS.E.BYPASS.LTC128B.128 [R219+0x1000], desc[UR26][R2.64] ;  /* 0x0100000002dbefae */ /* 0x0007e2000b981a1a */
[----:B------:R-:W-:Y:S02]  /*2510*/  LOP3.LUT R231, R231, 0x7, R7, 0xf8, !PT ;  /* 0x00000007e7e77812 */ /* 0x000fe400078ef807 */
[----:B------:R-:W-:Y:S01]  /*2520*/  IADD3.X R7, PT, PT, R24, UR36, R13, P4, !PT ;  /* 0x0000002418077c10 */ /* 0x000fe2000a7fe40d */
[----:B------:R-:W-:Y:S01]  /*2530*/  @P5 STS.128 [R219+0x2000], RZ ;  /* 0x002000ffdb005388 */ /* 0x000fe20000000c00 */
[----:B------:R-:W-:Y:S01]  /*2540*/  ISETP.GE.AND P4, PT, R40, UR34, PT ;  /* 0x0000002228007c0c */ /* 0x000fe2000bf86270 */
[----:B------:R-:W-:-:S02]  /*2550*/  VIADD R8, R231, 0x8 ;  /* 0x00000008e7087836 */ /* 0x000fc40000000000 */
[----:B------:R-:W-:Y:S01]  /*2560*/  @!PT LDS RZ, [RZ] ;  /* 0x00000000fffff984 */ /* 0x000fe20000000800 */
[----:B------:R-:W-:Y:S01]  /*2570*/  @!PT LDS RZ, [RZ] ;  /* 0x00000000fffff984 */ /* 0x000fe20000000800 */
[----:B------:R-:W-:Y:S01]  /*2580*/  @!PT LDS RZ, [RZ] ;  /* 0x00000000fffff984 */ /* 0x000fe20000000800 */
[----:B------:R4:W-:Y:S03]  /*2590*/  @!P5 LDGSTS.E.BYPASS.LTC128B.128 [R219+0x2000], desc[UR26][R16.64] ;  /* 0x0200000010dbdfae */ /* 0x0009e6000b981a1a */
[----:B------:R-:W-:Y:S01]  /*25a0*/  ISETP.GE.AND P6, PT, R8, UR37, PT ;  /* 0x0000002508007c0c */ /* 0x000fe2000bfc6270 */
[----:B------:R-:W-:Y:S01]  /*25b0*/  @P0 STS.128 [R219+0x3000], RZ ;  /* 0x003000ffdb000388 */ /* 0x000fe20000000c00 */
[----:B--2---:R-:W-:Y:S01]  /*25c0*/  IADD3 R4, P1, PT, R29, R10, RZ ;  /* 0x0000000a1d047210 */ /* 0x004fe20007f3e0ff */
[----:B------:R-:W-:Y:S02]  /*25d0*/  @!P3 IMAD R10, R28, UR16, RZ ;  /* 0x000000101c0abc24 */ /* 0x000fe4000f8e02ff */
[----:B------:R-:W-:Y:S01]  /*25e0*/  @!PT LDS RZ, [RZ] ;  /* 0x00000000fffff984 */ /* 0x000fe20000000800 */
[----:B------:R-:W-:Y:S01]  /*25f0*/  @!PT LDS RZ, [RZ] ;  /* 0x00000000fffff984 */ /* 0x000fe20000000800 */
[----:B------:R-:W-:Y:S01]  /*2600*/  @!PT LDS RZ, [RZ] ;  /* 0x00000000fffff984 */ /* 0x000fe20000000800 */
[----:B------:R2:W-:Y:S02]  /*2610*/  @!P0 LDGSTS.E.BYPASS.LTC128B.128 [R219+0x3000], desc[UR26][R18.64] ;  /* 0x0300000012db8fae */ /* 0x0005e4000b981a1a */
[----:B------:R-:W1:Y:S01]  /*2620*/  @!P4 LDC.64 R36, c[0x0][0x390] ;  /* 0x0000e400ff24cb82 */ /* 0x000e620000000a00 */
[----:B------:R-:W-:Y:S01]  /*2630*/  IADD3.X R5, PT, PT, R32, UR39, R11, P1, !PT ;  /* 0x0000002720057c10 */ /* 0x000fe20008ffe40b */
[----:B------:R-:W-:Y:S01]  /*2640*/  @!P3 IMAD R10, R26, UR17, R10 ;  /* 0x000000111a0abc24 */ /* 0x000fe2000f8e020a */
[----:B------:R-:W-:Y:S01]  /*2650*/  ISETP.GE.AND P1, PT, R33, UR34, PT ;  /* 0x0000002221007c0c */ /* 0x000fe2000bf26270 */
[----:B---3--:R-:W-:Y:S01]  /*2660*/  IMAD.WIDE.U32 R2, R22, UR10, R4 ;  /* 0x0000000a16027c25 */ /* 0x008fe2000f8e0004 */
[----:B------:R-:W-:-:S03]  /*2670*/  LOP3.LUT R5, R231, 0x40, RZ, 0xfc, !PT ;  /* 0x00000040e7057812 */ /* 0x000fc600078efcff */
[----:B------:R-:W-:Y:S01]  /*2680*/  IMAD R4, R25, UR8, RZ ;  /* 0x0000000819047c24 */ /* 0x000fe2000f8e02ff */
[----:B------:R-:W-:Y:S01]  /*2690*/  ISETP.GE.AND P5, PT, R5, UR37, PT ;  /* 0x0000002505007c0c */ /* 0x000fe2000bfa6270 */
[----:B------:R-:W-:-:S06]  /*26a0*/  IMAD.IADD R3, R3, 0x1, R9 ;  /* 0x0000000103037824 */ /* 0x000fcc00078e0209 */
[----:B------:R-:W3:Y:S01]  /*26b0*/  @!P1 LDC.64 R32, c[0x0][0x388] ;  /* 0x0000e200ff209b82 */ /* 0x000ee20000000a00 */
[C---:B------:R-:W-:Y:S02]  /*26c0*/  IMAD R11, R22.reuse, UR9, R4 ;  /* 0x00000009160b7c24 */ /* 0x040fe4000f8e0204 */
[C---:B------:R-:W-:Y:S02]  /*26d0*/  IMAD.SHL.U32 R164, R41.reuse, 0x40, RZ ;  /* 0x0000004029a47824 */ /* 0x040fe400078e00ff */
[----:B------:R-:W-:Y:S02]  /*26e0*/  IMAD.SHL.U32 R150, R41, 0x20, RZ ;  /* 0x0000002029967824 */ /* 0x000fe400078e00ff */
[----:B------:R-:W-:Y:S01]  /*26f0*/  IMAD.SHL.U32 R170, R171, 0x8, RZ ;  /* 0x00000008abaa7824 */ /* 0x000fe200078e00ff */
[----:B----4-:R-:W2:Y:S01]  /*2700*/  @!P4 LDC.64 R16, c[0x0][0x388] ;  /* 0x0000e200ff10cb82 */ /* 0x010ea20000000a00 */
[----:B------:R-:W-:-:S04]  /*2710*/  IMAD.WIDE.U32 R4, R22, UR8, R6 ;  /* 0x0000000816047c25 */ /* 0x000fc8000f8e0006 */
[----:B------:R-:W-:Y:S02]  /*2720*/  IMAD.MOV.U32 R157, RZ, RZ, 0x40 ;  /* 0x00000040ff9d7424 */ /* 0x000fe400078e00ff */
[----:B------:R-:W-:Y:S02]  /*2730*/  IMAD.SHL.U32 R252, R171, 0x2, RZ ;  /* 0x00000002abfc7824 */ /* 0x000fe400078e00ff */
[----:B------:R-:W-:Y:S01]  /*2740*/  IMAD.MOV.U32 R167, RZ, RZ, 0x20 ;  /* 0x00000020ffa77424 */ /* 0x000fe200078e00ff */
[----:B------:R-:W-:Y:S01]  /*2750*/  SHF.R.U32.HI R44, RZ, 0x1, R171 ;  /* 0x00000001ff2c7819 */ /* 0x000fe200000116ab */
[--C-:B------:R-:W-:Y:S02]  /*2760*/  @!P4 IMAD.MOV.U32 R6, RZ, RZ, R2.reuse ;  /* 0x000000ffff06c224 */ /* 0x100fe400078e0002 */
[----:B------:R-:W-:Y:S02]  /*2770*/  IMAD.MOV.U32 R249, RZ, RZ, 0x10 ;  /* 0x00000010fff97424 */ /* 0x000fe400078e00ff */
[----:B------:R-:W-:Y:S01]  /*2780*/  IMAD.MOV.U32 R250, RZ, RZ, 0x20 ;  /* 0x00000020fffa7424 */ /* 0x000fe200078e00ff */
[----:B------:R-:W-:Y:S01]  /*2790*/  UIADD3 UR35, UPT, UPT, UR35, 0x80, URZ ;  /* 0x0000008023237890 */ /* 0x000fe2000fffe0ff */
[--C-:B------:R-:W-:Y:S01]  /*27a0*/  @!P4 IMAD.MOV.U32 R7, RZ, RZ, R3.reuse ;  /* 0x000000ffff07c224 */ /* 0x100fe200078e0003 */
[----:B------:R-:W-:Y:S01]  /*27b0*/  CS2R R126, SRZ ;  /* 0x00000000007e7805 */ /* 0x000fe2000001ff00 */
        /* <DEDUP_REMOVED lines=8> */
[----:B------:R-:W-:Y:S01]  /*2840*/  @!P3 IMAD.WIDE.U32 R2, R26, UR16, R2 ;  /* 0x000000101a02bc25 */ /* 0x000fe2000f8e0002 */
[----:B------:R-:W-:-:S02]  /*2850*/  CS2R R120, SRZ ;  /* 0x0000000000787805 */ /* 0x000fc4000001ff00 */
[----:B------:R-:W-:Y:S02]  /*2860*/  CS2R R118, SRZ ;  /* 0x0000000000767805 */ /* 0x000fe4000001ff00 */
[----:B------:R-:W-:Y:S01]  /*2870*/  CS2R R116, SRZ ;  /* 0x0000000000747805 */ /* 0x000fe2000001ff00 */
[----:B------:R-:W-:Y:S01]  /*2880*/  @!P3 IMAD.IADD R3, R3, 0x1, R10 ;  /* 0x000000010303b824 */ /* 0x000fe200078e020a */
[----:B------:R-:W-:Y:S01]  /*2890*/  @!P3 LEA R20, P0, R2, R20, 0x1 ;  /* 0x000000140214b211 */ /* 0x000fe200078008ff */
[----:B------:R-:W-:Y:S01]  /*28a0*/  @!P4 IMAD.WIDE.U32 R6, R40, UR16, R6 ;  /* 0x000000102806cc25 */ /* 0x000fe2000f8e0006 */
[----:B------:R-:W-:Y:S02]  /*28b0*/  CS2R R110, SRZ ;  /* 0x00000000006e7805 */ /* 0x000fe4000001ff00 */
[----:B------:R-:W-:Y:S02]  /*28c0*/  CS2R R108, SRZ ;  /* 0x00000000006c7805 */ /* 0x000fe4000001ff00 */
[----:B------:R-:W-:Y:S01]  /*28d0*/  @!P3 LEA.HI.X R21, R2, R21, R3, 0x1, P0 ;  /* 0x000000150215b211 */ /* 0x000fe200000f0c03 */
[----:B------:R-:W-:Y:S01]  /*28e0*/  @!P2 IMAD R3, R30, UR16, RZ ;  /* 0x000000101e03ac24 */ /* 0x000fe2000f8e02ff */
[----:B--2---:R-:W-:Y:S01]  /*28f0*/  @!P4 LEA R18, P0, R6, R16, 0x1 ;  /* 0x000000100612c211 */ /* 0x004fe200078008ff */
[----:B------:R-:W-:Y:S01]  /*2900*/  @!P3 IMAD R2, R28, UR14, RZ ;  /* 0x0000000e1c02bc24 */ /* 0x000fe2000f8e02ff */
[----:B------:R-:W-:Y:S01]  /*2910*/  CS2R R114, SRZ ;  /* 0x0000000000727805 */ /* 0x000fe2000001ff00 */
[----:B------:R-:W-:Y:S01]  /*2920*/  IMAD.IADD R5, R5, 0x1, R11 ;  /* 0x0000000105057824 */ /* 0x000fe200078e020b */
[----:B------:R-:W2:Y:S01]  /*2930*/  @!P3 LDC.64 R28, c[0x0][0x390] ;  /* 0x0000e400ff1cbb82 */ /* 0x000ea20000000a00 */
[C---:B------:R-:W-:Y:S01]  /*2940*/  @!P2 IMAD R14, R27.reuse, UR17, R3 ;  /* 0x000000111b0eac24 */ /* 0x040fe2000f8e0203 */
[----:B------:R-:W-:Y:S01]  /*2950*/  CS2R R112, SRZ ;  /* 0x0000000000707805 */ /* 0x000fe2000001ff00 */
[----:B------:R-:W-:Y:S01]  /*2960*/  @!P3 IMAD R38, R26, UR15, R2 ;  /* 0x0000000f1a26bc24 */ /* 0x000fe2000f8e0202 */
[----:B------:R-:W-:Y:S01]  /*2970*/  CS2R R106, SRZ ;  /* 0x00000000006a7805 */ /* 0x000fe2000001ff00 */
[----:B------:R-:W-:Y:S01]  /*2980*/  @!P4 IMAD R7, R40, UR17, R7 ;  /* 0x000000112807cc24 */ /* 0x000fe2000f8e0207 */
[----:B------:R-:W-:Y:S01]  /*2990*/  CS2R R104, SRZ ;  /* 0x0000000000687805 */ /* 0x000fe2000001ff00 */
[----:B------:R-:W-:Y:S01]  /*29a0*/  @!P2 IMAD.WIDE.U32 R2, R27, UR16, R8 ;  /* 0x000000101b02ac25 */ /* 0x000fe2000f8e0008 */
[----:B------:R-:W-:-:S02]  /*29b0*/  CS2R R102, SRZ ;  /* 0x0000000000667805 */ /* 0x000fc4000001ff00 */
[----:B------:R-:W-:Y:S02]  /*29c0*/  CS2R R100, SRZ ;  /* 0x0000000000647805 */ /* 0x000fe4000001ff00 */
[----:B------:R-:W-:Y:S01]  /*29d0*/  @!P4 LEA.HI.X R19, R6, R17, R7, 0x1, P0 ;  /* 0x000000110613c211 */ /* 0x000fe200000f0c07 */
[--C-:B------:R-:W-:Y:S01]  /*29e0*/  @!P3 IMAD.MOV.U32 R12, RZ, RZ, R4.reuse ;  /* 0x000000ffff0cb224 */ /* 0x100fe200078e0004 */
[----:B------:R-:W-:Y:S01]  /*29f0*/  @!P2 LEA R16, P0, R2, R34, 0x1 ;  /* 0x000000220210a211 */ /* 0x000fe200078008ff */
[--C-:B------:R-:W-:Y:S01]  /*2a00*/  @!P3 IMAD.MOV.U32 R13, RZ, RZ, R5.reuse ;  /* 0x000000ffff0db224 */ /* 0x100fe200078e0005 */
[----:B------:R-:W-:Y:S01]  /*2a10*/  CS2R R94, SRZ ;  /* 0x00000000005e7805 */ /* 0x000fe2000001ff00 */
[----:B------:R-:W-:Y:S01]  /*2a20*/  @!P2 IMAD.MOV.U32 R10, RZ, RZ, R4 ;  /* 0x000000ffff0aa224 */ /* 0x000fe200078e0004 */
[----:B------:R4:W-:Y:S01]  /*2a30*/  @!P4 LDGSTS.E.BYPASS.LTC128B.128 [R0+0xc000], desc[UR26][R18.64] ;  /* 0x0c0000001200cfae */ /* 0x0009e2000b981a1a */
[----:B------:R-:W-:Y:S01]  /*2a40*/  @!P2 IMAD.MOV.U32 R11, RZ, RZ, R5 ;  /* 0x000000ffff0ba224 */ /* 0x000fe200078e0005 */
[----:B------:R-:W-:Y:S01]  /*2a50*/  CS2R R92, SRZ ;  /* 0x00000000005c7805 */ /* 0x000fe2000001ff00 */
[----:B------:R-:W-:Y:S01]  /*2a60*/  @!P2 IMAD R8, R30, UR14, RZ ;  /* 0x0000000e1e08ac24 */ /* 0x000fe2000f8e02ff */
[----:B------:R-:W-:Y:S01]  /*2a70*/  @P4 STS.128 [R0+0xc000], RZ ;  /* 0x00c000ff00004388 */ /* 0x000fe20000000c00 */
[----:B------:R-:W-:Y:S01]  /*2a80*/  @!P2 IMAD.IADD R3, R3, 0x1, R14 ;  /* 0x000000010303a824 */ /* 0x000fe200078e020e */
[----:B------:R-:W-:Y:S01]  /*2a90*/  CS2R R98, SRZ ;  /* 0x0000000000627805 */ /* 0x000fe2000001ff00 */
[----:B------:R-:W-:Y:S01]  /*2aa0*/  @!P3 IMAD.WIDE.U32 R12, R26, UR14, R12 ;  /* 0x0000000e1a0cbc25 */ /* 0x000fe2000f8e000c */
[----:B------:R-:W-:Y:S01]  /*2ab0*/  @P3 STS.128 [R0+0xd000], RZ ;  /* 0x00d000ff00003388 */ /* 0x000fe20000000c00 */
[----:B------:R-:W-:-:S02]  /*2ac0*/  CS2R R96, SRZ ;  /* 0x0000000000607805 */ /* 0x000fc4000001ff00 */
[----:B------:R-:W-:Y:S01]  /*2ad0*/  @!P2 LEA.HI.X R17, R2, R35, R3, 0x1, P0 ;  /* 0x000000230211a211 */ /* 0x000fe200000f0c03 */
[C---:B------:R-:W-:Y:S01]  /*2ae0*/  @!P2 IMAD R30, R27.reuse, UR15, R8 ;  /* 0x0000000f1b1eac24 */ /* 0x040fe2000f8e0208 */
[----:B------:R-:W-:Y:S01]  /*2af0*/  @!PT LDS RZ, [RZ] ;  /* 0x00000000fffff984 */ /* 0x000fe20000000800 */
[----:B------:R-:W-:Y:S01]  /*2b00*/  @!PT LDS RZ, [RZ] ;  /* 0x00000000fffff984 */ /* 0x000fe20000000800 */
[----:B------:R-:W-:Y:S01]  /*2b10*/  @!PT LDS RZ, [RZ] ;  /* 0x00000000fffff984 */ /* 0x000fe20000000800 */
[----:B------:R-:W-:Y:S01]  /*2b20*/  @!P3 LDGSTS.E.BYPASS.LTC128B.128 [R0+0xd000], desc[UR26][R20.64] ;  /* 0x0d0000001400bfae */ /* 0x000fe2000b981a1a */
[----:B------:R-:W-:Y:S01]  /*2b30*/  @!P2 IMAD.WIDE.U32 R10, R27, UR14, R10 ;  /* 0x0000000e1b0aac25 */ /* 0x000fe2000f8e000a */
[----:B------:R-:W-:Y:S01]  /*2b40*/  CS2R R90, SRZ ;  /* 0x00000000005a7805 */ /* 0x000fe2000001ff00 */
[----:B------:R-:W2:Y:S01]  /*2b50*/  @!P2 LDC.64 R26, c[0x0][0x390] ;  /* 0x0000e400ff1aab82 */ /* 0x000ea20000000a00 */
[----:B------:R-:W-:Y:S01]  /*2b60*/  @P2 STS.128 [R0+0xe000], RZ ;  /* 0x00e000ff00002388 */ /* 0x000fe20000000c00 */
[----:B------:R-:W-:Y:S01]  /*2b70*/  @!P4 IMAD.WIDE.U32 R2, R40, UR14, R4 ;  /* 0x0000000e2802cc25 */ /* 0x000fe2000f8e0004 */
[----:B------:R-:W-:Y:S02]  /*2b80*/  CS2R R88, SRZ ;  /* 0x0000000000587805 */ /* 0x000fe4000001ff00 */
[----:B------:R-:W-:Y:S01]  /*2b90*/  CS2R R86, SRZ ;  /* 0x0000000000567805 */ /* 0x000fe2000001ff00 */
[----:B------:R-:W-:Y:S01]  /*2ba0*/  @!PT LDS RZ, [RZ] ;  /* 0x00000000fffff984 */ /* 0x000fe20000000800 */
[----:B------:R-:W-:Y:S01]  /*2bb0*/  @!PT LDS RZ, [RZ] ;  /* 0x00000000fffff984 */ /* 0x000fe20000000800 */
[----:B------:R-:W-:Y:S01]  /*2bc0*/  @!PT LDS RZ, [RZ] ;  /* 0x00000000fffff984 */ /* 0x000fe20000000800 */
[----:B------:R-:W-:Y:S01]  /*2bd0*/  @!P2 LDGSTS.E.BYPASS.LTC128B.128 [R0+0xe000], desc[UR26][R16.64] ;  /* 0x0e0000001000afae */ /* 0x000fe2000b981a1a */
[----:B------:R-:W-:Y:S01]  /*2be0*/  @!P1 IMAD R6, R39, UR16, RZ ;  /* 0x0000001027069c24 */ /* 0x000fe2000f8e02ff */
[----:B-1----:R-:W-:Y:S01]  /*2bf0*/  @!P4 LEA R14, P0, R2, R36, 0x1 ;  /* 0x00000024020ec211 */ /* 0x002fe200078008ff */
[----:B------:R-:W-:Y:S01]  /*2c00*/  @!P4 IMAD R3, R40, UR15, R3 ;  /* 0x0000000f2803cc24 */ /* 0x000fe2000f8e0203 */
[----:B------:R-:W-:Y:S01]  /*2c10*/  @P1 STS.128 [R0+0xf000], RZ ;  /* 0x00f000ff00001388 */ /* 0x000fe20000000c00 */
[----:B------:R-:W-:Y:S01]  /*2c20*/  @!P1 IMAD.MOV.U32 R22, RZ, RZ, R4 ;  /* 0x000000ffff169224 */ /* 0x000fe200078e0004 */
[----:B------:R-:W-:Y:S01]  /*2c30*/  CS2R R84, SRZ ;  /* 0x0000000000547805 */ /* 0x000fe2000001ff00 */
[----:B----4-:R-:W1:Y:S01]  /*2c40*/  @!P1 LDC.64 R18, c[0x0][0x390] ;  /* 0x0000e400ff129b82 */ /* 0x010e620000000a00 */
[----:B------:R-:W-:Y:S01]  /*2c50*/  @!P1 IMAD.MOV.U32 R23, RZ, RZ, R5 ;  /* 0x000000ffff179224 */ /* 0x000fe200078e0005 */
[----:B------:R-:W-:Y:S01]  /*2c60*/  @!P4 LEA.HI.X R15, R2, R37, R3, 0x1, P0 ;  /* 0x00000025020fc211 */ /* 0x000fe200000f0c03 */
[C---:B------:R-:W-:Y:S01]  /*2c70*/  @!P1 IMAD R6, R31.reuse, UR17, R6 ;  /* 0x000000111f069c24 */ /* 0x040fe2000f8e0206 */
[----:B------:R-:W4:Y:S01]  /*2c80*/  LDCU UR17, c[0x0][0x590] ;  /* 0x0000b200ff1177ac */ /* 0x000f220008000800 */
[----:B------:R-:W-:Y:S01]  /*2c90*/  @!P1 IMAD.WIDE.U32 R4, R31, UR16, R24 ;  /* 0x000000101f049c25 */ /* 0x000fe2000f8e0018 */
[----:B------:R-:W4:Y:S03]  /*2ca0*/  LDCU UR16, c[0x0][0x594] ;  /* 0x0000b280ff1077ac */ /* 0x000f260008000800 */
[----:B------:R-:W-:Y:S01]  /*2cb0*/  @!P1 IMAD.IADD R3, R5, 0x1, R6 ;  /* 0x0000000105039824 */ /* 0x000fe200078e0206 */
[C---:B---3--:R-:W-:Y:S01]  /*2cc0*/  @!P1 LEA R2, P0, R4.reuse, R32, 0x1 ;  /* 0x0000002004029211 */ /* 0x048fe200078008ff */
[----:B------:R-:W-:Y:S01]  /*2cd0*/  @!P1 IMAD R7, R39, UR14, RZ ;  /* 0x0000000e27079c24 */ /* 0x000fe2000f8e02ff */
[----:B------:R-:W-:Y:S01]  /*2ce0*/  CS2R R78, SRZ ;  /* 0x00000000004e7805 */ /* 0x000fe2000001ff00 */
[----:B------:R-:W-:Y:S01]  /*2cf0*/  @!P2 IMAD.IADD R5, R11, 0x1, R30 ;  /* 0x000000010b05a824 */ /* 0x000fe200078e021e */
[----:B------:R-:W-:Y:S01]  /*2d00*/  @!P1 LEA.HI.X R3, R4, R33, R3, 0x1, P0 ;  /* 0x0000002104039211 */ /* 0x000fe200000f0c03 */
[----:B------:R-:W-:Y:S01]  /*2d10*/  @!P3 IMAD.IADD R4, R13, 0x1, R38 ;  /* 0x000000010d04b824 */ /* 0x000fe200078e0226 */
[C---:B--2---:R-:W-:Y:S01]  /*2d20*/  @!P3 LEA R6, P0, R12.reuse, R28, 0x1 ;  /* 0x0000001c0c06b211 */ /* 0x044fe200078008ff */
[C---:B------:R-:W-:Y:S01]  /*2d30*/  @!P1 IMAD R24, R31.reuse, UR15, R7 ;  /* 0x0000000f1f189c24 */ /* 0x040fe2000f8e0207 */
[----:B------:R-:W-:Y:S01]  /*2d40*/  CS2R R76, SRZ ;  /* 0x00000000004c7805 */ /* 0x000fe2000001ff00 */
[----:B------:R-:W-:Y:S01]  /*2d50*/  @!P1 IMAD.WIDE.U32 R8, R31, UR14, R22 ;  /* 0x0000000e1f089c25 */ /* 0x000fe2000f8e0016 */
[----:B------:R-:W-:Y:S01]  /*2d60*/  @!P3 LEA.HI.X R7, R12, R29, R4, 0x1, P0 ;  /* 0x0000001d0c07b211 */ /* 0x000fe200000f0c04 */
[----:B------:R-:W-:Y:S01]  /*2d70*/  @!PT LDS RZ, [RZ] ;  /* 0x00000000fffff984 */ /* 0x000fe20000000800 */
[----:B------:R-:W-:Y:S01]  /*2d80*/  @!PT LDS RZ, [RZ] ;  /* 0x00000000fffff984 */ /* 0x000fe20000000800 */
[----:B------:R-:W-:Y:S01]  /*2d90*/  @!PT LDS RZ, [RZ] ;  /* 0x00000000fffff984 */ /* 0x000fe20000000800 */
[----:B------:R2:W-:Y:S01]  /*2da0*/  @!P1 LDGSTS.E.BYPASS.LTC128B.128 [R0+0xf000], desc[UR26][R2.64] ;  /* 0x0f00000002009fae */ /* 0x0005e2000b981a1a */
[C---:B------:R-:W-:Y:S01]  /*2db0*/  @!P2 LEA R4, P0, R10.reuse, R26, 0x1 ;  /* 0x0000001a0a04a211 */ /* 0x040fe200078008ff */
[----:B------:R-:W3:Y:S02]  /*2dc0*/  LDCU UR14, c[0x0][0x3b0] ;  /* 0x00007600ff0e77ac */ /* 0x000ee40008000800 */
[----:B------:R-:W-:Y:S01]  /*2dd0*/  @!P4 LDGSTS.E.BYPASS.LTC128B.128 [R0+0x10000], desc[UR26][R14.64] ;  /* 0x100000000e00cfae */ /* 0x000fe2000b981a1a */
[----:B------:R-:W-:Y:S01]  /*2de0*/  @!P2 LEA.HI.X R5, R10, R27, R5, 0x1, P0 ;  /* 0x0000001b0a05a211 */ /* 0x000fe200000f0c05 */
[----:B------:R-:W-:Y:S01]  /*2df0*/  VIADD R10, R231, 0x48 ;  /* 0x00000048e70a7836 */ /* 0x000fe20000000000 */
[----:B------:R-:W-:Y:S01]  /*2e00*/  CS2R R82, SRZ ;  /* 0x0000000000527805 */ /* 0x000fe2000001ff00 */
[----:B------:R-:W-:Y:S01]  /*2e10*/  @P4 STS.128 [R0+0x10000], RZ ;  /* 0x010000ff00004388 */ /* 0x000fe20000000c00 */
[----:B------:R-:W-:-:S02]  /*2e20*/  CS2R R80, SRZ ;  /* 0x0000000000507805 */ /* 0x000fc4000001ff00 */
[----:B------:R-:W-:Y:S02]  /*2e30*/  CS2R R74, SRZ ;  /* 0x00000000004a7805 */ /* 0x000fe4000001ff00 */
[----:B------:R-:W-:Y:S01]  /*2e40*/  CS2R R72, SRZ ;  /* 0x0000000000487805 */ /* 0x000fe2000001ff00 */
[----:B------:R-:W-:Y:S01]  /*2e50*/  @P3 STS.128 [R0+0x11000], RZ ;  /* 0x011000ff00003388 */ /* 0x000fe20000000c00 */
[----:B------:R-:W-:Y:S02]  /*2e60*/  CS2R R70, SRZ ;  /* 0x0000000000467805 */ /* 0x000fe4000001ff00 */
[----:B------:R-:W-:Y:S01]  /*2e70*/  CS2R R68, SRZ ;  /* 0x0000000000447805 */ /* 0x000fe2000001ff00 */
[----:B------:R-:W3:Y:S01]  /*2e80*/  LDCU UR8, c[0x0][0x3e0] ;  /* 0x00007c00ff0877ac */ /* 0x000ee20008000800 */
[----:B------:R-:W-:Y:S01]  /*2e90*/  @!PT LDS RZ, [RZ] ;  /* 0x00000000fffff984 */ /* 0x000fe20000000800 */
[----:B------:R-:W-:Y:S01]  /*2ea0*/  @!PT LDS RZ, [RZ] ;  /* 0x00000000fffff984 */ /* 0x000fe20000000800 */
[----:B------:R-:W-:Y:S01]  /*2eb0*/  @!PT LDS RZ, [RZ] ;  /* 0x00000000fffff984 */ /* 0x000fe20000000800 */
[----:B------:R-:W-:Y:S01]  /*2ec0*/  @!P3 LDGSTS.E.BYPASS.LTC128B.128 [R0+0x11000], desc[UR26][R6.64] ;  /* 0x110000000600bfae */ /* 0x000fe2000b981a1a */
[----:B------:R-:W-:Y:S01]  /*2ed0*/  ISETP.GE.AND P3, PT, R10, UR37, PT ;  /* 0x000000250a007c0c */ /* 0x000fe2000bf66270 */
[----:B------:R-:W3:Y:S02]  /*2ee0*/  LDCU UR9, c[0x0][0x45c] ;  /* 0x00008b80ff0977ac */ /* 0x000ee40008000800 */
[----:B------:R-:W-:Y:S04]  /*2ef0*/  @P2 STS.128 [R0+0x12000], RZ ;  /* 0x012000ff00002388 */ /* 0x000fe80000000c00 */
[----:B------:R-:W-:Y:S01]  /*2f00*/  @!PT LDS RZ, [RZ] ;  /* 0x00000000fffff984 */ /* 0x000fe20000000800 */
[----:B------:R-:W-:Y:S01]  /*2f10*/  @!PT LDS RZ, [RZ] ;  /* 0x00000000fffff984 */ /* 0x000fe20000000800 */
[----:B------:R-:W-:Y:S01]  /*2f20*/  @!PT LDS RZ, [RZ] ;  /* 0x00000000fffff984 */ /* 0x000fe20000000800 */
[----:B------:R4:W-:Y:S01]  /*2f30*/  @!P2 LDGSTS.E.BYPASS.LTC128B.128 [R0+0x12000], desc[UR26][R4.64] ;  /* 0x120000000400afae */ /* 0x0009e2000b981a1a */
[----:B--2---:R-:W-:Y:S01]  /*2f40*/  @!P1 IMAD.IADD R3, R9, 0x1, R24 ;  /* 0x0000000109039824 */ /* 0x004fe200078e0218 */
[----:B-1----:R-:W-:-:S02]  /*2f50*/  @!P1 LEA R2, P0, R8, R18, 0x1 ;  /* 0x0000001208029211 */ /* 0x002fc400078008ff */
[----:B------:R1:W-:Y:S02]  /*2f60*/  @P1 STS.128 [R0+0x13000], RZ ;  /* 0x013000ff00001388 */ /* 0x0003e40000000c00 */
[----:B------:R-:W-:Y:S02]  /*2f70*/  @!P1 LEA.HI.X R3, R8, R19, R3, 0x1, P0 ;  /* 0x0000001308039211 */ /* 0x000fe400000f0c03 */
[----:B------:R-:W-:-:S03]  /*2f80*/  ISETP.GE.AND P0, PT, R231, UR37, PT ;  /* 0x00000025e7007c0c */ /* 0x000fc6000bf06270 */
[----:B------:R-:W-:Y:S01]  /*2f90*/  @!PT LDS RZ, [RZ] ;  /* 0x00000000fffff984 */ /* 0x000fe20000000800 */
[----:B------:R-:W-:Y:S01]  /*2fa0*/  @!PT LDS RZ, [RZ] ;  /* 0x00000000fffff984 */ /* 0x000fe20000000800 */
[----:B------:R-:W-:Y:S01]  /*2fb0*/  @!PT LDS RZ, [RZ] ;  /* 0x00000000fffff984 */ /* 0x000fe20000000800 */
[----:B------:R2:W-:Y:S04]  /*2fc0*/  @!P1 LDGSTS.E.BYPASS.LTC128B.128 [R0+0x13000], desc[UR26][R2.64] ;  /* 0x1300000002009fae */ /* 0x0005e8000b981a1a */
[----:B------:R-:W0:Y:S01]  /*2fd0*/  LDGDEPBAR ;  /* 0x00000000000079af */ /* 0x000e220000000000 */
[----:B----4-:R-:W-:-:S04]  /*2fe0*/  IMAD.MOV.U32 R4, RZ, RZ, 0x4 ;  /* 0x00000004ff047424 */ /* 0x010fc800078e00ff */
[----:B--2---:R-:W-:-:S05]  /*2ff0*/  IMAD.WIDE.U32 R2, R231, R4, UR42 ;  /* 0x0000002ae7027e25 */ /* 0x004fca000f8e0004 */
[----:B------:R-:W5:Y:S04]  /*3000*/  @!P0 LDG.E R245, desc[UR26][R2.64] ;  /* 0x0000001a02f58981 */ /* 0x000f68000c1e1900 */
[----:B------:R-:W5:Y:S04]  /*3010*/  @!P6 LDG.E R244, desc[UR26][R2.64+0x20] ;  /* 0x0000201a02f4e981 */ /* 0x000f68000c1e1900 */
[----:B------:R-:W5:Y:S04]  /*3020*/  @!P5 LDG.E R243, desc[UR26][R2.64+0x100] ;  /* 0x0001001a02f3d981 */ /* 0x000f68000c1e1900 */
[----:B------:R2:W5:Y:S01]  /*3030*/  @!P3 LDG.E R242, desc[UR26][R2.64+0x120] ;  /* 0x0001201a02f2b981 */ /* 0x000562000c1e1900 */
[C---:B-1----:R-:W-:Y:S01]  /*3040*/  LOP3.LUT R0, R164.reuse, 0x1c0, RZ, 0xc0, !PT ;  /* 0x000001c0a4007812 */ /* 0x042fe200078ec0ff */
[C---:B------:R-:W-:Y:S01]  /*3050*/  IMAD.SHL.U32 R5, R171.reuse, 0x40, RZ ;  /* 0x00000040ab057824 */ /* 0x040fe200078e00ff */
[----:B------:R-:W-:Y:S01]  /*3060*/  LOP3.LUT R4, R164, 0x200, RZ, 0xc0, !PT ;  /* 0x00000200a4047812 */ /* 0x000fe200078ec0ff */
[----:B------:R-:W-:Y:S01]  /*3070*/  IMAD.SHL.U32 R6, R171, 0x20, RZ ;  /* 0x00000020ab067824 */ /* 0x000fe200078e00ff */
[----:B------:R-:W-:Y:S01]  /*3080*/  LOP3.LUT R0, R0, 0x38, R42, 0xf8, !PT ;  /* 0x0000003800007812 */ /* 0x000fe200078ef82a */
[----:B---3--:R-:W-:Y:S01]  /*3090*/  USHF.L.U32 UR10, UR14, 0x7, URZ ;  /* 0x000000070e0a7899 */ /* 0x008fe200080006ff */
[----:B------:R-:W-:Y:S01]  /*30a0*/  LOP3.LUT R4, R4, 0xc00, R150, 0xf8, !PT ;  /* 0x00000c0004047812 */ /* 0x000fe200078ef896 */
[----:B------:R-:W-:Y:S01]  /*30b0*/  USHF.L.U64.HI UR11, UR14, 0x6, UR11 ;  /* 0x000000060e0b7899 */ /* 0x000fe2000801020b */
[----:B------:R-:W-:Y:S01]  /*30c0*/  R2P PR, R41, 0x6 ;  /* 0x0000000629007804 */ /* 0x000fe20000000000 */
[----:B------:R-:W-:Y:S01]  /*30d0*/  USHF.L.U32 UR15, UR17, 0x7, URZ ;  /* 0x00000007110f7899 */ /* 0x000fe200080006ff */
[C---:B------:R-:W-:Y:S01]  /*30e0*/  LOP3.LUT P0, RZ, R171.reuse, 0x8, RZ, 0xc0, !PT ;  /* 0x00000008abff7812 */ /* 0x040fe2000780c0ff */
[----:B------:R-:W-:Y:S01]  /*30f0*/  USHF.L.U64.HI UR16, UR17, 0x6, UR16 ;  /* 0x0000000611107899 */ /* 0x000fe20008010210 */
[----:B------:R-:W-:Y:S01]  /*3100*/  LOP3.LUT P3, RZ, R171, 0x2, RZ, 0xc0, !PT ;  /* 0x00000002abff7812 */ /* 0x000fe2000786c0ff */
[----:B------:R-:W-:Y:S01]  /*3110*/  UISETP.GE.AND UP1, UPT, UR35, UR29, UPT ;  /* 0x0000001d2300728c */ /* 0x000fe2000bf26270 */
[----:B------:R-:W-:Y:S01]  /*3120*/  SEL R157, R157, 0xffffffc0, !P2 ;  /* 0xffffffc09d9d7807 */ /* 0x000fe20005000000 */
[----:B------:R-:W-:Y:S01]  /*3130*/  USHF.L.U32 UR14, UR14, 0x6, URZ ;  /* 0x000000060e0e7899 */ /* 0x000fe200080006ff */
[----:B------:R-:W-:Y:S01]  /*3140*/  SEL R167, R167, 0xffffffe0, !P1 ;  /* 0xffffffe0a7a77807 */ /* 0x000fe20004800000 */
[----:B------:R-:W-:Y:S01]  /*3150*/  USHF.L.U32 UR17, UR17, 0x6, URZ ;  /* 0x0000000611117899 */ /* 0x000fe200080006ff */
[----:B------:R-:W-:-:S02]  /*3160*/  LOP3.LUT P2, RZ, R171, 0x4, RZ, 0xc0, !PT ;  /* 0x00000004abff7812 */ /* 0x000fc4000784c0ff */
[----:B------:R-:W-:Y:S02]  /*3170*/  LOP3.LUT P4, RZ, R171, 0x10, RZ, 0xc0, !PT ;  /* 0x00000010abff7812 */ /* 0x000fe4000788c0ff */
[----:B------:R-:W-:Y:S02]  /*3180*/  SEL R249, R249, 0xfffffff0, !P2 ;  /* 0xfffffff0f9f97807 */ /* 0x000fe40005000000 */
[----:B--2---:R-:W-:Y:S02]  /*3190*/  SHF.R.U32.HI R2, RZ, 0x4, R41 ;  /* 0x00000004ff027819 */ /* 0x004fe40000011629 */
[----:B------:R-:W-:Y:S02]  /*31a0*/  LOP3.LUT R3, R0, 0x8, R43, 0x78, !PT ;  /* 0x0000000800037812 */ /* 0x000fe400078e782b */
[----:B------:R-:W-:Y:S02]  /*31b0*/  LOP3.LUT R2, R2, 0x8, RZ, 0xc0, !PT ;  /* 0x0000000802027812 */ /* 0x000fe400078ec0ff */
[----:B------:R-:W-:Y:S01]  /*31c0*/  LOP3.LUT R168, R4, R3, RZ, 0xfc, !PT ;  /* 0x0000000304a87212 */ /* 0x000fe200078efcff */
[----:B------:R-:W-:Y:S01]  /*31d0*/  IMAD.SHL.U32 R4, R171, 0x10, RZ ;  /* 0x00000010ab047824 */ /* 0x000fe200078e00ff */
[----:B------:R-:W-:-:S02]  /*31e0*/  LOP3.LUT R2, R2, 0x10, R41, 0xf8, !PT ;  /* 0x0000001002027812 */ /* 0x000fc400078ef829 */
[----:B------:R-:W-:Y:S02]  /*31f0*/  LEA R168, R168, UR24, 0x1 ;  /* 0x00000018a8a87c11 */ /* 0x000fe4000f8e08ff */
[----:B------:R-:W-:Y:S02]  /*3200*/  LOP3.LUT R2, R2, R0, RZ, 0x3c, !PT ;  /* 0x0000000002027212 */ /* 0x000fe400078e3cff */
[----:B------:R-:W-:Y:S01]  /*3210*/  LOP3.LUT R0, R0, 0x8, R41, 0x78, !PT ;  /* 0x0000000800007812 */ /* 0x000fe200078e7829 */
[----:B------:R-:W-:Y:S01]  /*3220*/  VIADD R168, R168, UR38 ;  /* 0x00000026a8a87c36 */ /* 0x000fe20008000000 */
[----:B------:R-:W-:Y:S02]  /*3230*/  LOP3.LUT R164, R2, 0x200, R164, 0xf8, !PT ;  /* 0x0000020002a47812 */ /* 0x000fe400078ef8a4 */
[----:B------:R-:W-:Y:S02]  /*3240*/  LOP3.LUT R150, R0, 0x7200, R150, 0xf8, !PT ;  /* 0x0000720000967812 */ /* 0x000fe400078ef896 */
[----:B------:R-:W-:-:S02]  /*3250*/  LOP3.LUT R0, R5, 0x1c0, RZ, 0xc0, !PT ;  /* 0x000001c005007812 */ /* 0x000fc400078ec0ff */
[----:B------:R-:W-:Y:S02]  /*3260*/  LOP3.LUT R2, R5, 0x200, RZ, 0xc0, !PT ;  /* 0x0000020005027812 */ /* 0x000fe400078ec0ff */
[----:B------:R-:W-:Y:S02]  /*3270*/  LOP3.LUT R0, R0, 0x38, R170, 0xf8, !PT ;  /* 0x0000003800007812 */ /* 0x000fe400078ef8aa */
[----:B------:R-:W-:Y:S02]  /*3280*/  LEA R150, R150, UR24, 0x1 ;  /* 0x0000001896967c11 */ /* 0x000fe4000f8e08ff */
[----:B------:R-:W-:Y:S02]  /*3290*/  LOP3.LUT R5, R252, 0xe006, R5, 0xc8, !PT ;  /* 0x0000e006fc057812 */ /* 0x000fe400078ec805 */
[----:B------:R-:W-:Y:S01]  /*32a0*/  LOP3.LUT R4, R4, 0x1c0, RZ, 0xc0, !PT ;  /* 0x000001c004047812 */ /* 0x000fe200078ec0ff */
[--C-:B------:R-:W-:Y:S01]  /*32b0*/  IMAD.IADD R165, R157, 0x1, R150.reuse ;  /* 0x000000019da57824 */ /* 0x100fe200078e0296 */
[----:B------:R-:W-:Y:S01]  /*32c0*/  LOP3.LUT R3, R0, 0x8, R171, 0x78, !PT ;  /* 0x0000000800037812 */ /* 0x000fe200078e78ab */
[C---:B------:R-:W-:Y:S01]  /*32d0*/  IMAD.IADD R156, R167.reuse, 0x1, R150 ;  /* 0x00000001a79c7824 */ /* 0x040fe200078e0296 */
[----:B------:R-:W-:Y:S01]  /*32e0*/  LEA R164, R164, UR24, 0x1 ;  /* 0x00000018a4a47c11 */ /* 0x000fe2000f8e08ff */
[----:B------:R-:W-:Y:S01]  /*32f0*/  IMAD.IADD R166, R167, 0x1, R165 ;  /* 0x00000001a7a67824 */ /* 0x000fe200078e02a5 */
[----:B------:R-:W-:-:S02]  /*3300*/  LOP3.LUT R2, R2, 0xc00, R6, 0xf8, !PT ;  /* 0x00000c0002027812 */ /* 0x000fc400078ef806 */
[----:B------:R-:W-:Y:S01]  /*3310*/  LOP3.LUT R5, R5, 0xc00, R6, 0xf8, !PT ;  /* 0x00000c0005057812 */ /* 0x000fe200078ef806 */
[----:B------:R-:W-:Y:S01]  /*3320*/  VIADD R164, R164, UR38 ;  /* 0x00000026a4a47c36 */ /* 0x000fe20008000000 */
[----:B------:R-:W-:Y:S02]  /*3330*/  LOP3.LUT R4, R4, 0x38, R252, 0xf8, !PT ;  /* 0x0000003804047812 */ /* 0x000fe400078ef8fc */
[----:B------:R-:W-:Y:S02]  /*3340*/  LOP3.LUT R0, R0, 0x8, R44, 0x78, !PT ;  /* 0x0000000800007812 */ /* 0x000fe400078e782c */
[----:B------:R-:W-:Y:S02]  /*3350*/  LOP3.LUT R247, R5, R4, RZ, 0xfc, !PT ;  /* 0x0000000405f77212 */ /* 0x000fe400078efcff */
[----:B------:R-:W-:Y:S02]  /*3360*/  LOP3.LUT R246, R3, 0x7200, R6, 0xf8, !PT ;  /* 0x0000720003f67812 */ /* 0x000fe400078ef806 */
[----:B------:R-:W-:-:S02]  /*3370*/  LOP3.LUT R169, R2, R0, RZ, 0xfc, !PT ;  /* 0x0000000002a97212 */ /* 0x000fc400078efcff */
[----:B------:R-:W-:-:S07]  /*3380*/  SEL R251, R250, 0xffffffe0, !P0 ;  /* 0xffffffe0fafb7807 */ /* 0x000fce0004000000 */
.L_x_467:
[----:B------:R-:W0:Y:S01]  /*3390*/  LDGDEPBAR ;  /* 0x00000000000079af */ /* 0x000e220000000000 */
[C---:B------:R-:W-:Y:S01]  /*33a0*/  IMAD.IADD R144, R168.reuse, 0x1, R167 ;  /* 0x00000001a8907824 */ /* 0x040fe200078e02a7 */
[----:B------:R-:W-:Y:S01]  /*33b0*/  PLOP3.LUT P0, PT, PT, PT, UP1, 0x80, 0x8 ;  /* 0x000000000008781c */ /* 0x000fe20003f0f018 */
[----:B------:R-:W-:Y:S01]  /*33c0*/  IMAD.IADD R0, R168, 0x1, R157 ;  /* 0x00000001a8007824 */ /* 0x000fe200078e029d */
[----:B------:R-:W-:Y:S01]  /*33d0*/  PLOP3.LUT P1, PT, PT, PT, UP1, 0x80, 0x8 ;  /* 0x000000000008781c */ /* 0x000fe20003f2f018 */
[----:B------:R-:W-:Y:S01]  /*33e0*/  IMAD.U32 R3, RZ, RZ, UR31 ;  /* 0x0000001fff037e24 */ /* 0x000fe2000f8e00ff */
[----:B------:R-:W-:Y:S01]  /*33f0*/  PLOP3.LUT P5, PT, PT, PT, UP1, 0x80, 0x8 ;  /* 0x000000000008781c */ /* 0x000fe20003faf018 */
[----:B------:R-:W-:Y:S01]  /*3400*/  UISETP.NE.AND UP0, UPT, UR40, URZ, UPT ;  /* 0x000000ff2800728c */ /* 0x000fe2000bf05270 */
[----:B------:R-:W-:Y:S02]  /*3410*/  SHF.R.U32.HI R2, RZ, 0x1, R171 ;  /* 0x00000001ff027819 */ /* 0x000fe400000116ab */
[----:B------:R-:W-:Y:S01]  /*3420*/  PLOP3.LUT P6, PT, PT, PT, UP1, 0x80, 0x8 ;  /* 0x000000000008781c */ /* 0x000fe20003fcf018 */
[----:B------:R-:W-:Y:S04]  /*3430*/  DEPBAR.LE SB0, 0x0 ;  /* 0x000080000000791a */ /* 0x000fe80000000000 */
[----:B------:R-:W-:Y:S06]  /*3440*/  BAR.SYNC.DEFER_BLOCKING 0x0 ;  /* 0x0000000000007b1d */ /* 0x000fec0000010000 */
[----:B------:R-:W-:Y:S08]  /*3450*/  LDSM.16.M88.4 R64, [R168] ;  /* 0x00000000a840783b */ /* 0x000ff00000000200 */
[----:B------:R-:W1:Y:S08]  /*3460*/  LDSM.16.M88.4 R16, [R150+0xc000] ;  /* 0x00c000009610783b */ /* 0x000e700000000200 */
[----:B------:R-:W2:Y:S08]  /*3470*/  LDSM.16.M88.4 R60, [R168+0x2000] ;  /* 0x00200000a83c783b */ /* 0x000eb00000000200 */
[----:B------:R-:W3:Y:S08]  /*3480*/  LDSM.16.M88.4 R32, [R150+0xc800] ;  /* 0x00c800009620783b */ /* 0x000ef00000000200 */
[----:B------:R-:W4:Y:S08]  /*3490*/  LDSM.16.M88.4 R48, [R150+0xd000] ;  /* 0x00d000009630783b */ /* 0x000f300000000200 */
[----:B------:R-:W4:Y:S01]  /*34a0*/  LDSM.16.M88.4 R132, [R150+0xd800] ;  /* 0x00d800009684783b */ /* 0x000f220000000200 */
[-C--:B-1----:R-:W-:Y:S07]  /*34b0*/  HMMA.16816.F32 R4, R64, R16.reuse, RZ ;  /* 0x000000104004723c */ /* 0x082fee00000018ff */
[----:B------:R-:W-:Y:S01]  /*34c0*/  LDSM.16.M88.4 R136, [R144] ;  /* 0x000000009088783b */ /* 0x000fe20000000200 */
[C---:B--2---:R-:W-:Y:S07]  /*34d0*/  HMMA.16816.F32 R8, R60.reuse, R16, RZ ;  /* 0x000000103c08723c */ /* 0x044fee00000018ff */
[----:B------:R-:W1:Y:S01]  /*34e0*/  LDSM.16.M88.4 R140, [R156+0xc000] ;  /* 0x00c000009c8c783b */ /* 0x000e620000000200 */
[-C--:B------:R-:W-:Y:S07]  /*34f0*/  HMMA.16816.F32 R12, R60, R18.reuse, RZ ;  /* 0x000000123c0c723c */ /* 0x080fee00000018ff */
[----:B------:R-:W2:Y:S01]  /*3500*/  LDSM.16.M88.4 R144, [R144+0x2000] ;  /* 0x002000009090783b */ /* 0x000ea20000000200 */
[C---:B------:R-:W-:Y:S07]  /*3510*/  HMMA.16816.F32 R16, R64.reuse, R18, RZ ;  /* 0x000000124010723c */ /* 0x040fee00000018ff */
[----:B------:R-:W2:Y:S01]  /*3520*/  LDSM.16.M88.4 R148, [R156+0xc800] ;  /* 0x00c800009c94783b */ /* 0x000ea20000000200 */
[-C--:B---3--:R-:W-:Y:S07]  /*3530*/  HMMA.16816.F32 R20, R64, R32.reuse, RZ ;  /* 0x000000204014723c */ /* 0x088fee00000018ff */
[----:B------:R-:W3:Y:S01]  /*3540*/  LDSM.16.M88.4 R152, [R156+0xd000] ;  /* 0x00d000009c98783b */ /* 0x000ee20000000200 */
[C---:B------:R-:W-:Y:S07]  /*3550*/  HMMA.16816.F32 R24, R60.reuse, R32, RZ ;  /* 0x000000203c18723c */ /* 0x040fee00000018ff */
[----:B------:R-:W-:Y:S01]  /*3560*/  LDSM.16.M88.4 R160, [R0+0x2000] ;  /* 0x0020000000a0783b */ /* 0x000fe20000000200 */
[-C--:B------:R-:W-:Y:S08]  /*3570*/  HMMA.16816.F32 R28, R60, R34.reuse, RZ ;  /* 0x000000223c1c723c */ /* 0x080ff000000018ff */
[C---:B------:R-:W-:Y:S08]  /*3580*/  HMMA.16816.F32 R32, R64.reuse, R34, RZ ;  /* 0x000000224020723c */ /* 0x040ff000000018ff */
[-C--:B----4-:R-:W-:Y:S08]  /*3590*/  HMMA.16816.F32 R36, R64, R48.reuse, RZ ;  /* 0x000000304024723c */ /* 0x090ff000000018ff */
[C---:B------:R-:W-:Y:S08]  /*35a0*/  HMMA.16816.F32 R40, R60.reuse, R48, RZ ;  /* 0x000000303c28723c */ /* 0x040ff000000018ff */
[-C--:B------:R-:W-:Y:S08]  /*35b0*/  HMMA.16816.F32 R44, R60, R50.reuse, RZ ;  /* 0x000000323c2c723c */ /* 0x080ff000000018ff */
[C---:B------:R-:W-:Y:S08]  /*35c0*/  HMMA.16816.F32 R48, R64.reuse, R50, RZ ;  /* 0x000000324030723c */ /* 0x040ff000000018ff */
[-C--:B------:R-:W-:Y:S08]  /*35d0*/  HMMA.16816.F32 R52, R64, R132.reuse, RZ ;  /* 0x000000844034723c */ /* 0x080ff000000018ff */
[C---:B------:R-:W-:Y:S08]  /*35e0*/  HMMA.16816.F32 R56, R60.reuse, R132, RZ ;  /* 0x000000843c38723c */ /* 0x040ff000000018ff */
[-C--:B------:R-:W-:Y:S08]  /*35f0*/  HMMA.16816.F32 R60, R60, R134.reuse, RZ ;  /* 0x000000863c3c723c */ /* 0x080ff000000018ff */
[----:B------:R-:W-:Y:S01]  /*3600*/  HMMA.16816.F32 R64, R64, R134, RZ ;  /* 0x000000864040723c */ /* 0x000fe200000018ff */
[----:B------:R-:W4:Y:S07]  /*3610*/  LDSM.16.M88.4 R132, [R156+0xd800] ;  /* 0x00d800009c84783b */ /* 0x000f2e0000000200 */
[-C--:B-1----:R-:W-:Y:S01]  /*3620*/  HMMA.16816.F32 R4, R136, R140.reuse, R4 ;  /* 0x0000008c8804723c */ /* 0x082fe20000001804 */
[----:B------:R-:W-:Y:S07]  /*3630*/  LDSM.16.M88.4 R156, [R165+0xc000] ;  /* 0x00c00000a59c783b */ /* 0x000fee0000000200 */
[C---:B--2---:R-:W-:Y:S08]  /*3640*/  HMMA.16816.F32 R8, R144.reuse, R140, R8 ;  /* 0x0000008c9008723c */ /* 0x044ff00000001808 */
[-C--:B------:R-:W-:Y:S08]  /*3650*/  HMMA.16816.F32 R12, R144, R142.reuse, R12 ;  /* 0x0000008e900c723c */ /* 0x080ff0000000180c */
[C---:B------:R-:W-:Y:S01]  /*3660*/  HMMA.16816.F32 R16, R136.reuse, R142, R16 ;  /* 0x0000008e8810723c */ /* 0x040fe20000001810 */
[----:B------:R-:W1:Y:S07]  /*3670*/  LDSM.16.M88.4 R140, [R0] ;  /* 0x00000000008c783b */ /* 0x000e6e0000000200 */
[-C--:B------:R-:W-:Y:S08]  /*3680*/  HMMA.16816.F32 R20, R136, R148.reuse, R20 ;  /* 0x000000948814723c */ /* 0x080ff00000001814 */
[C---:B------:R-:W-:Y:S08]  /*3690*/  HMMA.16816.F32 R24, R144.reuse, R148, R24 ;  /* 0x000000949018723c */ /* 0x040ff00000001818 */
[-C--:B------:R-:W-:Y:S08]  /*36a0*/  HMMA.16816.F32 R28, R144, R150.reuse, R28 ;  /* 0x00000096901c723c */ /* 0x080ff0000000181c */
[C---:B------:R-:W-:Y:S01]  /*36b0*/  HMMA.16816.F32 R32, R136.reuse, R150, R32 ;  /* 0x000000968820723c */ /* 0x040fe20000001820 */
[----:B------:R-:W2:Y:S07]  /*36c0*/  LDSM.16.M88.4 R148, [R165+0xc800] ;  /* 0x00c80000a594783b */ /* 0x000eae0000000200 */
[-C--:B---3--:R-:W-:Y:S08]  /*36d0*/  HMMA.16816.F32 R36, R136, R152.reuse, R36 ;  /* 0x000000988824723c */ /* 0x088ff00000001824 */
[C---:B------:R-:W-:Y:S08]  /*36e0*/  HMMA.16816.F32 R40, R144.reuse, R152, R40 ;  /* 0x000000989028723c */ /* 0x040ff00000001828 */
[-C--:B------:R-:W-:Y:S08]  /*36f0*/  HMMA.16816.F32 R44, R144, R154.reuse, R44 ;  /* 0x0000009a902c723c */ /* 0x080ff0000000182c */
[C---:B------:R-:W-:Y:S01]  /*3700*/  HMMA.16816.F32 R48, R136.reuse, R154, R48 ;  /* 0x0000009a8830723c */ /* 0x040fe20000001830 */
[----:B------:R-:W-:Y:S07]  /*3710*/  LDSM.16.M88.4 R152, [R166+0xc000] ;  /* 0x00c00000a698783b */ /* 0x000fee0000000200 */
[-C--:B----4-:R-:W-:Y:S08]  /*3720*/  HMMA.16816.F32 R52, R136, R132.reuse, R52 ;  /* 0x000000848834723c */ /* 0x090ff00000001834 */
[C---:B------:R-:W-:Y:S08]  /*3730*/  HMMA.16816.F32 R56, R144.reuse, R132, R56 ;  /* 0x000000849038723c */ /* 0x040ff00000001838 */
[-C--:B------:R-:W-:Y:S01]  /*3740*/  HMMA.16816.F32 R60, R144, R134.reuse, R60 ;  /* 0x00000086903c723c */ /* 0x080fe2000000183c */
[----:B------:R-:W3:Y:S07]  /*3750*/  LDSM.16.M88.4 R144, [R165+0xd000] ;  /* 0x00d00000a590783b */ /* 0x000eee0000000200 */
[----:B------:R-:W-:Y:S01]  /*3760*/  HMMA.16816.F32 R64, R136, R134, R64 ;  /* 0x000000868840723c */ /* 0x000fe20000001840 */
[----:B------:R-:W4:Y:S07]  /*3770*/  LDSM.16.M88.4 R132, [R165+0xd800] ;  /* 0x00d80000a584783b */ /* 0x000f2e0000000200 */
[-C--:B-1----:R-:W-:Y:S08]  /*3780*/  HMMA.16816.F32 R4, R140, R156.reuse, R4 ;  /* 0x0000009c8c04723c */ /* 0x082ff00000001804 */
[C---:B------:R-:W-:Y:S04]  /*3790*/  HMMA.16816.F32 R8, R160.reuse, R156, R8 ;  /* 0x0000009ca008723c */ /* 0x040fe80000001808 */
[----:B------:R-:W-:Y:S01]  /*37a0*/  IMAD.IADD R156, R167, 0x1, R0 ;  /* 0x00000001a79c7824 */ /* 0x000fe200078e0200 */
[----:B------:R-:W-:Y:S02]  /*37b0*/  SEL R167, R250, 0xffffffe0, !P3 ;  /* 0xffffffe0faa77807 */ /* 0x000fe40005800000 */
[----:B------:R-:W-:Y:S01]  /*37c0*/  @P0 LOP3.LUT R0, R252, 0x6, RZ, 0xc0, !PT ;  /* 0x00000006fc000812 */ /* 0x000fe200078ec0ff */
[-C--:B------:R-:W-:Y:S01]  /*37d0*/  HMMA.16816.F32 R12, R160, R158.reuse, R12 ;  /* 0x0000009ea00c723c */ /* 0x080fe2000000180c */
[----:B------:R-:W1:Y:S01]  /*37e0*/  LDSM.16.M88.4 R136, [R156] ;  /* 0x000000009c88783b */ /* 0x000e620000000200 */
[----:B------:R-:W-:Y:S02]  /*37f0*/  PLOP3.LUT P0, PT, PT, PT, UP1, 0x80, 0x8 ;  /* 0x000000000008781c */ /* 0x000fe40003f0f018 */
[----:B------:R-:W-:Y:S01]  /*3800*/  @P1 LOP3.LUT R0, R0, 0x1c0, R2, 0xf8, !PT ;  /* 0x000001c000001812 */ /* 0x000fe200078ef802 */
[----:B-----5:R-:W-:Y:S01]  /*3810*/  FMUL.FTZ R2, R243, 1.4426950216293334961 ;  /* 0x3fb8aa3bf3027820 */ /* 0x020fe20000410000 */
[----:B------:R-:W-:Y:S02]  /*3820*/  PLOP3.LUT P1, PT, PT, PT, UP1, 0x80, 0x8 ;  /* 0x000000000008781c */ /* 0x000fe40003f2f018 */
[C---:B------:R-:W-:Y:S01]  /*3830*/  HMMA.16816.F32 R16, R140.reuse, R158, R16 ;  /* 0x0000009e8c10723c */ /* 0x040fe20000001810 */
[----:B------:R-:W1:Y:S03]  /*3840*/  LDSM.16.M88.4 R156, [R156+0x2000] ;  /* 0x002000009c9c783b */ /* 0x000e660000000200 */
[----:B------:R-:W-:Y:S01]  /*3850*/  @P5 IMAD R3, R3, 0x80, R0 ;  /* 0x0000008003035824 */ /* 0x000fe200078e0200 */
[----:B------:R-:W-:Y:S03]  /*3860*/  PLOP3.LUT P5, PT, PT, PT, UP1, 0x80, 0x8 ;  /* 0x000000000008781c */ /* 0x000fe60003faf018 */
[-C--:B--2---:R-:W-:Y:S03]  /*3870*/  HMMA.16816.F32 R20, R140, R148.reuse, R20 ;  /* 0x000000948c14723c */ /* 0x084fe60000001814 */
[C---:B------:R-:W-:Y:S01]  /*3880*/  @P6 ISETP.GE.AND P6, PT, R3.reuse, UR29, PT ;  /* 0x0000001d03006c0c */ /* 0x040fe2000bfc6270 */
[----:B------:R-:W-:Y:S01]  /*3890*/  @P0 VIADD R0, R3, 0x1 ;  /* 0x0000000103000836 */ /* 0x000fe20000000000 */
[----:B------:R-:W-:Y:S03]  /*38a0*/  PLOP3.LUT P0, PT, PT, PT, UP1, 0x80, 0x8 ;  /* 0x000000000008781c */ /* 0x000fe60003f0f018 */
[C---:B------:R-:W-:Y:S01]  /*38b0*/  HMMA.16816.F32 R24, R160.reuse, R148, R24 ;  /* 0x00000094a018723c */ /* 0x040fe20000001818 */
[----:B------:R-:W-:Y:S03]  /*38c0*/  IMAD.MOV.U32 R149, RZ, RZ, 0x40 ;  /* 0x00000040ff957424 */ /* 0x000fe600078e00ff */
[----:B------:R-:W-:Y:S04]  /*38d0*/  LEA R148, R169, UR4, 0x1 ;  /* 0x00000004a9947c11 */ /* 0x000fe8000f8e08ff */
[-C--:B------:R-:W-:Y:S08]  /*38e0*/  HMMA.16816.F32 R28, R160, R150.reuse, R28 ;  /* 0x00000096a01c723c */ /* 0x080ff0000000181c */
[C---:B------:R-:W-:Y:S04]  /*38f0*/  HMMA.16816.F32 R32, R140.reuse, R150, R32 ;  /* 0x000000968c20723c */ /* 0x040fe80000001820 */
[----:B------:R-:W-:Y:S01]  /*3900*/  LEA R150, R246, UR4, 0x1 ;  /* 0x00000004f6967c11 */ /* 0x000fe2000f8e08ff */
[----:B------:R-:W-:Y:S03]  /*3910*/  IMAD.IADD R151, R148, 0x1, R167 ;  /* 0x0000000194977824 */ /* 0x000fe600078e02a7 */
[-C--:B---3--:R-:W-:Y:S08]  /*3920*/  HMMA.16816.F32 R36, R140, R144.reuse, R36 ;  /* 0x000000908c24723c */ /* 0x088ff00000001824 */
[C---:B------:R-:W-:Y:S08]  /*3930*/  HMMA.16816.F32 R40, R160.reuse, R144, R40 ;  /* 0x00000090a028723c */ /* 0x040ff00000001828 */
[-C--:B------:R-:W-:Y:S08]  /*3940*/  HMMA.16816.F32 R44, R160, R146.reuse, R44 ;  /* 0x00000092a02c723c */ /* 0x080ff0000000182c */
[C---:B------:R-:W-:Y:S08]  /*3950*/  HMMA.16816.F32 R48, R140.reuse, R146, R48 ;  /* 0x000000928c30723c */ /* 0x040ff00000001830 */
[-C--:B----4-:R-:W-:Y:S08]  /*3960*/  HMMA.16816.F32 R52, R140, R132.reuse, R52 ;  /* 0x000000848c34723c */ /* 0x090ff00000001834 */
[C---:B------:R-:W-:Y:S04]  /*3970*/  HMMA.16816.F32 R56, R160.reuse, R132, R56 ;  /* 0x00000084a038723c */ /* 0x040fe80000001838 */
[----:B------:R-:W-:Y:S01]  /*3980*/  FMUL.FTZ R133, R245, 1.4426950216293334961 ;  /* 0x3fb8aa3bf5857820 */ /* 0x000fe20000410000 */
[----:B------:R-:W-:Y:S03]  /*3990*/  FMUL.FTZ R132, R244, 1.4426950216293334961 ;  /* 0x3fb8aa3bf4847820 */ /* 0x000fe60000410000 */
[-C--:B------:R-:W-:Y:S08]  /*39a0*/  HMMA.16816.F32 R60, R160, R134.reuse, R60 ;  /* 0x00000086a03c723c */ /* 0x080ff0000000183c */
[----:B------:R-:W-:Y:S08]  /*39b0*/  HMMA.16816.F32 R64, R140, R134, R64 ;  /* 0x000000868c40723c */ /* 0x000ff00000001840 */
[-C--:B-1----:R-:W-:Y:S08]  /*39c0*/  HMMA.16816.F32 R4, R136, R152.reuse, R4 ;  /* 0x000000988804723c */ /* 0x082ff00000001804 */
[C---:B------:R-:W-:Y:S04]  /*39d0*/  HMMA.16816.F32 R8, R156.reuse, R152, R8 ;  /* 0x000000989c08723c */ /* 0x040fe80000001808 */
[----:B------:R-:W-:Y:S04]  /*39e0*/  LEA R153, R247, UR4, 0x1 ;  /* 0x00000004f7997c11 */ /* 0x000fe8000f8e08ff */
[-C--:B------:R-:W-:Y:S03]  /*39f0*/  HMMA.16816.F32 R12, R156, R154.reuse, R12 ;  /* 0x0000009a9c0c723c */ /* 0x080fe6000000180c */
[----:B------:R-:W-:Y:S01]  /*3a00*/  @P1 FSEL R4, R4, -INF , !P6 ;  /* 0xff80000004041808 */ /* 0x000fe20007000000 */
[C---:B------:R-:W-:Y:S01]  /*3a10*/  IMAD.IADD R160, R153.reuse, 0x1, R249 ;  /* 0x0000000199a07824 */ /* 0x040fe200078e02f9 */
[----:B------:R-:W-:Y:S01]  /*3a20*/  PLOP3.LUT P1, PT, PT, PT, UP1, 0x80, 0x8 ;  /* 0x000000000008781c */ /* 0x000fe20003f2f018 */
[C---:B------:R-:W-:Y:S01]  /*3a30*/  VIADD R152, R153.reuse, 0x1c040 ;  /* 0x0001c04099987836 */ /* 0x040fe20000000000 */
[----:B------:R-:W-:Y:S01]  /*3a40*/  @P5 FSEL R6, R6, -INF , !P6 ;  /* 0xff80000006065808 */ /* 0x000fe20007000000 */
[C---:B------:R-:W-:Y:S01]  /*3a50*/  HMMA.16816.F32 R16, R136.reuse, R154, R16 ;  /* 0x0000009a8810723c */ /* 0x040fe20000001810 */
[----:B------:R-:W-:Y:S03]  /*3a60*/  PLOP3.LUT P5, PT, PT, PT, UP1, 0x80, 0x8 ;  /* 0x000000000008781c */ /* 0x000fe60003faf018 */
[----:B------:R-:W-:Y:S01]  /*3a70*/  @P0 FSEL R8, R8, -INF , !P6 ;  /* 0xff80000008080808 */ /* 0x000fe20007000000 */
[----:B------:R-:W-:Y:S01]  /*3a80*/  IMAD.IADD R155, R153, 0x1, R251 ;  /* 0x00000001999b7824 */ /* 0x000fe200078e02fb */
[----:B------:R-:W-:Y:S04]  /*3a90*/  PLOP3.LUT P0, PT, PT, PT, UP1, 0x80, 0x8 ;  /* 0x000000000008781c */ /* 0x000fe80003f0f018 */
[----:B------:R-:W-:Y:S02]  /*3aa0*/  @P1 FSEL R10, R10, -INF , !P6 ;  /* 0xff8000000a0a1808 */ /* 0x000fe40007000000 */
[----:B------:R-:W-:Y:S02]  /*3ab0*/  FSETP.NEU.FTZ.AND P6, PT, R245, -INF , PT ;  /* 0xff800000f500780b */ /* 0x000fe40003fdd000 */
[----:B------:R-:W-:Y:S01]  /*3ac0*/  @P5 ISETP.GE.AND P5, PT, R0, UR29, PT ;  /* 0x0000001d00005c0c */ /* 0x000fe2000bfa6270 */
[----:B------:R-:W-:Y:S01]  /*3ad0*/  FMUL.FTZ R0, R242, 1.4426950216293334961 ;  /* 0x3fb8aa3bf2007820 */ /* 0x000fe20000410000 */
[----:B------:R-:W-:Y:S02]  /*3ae0*/  FSEL R133, R133, RZ, P6 ;  /* 0x000000ff85857208 */ /* 0x000fe40003000000 */
[----:B------:R-:W-:Y:S02]  /*3af0*/  PLOP3.LUT P6, PT, PT, PT, UP1, 0x80, 0x8 ;  /* 0x000000000008781c */ /* 0x000fe40003fcf018 */
[----:B------:R-:W-:Y:S01]  /*3b00*/  FSETP.NEU.FTZ.AND P1, PT, R244, -INF , PT ;  /* 0xff800000f400780b */ /* 0x000fe20003f3d000 */
[--C-:B------:R-:W-:Y:S01]  /*3b10*/  FFMA.FTZ R4, R4, UR9, -R133.reuse ;  /* 0x0000000904047c23 */ /* 0x100fe20008010885 */
[----:B------:R-:W-:Y:S02]  /*3b20*/  @P0 FSEL R5, R5, -INF , !P5 ;  /* 0xff80000005050808 */ /* 0x000fe40006800000 */
[----:B------:R-:W-:Y:S01]  /*3b30*/  FSEL R132, R132, RZ, P1 ;  /* 0x000000ff84847208 */ /* 0x000fe20000800000 */
[----:B------:R-:W-:Y:S01]  /*3b40*/  MUFU.EX2 R172, R4 ;  /* 0x0000000400ac7308 */ /* 0x000fe20000000800 */
[----:B------:R-:W-:Y:S01]  /*3b50*/  PLOP3.LUT P0, PT, PT, PT, UP1, 0x80, 0x8 ;  /* 0x000000000008781c */ /* 0x000fe20003f0f018 */
[--C-:B------:R-:W-:Y:S01]  /*3b60*/  FFMA.FTZ R5, R5, UR9, -R133.reuse ;  /* 0x0000000905057c23 */ /* 0x100fe20008010885 */
[----:B------:R-:W-:Y:S01]  /*3b70*/  PLOP3.LUT P1, PT, PT, PT, UP1, 0x80, 0x8 ;  /* 0x000000000008781c */ /* 0x000fe20003f2f018 */
[--C-:B------:R-:W-:Y:S02]  /*3b80*/  FFMA.FTZ R6, R6, UR9, -R132.reuse ;  /* 0x0000000906067c23 */ /* 0x100fe40008010884 */
[----:B------:R-:W-:Y:S04]  /*3b90*/  @P6 FSEL R7, R7, -INF , !P5 ;  /* 0xff80000007076808 */ /* 0x000fe80006800000 */
[----:B------:R-:W-:Y:S01]  /*3ba0*/  MUFU.EX2 R162, R5 ;  /* 0x0000000500a27308 */ /* 0x000fe20000000800 */
[----:B------:R-:W-:Y:S01]  /*3bb0*/  FSETP.NEU.FTZ.AND P6, PT, R243, -INF , PT ;  /* 0xff800000f300780b */ /* 0x000fe20003fdd000 */
[----:B------:R-:W-:Y:S03]  /*3bc0*/  FFMA.FTZ R7, R7, UR9, -R132 ;  /* 0x0000000907077c23 */ /* 0x000fe60008010884 */
[----:B------:R-:W-:Y:S02]  /*3bd0*/  FSEL R2, R2, RZ, P6 ;  /* 0x000000ff02027208 */ /* 0x000fe40003000000 */
[----:B------:R-:W-:Y:S03]  /*3be0*/  @P0 FSEL R11, R11, -INF , !P5 ;  /* 0xff8000000b0b0808 */ /* 0x000fe60006800000 */
[----:B------:R-:W-:Y:S01]  /*3bf0*/  MUFU.EX2 R161, R6 ;  /* 0x0000000600a17308 */ /* 0x000fe20000000800 */
[----:B------:R-:W-:Y:S01]  /*3c00*/  @P1 FSEL R9, R9, -INF , !P5 ;  /* 0xff80000009091808 */ /* 0x000fe20006800000 */
[--C-:B------:R-:W-:Y:S01]  /*3c10*/  FFMA.FTZ R8, R8, UR9, -R2.reuse ;  /* 0x0000000908087c23 */ /* 0x100fe20008010802 */
[----:B------:R-:W-:Y:S02]  /*3c20*/  PLOP3.LUT P5, PT, PT, PT, UP1, 0x80, 0x8 ;  /* 0x000000000008781c */ /* 0x000fe40003faf018 */
[----:B------:R-:W-:Y:S01]  /*3c30*/  PLOP3.LUT P0, PT, PT, PT, UP1, 0x80, 0x8 ;  /* 0x000000000008781c */ /* 0x000fe20003f0f018 */
[----:B------:R-:W-:Y:S01]  /*3c40*/  FFMA.FTZ R9, R9, UR9, -R2 ;  /* 0x0000000909097c23 */ /* 0x000fe20008010802 */
[----:B------:R-:W-:Y:S03]  /*3c50*/  FSETP.NEU.FTZ.AND P1, PT, R242, -INF , PT ;  /* 0xff800000f200780b */ /* 0x000fe60003f3d000 */
[----:B------:R1:W-:Y:S01]  /*3c60*/  MUFU.EX2 R206, R7 ;  /* 0x0000000700ce7308 */ /* 0x0003e20000000800 */
[----:B------:R-:W-:Y:S02]  /*3c70*/  PLOP3.LUT P6, PT, PT, PT, UP1, 0x80, 0x8 ;  /* 0x000000000008781c */ /* 0x000fe40003fcf018 */
[----:B------:R-:W-:Y:S02]  /*3c80*/  FSEL R0, R0, RZ, P1 ;  /* 0x000000ff00007208 */ /* 0x000fe40000800000 */
[----:B------:R-:W-:Y:S01]  /*3c90*/  PLOP3.LUT P1, PT, PT, PT, UP1, 0x80, 0x8 ;  /* 0x000000000008781c */ /* 0x000fe20003f2f018 */
[C---:B------:R-:W-:Y:S01]  /*3ca0*/  @P5 VIADD R134, R3.reuse, 0x8 ;  /* 0x0000000803865836 */ /* 0x040fe20000000000 */
[----:B------:R-:W-:Y:S01]  /*3cb0*/  PLOP3.LUT P5, PT, PT, PT, UP1, 0x80, 0x8 ;  /* 0x000000000008781c */ /* 0x000fe20003faf018 */
[----:B------:R-:W-:Y:S01]  /*3cc0*/  @P0 VIADD R135, R3, 0x9 ;  /* 0x0000000903870836 */ /* 0x000fe20000000000 */
[----:B------:R-:W-:Y:S01]  /*3cd0*/  PLOP3.LUT P0, PT, PT, PT, UP1, 0x80, 0x8 ;  /* 0x000000000008781c */ /* 0x000fe20003f0f018 */
[----:B------:R2:W-:Y:S01]  /*3ce0*/  MUFU.EX2 R214, R8 ;  /* 0x0000000800d67308 */ /* 0x0005e20000000800 */
[--C-:B------:R-:W-:Y:S03]  /*3cf0*/  FFMA.FTZ R10, R10, UR9, -R0.reuse ;  /* 0x000000090a0a7c23 */ /* 0x100fe60008010800 */
[----:B------:R-:W-:Y:S01]  /*3d00*/  @P6 ISETP.GE.AND P6, PT, R134, UR29, PT ;  /* 0x0000001d86006c0c */ /* 0x000fe2000bfc6270 */
[----:B------:R-:W-:Y:S01]  /*3d10*/  FFMA.FTZ R11, R11, UR9, -R0 ;  /* 0x000000090b0b7c23 */ /* 0x000fe20008010800 */
[----:B-1----:R-:W1:Y:S02]  /*3d20*/  LDSM.16.M88.4 R4, [R166+0xc800] ;  /* 0x00c80000a604783b */ /* 0x002e640000000200 */
[----:B------:R-:W-:Y:S02]  /*3d30*/  @P1 FSEL R12, R12, -INF , !P6 ;  /* 0xff8000000c0c1808 */ /* 0x000fe40007000000 */
[----:B------:R-:W-:Y:S01]  /*3d40*/  PLOP3.LUT P1, PT, PT, PT, UP1, 0x80, 0x8 ;  /* 0x000000000008781c */ /* 0x000fe20003f2f018 */
[----:B------:R3:W-:Y:S01]  /*3d50*/  MUFU.EX2 R213, R9 ;  /* 0x0000000900d57308 */ /* 0x0007e20000000800 */
[----:B------:R-:W-:Y:S01]  /*3d60*/  @P5 FSEL R14, R14, -INF , !P6 ;  /* 0xff8000000e0e5808 */ /* 0x000fe20007000000 */
[----:B------:R-:W-:Y:S01]  /*3d70*/  FFMA.FTZ R12, R12, UR9, -R2 ;  /* 0x000000090c0c7c23 */ /* 0x000fe20008010802 */
[----:B------:R-:W-:Y:S02]  /*3d80*/  PLOP3.LUT P5, PT, PT, PT, UP1, 0x80, 0x8 ;  /* 0x000000000008781c */ /* 0x000fe40003faf018 */
[----:B------:R-:W-:Y:S01]  /*3d90*/  @P0 FSEL R16, R16, -INF , !P6 ;  /* 0xff80000010100808 */ /* 0x000fe20007000000 */
[----:B------:R-:W-:Y:S01]  /*3da0*/  FFMA.FTZ R14, R14, UR9, -R0 ;  /* 0x000000090e0e7c23 */ /* 0x000fe20008010800 */
[----:B------:R-:W-:Y:S03]  /*3db0*/  PLOP3.LUT P0, PT, PT, PT, UP1, 0x80, 0x8 ;  /* 0x000000000008781c */ /* 0x000fe60003f0f018 */
[----:B------:R-:W-:Y:S01]  /*3dc0*/  MUFU.EX2 R218, R10 ;  /* 0x0000000a00da7308 */ /* 0x000fe20000000800 */
[--C-:B------:R-:W-:Y:S01]  /*3dd0*/  FFMA.FTZ R16, R16, UR9, -R133.reuse ;  /* 0x0000000910107c23 */ /* 0x100fe20008010885 */
[----:B------:R-:W-:Y:S02]  /*3de0*/  @P1 FSEL R18, R18, -INF , !P6 ;  /* 0xff80000012121808 */ /* 0x000fe40007000000 */
[----:B------:R-:W-:Y:S02]  /*3df0*/  PLOP3.LUT P6, PT, PT, PT, UP1, 0x80, 0x8 ;  /* 0x000000000008781c */ /* 0x000fe40003fcf018 */
[----:B------:R-:W-:Y:S01]  /*3e00*/  @P5 ISETP.GE.AND P5, PT, R135, UR29, PT ;  /* 0x0000001d87005c0c */ /* 0x000fe2000bfa6270 */
[----:B------:R-:W-:Y:S01]  /*3e10*/  FFMA.FTZ R18, R18, UR9, -R132 ;  /* 0x0000000912127c23 */ /* 0x000fe20008010884 */
[----:B------:R-:W-:Y:S02]  /*3e20*/  PLOP3.LUT P1, PT, PT, PT, UP1, 0x80, 0x8 ;  /* 0x000000000008781c */ /* 0x000fe40003f2f018 */
[----:B------:R-:W-:Y:S01]  /*3e30*/  MUFU.EX2 R236, R16 ;  /* 0x0000001000ec7308 */ /* 0x000fe20000000800 */
[----:B------:R-:W-:Y:S02]  /*3e40*/  @P0 FSEL R13, R13, -INF , !P5 ;  /* 0xff8000000d0d0808 */ /* 0x000fe40006800000 */
[----:B------:R-:W-:Y:S03]  /*3e50*/  PLOP3.LUT P0, PT, PT, PT, UP1, 0x80, 0x8 ;  /* 0x000000000008781c */ /* 0x000fe60003f0f018 */
[----:B------:R-:W-:Y:S01]  /*3e60*/  FFMA.FTZ R13, R13, UR9, -R2 ;  /* 0x000000090d0d7c23 */ /* 0x000fe20008010802 */
[----:B------:R-:W-:Y:S03]  /*3e70*/  @P6 FSEL R15, R15, -INF , !P5 ;  /* 0xff8000000f0f6808 */ /* 0x000fe60006800000 */
[----:B------:R-:W-:Y:S01]  /*3e80*/  MUFU.EX2 R199, R18 ;  /* 0x0000001200c77308 */ /* 0x000fe20000000800 */
[----:B------:R-:W-:Y:S02]  /*3e90*/  PLOP3.LUT P6, PT, PT, PT, UP1, 0x80, 0x8 ;  /* 0x000000000008781c */ /* 0x000fe40003fcf018 */
[----:B------:R-:W-:Y:S01]  /*3ea0*/  @P1 FSEL R17, R17, -INF , !P5 ;  /* 0xff80000011111808 */ /* 0x000fe20006800000 */
[----:B------:R-:W-:Y:S01]  /*3eb0*/  FFMA.FTZ R15, R15, UR9, -R0 ;  /* 0x000000090f0f7c23 */ /* 0x000fe20008010800 */
[----:B------:R-:W-:Y:S02]  /*3ec0*/  PLOP3.LUT P1, PT, PT, PT, UP1, 0x80, 0x8 ;  /* 0x000000000008781c */ /* 0x000fe40003f2f018 */
[----:B------:R-:W-:Y:S01]  /*3ed0*/  @P0 FSEL R19, R19, -INF , !P5 ;  /* 0xff80000013130808 */ /* 0x000fe20006800000 */
[-C--:B-1----:R-:W-:Y:S01]  /*3ee0*/  HMMA.16816.F32 R20, R136, R4.reuse, R20 ;  /* 0x000000048814723c */ /* 0x082fe20000001814 */
[----:B------:R-:W-:Y:S01]  /*3ef0*/  PLOP3.LUT P5, PT, PT, PT, UP1, 0x80, 0x8 ;  /* 0x000000000008781c */ /* 0x000fe20003faf018 */
[----:B------:R-:W-:Y:S01]  /*3f00*/  MUFU.EX2 R217, R11 ;  /* 0x0000000b00d97308 */ /* 0x000fe20000000800 */
[--C-:B------:R-:W-:Y:S01]  /*3f10*/  FFMA.FTZ R17, R17, UR9, -R133.reuse ;  /* 0x0000000911117c23 */ /* 0x100fe20008010885 */
[--C-:B------:R-:W-:Y:S01]  /*3f20*/  FFMA.FTZ R19, R19, UR9, -R132.reuse ;  /* 0x0000000913137c23 */ /* 0x100fe20008010884 */
[----:B------:R-:W-:Y:S03]  /*3f30*/  PLOP3.LUT P0, PT, PT, PT, UP1, 0x80, 0x8 ;  /* 0x000000000008781c */ /* 0x000fe60003f0f018 */
[C---:B------:R-:W-:Y:S04]  /*3f40*/  HMMA.16816.F32 R24, R156.reuse, R4, R24 ;  /* 0x000000049c18723c */ /* 0x040fe80000001818 */
[----:B------:R-:W-:Y:S01]  /*3f50*/  MUFU.EX2 R237, R17 ;  /* 0x0000001100ed7308 */ /* 0x000fe20000000800 */
[C---:B------:R-:W-:Y:S01]  /*3f60*/  @P6 VIADD R4, R3.reuse, 0x10 ;  /* 0x0000001003046836 */ /* 0x040fe20000000000 */
[----:B------:R-:W-:Y:S01]  /*3f70*/  PLOP3.LUT P6, PT, PT, PT, UP1, 0x80, 0x8 ;  /* 0x000000000008781c */ /* 0x000fe20003fcf018 */
[----:B------:R-:W-:Y:S01]  /*3f80*/  @P1 VIADD R5, R3, 0x11 ;  /* 0x0000001103051836 */ /* 0x000fe20000000000 */
[----:B------:R-:W-:Y:S01]  /*3f90*/  PLOP3.LUT P1, PT, PT, PT, UP1, 0x80, 0x8 ;  /* 0x000000000008781c */ /* 0x000fe20003f2f018 */
[-C--:B------:R-:W-:Y:S05]  /*3fa0*/  HMMA.16816.F32 R28, R156, R6.reuse, R28 ;  /* 0x000000069c1c723c */ /* 0x080fea000000181c */
[----:B------:R-:W-:Y:S01]  /*3fb0*/  MUFU.EX2 R197, R19 ;  /* 0x0000001300c57308 */ /* 0x000fe20000000800 */
[----:B------:R-:W-:Y:S04]  /*3fc0*/  @P5 ISETP.GE.AND P5, PT, R4, UR29, PT ;  /* 0x0000001d04005c0c */ /* 0x000fe8000bfa6270 */
[----:B------:R-:W-:Y:S01]  /*3fd0*/  @P0 FSEL R20, R20, -INF , !P5 ;  /* 0xff80000014140808 */ /* 0x000fe20006800000 */
[C---:B------:R-:W-:Y:S01]  /*3fe0*/  HMMA.16816.F32 R32, R136.reuse, R6, R32 ;  /* 0x000000068820723c */ /* 0x040fe20000001820 */
[----:B------:R-:W-:Y:S03]  /*3ff0*/  PLOP3.LUT P0, PT, PT, PT, UP1, 0x80, 0x8 ;  /* 0x000000000008781c */ /* 0x000fe60003f0f018 */
[----:B------:R-:W-:Y:S01]  /*4000*/  MUFU.EX2 R212, R12 ;  /* 0x0000000c00d47308 */ /* 0x000fe20000000800 */
[----:B------:R-:W-:Y:S01]  /*4010*/  @P6 FSEL R22, R22, -INF , !P5 ;  /* 0xff80000016166808 */ /* 0x000fe20006800000 */
[--C-:B------:R-:W-:Y:S01]  /*4020*/  FFMA.FTZ R20, R20, UR9, -R133.reuse ;  /* 0x0000000914147c23 */ /* 0x100fe20008010885 */
[----:B------:R-:W-:Y:S02]  /*4030*/  PLOP3.LUT P6, PT, PT, PT, UP1, 0x80, 0x8 ;  /* 0x000000000008781c */ /* 0x000fe40003fcf018 */
[----:B------:R-:W-:Y:S01]  /*4040*/  @P1 FSEL R24, R24, -INF , !P5 ;  /* 0xff80000018181808 */ /* 0x000fe20006800000 */
[----:B------:R-:W-:Y:S01]  /*4050*/  FFMA.FTZ R22, R22, UR9, -R132 ;  /* 0x0000000916167c23 */ /* 0x000fe20008010884 */
[----:B------:R-:W-:Y:S03]  /*4060*/  PLOP3.LUT P1, PT, PT, PT, UP1, 0x80, 0x8 ;  /* 0x000000000008781c */ /* 0x000fe60003f2f018 */
[----:B------:R-:W1:Y:S01]  /*4070*/  MUFU.EX2 R211, R13 ;  /* 0x0000000d00d37308 */ /* 0x000e620000000800 */
[----:B------:R-:W-:Y:S01]  /*4080*/  FFMA.FTZ R24, R24, UR9, -R2 ;  /* 0x0000000918187c23 */ /* 0x000fe20008010802 */
[----:B------:R-:W-:Y:S02]  /*4090*/  @P0 FSEL R26, R26, -INF , !P5 ;  /* 0xff8000001a1a0808 */ /* 0x000fe40006800000 */
[----:B------:R-:W-:Y:S02]  /*40a0*/  PLOP3.LUT P5, PT, PT, PT, UP1, 0x80, 0x8 ;  /* 0x000000000008781c */ /* 0x000fe40003faf018 */
[----:B------:R-:W-:Y:S04]  /*40b0*/  PLOP3.LUT P0, PT, PT, PT, UP1, 0x80, 0x8 ;  /* 0x000000000008781c */ /* 0x000fe80003f0f018 */
[----:B------:R-:W-:Y:S01]  /*40c0*/  MUFU.EX2 R216, R14 ;  /* 0x0000000e00d87308 */ /* 0x000fe20000000800 */
[----:B------:R-:W-:Y:S01]  /*40d0*/  @P6 ISETP.GE.AND P6, PT, R5, UR29, PT ;  /* 0x0000001d05006c0c */ /* 0x000fe2000bfc6270 */
[----:B------:R-:W-:Y:S01]  /*40e0*/  FFMA.FTZ R26, R26, UR9, -R0 ;  /* 0x000000091a1a7c23 */ /* 0x000fe20008010800 */
[----:B------:R-:W4:Y:S02]  /*40f0*/  LDSM.16.M88.4 R4, [R166+0xd000] ;  /* 0x00d00000a604783b */ /* 0x000f240000000200 */
[----:B------:R-:W-:Y:S02]  /*4100*/  @P1 FSEL R21, R21, -INF , !P6 ;  /* 0xff80000015151808 */ /* 0x000fe40007000000 */
        /* <DEDUP_REMOVED lines=8> */
[----:B------:R-:W-:Y:S01]  /*4190*/  MUFU.EX2 R195, R22 ;  /* 0x0000001600c37308 */ /* 0x000fe20000000800 */
[----:B------:R-:W-:Y:S01]  /*41a0*/  FFMA.FTZ R25, R25, UR9, -R2 ;  /* 0x0000000919197c23 */ /* 0x000fe20008010802 */
[----:B------:R-:W-:Y:S02]  /*41b0*/  @P1 FSEL R27, R27, -INF , !P6 ;  /* 0xff8000001b1b1808 */ /* 0x000fe40007000000 */
[----:B------:R-:W-:Y:S02]  /*41c0*/  PLOP3.LUT P6, PT, PT, PT, UP1, 0x80, 0x8 ;  /* 0x000000000008781c */ /* 0x000fe40003fcf018 */
[----:B------:R-:W-:Y:S01]  /*41d0*/  PLOP3.LUT P1, PT, PT, PT, UP1, 0x80, 0x8 ;  /* 0x000000000008781c */ /* 0x000fe20003f2f018 */
[----:B--2---:R-:W-:Y:S01]  /*41e0*/  @P5 VIADD R8, R3, 0x18 ;  /* 0x0000001803085836 */ /* 0x004fe20000000000 */
[----:B------:R-:W-:Y:S02]  /*41f0*/  PLOP3.LUT P5, PT, PT, PT, UP1, 0x80, 0x8 ;  /* 0x000000000008781c */ /* 0x000fe40003faf018 */
[----:B------:R-:W-:Y:S01]  /*4200*/  MUFU.EX2 R194, R23 ;  /* 0x0000001700c27308 */ /* 0x000fe20000000800 */
[----:B------:R-:W-:Y:S01]  /*4210*/  FFMA.FTZ R27, R27, UR9, -R0 ;  /* 0x000000091b1b7c23 */ /* 0x000fe20008010800 */
[----:B---3--:R-:W-:Y:S01]  /*4220*/  @P0 VIADD R9, R3, 0x19 ;  /* 0x0000001903090836 */ /* 0x008fe20000000000 */
[----:B------:R-:W-:Y:S04]  /*4230*/  PLOP3.LUT P0, PT, PT, PT, UP1, 0x80, 0x8 ;  /* 0x000000000008781c */ /* 0x000fe80003f0f018 */
[----:B------:R-:W-:Y:S03]  /*4240*/  @P6 ISETP.GE.AND P6, PT, R8, UR29, PT ;  /* 0x0000001d08006c0c */ /* 0x000fe6000bfc6270 */
[----:B------:R-:W-:Y:S01]  /*4250*/  MUFU.EX2 R235, R20 ;  /* 0x0000001400eb7308 */ /* 0x000fe20000000800 */
[----:B------:R-:W-:Y:S02]  /*4260*/  @P1 FSEL R28, R28, -INF , !P6 ;  /* 0xff8000001c1c1808 */ /* 0x000fe40007000000 */
[----:B------:R-:W-:Y:S01]  /*4270*/  PLOP3.LUT P1, PT, PT, PT, UP1, 0x80, 0x8 ;  /* 0x000000000008781c */ /* 0x000fe20003f2f018 */
[-C--:B----4-:R-:W-:Y:S06]  /*4280*/  HMMA.16816.F32 R36, R136, R4.reuse, R36 ;  /* 0x000000048824723c */ /* 0x090fec0000001824 */
[----:B------:R-:W2:Y:S01]  /*4290*/  MUFU.EX2 R234, R21 ;  /* 0x0000001500ea7308 */ /* 0x000ea20000000800 */
[----:B------:R-:W-:Y:S01]  /*42a0*/  @P5 FSEL R30, R30, -INF , !P6 ;  /* 0xff8000001e1e5808 */ /* 0x000fe20007000000 */
[----:B------:R-:W-:Y:S01]  /*42b0*/  FFMA.FTZ R28, R28, UR9, -R2 ;  /* 0x000000091c1c7c23 */ /* 0x000fe20008010802 */
[----:B------:R-:W-:Y:S02]  /*42c0*/  PLOP3.LUT P5, PT, PT, PT, UP1, 0x80, 0x8 ;  /* 0x000000000008781c */ /* 0x000fe40003faf018 */
[----:B------:R-:W-:Y:S01]  /*42d0*/  @P0 FSEL R32, R32, -INF , !P6 ;  /* 0xff80000020200808 */ /* 0x000fe20007000000 */
[C---:B------:R-:W-:Y:S01]  /*42e0*/  HMMA.16816.F32 R40, R156.reuse, R4, R40 ;  /* 0x000000049c28723c */ /* 0x040fe20000001828 */
[----:B------:R-:W-:Y:S03]  /*42f0*/  PLOP3.LUT P0, PT, PT, PT, UP1, 0x80, 0x8 ;  /* 0x000000000008781c */ /* 0x000fe60003f0f018 */
[----:B------:R-:W-:Y:S01]  /*4300*/  MUFU.EX2 R205, R24 ;  /* 0x0000001800cd7308 */ /* 0x000fe20000000800 */
[----:B------:R-:W-:Y:S01]  /*4310*/  @P1 FSEL R34, R34, -INF , !P6 ;  /* 0xff80000022221808 */ /* 0x000fe20007000000 */
[--C-:B------:R-:W-:Y:S01]  /*4320*/  FFMA.FTZ R32, R32, UR9, -R133.reuse ;  /* 0x0000000920207c23 */ /* 0x100fe20008010885 */
[----:B------:R-:W-:Y:S01]  /*4330*/  PLOP3.LUT P6, PT, PT, PT, UP1, 0x80, 0x8 ;  /* 0x000000000008781c */ /* 0x000fe20003fcf018 */
[----:B------:R-:W-:Y:S01]  /*4340*/  FFMA.FTZ R30, R30, UR9, -R0 ;  /* 0x000000091e1e7c23 */ /* 0x000fe20008010800 */
[-C--:B------:R-:W-:Y:S01]  /*4350*/  HMMA.16816.F32 R44, R156, R6.reuse, R44 ;  /* 0x000000069c2c723c */ /* 0x080fe2000000182c */
[----:B------:R-:W-:Y:S04]  /*4360*/  PLOP3.LUT P1, PT, PT, PT, UP1, 0x80, 0x8 ;  /* 0x000000000008781c */ /* 0x000fe80003f2f018 */
[----:B------:R-:W-:Y:S01]  /*4370*/  MUFU.EX2 R233, R32 ;  /* 0x0000002000e97308 */ /* 0x000fe20000000800 */
[----:B------:R-:W-:Y:S01]  /*4380*/  @P5 ISETP.GE.AND P5, PT, R9, UR29, PT ;  /* 0x0000001d09005c0c */ /* 0x000fe2000bfa6270 */
[----:B------:R-:W-:Y:S03]  /*4390*/  FFMA.FTZ R34, R34, UR9, -R132 ;  /* 0x0000000922227c23 */ /* 0x000fe60008010884 */
[----:B------:R-:W-:Y:S01]  /*43a0*/  @P0 FSEL R29, R29, -INF , !P5 ;  /* 0xff8000001d1d0808 */ /* 0x000fe20006800000 */
[C---:B------:R-:W-:Y:S01]  /*43b0*/  HMMA.16816.F32 R48, R136.reuse, R6, R48 ;  /* 0x000000068830723c */ /* 0x040fe20000001830 */
[----:B------:R-:W-:Y:S03]  /*43c0*/  PLOP3.LUT P0, PT, PT, PT, UP1, 0x80, 0x8 ;  /* 0x000000000008781c */ /* 0x000fe60003f0f018 */
[----:B------:R-:W-:Y:S01]  /*43d0*/  MUFU.EX2 R188, R34 ;  /* 0x0000002200bc7308 */ /* 0x000fe20000000800 */
[----:B------:R-:W-:Y:S01]  /*43e0*/  @P6 FSEL R31, R31, -INF , !P5 ;  /* 0xff8000001f1f6808 */ /* 0x000fe20006800000 */
[----:B------:R-:W-:Y:S01]  /*43f0*/  FFMA.FTZ R29, R29, UR9, -R2 ;  /* 0x000000091d1d7c23 */ /* 0x000fe20008010802 */
[----:B------:R-:W-:Y:S02]  /*4400*/  PLOP3.LUT P6, PT, PT, PT, UP1, 0x80, 0x8 ;  /* 0x000000000008781c */ /* 0x000fe40003fcf018 */
[----:B------:R-:W-:Y:S01]  /*4410*/  @P1 FSEL R33, R33, -INF , !P5 ;  /* 0xff80000021211808 */ /* 0x000fe20006800000 */
[----:B------:R-:W-:Y:S01]  /*4420*/  FFMA.FTZ R31, R31, UR9, -R0 ;  /* 0x000000091f1f7c23 */ /* 0x000fe20008010800 */
[----:B------:R-:W-:Y:S03]  /*4430*/  PLOP3.LUT P1, PT, PT, PT, UP1, 0x80, 0x8 ;  /* 0x000000000008781c */ /* 0x000fe60003f2f018 */
[----:B------:R-:W3:Y:S01]  /*4440*/  MUFU.EX2 R204, R25 ;  /* 0x0000001900cc7308 */ /* 0x000ee20000000800 */
[--C-:B------:R-:W-:Y:S01]  /*4450*/  FFMA.FTZ R33, R33, UR9, -R133.reuse ;  /* 0x0000000921217c23 */ /* 0x100fe20008010885 */
[----:B------:R-:W-:Y:S02]  /*4460*/  @P0 FSEL R35, R35, -INF , !P5 ;  /* 0xff80000023230808 */ /* 0x000fe40006800000 */
[----:B------:R-:W-:Y:S02]  /*4470*/  PLOP3.LUT P5, PT, PT, PT, UP1, 0x80, 0x8 ;  /* 0x000000000008781c */ /* 0x000fe40003faf018 */
[----:B------:R-:W-:Y:S01]  /*4480*/  PLOP3.LUT P0, PT, PT, PT, UP1, 0x80, 0x8 ;  /* 0x000000000008781c */ /* 0x000fe20003f0f018 */
[----:B------:R-:W-:Y:S01]  /*4490*/  @P6 VIADD R4, R3, 0x20 ;  /* 0x0000002003046836 */ /* 0x000fe20000000000 */
[----:B------:R-:W-:Y:S01]  /*44a0*/  PLOP3.LUT P6, PT, PT, PT, UP1, 0x80, 0x8 ;  /* 0x000000000008781c */ /* 0x000fe20003fcf018 */
[--C-:B------:R-:W-:Y:S01]  /*44b0*/  FFMA.FTZ R35, R35, UR9, -R132.reuse ;  /* 0x0000000923237c23 */ /* 0x100fe20008010884 */
[----:B------:R-:W-:Y:S01]  /*44c0*/  MUFU.EX2 R232, R33 ;  /* 0x0000002100e87308 */ /* 0x000fe20000000800 */
[----:B------:R-:W-:Y:S01]  /*44d0*/  @P1 VIADD R5, R3, 0x21 ;  /* 0x0000002103051836 */ /* 0x000fe20000000000 */
[----:B------:R-:W-:Y:S05]  /*44e0*/  PLOP3.LUT P1, PT, PT, PT, UP1, 0x80, 0x8 ;  /* 0x000000000008781c */ /* 0x000fea0003f2f018 */
[----:B------:R-:W-:Y:S03]  /*44f0*/  @P5 ISETP.GE.AND P5, PT, R4, UR29, PT ;  /* 0x0000001d04005c0c */ /* 0x000fe6000bfa6270 */
[----:B------:R-:W-:Y:S01]  /*4500*/  MUFU.EX2 R187, R35 ;  /* 0x0000002300bb7308 */ /* 0x000fe20000000800 */
[----:B------:R-:W-:Y:S02]  /*4510*/  @P0 FSEL R36, R36, -INF , !P5 ;  /* 0xff80000024240808 */ /* 0x000fe40006800000 */
[----:B------:R-:W-:Y:S02]  /*4520*/  @P6 FSEL R38, R38, -INF , !P5 ;  /* 0xff80000026266808 */ /* 0x000fe40006800000 */
[----:B------:R-:W-:Y:S05]  /*4530*/  PLOP3.LUT P0, PT, PT, PT, UP1, 0x80, 0x8 ;  /* 0x000000000008781c */ /* 0x000fea0003f0f018 */
[----:B------:R-:W-:Y:S01]  /*4540*/  MUFU.EX2 R210, R26 ;  /* 0x0000001a00d27308 */ /* 0x000fe20000000800 */
[----:B------:R-:W-:Y:S01]  /*4550*/  PLOP3.LUT P6, PT, PT, PT, UP1, 0x80, 0x8 ;  /* 0x000000000008781c */ /* 0x000fe20003fcf018 */
[--C-:B------:R-:W-:Y:S01]  /*4560*/  FFMA.FTZ R36, R36, UR9, -R133.reuse ;  /* 0x0000000924247c23 */ /* 0x100fe20008010885 */
[----:B------:R-:W-:Y:S01]  /*4570*/  @P1 FSEL R40, R40, -INF , !P5 ;  /* 0xff80000028281808 */ /* 0x000fe20006800000 */
[----:B------:R-:W-:Y:S01]  /*4580*/  FFMA.FTZ R38, R38, UR9, -R132 ;  /* 0x0000000926267c23 */ /* 0x000fe20008010884 */
[----:B------:R-:W-:Y:S03]  /*4590*/  PLOP3.LUT P1, PT, PT, PT, UP1, 0x80, 0x8 ;  /* 0x000000000008781c */ /* 0x000fe60003f2f018 */
[----:B------:R-:W-:Y:S02]  /*45a0*/  FFMA.FTZ R40, R40, UR9, -R2 ;  /* 0x0000000928287c23 */ /* 0x000fe40008010802 */
[----:B------:R-:W4:Y:S01]  /*45b0*/  MUFU.EX2 R209, R27 ;  /* 0x0000001b00d17308 */ /* 0x000f220000000800 */
[----:B------:R-:W-:Y:S03]  /*45c0*/  @P0 FSEL R42, R42, -INF , !P5 ;  /* 0xff8000002a2a0808 */ /* 0x000fe60006800000 */
[----:B------:R-:W-:Y:S02]  /*45d0*/  @P6 ISETP.GE.AND P6, PT, R5, UR29, PT ;  /* 0x0000001d05006c0c */ /* 0x000fe4000bfc6270 */
[----:B------:R-:W-:Y:S01]  /*45e0*/  PLOP3.LUT P5, PT, PT, PT, UP1, 0x80, 0x8 ;  /* 0x000000000008781c */ /* 0x000fe20003faf018 */
[----:B------:R-:W1:Y:S01]  /*45f0*/  LDSM.16.M88.4 R4, [R166+0xd800] ;  /* 0x00d80000a604783b */ /* 0x000e620000000200 */
[----:B------:R-:W-:Y:S02]  /*4600*/  @P1 FSEL R37, R37, -INF , !P6 ;  /* 0xff80000025251808 */ /* 0x000fe40007000000 */
[----:B------:R-:W-:Y:S01]  /*4610*/  MUFU.EX2 R203, R28 ;  /* 0x0000001c00cb7308 */ /* 0x000fe20000000800 */
[----:B------:R-:W-:Y:S01]  /*4620*/  PLOP3.LUT P0, PT, PT, PT, UP1, 0x80, 0x8 ;  /* 0x000000000008781c */ /* 0x000fe20003f0f018 */
[----:B------:R-:W-:Y:S01]  /*4630*/  FFMA.FTZ R42, R42, UR9, -R0 ;  /* 0x000000092a2a7c23 */ /* 0x000fe20008010800 */
[----:B------:R-:W-:Y:S01]  /*4640*/  PLOP3.LUT P1, PT, PT, PT, UP1, 0x80, 0x8 ;  /* 0x000000000008781c */ /* 0x000fe20003f2f018 */
[--C-:B------:R-:W-:Y:S06]  /*4650*/  FFMA.FTZ R37, R37, UR9, -R133.reuse ;  /* 0x0000000925257c23 */ /* 0x100fec0008010885 */
[----:B------:R-:W-:Y:S01]  /*4660*/  MUFU.EX2 R202, R29 ;  /* 0x0000001d00ca7308 */ /* 0x000fe20000000800 */
[----:B------:R-:W-:Y:S02]  /*4670*/  @P5 FSEL R39, R39, -INF , !P6 ;  /* 0xff80000027275808 */ /* 0x000fe40007000000 */
[----:B------:R-:W-:Y:S02]  /*4680*/  PLOP3.LUT P5, PT, PT, PT, UP1, 0x80, 0x8 ;  /* 0x000000000008781c */ /* 0x000fe40003faf018 */
[----:B------:R-:W-:Y:S01]  /*4690*/  @P0 FSEL R41, R41, -INF , !P6 ;  /* 0xff80000029290808 */ /* 0x000fe20007000000 */
[----:B------:R-:W-:Y:S01]  /*46a0*/  FFMA.FTZ R39, R39, UR9, -R132 ;  /* 0x0000000927277c23 */ /* 0x000fe20008010884 */
[----:B------:R-:W-:Y:S03]  /*46b0*/  @P1 FSEL R43, R43, -INF , !P6 ;  /* 0xff8000002b2b1808 */ /* 0x000fe60007000000 */
[----:B------:R-:W-:Y:S01]  /*46c0*/  MUFU.EX2 R208, R30 ;  /* 0x0000001e00d07308 */ /* 0x000fe20000000800 */
[----:B------:R-:W-:Y:S01]  /*46d0*/  PLOP3.LUT P0, PT, PT, PT, UP1, 0x80, 0x8 ;  /* 0x000000000008781c */ /* 0x000fe20003f0f018 */
[----:B------:R-:W-:Y:S01]  /*46e0*/  FFMA.FTZ R41, R41, UR9, -R2 ;  /* 0x0000000929297c23 */ /* 0x000fe20008010802 */
[----:B------:R-:W-:Y:S01]  /*46f0*/  PLOP3.LUT P6, PT, PT, PT, UP1, 0x80, 0x8 ;  /* 0x000000000008781c */ /* 0x000fe20003fcf018 */
[----:B------:R-:W-:Y:S01]  /*4700*/  FFMA.FTZ R43, R43, UR9, -R0 ;  /* 0x000000092b2b7c23 */ /* 0x000fe20008010800 */
[----:B------:R-:W-:Y:S01]  /*4710*/  PLOP3.LUT P1, PT, PT, PT, UP1, 0x80, 0x8 ;  /* 0x000000000008781c */ /* 0x000fe20003f2f018 */
[C---:B------:R-:W-:Y:S01]  /*4720*/  @P5 VIADD R8, R3.reuse, 0x28 ;  /* 0x0000002803085836 */ /* 0x040fe20000000000 */
[----:B------:R-:W-:Y:S03]  /*4730*/  PLOP3.LUT P5, PT, PT, PT, UP1, 0x80, 0x8 ;  /* 0x000000000008781c */ /* 0x000fe60003faf018 */
[----:B------:R-:W-:Y:S04]  /*4740*/  MUFU.EX2 R207, R31 ;  /* 0x0000001f00cf7308 */ /* 0x000fe80000000800 */
[----:B------:R-:W-:Y:S01]  /*4750*/  @P0 VIADD R9, R3, 0x29 ;  /* 0x0000002903090836 */ /* 0x000fe20000000000 */
[----:B------:R-:W-:Y:S02]  /*4760*/  PLOP3.LUT P0, PT, PT, PT, UP1, 0x80, 0x8 ;  /* 0x000000000008781c */ /* 0x000fe40003f0f018 */
[----:B------:R-:W-:Y:S03]  /*4770*/  @P6 ISETP.GE.AND P6, PT, R8, UR29, PT ;  /* 0x0000001d08006c0c */ /* 0x000fe6000bfc6270 */
[----:B------:R-:W-:Y:S01]  /*4780*/  MUFU.EX2 R229, R36 ;  /* 0x0000002400e57308 */ /* 0x000fe20000000800 */
[-C--:B-1----:R-:W-:Y:S03]  /*4790*/  HMMA.16816.F32 R52, R136, R4.reuse, R52 ;  /* 0x000000048834723c */ /* 0x082fe60000001834 */
[----:B------:R-:W-:Y:S02]  /*47a0*/  @P1 FSEL R44, R44, -INF , !P6 ;  /* 0xff8000002c2c1808 */ /* 0x000fe40007000000 */
[----:B------:R-:W-:Y:S04]  /*47b0*/  PLOP3.LUT P1, PT, PT, PT, UP1, 0x80, 0x8 ;  /* 0x000000000008781c */ /* 0x000fe80003f2f018 */
[----:B------:R-:W-:Y:S01]  /*47c0*/  MUFU.EX2 R230, R37 ;  /* 0x0000002500e67308 */ /* 0x000fe20000000800 */
[----:B------:R-:W-:Y:S01]  /*47d0*/  @P5 FSEL R46, R46, -INF , !P6 ;  /* 0xff8000002e2e5808 */ /* 0x000fe20007000000 */
[C---:B------:R-:W-:Y:S01]  /*47e0*/  HMMA.16816.F32 R56, R156.reuse, R4, R56 ;  /* 0x000000049c38723c */ /* 0x040fe20000001838 */
[----:B------:R-:W-:Y:S03]  /*47f0*/  PLOP3.LUT P5, PT, PT, PT, UP1, 0x80, 0x8 ;  /* 0x000000000008781c */ /* 0x000fe60003faf018 */
[----:B------:R-:W-:Y:S01]  /*4800*/  @P0 FSEL R48, R48, -INF , !P6 ;  /* 0xff80000030300808 */ /* 0x000fe20007000000 */
[----:B------:R-:W-:Y:S01]  /*4810*/  FFMA.FTZ R44, R44, UR9, -R2 ;  /* 0x000000092c2c7c23 */ /* 0x000fe20008010802 */
[----:B------:R-:W-:Y:S02]  /*4820*/  PLOP3.LUT P0, PT, PT, PT, UP1, 0x80, 0x8 ;  /* 0x000000000008781c */ /* 0x000fe40003f0f018 */
[----:B------:R-:W-:Y:S01]  /*4830*/  MUFU.EX2 R186, R38 ;  /* 0x0000002600ba7308 */ /* 0x000fe20000000800 */
[-C--:B------:R-:W-:Y:S03]  /*4840*/  HMMA.16816.F32 R60, R156, R6.reuse, R60 ;  /* 0x000000069c3c723c */ /* 0x080fe6000000183c */
[----:B------:R-:W-:Y:S01]  /*4850*/  @P1 FSEL R50, R50, -INF , !P6 ;  /* 0xff80000032321808 */ /* 0x000fe20007000000 */
[----:B------:R-:W-:Y:S01]  /*4860*/  FFMA.FTZ R48, R48, UR9, -R133 ;  /* 0x0000000930307c23 */ /* 0x000fe20008010885 */
[----:B------:R-:W-:Y:S01]  /*4870*/  PLOP3.LUT P1, PT, PT, PT, UP1, 0x80, 0x8 ;  /* 0x000000000008781c */ /* 0x000fe20003f2f018 */
[----:B------:R-:W-:Y:S01]  /*4880*/  IMAD.IADD R156, R167, 0x1, R150 ;  /* 0x00000001a79c7824 */ /* 0x000fe200078e0296 */
[----:B------:R-:W-:Y:S01]  /*4890*/  PLOP3.LUT P6, PT, PT, PT, UP1, 0x80, 0x8 ;  /* 0x000000000008781c */ /* 0x000fe20003fcf018 */
[----:B------:R-:W-:Y:S01]  /*48a0*/  HMMA.16816.F32 R64, R136, R6, R64 ;  /* 0x000000068840723c */ /* 0x000fe20000001840 */
[----:B------:R-:W1:Y:S03]  /*48b0*/  MUFU.EX2 R184, R39 ;  /* 0x0000002700b87308 */ /* 0x000e660000000800 */
[----:B------:R-:W-:Y:S01]  /*48c0*/  @P5 ISETP.GE.AND P5, PT, R9, UR29, PT ;  /* 0x0000001d09005c0c */ /* 0x000fe2000bfa6270 */
[----:B------:R-:W-:Y:S01]  /*48d0*/  IMAD.IADD R159, R249, 0x1, R155 ;  /* 0x00000001f99f7824 */ /* 0x000fe200078e029b */
[----:B------:R-:W-:Y:S01]  /*48e0*/  F2FP.F16.F32.PACK_AB R6, R211, R212 ;  /* 0x000000d4d306723e */ /* 0x000fe200000000ff */
[----:B------:R-:W-:Y:S01]  /*48f0*/  FFMA.FTZ R50, R50, UR9, -R132 ;  /* 0x0000000932327c23 */ /* 0x000fe20008010884 */
[----:B------:R-:W-:Y:S03]  /*4900*/  @P0 FSEL R45, R45, -INF , !P5 ;  /* 0xff8000002d2d0808 */ /* 0x000fe60006800000 */
[----:B------:R-:W-:Y:S01]  /*4910*/  MUFU.EX2 R228, R48 ;  /* 0x0000003000e47308 */ /* 0x000fe20000000800 */
[----:B------:R-:W-:Y:S01]  /*4920*/  PLOP3.LUT P0, PT, PT, PT, UP1, 0x80, 0x8 ;  /* 0x000000000008781c */ /* 0x000fe20003f0f018 */
[----:B------:R-:W-:Y:S01]  /*4930*/  FFMA.FTZ R46, R46, UR9, -R0 ;  /* 0x000000092e2e7c23 */ /* 0x000fe20008010800 */
[----:B------:R-:W-:Y:S01]  /*4940*/  @P1 FSEL R47, R47, -INF , !P5 ;  /* 0xff8000002f2f1808 */ /* 0x000fe20006800000 */
[----:B------:R-:W-:Y:S01]  /*4950*/  FFMA.FTZ R45, R45, UR9, -R2 ;  /* 0x000000092d2d7c23 */ /* 0x000fe20008010802 */
[----:B------:R-:W-:Y:S02]  /*4960*/  PLOP3.LUT P1, PT, PT, PT, UP1, 0x80, 0x8 ;  /* 0x000000000008781c */ /* 0x000fe40003f2f018 */
[----:B------:R-:W-:Y:S03]  /*4970*/  @P6 FSEL R49, R49, -INF , !P5 ;  /* 0xff80000031316808 */ /* 0x000fe60006800000 */
[----:B------:R-:W-:Y:S01]  /*4980*/  MUFU.EX2 R178, R50 ;  /* 0x0000003200b27308 */ /* 0x000fe20000000800 */
[----:B------:R-:W-:Y:S01]  /*4990*/  PLOP3.LUT P6, PT, PT, PT, UP1, 0x80, 0x8 ;  /* 0x000000000008781c */ /* 0x000fe20003fcf018 */
[----:B------:R-:W-:Y:S01]  /*49a0*/  FFMA.FTZ R47, R47, UR9, -R0 ;  /* 0x000000092f2f7c23 */ /* 0x000fe20008010800 */
[----:B------:R-:W-:Y:S01]  /*49b0*/  SEL R157, R149, 0xffffffc0, !P2 ;  /* 0xffffffc0959d7807 */ /* 0x000fe20005000000 */
[----:B------:R-:W-:Y:S01]  /*49c0*/  FFMA.FTZ R49, R49, UR9, -R133 ;  /* 0x0000000931317c23 */ /* 0x000fe20008010885 */
[----:B------:R-:W-:Y:S02]  /*49d0*/  @P0 FSEL R51, R51, -INF , !P5 ;  /* 0xff80000033330808 */ /* 0x000fe40006800000 */
[----:B------:R-:W-:Y:S03]  /*49e0*/  PLOP3.LUT P5, PT, PT, PT, UP1, 0x80, 0x8 ;  /* 0x000000000008781c */ /* 0x000fe60003faf018 */
[----:B------:R-:W-:Y:S01]  /*49f0*/  MUFU.EX2 R227, R49 ;  /* 0x0000003100e37308 */ /* 0x000fe20000000800 */
[----:B------:R-:W-:Y:S01]  /*4a00*/  @P1 VIADD R4, R3, 0x30 ;  /* 0x0000003003041836 */ /* 0x000fe20000000000 */
[----:B------:R-:W-:Y:S01]  /*4a10*/  PLOP3.LUT P1, PT, PT, PT, UP1, 0x80, 0x8 ;  /* 0x000000000008781c */ /* 0x000fe20003f2f018 */
[----:B------:R-:W-:Y:S01]  /*4a20*/  FFMA.FTZ R51, R51, UR9, -R132 ;  /* 0x0000000933337c23 */ /* 0x000fe20008010884 */
[----:B------:R-:W-:Y:S01]  /*4a30*/  PLOP3.LUT P0, PT, PT, PT, UP1, 0x80, 0x8 ;  /* 0x000000000008781c */ /* 0x000fe20003f0f018 */
[----:B------:R-:W-:Y:S01]  /*4a40*/  @P6 VIADD R5, R3, 0x31 ;  /* 0x0000003103056836 */ /* 0x000fe20000000000 */
[----:B------:R-:W-:Y:S01]  /*4a50*/  PLOP3.LUT P6, PT, PT, PT, UP1, 0x80, 0x8 ;  /* 0x000000000008781c */ /* 0x000fe20003fcf018 */
[----:B------:R-:W-:Y:S03]  /*4a60*/  IMAD.IADD R149, R148, 0x1, R157 ;  /* 0x0000000194957824 */ /* 0x000fe600078e029d */
[----:B------:R-:W-:Y:S01]  /*4a70*/  MUFU.EX2 R177, R51 ;  /* 0x0000003300b17308 */ /* 0x000fe20000000800 */
[----:B------:R-:W-:Y:S01]  /*4a80*/  IMAD.IADD R165, R157, 0x1, R150 ;  /* 0x000000019da57824 */ /* 0x000fe200078e0296 */
[----:B------:R-:W-:Y:S03]  /*4a90*/  @P5 ISETP.GE.AND P5, PT, R4, UR29, PT ;  /* 0x0000001d04005c0c */ /* 0x000fe6000bfa6270 */
[----:B------:R-:W-:Y:S01]  /*4aa0*/  IMAD.IADD R166, R167, 0x1, R165 ;  /* 0x00000001a7a67824 */ /* 0x000fe200078e02a5 */
[----:B------:R-:W-:Y:S02]  /*4ab0*/  F2FP.F16.F32.PACK_AB R4, R162, R172 ;  /* 0x000000aca204723e */ /* 0x000fe400000000ff */
[----:B------:R-:W-:Y:S02]  /*4ac0*/  @P1 FSEL R54, R54, -INF , !P5 ;  /* 0xff80000036361808 */ /* 0x000fe40006800000 */
[----:B------:R-:W-:Y:S01]  /*4ad0*/  MUFU.EX2 R193, R40 ;  /* 0x0000002800c17308 */ /* 0x000fe20000000800 */
[----:B------:R-:W-:Y:S01]  /*4ae0*/  PLOP3.LUT P1, PT, PT, PT, UP1, 0x80, 0x8 ;  /* 0x000000000008781c */ /* 0x000fe20003f2f018 */
[----:B------:R2:W-:Y:S01]  /*4af0*/  STS [R153+0x1c000], R4 ;  /* 0x01c0000499007388 */ /* 0x0005e20000000800 */
[----:B------:R-:W-:Y:S01]  /*4b00*/  @P0 FSEL R52, R52, -INF , !P5 ;  /* 0xff80000034340808 */ /* 0x000fe20006800000 */
[----:B------:R-:W-:Y:S01]  /*4b10*/  FFMA.FTZ R54, R54, UR9, -R132 ;  /* 0x0000000936367c23 */ /* 0x000fe20008010884 */
[----:B------:R-:W-:Y:S02]  /*4b20*/  @P6 FSEL R56, R56, -INF , !P5 ;  /* 0xff80000038386808 */ /* 0x000fe40006800000 */
[----:B------:R-:W-:Y:S03]  /*4b30*/  PLOP3.LUT P0, PT, PT, PT, UP1, 0x80, 0x8 ;  /* 0x000000000008781c */ /* 0x000fe60003f0f018 */
[----:B------:R-:W-:Y:S01]  /*4b40*/  MUFU.EX2 R192, R41 ;  /* 0x0000002900c07308 */ /* 0x000fe20000000800 */
[----:B------:R-:W-:Y:S01]  /*4b50*/  PLOP3.LUT P6, PT, PT, PT, UP1, 0x80, 0x8 ;  /* 0x000000000008781c */ /* 0x000fe20003fcf018 */
[----:B------:R-:W-:Y:S01]  /*4b60*/  FFMA.FTZ R56, R56, UR9, -R2 ;  /* 0x0000000938387c23 */ /* 0x000fe20008010802 */
[--C-:B------:R-:W-:Y:S01]  /*4b70*/  FFMA.FTZ R52, R52, UR9, -R133.reuse ;  /* 0x0000000934347c23 */ /* 0x100fe20008010885 */
[----:B------:R-:W-:Y:S06]  /*4b80*/  @P1 ISETP.GE.AND P1, PT, R5, UR29, PT ;  /* 0x0000001d05001c0c */ /* 0x000fec000bf26270 */
[----:B------:R-:W-:Y:S01]  /*4b90*/  MUFU.EX2 R201, R42 ;  /* 0x0000002a00c97308 */ /* 0x000fe20000000800 */
[----:B------:R-:W-:Y:S03]  /*4ba0*/  @P0 FSEL R58, R58, -INF , !P5 ;  /* 0xff8000003a3a0808 */ /* 0x000fe60006800000 */
[----:B------:R-:W-:Y:S02]  /*4bb0*/  @P6 FSEL R53, R53, -INF , !P1 ;  /* 0xff80000035356808 */ /* 0x000fe40004800000 */
[----:B------:R-:W-:Y:S04]  /*4bc0*/  PLOP3.LUT P0, PT, PT, PT, UP1, 0x80, 0x8 ;  /* 0x000000000008781c */ /* 0x000fe80003f0f018 */
[----:B------:R-:W-:Y:S01]  /*4bd0*/  MUFU.EX2 R200, R43 ;  /* 0x0000002b00c87308 */ /* 0x000fe20000000800 */
[----:B------:R-:W-:Y:S01]  /*4be0*/  PLOP3.LUT P6, PT, PT, PT, UP1, 0x80, 0x8 ;  /* 0x000000000008781c */ /* 0x000fe20003fcf018 */
[--C-:B------:R-:W-:Y:S01]  /*4bf0*/  FFMA.FTZ R53, R53, UR9, -R133.reuse ;  /* 0x0000000935357c23 */ /* 0x100fe20008010885 */
[----:B------:R-:W-:Y:S01]  /*4c00*/  PLOP3.LUT P5, PT, PT, PT, UP1, 0x80, 0x8 ;  /* 0x000000000008781c */ /* 0x000fe20003faf018 */
[----:B------:R-:W-:Y:S01]  /*4c10*/  FFMA.FTZ R58, R58, UR9, -R0 ;  /* 0x000000093a3a7c23 */ /* 0x000fe20008010800 */
[----:B--2---:R-:W-:Y:S05]  /*4c20*/  F2FP.F16.F32.PACK_AB R4, R197, R199 ;  /* 0x000000c7c504723e */ /* 0x004fea00000000ff */
[----:B------:R-:W-:Y:S01]  /*4c30*/  MUFU.EX2 R191, R44 ;  /* 0x0000002c00bf7308 */ /* 0x000fe20000000800 */
[C---:B------:R-:W-:Y:S01]  /*4c40*/  @P0 VIADD R8, R3.reuse, 0x38 ;  /* 0x0000003803080836 */ /* 0x040fe20000000000 */
[----:B------:R-:W-:Y:S02]  /*4c50*/  PLOP3.LUT P0, PT, PT, PT, UP1, 0x80, 0x8 ;  /* 0x000000000008781c */ /* 0x000fe40003f0f018 */
[----:B------:R-:W-:Y:S01]  /*4c60*/  @P6 VIADD R5, R3, 0x39 ;  /* 0x0000003903056836 */ /* 0x000fe20000000000 */
[----:B------:R-:W-:Y:S01]  /*4c70*/  PLOP3.LUT P6, PT, PT, PT, UP1, 0x80, 0x8 ;  /* 0x000000000008781c */ /* 0x000fe20003fcf018 */
[----:B------:R-:W-:Y:S01]  /*4c80*/  VIADD R3, R153, 0x1c000 ;  /* 0x0001c00099037836 */ /* 0x000fe20000000000 */
[----:B------:R-:W-:Y:S03]  /*4c90*/  @P5 FSEL R55, R55, -INF , !P1 ;  /* 0xff80000037375808 */ /* 0x000fe60004800000 */
[----:B------:R-:W-:Y:S01]  /*4ca0*/  MUFU.EX2 R190, R45 ;  /* 0x0000002d00be7308 */ /* 0x000fe20000000800 */
[----:B------:R-:W-:Y:S01]  /*4cb0*/  PLOP3.LUT P5, PT, PT, PT, UP1, 0x80, 0x8 ;  /* 0x000000000008781c */ /* 0x000fe20003faf018 */
[----:B------:R-:W-:Y:S01]  /*4cc0*/  @P4 VIADD R152, R3, 0xffffffc0 ;  /* 0xffffffc003984836 */ /* 0x000fe20000000000 */
[----:B------:R-:W-:Y:S01]  /*4cd0*/  F2FP.F16.F32.PACK_AB R3, R206, R161 ;  /* 0x000000a1ce03723e */ /* 0x000fe200000000ff */
[----:B------:R-:W-:Y:S02]  /*4ce0*/  FFMA.FTZ R55, R55, UR9, -R132 ;  /* 0x0000000937377c23 */ /* 0x000fe40008010884 */
[----:B------:R-:W-:Y:S02]  /*4cf0*/  IMAD.IADD R154, R251, 0x1, R152 ;  /* 0x00000001fb9a7824 */ /* 0x000fe400078e0298 */
[----:B------:R2:W-:Y:S01]  /*4d00*/  STS [R153+0x1c400], R3 ;  /* 0x01c4000399007388 */ /* 0x0005e20000000800 */
[----:B------:R-:W-:Y:S01]  /*4d10*/  @P0 FSEL R57, R57, -INF , !P1 ;  /* 0xff80000039390808 */ /* 0x000fe20004800000 */
[----:B------:R-:W-:Y:S01]  /*4d20*/  MUFU.EX2 R198, R46 ;  /* 0x0000002e00c67308 */ /* 0x000fe20000000800 */
[----:B------:R-:W-:Y:S01]  /*4d30*/  @P6 ISETP.GE.AND P6, PT, R5, UR29, PT ;  /* 0x0000001d05006c0c */ /* 0x000fe2000bfc6270 */
[----:B------:R3:W-:Y:S01]  /*4d40*/  STS [R160+0x1c400], R4 ;  /* 0x01c40004a0007388 */ /* 0x0007e20000000800 */
[----:B------:R-:W-:Y:S01]  /*4d50*/  F2FP.F16.F32.PACK_AB R5, R237, R236 ;  /* 0x000000eced05723e */ /* 0x000fe200000000ff */
[----:B------:R-:W-:Y:S01]  /*4d60*/  FFMA.FTZ R57, R57, UR9, -R2 ;  /* 0x0000000939397c23 */ /* 0x000fe20008010802 */
[----:B------:R-:W-:Y:S01]  /*4d70*/  PLOP3.LUT P0, PT, PT, PT, UP1, 0x80, 0x8 ;  /* 0x000000000008781c */ /* 0x000fe20003f0f018 */
[----:B------:R-:W-:Y:S01]  /*4d80*/  IMAD.IADD R158, R249, 0x1, R154 ;  /* 0x00000001f99e7824 */ /* 0x000fe200078e029a */
[----:B------:R-:W-:Y:S01]  /*4d90*/  @P5 ISETP.GE.AND P5, PT, R8, UR29, PT ;  /* 0x0000001d08005c0c */ /* 0x000fe2000bfa6270 */
[----:B------:R4:W-:Y:S01]  /*4da0*/  STS [R160+0x1c000], R5 ;  /* 0x01c00005a0007388 */ /* 0x0009e20000000800 */
[----:B------:R-:W-:Y:S01]  /*4db0*/  F2FP.F16.F32.PACK_AB R8, R213, R214 ;  /* 0x000000d6d508723e */ /* 0x000fe200000000ff */
[----:B------:R-:W-:Y:S04]  /*4dc0*/  MUFU.EX2 R196, R47 ;  /* 0x0000002f00c47308 */ /* 0x000fe80000000800 */
[----:B------:R-:W-:Y:S04]  /*4dd0*/  STS [R153+0x1e000], R8 ;  /* 0x01e0000899007388 */ /* 0x000fe80000000800 */
[----:B------:R-:W-:Y:S02]  /*4de0*/  @P0 FSEL R59, R59, -INF , !P1 ;  /* 0xff8000003b3b0808 */ /* 0x000fe40004800000 */
[----:B------:R-:W-:Y:S01]  /*4df0*/  MUFU.EX2 R226, R52 ;  /* 0x0000003400e27308 */ /* 0x000fe20000000800 */
[----:B------:R-:W-:Y:S02]  /*4e00*/  PLOP3.LUT P1, PT, PT, PT, UP1, 0x80, 0x8 ;  /* 0x000000000008781c */ /* 0x000fe40003f2f018 */
[----:B------:R-:W-:Y:S01]  /*4e10*/  PLOP3.LUT P0, PT, PT, PT, UP1, 0x80, 0x8 ;  /* 0x000000000008781c */ /* 0x000fe20003f0f018 */
[----:B------:R-:W-:Y:S01]  /*4e20*/  FFMA.FTZ R59, R59, UR9, -R0 ;  /* 0x000000093b3b7c23 */ /* 0x000fe20008010800 */
[----:B--2---:R-:W-:Y:S02]  /*4e30*/  F2FP.F16.F32.PACK_AB R3, R217, R218 ;  /* 0x000000dad903723e */ /* 0x004fe400000000ff */
[----:B---3--:R-:W-:Y:S03]  /*4e40*/  F2FP.F16.F32.PACK_AB R4, R234, R235 ;  /* 0x000000ebea04723e */ /* 0x008fe600000000ff */
[----:B------:R-:W-:Y:S01]  /*4e50*/  MUFU.EX2 R225, R53 ;  /* 0x0000003500e17308 */ /* 0x000fe20000000800 */
[----:B------:R2:W-:Y:S01]  /*4e60*/  STS [R153+0x1e400], R3 ;  /* 0x01e4000399007388 */ /* 0x0005e20000000800 */
[----:B----4-:R-:W-:Y:S03]  /*4e70*/  F2FP.F16.F32.PACK_AB R5, R215, R216 ;  /* 0x000000d8d705723e */ /* 0x010fe600000000ff */
[----:B------:R-:W-:Y:S01]  /*4e80*/  STS [R160+0x1e000], R6 ;  /* 0x01e00006a0007388 */ /* 0x000fe20000000800 */
[----:B------:R-:W-:Y:S04]  /*4e90*/  @P1 FSEL R60, R60, -INF , !P5 ;  /* 0xff8000003c3c1808 */ /* 0x000fe80006800000 */
[----:B------:R-:W-:Y:S01]  /*4ea0*/  MUFU.EX2 R176, R54 ;  /* 0x0000003600b07308 */ /* 0x000fe20000000800 */
[----:B------:R-:W-:Y:S01]  /*4eb0*/  @P0 FSEL R61, R61, -INF , !P6 ;  /* 0xff8000003d3d0808 */ /* 0x000fe20007000000 */
[----:B------:R3:W-:Y:S01]  /*4ec0*/  STS [R160+0x1e400], R5 ;  /* 0x01e40005a0007388 */ /* 0x0007e20000000800 */
[----:B------:R-:W-:Y:S01]  /*4ed0*/  PLOP3.LUT P1, PT, PT, PT, UP1, 0x80, 0x8 ;  /* 0x000000000008781c */ /* 0x000fe20003f2f018 */
[--C-:B------:R-:W-:Y:S01]  /*4ee0*/  FFMA.FTZ R60, R60, UR9, -R2.reuse ;  /* 0x000000093c3c7c23 */ /* 0x100fe20008010802 */
[----:B------:R-:W-:Y:S01]  /*4ef0*/  PLOP3.LUT P0, PT, PT, PT, UP1, 0x80, 0x8 ;  /* 0x000000000008781c */ /* 0x000fe20003f0f018 */
[----:B------:R4:W-:Y:S01]  /*4f00*/  STS [R155+0x1c000], R4 ;  /* 0x01c000049b007388 */ /* 0x0009e20000000800 */
[----:B------:R-:W-:Y:S03]  /*4f10*/  FFMA.FTZ R2, R61, UR9, -R2 ;  /* 0x000000093d027c23 */ /* 0x000fe60008010802 */
[----:B------:R-:W-:Y:S10]  /*4f20*/  MUFU.EX2 R175, R55 ;  /* 0x0000003700af7308 */ /* 0x000ff40000000800 */
[----:B------:R1:W-:Y:S01]  /*4f30*/  MUFU.EX2 R174, R2 ;  /* 0x0000000200ae7308 */ /* 0x0003e20000000800 */
[----:B------:R-:W-:Y:S02]  /*4f40*/  @P1 FSEL R64, R64, -INF , !P5 ;  /* 0xff80000040401808 */ /* 0x000fe40006800000 */
[----:B--2---:R-:W-:Y:S02]  /*4f50*/  F2FP.F16.F32.PACK_AB R3, R194, R195 ;  /* 0x000000c3c203723e */ /* 0x004fe400000000ff */
[----:B------:R-:W-:Y:S01]  /*4f60*/  @P0 FSEL R65, R65, -INF , !P6 ;  /* 0xff80000041410808 */ /* 0x000fe20007000000 */
[--C-:B------:R-:W-:Y:S01]  /*4f70*/  FFMA.FTZ R64, R64, UR9, -R133.reuse ;  /* 0x0000000940407c23 */ /* 0x100fe20008010885 */
[----:B------:R-:W-:Y:S01]  /*4f80*/  PLOP3.LUT P1, PT, PT, PT, UP1, 0x80, 0x8 ;  /* 0x000000000008781c */ /* 0x000fe20003f2f018 */
[----:B------:R2:W-:Y:S01]  /*4f90*/  STS [R155+0x1c400], R3 ;  /* 0x01c400039b007388 */ /* 0x0005e20000000800 */
[----:B------:R-:W-:Y:S01]  /*4fa0*/  PLOP3.LUT P0, PT, PT, PT, UP1, 0x80, 0x8 ;  /* 0x000000000008781c */ /* 0x000fe20003f0f018 */
[----:B------:R-:W-:Y:S01]  /*4fb0*/  FFMA.FTZ R133, R65, UR9, -R133 ;  /* 0x0000000941857c23 */ /* 0x000fe20008010885 */
[----:B---3--:R-:W-:Y:S01]  /*4fc0*/  F2FP.F16.F32.PACK_AB R5, R204, R205 ;  /* 0x000000cdcc05723e */ /* 0x008fe200000000ff */
[----:B------:R-:W-:Y:S01]  /*4fd0*/  MUFU.EX2 R224, R64 ;  /* 0x0000004000e07308 */ /* 0x000fe20000000800 */
[----:B----4-:R-:W-:Y:S02]  /*4fe0*/  F2FP.F16.F32.PACK_AB R4, R209, R210 ;  /* 0x000000d2d104723e */ /* 0x010fe400000000ff */
[----:B-1----:R-:W-:Y:S05]  /*4ff0*/  F2FP.F16.F32.PACK_AB R2, R187, R188 ;  /* 0x000000bcbb02723e */ /* 0x002fea00000000ff */
[----:B------:R-:W-:Y:S02]  /*5000*/  @P1 FSEL R66, R66, -INF , !P5 ;  /* 0xff80000042421808 */ /* 0x000fe40006800000 */
[----:B------:R-:W-:Y:S01]  /*5010*/  MUFU.EX2 R223, R133 ;  /* 0x0000008500df7308 */ /* 0x000fe20000000800 */
[----:B------:R1:W-:Y:S01]  /*5020*/  STS [R159+0x1c400], R2 ;  /* 0x01c400029f007388 */ /* 0x0003e20000000800 */
[----:B------:R-:W-:Y:S02]  /*5030*/  @P0 FSEL R67, R67, -INF , !P6 ;  /* 0xff80000043430808 */ /* 0x000fe40007000000 */
[----:B------:R-:W-:Y:S01]  /*5040*/  PLOP3.LUT P1, PT, PT, PT, UP1, 0x80, 0x8 ;  /* 0x000000000008781c */ /* 0x000fe20003f2f018 */
[--C-:B------:R-:W-:Y:S01]  /*5050*/  FFMA.FTZ R66, R66, UR9, -R132.reuse ;  /* 0x0000000942427c23 */ /* 0x100fe20008010884 */
[----:B------:R-:W-:Y:S01]  /*5060*/  PLOP3.LUT P0, PT, PT, PT, UP1, 0x80, 0x8 ;  /* 0x000000000008781c */ /* 0x000fe20003f0f018 */
[----:B------:R-:W-:Y:S03]  /*5070*/  FFMA.FTZ R132, R67, UR9, -R132 ;  /* 0x0000000943847c23 */ /* 0x000fe60008010884 */
[----:B------:R-:W-:Y:S01]  /*5080*/  MUFU.EX2 R183, R56 ;  /* 0x0000003800b77308 */ /* 0x000fe20000000800 */
[----:B--2---:R-:W-:Y:S09]  /*5090*/  F2FP.F16.F32.PACK_AB R3, R232, R233 ;  /* 0x000000e9e803723e */ /* 0x004ff200000000ff */
[----:B------:R-:W-:Y:S01]  /*50a0*/  MUFU.EX2 R173, R66 ;  /* 0x0000004200ad7308 */ /* 0x000fe20000000800 */
[----:B------:R2:W-:Y:S01]  /*50b0*/  STS [R159+0x1c000], R3 ;  /* 0x01c000039f007388 */ /* 0x0005e20000000800 */
[----:B------:R-:W-:Y:S02]  /*50c0*/  @P1 FSEL R62, R62, -INF , !P5 ;  /* 0xff8000003e3e1808 */ /* 0x000fe40006800000 */
[----:B------:R-:W-:Y:S01]  /*50d0*/  @P0 FSEL R63, R63, -INF , !P6 ;  /* 0xff8000003f3f0808 */ /* 0x000fe20007000000 */
[----:B------:R3:W-:Y:S02]  /*50e0*/  STS [R155+0x1e000], R5 ;  /* 0x01e000059b007388 */ /* 0x0007e40000000800 */
[--C-:B------:R-:W-:Y:S03]  /*50f0*/  FFMA.FTZ R62, R62, UR9, -R0.reuse ;  /* 0x000000093e3e7c23 */ /* 0x100fe60008010800 */
[----:B------:R-:W4:Y:S01]  /*5100*/  MUFU.EX2 R163, R132 ;  /* 0x0000008400a37308 */ /* 0x000f220000000800 */
[----:B------:R4:W-:Y:S01]  /*5110*/  STS [R155+0x1e400], R4 ;  /* 0x01e400049b007388 */ /* 0x0009e20000000800 */
[----:B-1----:R-:W-:Y:S01]  /*5120*/  F2FP.F16.F32.PACK_AB R2, R184, R186 ;  /* 0x000000bab802723e */ /* 0x002fe200000000ff */
[----:B------:R-:W-:Y:S07]  /*5130*/  FFMA.FTZ R0, R63, UR9, -R0 ;  /* 0x000000093f007c23 */ /* 0x000fee0008010800 */
[----:B------:R4:W-:Y:S10]  /*5140*/  MUFU.EX2 R180, R0 ;  /* 0x0000000000b47308 */ /* 0x0009f40000000800 */
[----:B------:R-:W1:Y:S01]  /*5150*/  MUFU.EX2 R182, R57 ;  /* 0x0000003900b67308 */ /* 0x000e620000000800 */
[----:B--2---:R-:W-:Y:S02]  /*5160*/  F2FP.F16.F32.PACK_AB R3, R230, R229 ;  /* 0x000000e5e603723e */ /* 0x004fe400000000ff */
[----:B---3--:R-:W-:Y:S07]  /*5170*/  F2FP.F16.F32.PACK_AB R5, R202, R203 ;  /* 0x000000cbca05723e */ /* 0x008fee00000000ff */
[----:B------:R-:W-:Y:S01]  /*5180*/  MUFU.EX2 R189, R58 ;  /* 0x0000003a00bd7308 */ /* 0x000fe20000000800 */
[----:B----4-:R-:W-:Y:S02]  /*5190*/  F2FP.F16.F32.PACK_AB R0, R163, R173 ;  /* 0x000000ada300723e */ /* 0x010fe400000000ff */
[----:B------:R-:W-:Y:S01]  /*51a0*/  F2FP.F16.F32.PACK_AB R4, R207, R208 ;  /* 0x000000d0cf04723e */ /* 0x000fe200000000ff */
[----:B------:R2:W-:Y:S04]  /*51b0*/  STS [R159+0x1e000], R5 ;  /* 0x01e000059f007388 */ /* 0x0005e80000000800 */
[----:B------:R3:W-:Y:S02]  /*51c0*/  STS [R159+0x1e400], R4 ;  /* 0x01e400049f007388 */ /* 0x0007e40000000800 */
[----:B------:R-:W-:Y:S02]  /*51d0*/  MUFU.EX2 R185, R59 ;  /* 0x0000003b00b97308 */ /* 0x000fe40000000800 */
[----:B------:R4:W-:Y:S04]  /*51e0*/  STS [R152], R3 ;  /* 0x0000000398007388 */ /* 0x0009e80000000800 */
[----:B------:R1:W-:Y:S04]  /*51f0*/  STS [R152+0x400], R2 ;  /* 0x0004000298007388 */ /* 0x0003e80000000800 */
[----:B------:R-:W1:Y:S10]  /*5200*/  MUFU.EX2 R179, R60 ;  /* 0x0000003c00b37308 */ /* 0x000e740000000800 */
[----:B------:R-:W1:Y:S01]  /*5210*/  MUFU.EX2 R181, R62 ;  /* 0x0000003e00b57308 */ /* 0x000e620000000800 */
[----:B--2---:R-:W-:Y:S02]  /*5220*/  F2FP.F16.F32.PACK_AB R5, R227, R228 ;  /* 0x000000e4e305723e */ /* 0x004fe400000000ff */
[----:B---3--:R-:W-:Y:S02]  /*5230*/  F2FP.F16.F32.PACK_AB R4, R192, R193 ;  /* 0x000000c1c004723e */ /* 0x008fe400000000ff */
[----:B----4-:R-:W-:Y:S01]  /*5240*/  F2FP.F16.F32.PACK_AB R3, R177, R178 ;  /* 0x000000b2b103723e */ /* 0x010fe200000000ff */
[----:B-1----:R-:W-:Y:S05]  /*5250*/  IMAD.IADD R2, R249, 0x1, R152 ;  /* 0x00000001f9027824 */ /* 0x002fea00078e0298 */
[----:B------:R1:W-:Y:S04]  /*5260*/  STS [R2], R5 ;  /* 0x0000000502007388 */ /* 0x0003e80000000800 */
[----:B------:R2:W-:Y:S04]  /*5270*/  STS [R2+0x400], R3 ;  /* 0x0004000302007388 */ /* 0x0005e80000000800 */
[----:B------:R3:W-:Y:S01]  /*5280*/  STS [R152+0x2000], R4 ;  /* 0x0020000498007388 */ /* 0x0007e20000000800 */
[----:B-1----:R-:W-:Y:S02]  /*5290*/  F2FP.F16.F32.PACK_AB R5, R200, R201 ;  /* 0x000000c9c805723e */ /* 0x002fe400000000ff */
[----:B--2---:R-:W-:Y:S03]  /*52a0*/  F2FP.F16.F32.PACK_AB R3, R196, R198 ;  /* 0x000000c6c403723e */ /* 0x004fe600000000ff */
[----:B------:R1:W-:Y:S01]  /*52b0*/  STS [R152+0x2400], R5 ;  /* 0x0024000598007388 */ /* 0x0003e20000000800 */
[----:B---3--:R-:W-:Y:S03]  /*52c0*/  F2FP.F16.F32.PACK_AB R4, R190, R191 ;  /* 0x000000bfbe04723e */ /* 0x008fe600000000ff */
[----:B------:R2:W-:Y:S04]  /*52d0*/  STS [R2+0x2400], R3 ;  /* 0x0024000302007388 */ /* 0x0005e80000000800 */
[----:B------:R3:W-:Y:S01]  /*52e0*/  STS [R2+0x2000], R4 ;  /* 0x0020000402007388 */ /* 0x0007e20000000800 */
[----:B-1----:R-:W-:Y:S02]  /*52f0*/  F2FP.F16.F32.PACK_AB R5, R225, R226 ;  /* 0x000000e2e105723e */ /* 0x002fe400000000ff */
[----:B--2---:R-:W-:Y:S03]  /*5300*/  F2FP.F16.F32.PACK_AB R3, R182, R183 ;  /* 0x000000b7b603723e */ /* 0x004fe600000000ff */
[----:B------:R-:W-:Y:S01]  /*5310*/  STS [R154], R5 ;  /* 0x000000059a007388 */ /* 0x000fe20000000800 */
[----:B---3--:R-:W-:Y:S02]  /*5320*/  F2FP.F16.F32.PACK_AB R4, R175, R176 ;  /* 0x000000b0af04723e */ /* 0x008fe400000000ff */
[----:B------:R-:W-:Y:S03]  /*5330*/  F2FP.F16.F32.PACK_AB R2, R223, R224 ;  /* 0x000000e0df02723e */ /* 0x000fe600000000ff */
[----:B------:R-:W-:Y:S04]  /*5340*/  STS [R154+0x400], R4 ;  /* 0x000400049a007388 */ /* 0x000fe80000000800 */
[----:B------:R1:W-:Y:S04]  /*5350*/  STS [R158], R2 ;  /* 0x000000029e007388 */ /* 0x0003e80000000800 */
[----:B------:R2:W-:Y:S04]  /*5360*/  STS [R158+0x400], R0 ;  /* 0x000400009e007388 */ /* 0x0005e80000000800 */
[----:B------:R3:W-:Y:S01]  /*5370*/  STS [R154+0x2000], R3 ;  /* 0x002000039a007388 */ /* 0x0007e20000000800 */
[----:B-1----:R-:W-:Y:S02]  /*5380*/  F2FP.F16.F32.PACK_AB R2, R174, R179 ;  /* 0x000000b3ae02723e */ /* 0x002fe400000000ff */
[----:B--2---:R-:W-:Y:S02]  /*5390*/  F2FP.F16.F32.PACK_AB R0, R180, R181 ;  /* 0x000000b5b400723e */ /* 0x004fe400000000ff */
[----:B---3--:R-:W-:Y:S05]  /*53a0*/  F2FP.F16.F32.PACK_AB R3, R185, R189 ;  /* 0x000000bdb903723e */ /* 0x008fea00000000ff */
[----:B------:R1:W-:Y:S04]  /*53b0*/  STS [R154+0x2400], R3 ;  /* 0x002400039a007388 */ /* 0x0003e80000000800 */
[----:B------:R2:W-:Y:S04]  /*53c0*/  STS [R158+0x2000], R2 ;  /* 0x002000029e007388 */ /* 0x0005e80000000800 */
[----:B------:R3:W-:Y:S04]  /*53d0*/  STS [R158+0x2400], R0 ;  /* 0x002400009e007388 */ /* 0x0007e80000000800 */
[----:B------:R-:W-:Y:S08]  /*53e0*/  LDSM.16.M88.4 R64, [R148+0x8000] ;  /* 0x008000009440783b */ /* 0x000ff00000000200 */
[----:B------:R-:W4:Y:S01]  /*53f0*/  LDSM.16.M88.4 R16, [R150+0x10000] ;  /* 0x010000009610783b */ /* 0x000f220000000200 */
[----:B-1----:R-:W-:Y:S07]  /*5400*/  IMAD.U32 R3, RZ, RZ, UR13 ;  /* 0x0000000dff037e24 */ /* 0x002fee000f8e00ff */
[----:B------:R-:W1:Y:S01]  /*5410*/  LDSM.16.M88.4 R60, [R148+0xa000] ;  /* 0x00a00000943c783b */ /* 0x000e620000000200 */
[----:B--2---:R-:W-:Y:S02]  /*5420*/  IMAD.U32 R2, RZ, RZ, UR12 ;  /* 0x0000000cff027e24 */ /* 0x004fe4000f8e00ff */
[----:B---3--:R-:W-:Y:S03]  /*5430*/  IMAD.IADD R0, R167, 0x1, R149 ;  /* 0x00000001a7007824 */ /* 0x008fe600078e0295 */
[C---:B------:R-:W-:Y:S02]  /*5440*/  LEA R2, P0, R231.reuse, R2, 0x2 ;  /* 0x00000002e7027211 */ /* 0x040fe400078010ff */
[----:B------:R-:W2:Y:S02]  /*5450*/  LDSM.16.M88.4 R32, [R150+0x10800] ;  /* 0x010800009620783b */ /* 0x000ea40000000200 */
[----:B------:R-:W-:Y:S06]  /*5460*/  LEA.HI.X R3, R231, R3, RZ, 0x2, P0 ;  /* 0x00000003e7037211 */ /* 0x000fec00000f14ff */
[----:B------:R-:W3:Y:S08]  /*5470*/  LDSM.16.M88.4 R48, [R150+0x11000] ;  /* 0x011000009630783b */ /* 0x000ef00000000200 */
[----:B------:R-:W3:Y:S01]  /*5480*/  LDSM.16.M88.4 R132, [R150+0x11800] ;  /* 0x011800009684783b */ /* 0x000ee20000000200 */
[-C--:B----4-:R-:W-:Y:S07]  /*5490*/  HMMA.16816.F32 R4, R64, R16.reuse, RZ ;  /* 0x000000104004723c */ /* 0x090fee00000018ff */
[----:B------:R-:W-:Y:S01]  /*54a0*/  LDSM.16.M88.4 R136, [R151+0x8000] ;  /* 0x008000009788783b */ /* 0x000fe20000000200 */
[C---:B-1----:R-:W-:Y:S07]  /*54b0*/  HMMA.16816.F32 R8, R60.reuse, R16, RZ ;  /* 0x000000103c08723c */ /* 0x042fee00000018ff */
[----:B------:R-:W1:Y:S01]  /*54c0*/  LDSM.16.M88.4 R140, [R156+0x10000] ;  /* 0x010000009c8c783b */ /* 0x000e620000000200 */
[-C--:B------:R-:W-:Y:S07]  /*54d0*/  HMMA.16816.F32 R12, R60, R18.reuse, RZ ;  /* 0x000000123c0c723c */ /* 0x080fee00000018ff */
[----:B------:R-:W4:Y:S01]  /*54e0*/  LDSM.16.M88.4 R144, [R151+0xa000] ;  /* 0x00a000009790783b */ /* 0x000f220000000200 */
[C---:B------:R-:W-:Y:S08]  /*54f0*/  HMMA.16816.F32 R16, R64.reuse, R18, RZ ;  /* 0x000000124010723c */ /* 0x040ff000000018ff */
[-C--:B--2---:R-:W-:Y:S08]  /*5500*/  HMMA.16816.F32 R20, R64, R32.reuse, RZ ;  /* 0x000000204014723c */ /* 0x084ff000000018ff */
[C---:B------:R-:W-:Y:S08]  /*5510*/  HMMA.16816.F32 R24, R60.reuse, R32, RZ ;  /* 0x000000203c18723c */ /* 0x040ff000000018ff */
[-C--:B------:R-:W-:Y:S08]  /*5520*/  HMMA.16816.F32 R28, R60, R34.reuse, RZ ;  /* 0x000000223c1c723c */ /* 0x080ff000000018ff */
[C---:B------:R-:W-:Y:S08]  /*5530*/  HMMA.16816.F32 R32, R64.reuse, R34, RZ ;  /* 0x000000224020723c */ /* 0x040ff000000018ff */
[-C--:B---3--:R-:W-:Y:S08]  /*5540*/  HMMA.16816.F32 R36, R64, R48.reuse, RZ ;  /* 0x000000304024723c */ /* 0x088ff000000018ff */
[C---:B------:R-:W-:Y:S08]  /*5550*/  HMMA.16816.F32 R40, R60.reuse, R48, RZ ;  /* 0x000000303c28723c */ /* 0x040ff000000018ff */
[-C--:B------:R-:W-:Y:S08]  /*5560*/  HMMA.16816.F32 R44, R60, R50.reuse, RZ ;  /* 0x000000323c2c723c */ /* 0x080ff000000018ff */
[C---:B------:R-:W-:Y:S08]  /*5570*/  HMMA.16816.F32 R48, R64.reuse, R50, RZ ;  /* 0x000000324030723c */ /* 0x040ff000000018ff */
[-C--:B------:R-:W-:Y:S08]  /*5580*/  HMMA.16816.F32 R52, R64, R132.reuse, RZ ;  /* 0x000000844034723c */ /* 0x080ff000000018ff */
[C---:B------:R-:W-:Y:S08]  /*5590*/  HMMA.16816.F32 R56, R60.reuse, R132, RZ ;  /* 0x000000843c38723c */ /* 0x040ff000000018ff */
[-C--:B------:R-:W-:Y:S08]  /*55a0*/  HMMA.16816.F32 R60, R60, R134.reuse, RZ ;  /* 0x000000863c3c723c */ /* 0x080ff000000018ff */
[----:B------:R-:W-:Y:S01]  /*55b0*/  HMMA.16816.F32 R64, R64, R134, RZ ;  /* 0x000000864040723c */ /* 0x000fe200000018ff */
[----:B------:R-:W2:Y:S07]  /*55c0*/  LDSM.16.M88.4 R132, [R156+0x10800] ;  /* 0x010800009c84783b */ /* 0x000eae0000000200 */
[-C--:B-1----:R-:W-:Y:S08]  /*55d0*/  HMMA.16816.F32 R4, R136, R140.reuse, R4 ;  /* 0x0000008c8804723c */ /* 0x082ff00000001804 */
[C---:B----4-:R-:W-:Y:S08]  /*55e0*/  HMMA.16816.F32 R8, R144.reuse, R140, R8 ;  /* 0x0000008c9008723c */ /* 0x050ff00000001808 */
[-C--:B------:R-:W-:Y:S08]  /*55f0*/  HMMA.16816.F32 R12, R144, R142.reuse, R12 ;  /* 0x0000008e900c723c */ /* 0x080ff0000000180c */
[C---:B------:R-:W-:Y:S01]  /*5600*/  HMMA.16816.F32 R16, R136.reuse, R142, R16 ;  /* 0x0000008e8810723c */ /* 0x040fe20000001810 */
[----:B------:R-:W1:Y:S07]  /*5610*/  LDSM.16.M88.4 R140, [R156+0x11000] ;  /* 0x011000009c8c783b */ /* 0x000e6e0000000200 */
[-C--:B--2---:R-:W-:Y:S08]  /*5620*/  HMMA.16816.F32 R20, R136, R132.reuse, R20 ;  /* 0x000000848814723c */ /* 0x084ff00000001814 */
[C---:B------:R-:W-:Y:S08]  /*5630*/  HMMA.16816.F32 R24, R144.reuse, R132, R24 ;  /* 0x000000849018723c */ /* 0x040ff00000001818 */
[-C--:B------:R-:W-:Y:S08]  /*5640*/  HMMA.16816.F32 R28, R144, R134.reuse, R28 ;  /* 0x00000086901c723c */ /* 0x080ff0000000181c */
[C---:B------:R-:W-:Y:S01]  /*5650*/  HMMA.16816.F32 R32, R136.reuse, R134, R32 ;  /* 0x000000868820723c */ /* 0x040fe20000001820 */
[----:B------:R-:W2:Y:S07]  /*5660*/  LDSM.16.M88.4 R132, [R156+0x11800] ;  /* 0x011800009c84783b */ /* 0x000eae0000000200 */
[-C--:B-1----:R-:W-:Y:S08]  /*5670*/  HMMA.16816.F32 R36, R136, R140.reuse, R36 ;  /* 0x0000008c8824723c */ /* 0x082ff00000001824 */
[C---:B------:R-:W-:Y:S08]  /*5680*/  HMMA.16816.F32 R40, R144.reuse, R140, R40 ;  /* 0x0000008c9028723c */ /* 0x040ff00000001828 */
[-C--:B------:R-:W-:Y:S08]  /*5690*/  HMMA.16816.F32 R44, R144, R142.reuse, R44 ;  /* 0x0000008e902c723c */ /* 0x080ff0000000182c */
[C---:B------:R-:W-:Y:S01]  /*56a0*/  HMMA.16816.F32 R48, R136.reuse, R142, R48 ;  /* 0x0000008e8830723c */ /* 0x040fe20000001830 */
[----:B------:R-:W-:Y:S07]  /*56b0*/  LDSM.16.M88.4 R140, [R149+0x8000] ;  /* 0x00800000958c783b */ /* 0x000fee0000000200 */
[-C--:B--2---:R-:W-:Y:S08]  /*56c0*/  HMMA.16816.F32 R52, R136, R132.reuse, R52 ;  /* 0x000000848834723c */ /* 0x084ff00000001834 */
[C---:B------:R-:W-:Y:S08]  /*56d0*/  HMMA.16816.F32 R56, R144.reuse, R132, R56 ;  /* 0x000000849038723c */ /* 0x040ff00000001838 */
[-C--:B------:R-:W-:Y:S01]  /*56e0*/  HMMA.16816.F32 R60, R144, R134.reuse, R60 ;  /* 0x00000086903c723c */ /* 0x080fe2000000183c */
[----:B------:R-:W1:Y:S07]  /*56f0*/  LDSM.16.M88.4 R144, [R165+0x10000] ;  /* 0x01000000a590783b */ /* 0x000e6e0000000200 */
[----:B------:R-:W-:Y:S01]  /*5700*/  HMMA.16816.F32 R64, R136, R134, R64 ;  /* 0x000000868840723c */ /* 0x000fe20000001840 */
[----:B------:R-:W2:Y:S08]  /*5710*/  LDSM.16.M88.4 R132, [R149+0xa000] ;  /* 0x00a000009584783b */ /* 0x000eb00000000200 */
[----:B------:R-:W3:Y:S01]  /*5720*/  LDSM.16.M88.4 R136, [R165+0x10800] ;  /* 0x01080000a588783b */ /* 0x000ee20000000200 */
[-C--:B-1----:R-:W-:Y:S08]  /*5730*/  HMMA.16816.F32 R4, R140, R144.reuse, R4 ;  /* 0x000000908c04723c */ /* 0x082ff00000001804 */
[C---:B--2---:R-:W-:Y:S08]  /*5740*/  HMMA.16816.F32 R8, R132.reuse, R144, R8 ;  /* 0x000000908408723c */ /* 0x044ff00000001808 */
[-C--:B------:R-:W-:Y:S08]  /*5750*/  HMMA.16816.F32 R12, R132, R146.reuse, R12 ;  /* 0x00000092840c723c */ /* 0x080ff0000000180c */
[C---:B------:R-:W-:Y:S01]  /*5760*/  HMMA.16816.F32 R16, R140.reuse, R146, R16 ;  /* 0x000000928c10723c */ /* 0x040fe20000001810 */
[----:B------:R-:W1:Y:S07]  /*5770*/  LDSM.16.M88.4 R144, [R165+0x11000] ;  /* 0x01100000a590783b */ /* 0x000e6e0000000200 */
[-C--:B---3--:R-:W-:Y:S08]  /*5780*/  HMMA.16816.F32 R20, R140, R136.reuse, R20 ;  /* 0x000000888c14723c */ /* 0x088ff00000001814 */
[C---:B------:R-:W-:Y:S08]  /*5790*/  HMMA.16816.F32 R24, R132.reuse, R136, R24 ;  /* 0x000000888418723c */ /* 0x040ff00000001818 */
[-C--:B------:R-:W-:Y:S08]  /*57a0*/  HMMA.16816.F32 R28, R132, R138.reuse, R28 ;  /* 0x0000008a841c723c */ /* 0x080ff0000000181c */
[C---:B------:R-:W-:Y:S01]  /*57b0*/  HMMA.16816.F32 R32, R140.reuse, R138, R32 ;  /* 0x0000008a8c20723c */ /* 0x040fe20000001820 */
[----:B------:R-:W2:Y:S07]  /*57c0*/  LDSM.16.M88.4 R136, [R165+0x11800] ;  /* 0x01180000a588783b */ /* 0x000eae0000000200 */
[-C--:B-1----:R-:W-:Y:S08]  /*57d0*/  HMMA.16816.F32 R36, R140, R144.reuse, R36 ;  /* 0x000000908c24723c */ /* 0x082ff00000001824 */
[C---:B------:R-:W-:Y:S01]  /*57e0*/  HMMA.16816.F32 R40, R132.reuse, R144, R40 ;  /* 0x000000908428723c */ /* 0x040fe20000001828 */
[----:B------:R-:W5:Y:S04]  /*57f0*/  LDG.E R145, desc[UR26][R2.64+0x100] ;  /* 0x0001001a02917981 */ /* 0x000f68000c1e1900 */
[----:B------:R-:W5:Y:S03]  /*5800*/  LDG.E R144, desc[UR26][R2.64+0x120] ;  /* 0x0001201a02907981 */ /* 0x000f66000c1e1900 */
[-C--:B------:R-:W-:Y:S08]  /*5810*/  HMMA.16816.F32 R44, R132, R146.reuse, R44 ;  /* 0x00000092842c723c */ /* 0x080ff0000000182c */
[C---:B------:R-:W-:Y:S01]  /*5820*/  HMMA.16816.F32 R48, R140.reuse, R146, R48 ;  /* 0x000000928c30723c */ /* 0x040fe20000001830 */
[----:B------:R-:W3:Y:S04]  /*5830*/  LDG.E R147, desc[UR26][R2.64] ;  /* 0x0000001a02937981 */ /* 0x000ee8000c1e1900 */
[----:B------:R1:W4:Y:S03]  /*5840*/  LDG.E R146, desc[UR26][R2.64+0x20] ;  /* 0x0000201a02927981 */ /* 0x000326000c1e1900 */
[-C--:B--2---:R-:W-:Y:S08]  /*5850*/  HMMA.16816.F32 R52, R140, R136.reuse, R52 ;  /* 0x000000888c34723c */ /* 0x084ff00000001834 */
[C---:B------:R-:W-:Y:S08]  /*5860*/  HMMA.16816.F32 R56, R132.reuse, R136, R56 ;  /* 0x000000888438723c */ /* 0x040ff00000001838 */
[-C--:B------:R-:W-:Y:S01]  /*5870*/  HMMA.16816.F32 R60, R132, R138.reuse, R60 ;  /* 0x0000008a843c723c */ /* 0x080fe2000000183c */
[----:B------:R-:W-:Y:S02]  /*5880*/  LDSM.16.M88.4 R132, [R0+0x8000] ;  /* 0x008000000084783b */ /* 0x000fe40000000200 */
[--C-:B-1----:R-:W-:Y:S05]  /*5890*/  SHF.R.U32.HI R3, RZ, 0x4, R171.reuse ;  /* 0x00000004ff037819 */ /* 0x102fea00000116ab */
[----:B------:R-:W-:Y:S01]  /*58a0*/  HMMA.16816.F32 R64, R140, R138, R64 ;  /* 0x0000008a8c40723c */ /* 0x000fe20000001840 */
[----:B------:R-:W1:Y:S03]  /*58b0*/  LDSM.16.M88.4 R136, [R166+0x10000] ;  /* 0x01000000a688783b */ /* 0x000e660000000200 */
[--C-:B------:R-:W-:Y:S05]  /*58c0*/  SHF.R.U32.HI R2, RZ, 0x1, R171.reuse ;  /* 0x00000001ff027819 */ /* 0x100fea00000116ab */
[----:B------:R-:W2:Y:S01]  /*58d0*/  LDSM.16.M88.4 R140, [R0+0xa000] ;  /* 0x00a00000008c783b */ /* 0x000ea20000000200 */
[-C--:B-1----:R-:W-:Y:S08]  /*58e0*/  HMMA.16816.F32 R4, R132, R136.reuse, R4 ;  /* 0x000000888404723c */ /* 0x082ff00000001804 */
[C---:B--2---:R-:W-:Y:S08]  /*58f0*/  HMMA.16816.F32 R8, R140.reuse, R136, R8 ;  /* 0x000000888c08723c */ /* 0x044ff00000001808 */
[-C--:B------:R-:W-:Y:S08]  /*5900*/  HMMA.16816.F32 R12, R140, R138.reuse, R12 ;  /* 0x0000008a8c0c723c */ /* 0x080ff0000000180c */
[C---:B------:R-:W-:Y:S01]  /*5910*/  HMMA.16816.F32 R16, R132.reuse, R138, R16 ;  /* 0x0000008a8410723c */ /* 0x040fe20000001810 */
[----:B------:R-:W1:Y:S07]  /*5920*/  LDSM.16.M88.4 R136, [R166+0x10800] ;  /* 0x01080000a688783b */ /* 0x000e6e0000000200 */
[-C--:B-1----:R-:W-:Y:S08]  /*5930*/  HMMA.16816.F32 R20, R132, R136.reuse, R20 ;  /* 0x000000888414723c */ /* 0x082ff00000001814 */
[C---:B------:R-:W-:Y:S08]  /*5940*/  HMMA.16816.F32 R24, R140.reuse, R136, R24 ;  /* 0x000000888c18723c */ /* 0x040ff00000001818 */
        /* <DEDUP_REMOVED lines=10> */
[-C--:B------:R-:W-:Y:S03]  /*59f0*/  HMMA.16816.F32 R60, R140, R138.reuse, R60 ;  /* 0x0000008a8c3c723c */ /* 0x080fe6000000183c */
[----:B------:R-:W-:Y:S02]  /*5a00*/  LOP3.LUT R142, R3, 0x8, RZ, 0xc0, !PT ;  /* 0x00000008038e7812 */ /* 0x000fe400078ec0ff */
[----:B------:R-:W-:Y:S02]  /*5a10*/  LOP3.LUT R141, R2, 0x30, RZ, 0xc0, !PT ;  /* 0x00000030028d7812 */ /* 0x000fe400078ec0ff */
[--C-:B------:R-:W-:Y:S01]  /*5a20*/  LOP3.LUT R2, R142, 0x10, R171.reuse, 0xf8, !PT ;  /* 0x000000108e027812 */ /* 0x100fe200078ef8ab */
[----:B------:R-:W-:Y:S04]  /*5a30*/  HMMA.16816.F32 R64, R132, R138, R64 ;  /* 0x0000008a8440723c */ /* 0x000fe80000001840 */
[----:B------:R-:W-:Y:S01]  /*5a40*/  LOP3.LUT R3, R141, 0x8, R171, 0xf8, !PT ;  /* 0x000000088d037812 */ /* 0x000fe200078ef8ab */
[C---:B---3--:R-:W-:Y:S01]  /*5a50*/  FADD.FTZ R4, -R147.reuse, R4 ;  /* 0x0000000493047221 */ /* 0x048fe20000010100 */
[C---:B------:R-:W-:Y:S01]  /*5a60*/  FADD.FTZ R5, -R147.reuse, R5 ;  /* 0x0000000593057221 */ /* 0x040fe20000010100 */
[C---:B------:R-:W-:Y:S01]  /*5a70*/  FADD.FTZ R16, -R147.reuse, R16 ;  /* 0x0000001093107221 */ /* 0x040fe20000010100 */
[----:B------:R-:W-:Y:S01]  /*5a80*/  FADD.FTZ R17, -R147, R17 ;  /* 0x0000001193117221 */ /* 0x000fe20000010100 */
[----:B------:R-:W-:Y:S01]  /*5a90*/  FMUL.FTZ R172, R172, R4 ;  /* 0x00000004acac7220 */ /* 0x000fe20000410000 */
[----:B------:R-:W-:Y:S02]  /*5aa0*/  IMAD.SHL.U32 R4, R171, 0x40, RZ ;  /* 0x00000040ab047824 */ /* 0x000fe400078e00ff */
[----:B------:R-:W-:Y:S01]  /*5ab0*/  FMUL.FTZ R162, R162, R5 ;  /* 0x00000005a2a27220 */ /* 0x000fe20000410000 */
[----:B------:R-:W-:Y:S01]  /*5ac0*/  FADD.FTZ R5, -R147, R21 ;  /* 0x0000001593057221 */ /* 0x000fe20000010100 */
[----:B------:R-:W-:Y:S01]  /*5ad0*/  FMUL.FTZ R21, R237, R17 ;  /* 0x00000011ed157220 */ /* 0x000fe20000410000 */
[C---:B------:R-:W-:Y:S01]  /*5ae0*/  FADD.FTZ R32, -R147.reuse, R32 ;  /* 0x0000002093207221 */ /* 0x040fe20000010100 */
[----:B------:R-:W-:Y:S01]  /*5af0*/  LOP3.LUT R0, R4, 0x1c0, RZ, 0xc0, !PT ;  /* 0x000001c004007812 */ /* 0x000fe200078ec0ff */
[----:B------:R-:W-:Y:S01]  /*5b00*/  FMUL.FTZ R133, R234, R5 ;  /* 0x00000005ea857220 */ /* 0x000fe20000410000 */
[C---:B------:R-:W-:Y:S01]  /*5b10*/  FADD.FTZ R33, -R147.reuse, R33 ;  /* 0x0000002193217221 */ /* 0x040fe20000010100 */
[----:B----4-:R-:W-:Y:S01]  /*5b20*/  FADD.FTZ R6, -R146, R6 ;  /* 0x0000000692067221 */ /* 0x010fe20000010100 */
[----:B------:R-:W-:Y:S01]  /*5b30*/  LOP3.LUT R0, R0, 0x38, R170, 0xf8, !PT ;  /* 0x0000003800007812 */ /* 0x000fe200078ef8aa */
[----:B------:R-:W-:Y:S01]  /*5b40*/  FADD.FTZ R5, -R147, R48 ;  /* 0x0000003093057221 */ /* 0x000fe20000010100 */
[----:B------:R-:W-:Y:S01]  /*5b50*/  FMUL.FTZ R132, R232, R33 ;  /* 0x00000021e8847220 */ /* 0x000fe20000410000 */
[----:B------:R-:W-:Y:S01]  /*5b60*/  FMUL.FTZ R161, R161, R6 ;  /* 0x00000006a1a17220 */ /* 0x000fe20000410000 */
[----:B------:R-:W-:Y:S01]  /*5b70*/  LOP3.LUT R2, R2, R0, RZ, 0x3c, !PT ;  /* 0x0000000002027212 */ /* 0x000fe200078e3cff */
[----:B------:R-:W-:Y:S01]  /*5b80*/  FADD.FTZ R6, -R147, R36 ;  /* 0x0000002493067221 */ /* 0x000fe20000010100 */
[----:B------:R-:W-:Y:S01]  /*5b90*/  LOP3.LUT R0, R3, 0x1c0, R4, 0xf8, !PT ;  /* 0x000001c003007812 */ /* 0x000fe200078ef804 */
[----:B------:R-:W-:Y:S01]  /*5ba0*/  FADD.FTZ R3, -R147, R20 ;  /* 0x0000001493037221 */ /* 0x000fe20000010100 */
[----:B------:R-:W-:Y:S01]  /*5bb0*/  LOP3.LUT R2, R2, 0x200, R4, 0xf8, !PT ;  /* 0x0000020002027812 */ /* 0x000fe200078ef804 */
[----:B------:R-:W-:Y:S01]  /*5bc0*/  FMUL.FTZ R4, R236, R16 ;  /* 0x00000010ec047220 */ /* 0x000fe20000410000 */
[----:B------:R-:W-:Y:S01]  /*5bd0*/  FMUL.FTZ R6, R229, R6 ;  /* 0x00000006e5067220 */ /* 0x000fe20000410000 */
[----:B------:R-:W-:Y:S01]  /*5be0*/  FMUL.FTZ R3, R235, R3 ;  /* 0x00000003eb037220 */ /* 0x000fe20000410000 */
[----:B------:R-:W-:Y:S01]  /*5bf0*/  F2FP.F16.F32.PACK_AB R20, R162, R172 ;  /* 0x000000aca214723e */ /* 0x000fe200000000ff */
[----:B------:R-:W-:Y:S01]  /*5c00*/  FMUL.FTZ R5, R228, R5 ;  /* 0x00000005e4057220 */ /* 0x000fe20000410000 */
[----:B------:R-:W-:Y:S01]  /*5c10*/  F2FP.F16.F32.PACK_AB R21, R21, R4 ;  /* 0x000000041515723e */ /* 0x000fe200000000ff */
[----:B------:R-:W-:Y:S01]  /*5c20*/  FADD.FTZ R4, -R147, R37 ;  /* 0x0000002593047221 */ /* 0x000fe20000010100 */
[----:B------:R-:W-:Y:S01]  /*5c30*/  F2FP.F16.F32.PACK_AB R133, R133, R3 ;  /* 0x000000038585723e */ /* 0x000fe200000000ff */
[----:B------:R-:W-:Y:S01]  /*5c40*/  FMUL.FTZ R3, R233, R32 ;  /* 0x00000020e9037220 */ /* 0x000fe20000410000 */
[C---:B------:R-:W-:Y:S01]  /*5c50*/  FADD.FTZ R37, -R147.reuse, R49 ;  /* 0x0000003193257221 */ /* 0x040fe20000010100 */
[----:B------:R-:W-:Y:S01]  /*5c60*/  FMUL.FTZ R48, R230, R4 ;  /* 0x00000004e6307220 */ /* 0x000fe20000410000 */
[C---:B------:R-:W-:Y:S01]  /*5c70*/  FADD.FTZ R4, -R147.reuse, R64 ;  /* 0x0000004093047221 */ /* 0x040fe20000010100 */
[C---:B------:R-:W-:Y:S01]  /*5c80*/  FADD.FTZ R49, -R147.reuse, R65 ;  /* 0x0000004193317221 */ /* 0x040fe20000010100 */
[----:B------:R-:W-:Y:S01]  /*5c90*/  F2FP.F16.F32.PACK_AB R132, R132, R3 ;  /* 0x000000038484723e */ /* 0x000fe200000000ff */
        /* <DEDUP_REMOVED lines=8> */
[----:B------:R-:W-:Y:S01]  /*5d20*/  F2FP.F16.F32.PACK_AB R37, R37, R5 ;  /* 0x000000052525723e */ /* 0x000fe200000000ff */
[----:B------:R-:W-:Y:S02]  /*5d30*/  FADD.FTZ R36, -R146, R7 ;  /* 0x0000000792247221 */ /* 0x000fe40000010100 */
[----:B------:R-:W-:Y:S02]  /*5d40*/  F2FP.F16.F32.PACK_AB R52, R52, R3 ;  /* 0x000000033434723e */ /* 0x000fe400000000ff */
[----:B------:R-:W-:Y:S01]  /*5d50*/  F2FP.F16.F32.PACK_AB R49, R49, R4 ;  /* 0x000000043131723e */ /* 0x000fe200000000ff */
[----:B------:R-:W-:Y:S06]  /*5d60*/  BRA.U !UP0, `(.L_x_465) ;  /* 0x0000000108687547 */ /* 0x000fec000b800000 */
[----:B------:R-:W-:Y:S01]  /*5d70*/  IADD3 R4, P0, PT, RZ, -UR25, RZ ;  /* 0x80000019ff047c10 */ /* 0x000fe2000ff1e0ff */
[----:B------:R-:W-:Y:S04]  /*5d80*/  ULOP3.LUT UR34, UR40, 0x1, URZ, 0xc0, !UPT ;  /* 0x0000000128227892 */ /* 0x000fe8000f8ec0ff */
[----:B------:R-:W-:Y:S01]  /*5d90*/  IMAD.X R3, RZ, RZ, ~UR10, P0 ;  /* 0x8000000aff037e24 */ /* 0x000fe200080e06ff */
[----:B------:R-:W-:Y:S04]  /*5da0*/  UISETP.NE.U32.AND UP2, UPT, UR34, 0x1, UPT ;  /* 0x000000012200788c */ /* 0x000fe8000bf45070 */
[----:B------:R-:W-:Y:S01]  /*5db0*/  SHF.R.S64 R4, R4, 0x1f, R3 ;  /* 0x0000001f04047819 */ /* 0x000fe20000001003 */
[----:B------:R-:W-:Y:S03]  /*5dc0*/  USEL UR34, UR5, 0x4000, !UP2 ;  /* 0x0000400005227887 */ /* 0x000fe6000d000000 */
[----:B------:R-:W-:Y:S03]  /*5dd0*/  IADD3 R241, P0, PT, R4, R241, RZ ;  /* 0x000000f104f17210 */ /* 0x000fe60007f1e0ff */
[----:B------:R-:W-:Y:S01]  /*5de0*/  VIADD R219, R219, UR34 ;  /* 0x00000022dbdb7c36 */ /* 0x000fe20008000000 */
[----:B------:R-:W-:Y:S01]  /*5df0*/  LEA.HI.X.SX32 R240, R3, R240, 0x1, P0 ;  /* 0x000000f003f07211 */ /* 0x000fe200000f0eff */
[----:B------:R-:W-:Y:S01]  /*5e00*/  IMAD.MOV.U32 R32, RZ, RZ, R241 ;  /* 0x000000ffff207224 */ /* 0x000fe200078e00f1 */
[----:B------:R-:W-:Y:S01]  /*5e10*/  IADD3 R6, P0, PT, R241, UR14, RZ ;  /* 0x0000000ef1067c10 */ /* 0x000fe2000ff1e0ff */
[----:B------:R-:W-:Y:S02]  /*5e20*/  VIADD R168, R168, UR34 ;  /* 0x00000022a8a87c36 */ /* 0x000fe40008000000 */
[----:B------:R-:W-:Y:S01]  /*5e30*/  IMAD.MOV.U32 R33, RZ, RZ, R240 ;  /* 0x000000ffff217224 */ /* 0x000fe200078e00f0 */
[----:B------:R-:W-:Y:S02]  /*5e40*/  IADD3.X R7, PT, PT, R240, UR11, RZ, P0, !PT ;  /* 0x0000000bf0077c10 */ /* 0x000fe400087fe4ff */
[----:B------:R-:W-:Y:S02]  /*5e50*/  IADD3 R4, P0, PT, R6, UR14, RZ ;  /* 0x0000000e06047c10 */ /* 0x000fe4000ff1e0ff */
[----:B------:R-:W-:Y:S01]  /*5e60*/  @!PT LDS RZ, [RZ] ;  /* 0x00000000fffff984 */ /* 0x000fe20000000800 */
[----:B------:R-:W-:Y:S01]  /*5e70*/  @!PT LDS RZ, [RZ] ;  /* 0x00000000fffff984 */ /* 0x000fe20000000800 */
[----:B------:R-:W-:Y:S01]  /*5e80*/  @!PT LDS RZ, [RZ] ;  /* 0x00000000fffff984 */ /* 0x000fe20000000800 */
[----:B------:R1:W-:Y:S02]  /*5e90*/  LDGSTS.E.BYPASS.LTC128B.128 [R219], desc[UR26][R32.64] ;  /* 0x0000000020db7fae */ /* 0x0003e4000b981a1a */
[----:B------:R-:W-:Y:S02]  /*5ea0*/  IADD3.X R5, PT, PT, R7, UR11, RZ, P0, !PT ;  /* 0x0000000b07057c10 */ /* 0x000fe400087fe4ff */
[----:B------:R1:W-:Y:S01]  /*5eb0*/  LDGSTS.E.BYPASS.LTC128B.128 [R219+0x1000], desc[UR26][R6.64] ;  /* 0x0100000006db7fae */ /* 0x0003e2000b981a1a */
[----:B------:R-:W-:Y:S03]  /*5ec0*/  IADD3 R16, P0, PT, R4, UR14, RZ ;  /* 0x0000000e04107c10 */ /* 0x000fe6000ff1e0ff */
[----:B------:R1:W-:Y:S01]  /*5ed0*/  LDGSTS.E.BYPASS.LTC128B.128 [R219+0x2000], desc[UR26][R4.64] ;  /* 0x0200000004db7fae */ /* 0x0003e2000b981a1a */
[----:B------:R-:W-:Y:S05]  /*5ee0*/  IADD3.X R17, PT, PT, R5, UR11, RZ, P0, !PT ;  /* 0x0000000b05117c10 */ /* 0x000fea00087fe4ff */
[----:B------:R1:W-:Y:S04]  /*5ef0*/  LDGSTS.E.BYPASS.LTC128B.128 [R219+0x3000], desc[UR26][R16.64] ;  /* 0x0300000010db7fae */ /* 0x0003e8000b981a1a */
[----:B------:R-:W0:Y:S02]  /*5f00*/  LDGDEPBAR ;  /* 0x00000000000079af */ /* 0x000e240000000000 */
.L_x_465:
[----:B-1----:R-:W-:Y:S01]  /*5f10*/  FMUL.FTZ R4, R206, R36 ;  /* 0x00000024ce047220 */ /* 0x002fe20000410000 */
[C---:B------:R-:W-:Y:S01]  /*5f20*/  FADD.FTZ R19, -R146.reuse, R19 ;  /* 0x0000001392137221 */ /* 0x040fe20000010100 */
[C---:B------:R-:W-:Y:S01]  /*5f30*/  FADD.FTZ R18, -R146.reuse, R18 ;  /* 0x0000001292127221 */ /* 0x040fe20000010100 */
[----:B------:R-:W-:Y:S01]  /*5f40*/  STS [R153+0x14000], R20 ;  /* 0x0140001499007388 */ /* 0x000fe20000000800 */
[----:B------:R-:W-:Y:S01]  /*5f50*/  FADD.FTZ R22, -R146, R22 ;  /* 0x0000001692167221 */ /* 0x000fe20000010100 */
[----:B------:R-:W-:Y:S01]  /*5f60*/  FMUL.FTZ R3, R197, R19 ;  /* 0x00000013c5037220 */ /* 0x000fe20000410000 */
[----:B------:R-:W-:Y:S01]  /*5f70*/  FMUL.FTZ R18, R199, R18 ;  /* 0x00000012c7127220 */ /* 0x000fe20000410000 */
[----:B------:R-:W-:Y:S01]  /*5f80*/  F2FP.F16.F32.PACK_AB R4, R4, R161 ;  /* 0x000000a10404723e */ /* 0x000fe200000000ff */
[C---:B------:R-:W-:Y:S01]  /*5f90*/  FADD.FTZ R23, -R146.reuse, R23 ;  /* 0x0000001792177221 */ /* 0x040fe20000010100 */
[C---:B------:R-:W-:Y:S01]  /*5fa0*/  FADD.FTZ R16, -R146.reuse, R54 ;  /* 0x0000003692107221 */ /* 0x040fe20000010100 */
[----:B------:R-:W-:Y:S01]  /*5fb0*/  FADD.FTZ R7, -R146, R55 ;  /* 0x0000003792077221 */ /* 0x000fe20000010100 */
[----:B------:R-:W-:Y:S01]  /*5fc0*/  F2FP.F16.F32.PACK_AB R3, R3, R18 ;  /* 0x000000120303723e */ /* 0x000fe200000000ff */
[----:B------:R1:W-:Y:S01]  /*5fd0*/  STS [R153+0x14400], R4 ;  /* 0x0144000499007388 */ /* 0x0003e20000000800 */
[C---:B-----5:R-:W-:Y:S01]  /*5fe0*/  FADD.FTZ R8, -R145.reuse, R8 ;  /* 0x0000000891087221 */ /* 0x060fe20000010100 */
[----:B------:R-:W-:Y:S01]  /*5ff0*/  FADD.FTZ R9, -R145, R9 ;  /* 0x0000000991097221 */ /* 0x000fe20000010100 */
[----:B------:R-:W-:Y:S01]  /*6000*/  FMUL.FTZ R22, R195, R22 ;  /* 0x00000016c3167220 */ /* 0x000fe20000410000 */
[----:B------:R2:W-:Y:S01]  /*6010*/  STS [R160+0x14400], R3 ;  /* 0x01440003a0007388 */ /* 0x0005e20000000800 */
[----:B------:R-:W-:Y:S01]  /*6020*/  FMUL.FTZ R23, R194, R23 ;  /* 0x00000017c2177220 */ /* 0x000fe20000410000 */
[----:B------:R-:W-:Y:S01]  /*6030*/  FMUL.FTZ R16, R176, R16 ;  /* 0x00000010b0107220 */ /* 0x000fe20000410000 */
[----:B------:R-:W-:Y:S01]  /*6040*/  FMUL.FTZ R7, R175, R7 ;  /* 0x00000007af077220 */ /* 0x000fe20000410000 */
[----:B------:R-:W-:Y:S01]  /*6050*/  FMUL.FTZ R8, R214, R8 ;  /* 0x00000008d6087220 */ /* 0x000fe20000410000 */
[----:B------:R-:W-:Y:S01]  /*6060*/  FMUL.FTZ R9, R213, R9 ;  /* 0x00000009d5097220 */ /* 0x000fe20000410000 */
[----:B------:R-:W-:Y:S01]  /*6070*/  F2FP.F16.F32.PACK_AB R32, R23, R22 ;  /* 0x000000161720723e */ /* 0x000fe200000000ff */
[----:B------:R-:W-:Y:S01]  /*6080*/  STS [R160+0x14000], R21 ;  /* 0x01400015a0007388 */ /* 0x000fe20000000800 */
[----:B------:R-:W-:Y:S01]  /*6090*/  F2FP.F16.F32.PACK_AB R22, R7, R16 ;  /* 0x000000100716723e */ /* 0x000fe200000000ff */
[C---:B------:R-:W-:Y:S01]  /*60a0*/  FADD.FTZ R16, -R145.reuse, R57 ;  /* 0x0000003991107221 */ /* 0x040fe20000010100 */
[C---:B------:R-:W-:Y:S01]  /*60b0*/  FADD.FTZ R10, -R144.reuse, R10 ;  /* 0x0000000a900a7221 */ /* 0x040fe20000010100 */
[C---:B------:R-:W-:Y:S01]  /*60c0*/  FADD.FTZ R15, -R144.reuse, R15 ;  /* 0x0000000f900f7221 */ /* 0x040fe20000010100 */
[----:B------:R-:W-:Y:S01]  /*60d0*/  FADD.FTZ R14, -R144, R14 ;  /* 0x0000000e900e7221 */ /* 0x000fe20000010100 */
[----:B------:R-:W-:Y:S01]  /*60e0*/  FMUL.FTZ R16, R182, R16 ;  /* 0x00000010b6107220 */ /* 0x000fe20000410000 */
[----:B------:R-:W-:Y:S01]  /*60f0*/  FMUL.FTZ R10, R218, R10 ;  /* 0x0000000ada0a7220 */ /* 0x000fe20000410000 */
[C---:B------:R-:W-:Y:S01]  /*6100*/  FADD.FTZ R12, -R145.reuse, R12 ;  /* 0x0000000c910c7221 */ /* 0x040fe20000010100 */
[----:B------:R-:W-:Y:S01]  /*6110*/  FADD.FTZ R13, -R145, R13 ;  /* 0x0000000d910d7221 */ /* 0x000fe20000010100 */
[----:B------:R-:W-:Y:S01]  /*6120*/  FMUL.FTZ R14, R216, R14 ;  /* 0x0000000ed80e7220 */ /* 0x000fe20000410000 */
[----:B------:R-:W-:Y:S01]  /*6130*/  FADD.FTZ R35, -R146, R35 ;  /* 0x0000002392237221 */ /* 0x000fe20000010100 */
[----:B------:R-:W-:Y:S01]  /*6140*/  FMUL.FTZ R12, R212, R12 ;  /* 0x0000000cd40c7220 */ /* 0x000fe20000410000 */
[----:B------:R-:W-:Y:S01]  /*6150*/  FMUL.FTZ R13, R211, R13 ;  /* 0x0000000dd30d7220 */ /* 0x000fe20000410000 */
[----:B-1----:R-:W-:Y:S01]  /*6160*/  FADD.FTZ R4, -R145, R56 ;  /* 0x0000003891047221 */ /* 0x002fe20000010100 */
[----:B------:R-:W-:Y:S01]  /*6170*/  FADD.FTZ R34, -R146, R34 ;  /* 0x0000002292227221 */ /* 0x000fe20000010100 */
[----:B------:R-:W-:Y:S01]  /*6180*/  FMUL.FTZ R23, R187, R35 ;  /* 0x00000023bb177220 */ /* 0x000fe20000410000 */
[----:B------:R-:W-:Y:S01]  /*6190*/  FADD.FTZ R27, -R144, R27 ;  /* 0x0000001b901b7221 */ /* 0x000fe20000010100 */
[----:B--2---:R-:W-:Y:S01]  /*61a0*/  F2FP.F16.F32.PACK_AB R3, R9, R8 ;  /* 0x000000080903723e */ /* 0x004fe200000000ff */
[----:B------:R-:W-:Y:S01]  /*61b0*/  FMUL.FTZ R4, R183, R4 ;  /* 0x00000004b7047220 */ /* 0x000fe20000410000 */
[----:B------:R-:W-:Y:S01]  /*61c0*/  FMUL.FTZ R9, R215, R15 ;  /* 0x0000000fd7097220 */ /* 0x000fe20000410000 */
[----:B------:R-:W-:Y:S01]  /*61d0*/  F2FP.F16.F32.PACK_AB R18, R13, R12 ;  /* 0x0000000c0d12723e */ /* 0x000fe200000000ff */
[----:B------:R-:W-:Y:S01]  /*61e0*/  FMUL.FTZ R34, R188, R34 ;  /* 0x00000022bc227220 */ /* 0x000fe20000410000 */
[----:B------:R1:W-:Y:S01]  /*61f0*/  STS [R153+0x16000], R3 ;  /* 0x0160000399007388 */ /* 0x0003e20000000800 */
[----:B------:R-:W-:Y:S01]  /*6200*/  F2FP.F16.F32.PACK_AB R16, R16, R4 ;  /* 0x000000041010723e */ /* 0x000fe200000000ff */
[C---:B------:R-:W-:Y:S01]  /*6210*/  FADD.FTZ R4, -R144.reuse, R11 ;  /* 0x0000000b90047221 */ /* 0x040fe20000010100 */
[----:B------:R-:W-:Y:S01]  /*6220*/  F2FP.F16.F32.PACK_AB R9, R9, R14 ;  /* 0x0000000e0909723e */ /* 0x000fe200000000ff */
[----:B------:R-:W-:Y:S01]  /*6230*/  FADD.FTZ R26, -R144, R26 ;  /* 0x0000001a901a7221 */ /* 0x000fe20000010100 */
[----:B------:R-:W-:Y:S01]  /*6240*/  F2FP.F16.F32.PACK_AB R23, R23, R34 ;  /* 0x000000221717723e */ /* 0x000fe200000000ff */
[----:B------:R-:W-:Y:S01]  /*6250*/  FMUL.FTZ R4, R217, R4 ;  /* 0x00000004d9047220 */ /* 0x000fe20000410000 */
[----:B------:R-:W-:Y:S01]  /*6260*/  FADD.FTZ R6, -R146, R66 ;  /* 0x0000004292067221 */ /* 0x000fe20000010100 */
[----:B------:R-:W-:Y:S01]  /*6270*/  FMUL.FTZ R26, R210, R26 ;  /* 0x0000001ad21a7220 */ /* 0x000fe20000410000 */
[----:B------:R-:W-:Y:S01]  /*6280*/  FADD.FTZ R5, -R146, R67 ;  /* 0x0000004392057221 */ /* 0x000fe20000010100 */
[C---:B------:R-:W-:Y:S01]  /*6290*/  FADD.FTZ R25, -R145.reuse, R25 ;  /* 0x0000001991197221 */ /* 0x040fe20000010100 */
[----:B------:R-:W-:Y:S01]  /*62a0*/  F2FP.F16.F32.PACK_AB R10, R4, R10 ;  /* 0x0000000a040a723e */ /* 0x000fe200000000ff */
[----:B------:R-:W-:Y:S01]  /*62b0*/  FADD.FTZ R24, -R145, R24 ;  /* 0x0000001891187221 */ /* 0x000fe20000010100 */
[----:B------:R-:W-:Y:S01]  /*62c0*/  FMUL.FTZ R6, R173, R6 ;  /* 0x00000006ad067220 */ /* 0x000fe20000410000 */
[----:B------:R-:W-:Y:S01]  /*62d0*/  FMUL.FTZ R5, R163, R5 ;  /* 0x00000005a3057220 */ /* 0x000fe20000410000 */
[----:B------:R-:W-:Y:S01]  /*62e0*/  FADD.FTZ R29, -R145, R29 ;  /* 0x0000001d911d7221 */ /* 0x000fe20000010100 */
[----:B------:R-:W-:Y:S01]  /*62f0*/  STS [R153+0x16400], R10 ;  /* 0x0164000a99007388 */ /* 0x000fe20000000800 */
[----:B------:R-:W-:Y:S01]  /*6300*/  FMUL.FTZ R24, R205, R24 ;  /* 0x00000018cd187220 */ /* 0x000fe20000410000 */
[----:B------:R-:W-:Y:S01]  /*6310*/  FMUL.FTZ R17, R204, R25 ;  /* 0x00000019cc117220 */ /* 0x000fe20000410000 */
[C---:B------:R-:W-:Y:S01]  /*6320*/  FADD.FTZ R31, -R144.reuse, R31 ;  /* 0x0000001f901f7221 */ /* 0x040fe20000010100 */
[----:B------:R-:W-:Y:S01]  /*6330*/  STS [R160+0x16000], R18 ;  /* 0x01600012a0007388 */ /* 0x000fe20000000800 */
[----:B------:R-:W-:Y:S01]  /*6340*/  FADD.FTZ R28, -R145, R28 ;  /* 0x0000001c911c7221 */ /* 0x000fe20000010100 */
[----:B------:R-:W-:Y:S01]  /*6350*/  FADD.FTZ R30, -R144, R30 ;  /* 0x0000001e901e7221 */ /* 0x000fe20000010100 */
[----:B------:R-:W-:Y:S01]  /*6360*/  F2FP.F16.F32.PACK_AB R20, R5, R6 ;  /* 0x000000060514723e */ /* 0x000fe200000000ff */
[----:B------:R2:W-:Y:S01]  /*6370*/  STS [R160+0x16400], R9 ;  /* 0x01640009a0007388 */ /* 0x0005e20000000800 */
[----:B-1----:R-:W-:Y:S01]  /*6380*/  FMUL.FTZ R3, R209, R27 ;  /* 0x0000001bd1037220 */ /* 0x002fe20000410000 */
[----:B------:R-:W-:Y:S01]  /*6390*/  FMUL.FTZ R28, R203, R28 ;  /* 0x0000001ccb1c7220 */ /* 0x000fe20000410000 */
[----:B------:R-:W-:Y:S01]  /*63a0*/  FMUL.FTZ R19, R202, R29 ;  /* 0x0000001dca137220 */ /* 0x000fe20000410000 */
[----:B------:R-:W-:Y:S01]  /*63b0*/  STS [R155+0x14000], R133 ;  /* 0x014000859b007388 */ /* 0x000fe20000000800 */
[----:B------:R-:W-:Y:S01]  /*63c0*/  FMUL.FTZ R30, R208, R30 ;  /* 0x0000001ed01e7220 */ /* 0x000fe20000410000 */
[----:B------:R-:W-:Y:S01]  /*63d0*/  F2FP.F16.F32.PACK_AB R3, R3, R26 ;  /* 0x0000001a0303723e */ /* 0x000fe200000000ff */
[----:B------:R-:W-:Y:S01]  /*63e0*/  FMUL.FTZ R6, R207, R31 ;  /* 0x0000001fcf067220 */ /* 0x000fe20000410000 */
[----:B------:R-:W-:Y:S01]  /*63f0*/  STS [R155+0x14400], R32 ;  /* 0x014400209b007388 */ /* 0x000fe20000000800 */
[C---:B------:R-:W-:Y:S01]  /*6400*/  FADD.FTZ R38, -R146.reuse, R38 ;  /* 0x0000002692267221 */ /* 0x040fe20000010100 */
[----:B------:R-:W-:Y:S01]  /*6410*/  FADD.FTZ R39, -R146, R39 ;  /* 0x0000002792277221 */ /* 0x000fe20000010100 */
[----:B------:R-:W-:Y:S01]  /*6420*/  F2FP.F16.F32.PACK_AB R17, R17, R24 ;  /* 0x000000181111723e */ /* 0x000fe200000000ff */
[----:B------:R-:W-:Y:S01]  /*6430*/  STS [R159+0x14000], R132 ;  /* 0x014000849f007388 */ /* 0x000fe20000000800 */
[----:B------:R-:W-:Y:S01]  /*6440*/  FMUL.FTZ R38, R186, R38 ;  /* 0x00000026ba267220 */ /* 0x000fe20000410000 */
[----:B------:R-:W-:Y:S01]  /*6450*/  FMUL.FTZ R39, R184, R39 ;  /* 0x00000027b8277220 */ /* 0x000fe20000410000 */
[C---:B------:R-:W-:Y:S01]  /*6460*/  FADD.FTZ R50, -R146.reuse, R50 ;  /* 0x0000003292327221 */ /* 0x040fe20000010100 */
[----:B------:R-:W-:Y:S01]  /*6470*/  STS [R159+0x14400], R23 ;  /* 0x014400179f007388 */ /* 0x000fe20000000800 */
[----:B------:R-:W-:Y:S01]  /*6480*/  FADD.FTZ R51, -R146, R51 ;  /* 0x0000003392337221 */ /* 0x000fe20000010100 */
[----:B------:R-:W-:Y:S01]  /*6490*/  F2FP.F16.F32.PACK_AB R19, R19, R28 ;  /* 0x0000001c1313723e */ /* 0x000fe200000000ff */
[----:B------:R-:W-:Y:S01]  /*64a0*/  FADD.FTZ R41, -R145, R41 ;  /* 0x0000002991297221 */ /* 0x000fe20000010100 */
[----:B------:R1:W-:Y:S01]  /*64b0*/  STS [R155+0x16400], R3 ;  /* 0x016400039b007388 */ /* 0x0003e20000000800 */
[----:B------:R-:W-:Y:S01]  /*64c0*/  F2FP.F16.F32.PACK_AB R6, R6, R30 ;  /* 0x0000001e0606723e */ /* 0x000fe200000000ff */
[C---:B------:R-:W-:Y:S01]  /*64d0*/  FADD.FTZ R43, -R144.reuse, R43 ;  /* 0x0000002b902b7221 */ /* 0x040fe20000010100 */
[----:B------:R-:W-:Y:S01]  /*64e0*/  LOP3.LUT P0, RZ, R171, 0x4, RZ, 0xc0, !PT ;  /* 0x00000004abff7812 */ /* 0x000fe2000780c0ff */
[----:B------:R-:W-:Y:S01]  /*64f0*/  STS [R155+0x16000], R17 ;  /* 0x016000119b007388 */ /* 0x000fe20000000800 */
[----:B--2---:R-:W-:Y:S01]  /*6500*/  MOV R9, 0x10 ;  /* 0x0000001000097802 */ /* 0x004fe20000000f00 */
[----:B------:R-:W-:Y:S01]  /*6510*/  FADD.FTZ R40, -R145, R40 ;  /* 0x0000002891287221 */ /* 0x000fe20000010100 */
[----:B------:R-:W-:Y:S01]  /*6520*/  FADD.FTZ R42, -R144, R42 ;  /* 0x0000002a902a7221 */ /* 0x000fe20000010100 */
[----:B------:R-:W-:Y:S01]  /*6530*/  FMUL.FTZ R50, R178, R50 ;  /* 0x00000032b2327220 */ /* 0x000fe20000410000 */
[----:B------:R-:W-:Y:S01]  /*6540*/  FMUL.FTZ R51, R177, R51 ;  /* 0x00000033b1337220 */ /* 0x000fe20000410000 */
[----:B------:R-:W-:Y:S01]  /*6550*/  F2FP.F16.F32.PACK_AB R39, R39, R38 ;  /* 0x000000262727723e */ /* 0x000fe200000000ff */
[----:B------:R-:W-:Y:S01]  /*6560*/  STS [R159+0x16000], R19 ;  /* 0x016000139f007388 */ /* 0x000fe20000000800 */
[----:B------:R-:W-:Y:S01]  /*6570*/  SEL R9, R9, 0xfffffff0, !P0 ;  /* 0xfffffff009097807 */ /* 0x000fe20004000000 */
[----:B------:R-:W-:Y:S01]  /*6580*/  FADD.FTZ R45, -R145, R45 ;  /* 0x0000002d912d7221 */ /* 0x000fe20000010100 */
[----:B------:R-:W-:Y:S01]  /*6590*/  FMUL.FTZ R40, R193, R40 ;  /* 0x00000028c1287220 */ /* 0x000fe20000410000 */
[----:B------:R-:W-:Y:S01]  /*65a0*/  STS [R159+0x16400], R6 ;  /* 0x016400069f007388 */ /* 0x000fe20000000800 */
[----:B------:R-:W-:Y:S01]  /*65b0*/  FMUL.FTZ R13, R192, R41 ;  /* 0x00000029c00d7220 */ /* 0x000fe20000410000 */
[----:B------:R-:W-:Y:S01]  /*65c0*/  FADD.FTZ R47, -R144, R47 ;  /* 0x0000002f902f7221 */ /* 0x000fe20000010100 */
[----:B------:R-:W-:Y:S01]  /*65d0*/  FMUL.FTZ R42, R201, R42 ;  /* 0x0000002ac92a7220 */ /* 0x000fe20000410000 */
[----:B------:R-:W-:Y:S01]  /*65e0*/  FMUL.FTZ R5, R200, R43 ;  /* 0x0000002bc8057220 */ /* 0x000fe20000410000 */
[----:B------:R-:W-:Y:S01]  /*65f0*/  FADD.FTZ R44, -R145, R44 ;  /* 0x0000002c912c7221 */ /* 0x000fe20000010100 */
[----:B------:R-:W-:Y:S01]  /*6600*/  FADD.FTZ R46, -R144, R46 ;  /* 0x0000002e902e7221 */ /* 0x000fe20000010100 */
[----:B------:R-:W-:Y:S01]  /*6610*/  F2FP.F16.F32.PACK_AB R50, R51, R50 ;  /* 0x000000323332723e */ /* 0x000fe200000000ff */
[----:B------:R-:W-:Y:S01]  /*6620*/  STS [R152+-0x8000], R48 ;  /* 0xff80003098007388 */ /* 0x000fe20000000800 */
[----:B------:R-:W-:Y:S01]  /*6630*/  FMUL.FTZ R44, R191, R44 ;  /* 0x0000002cbf2c7220 */ /* 0x000fe20000410000 */
[----:B-1----:R-:W-:Y:S01]  /*6640*/  IADD3 R3, PT, PT, R9, R152, RZ ;  /* 0x0000009809037210 */ /* 0x002fe20007ffe0ff */
[----:B------:R-:W-:Y:S01]  /*6650*/  FMUL.FTZ R12, R190, R45 ;  /* 0x0000002dbe0c7220 */ /* 0x000fe20000410000 */
[----:B------:R-:W-:Y:S01]  /*6660*/  STS [R152+-0x7c00], R39 ;  /* 0xff84002798007388 */ /* 0x000fe20000000800 */
[----:B------:R-:W-:Y:S01]  /*6670*/  FMUL.FTZ R46, R198, R46 ;  /* 0x0000002ec62e7220 */ /* 0x000fe20000410000 */
[----:B------:R-:W-:Y:S01]  /*6680*/  FMUL.FTZ R4, R196, R47 ;  /* 0x0000002fc4047220 */ /* 0x000fe20000410000 */
[----:B------:R-:W-:Y:S01]  /*6690*/  F2FP.F16.F32.PACK_AB R13, R13, R40 ;  /* 0x000000280d0d723e */ /* 0x000fe200000000ff */
[----:B------:R-:W-:Y:S01]  /*66a0*/  STS [R3+-0x8000], R37 ;  /* 0xff80002503007388 */ /* 0x000fe20000000800 */
[----:B------:R-:W-:Y:S01]  /*66b0*/  F2FP.F16.F32.PACK_AB R5, R5, R42 ;  /* 0x0000002a0505723e */ /* 0x000fe200000000ff */
[----:B------:R-:W-:Y:S01]  /*66c0*/  FADD.FTZ R58, -R144, R58 ;  /* 0x0000003a903a7221 */ /* 0x000fe20000010100 */
[----:B------:R-:W-:Y:S01]  /*66d0*/  F2FP.F16.F32.PACK_AB R12, R12, R44 ;  /* 0x0000002c0c0c723e */ /* 0x000fe200000000ff */
[----:B------:R-:W-:Y:S01]  /*66e0*/  STS [R3+-0x7c00], R50 ;  /* 0xff84003203007388 */ /* 0x000fe20000000800 */
[----:B------:R-:W-:Y:S01]  /*66f0*/  F2FP.F16.F32.PACK_AB R4, R4, R46 ;  /* 0x0000002e0404723e */ /* 0x000fe200000000ff */
[C---:B------:R-:W-:Y:S01]  /*6700*/  FADD.FTZ R59, -R144.reuse, R59 ;  /* 0x0000003b903b7221 */ /* 0x040fe20000010100 */
[----:B------:R-:W-:Y:S01]  /*6710*/  FMUL.FTZ R58, R189, R58 ;  /* 0x0000003abd3a7220 */ /* 0x000fe20000410000 */
[----:B------:R-:W-:Y:S01]  /*6720*/  STS [R152+-0x6000], R13 ;  /* 0xffa0000d98007388 */ /* 0x000fe20000000800 */
[----:B------:R-:W-:Y:S01]  /*6730*/  FADD.FTZ R60, -R145, R60 ;  /* 0x0000003c913c7221 */ /* 0x000fe20000010100 */
[----:B------:R-:W-:Y:S01]  /*6740*/  FMUL.FTZ R7, R185, R59 ;  /* 0x0000003bb9077220 */ /* 0x000fe20000410000 */
[----:B------:R-:W-:Y:S01]  /*6750*/  FADD.FTZ R61, -R145, R61 ;  /* 0x0000003d913d7221 */ /* 0x000fe20000010100 */
        /* <DEDUP_REMOVED lines=8> */
[----:B------:R1:W-:Y:S01]  /*67e0*/  STS [R3+-0x5c00], R4 ;  /* 0xffa4000403007388 */ /* 0x0003e20000000800 */
[----:B------:R-:W-:Y:S01]  /*67f0*/  F2FP.F16.F32.PACK_AB R7, R7, R58 ;  /* 0x0000003a0707723e */ /* 0x000fe200000000ff */
[----:B------:R-:W-:Y:S01]  /*6800*/  IMAD R181, R222, UR8, RZ ;  /* 0x00000008deb57c24 */ /* 0x000fe2000f8e02ff */
[----:B------:R-:W-:Y:S01]  /*6810*/  F2FP.F16.F32.PACK_AB R11, R61, R60 ;  /* 0x0000003c3d0b723e */ /* 0x000fe200000000ff */
[----:B------:R-:W-:Y:S01]  /*6820*/  STS [R154+-0x8000], R52 ;  /* 0xff8000349a007388 */ /* 0x000fe20000000800 */
[----:B------:R-:W-:Y:S02]  /*6830*/  F2FP.F16.F32.PACK_AB R8, R8, R62 ;  /* 0x0000003e0808723e */ /* 0x000fe400000000ff */
[----:B------:R-:W-:Y:S01]  /*6840*/  SHF.L.U32 R143, R171, 0x5, RZ ;  /* 0x00000005ab8f7819 */ /* 0x000fe200000006ff */
[----:B------:R-:W-:Y:S01]  /*6850*/  STS [R154+-0x7c00], R22 ;  /* 0xff8400169a007388 */ /* 0x000fe20000000800 */
[--C-:B------:R-:W-:Y:S02]  /*6860*/  LOP3.LUT R0, R0, 0x38, R170.reuse, 0x78, !PT ;  /* 0x0000003800007812 */ /* 0x100fe400078e78aa */
[----:B------:R-:W-:Y:S01]  /*6870*/  LEA R2, R2, UR4, 0x1 ;  /* 0x0000000402027c11 */ /* 0x000fe2000f8e08ff */
[----:B------:R-:W-:Y:S01]  /*6880*/  STS [R158+-0x8000], R49 ;  /* 0xff8000319e007388 */ /* 0x000fe20000000800 */
[----:B------:R-:W-:Y:S03]  /*6890*/  LOP3.LUT R0, R0, 0x200, R143, 0xf8, !PT ;  /* 0x0000020000007812 */ /* 0x000fe600078ef88f */
[----:B------:R-:W-:Y:S01]  /*68a0*/  STS [R158+-0x7c00], R20 ;  /* 0xff8400149e007388 */ /* 0x000fe20000000800 */
[----:B------:R-:W-:Y:S03]  /*68b0*/  LEA R0, R0, UR4, 0x1 ;  /* 0x0000000400007c11 */ /* 0x000fe6000f8e08ff */
[----:B------:R-:W-:Y:S04]  /*68c0*/  STS [R154+-0x6000], R16 ;  /* 0xffa000109a007388 */ /* 0x000fe80000000800 */
[----:B------:R-:W-:Y:S01]  /*68d0*/  STS [R154+-0x5c00], R7 ;  /* 0xffa400079a007388 */ /* 0x000fe20000000800 */
[----:B-1----:R-:W-:Y:S03]  /*68e0*/  IADD3 R3, PT, PT, R2, R157, RZ ;  /* 0x0000009d02037210 */ /* 0x002fe60007ffe0ff */
[----:B------:R-:W-:Y:S04]  /*68f0*/  STS [R158+-0x6000], R11 ;  /* 0xffa0000b9e007388 */ /* 0x000fe80000000800 */
[----:B------:R-:W-:Y:S01]  /*6900*/  STS [R158+-0x5c00], R8 ;  /* 0xffa400089e007388 */ /* 0x000fe20000000800 */
[----:B------:R-:W-:Y:S06]  /*6910*/  BAR.SYNC.DEFER_BLOCKING 0x0 ;  /* 0x0000000000007b1d */ /* 0x000fec0000010000 */
[----:B------:R-:W-:Y:S04]  /*6920*/  LDSM.16.MT88.4 R4, [R0+0x1c000] ;  /* 0x01c000000004783b */ /* 0x000fe80000004200 */
        /* <DEDUP_REMOVED lines=30> */
[----:B------:R-:W-:Y:S07]  /*6b10*/  LDSM.16.MT88.4 R28, [R2+0xa000] ;  /* 0x00a00000021c783b */ /* 0x000fee0000004200 */
[----:B------:R-:W-:Y:S01]  /*6b20*/  HMMA.16816.F32 R96, R20, R34, R96 ;  /* 0x000000221460723c */ /* 0x000fe20000001860 */
[----:B------:R-:W4:Y:S04]  /*6b30*/  LDSM.16.MT88.4 R20, [R0+0x1e000] ;  /* 0x01e000000014783b */ /* 0x000f280000004200 */
[----:B------:R-:W4:Y:S03]  /*6b40*/  LDSM.16.MT88.4 R32, [R0+0x22000] ;  /* 0x022000000020783b */ /* 0x000f260000004200 */
[-C--:B-1----:R-:W-:Y:S08]  /*6b50*/  HMMA.16816.F32 R68, R8, R36.reuse, R68 ;  /* 0x000000240844723c */ /* 0x082ff00000001844 */
[C---:B------:R-:W-:Y:S08]  /*6b60*/  HMMA.16816.F32 R72, R40.reuse, R36, R72 ;  /* 0x000000242848723c */ /* 0x040ff00000001848 */
[-C--:B------:R-:W-:Y:S08]  /*6b70*/  HMMA.16816.F32 R76, R40, R38.reuse, R76 ;  /* 0x00000026284c723c */ /* 0x080ff0000000184c */
[C---:B------:R-:W-:Y:S01]  /*6b80*/  HMMA.16816.F32 R80, R8.reuse, R38, R80 ;  /* 0x000000260850723c */ /* 0x040fe20000001850 */
[----:B------:R-:W1:Y:S07]  /*6b90*/  LDSM.16.MT88.4 R36, [R3+0xa000] ;  /* 0x00a000000324783b */ /* 0x000e6e0000004200 */
[-C--:B------:R-:W-:Y:S08]  /*6ba0*/  HMMA.16816.F32 R84, R8, R44.reuse, R84 ;  /* 0x0000002c0854723c */ /* 0x080ff00000001854 */
[C---:B------:R-:W-:Y:S08]  /*6bb0*/  HMMA.16816.F32 R88, R40.reuse, R44, R88 ;  /* 0x0000002c2858723c */ /* 0x040ff00000001858 */
[-C--:B------:R-:W-:Y:S01]  /*6bc0*/  HMMA.16816.F32 R92, R40, R46.reuse, R92 ;  /* 0x0000002e285c723c */ /* 0x080fe2000000185c */
[----:B------:R-:W-:Y:S07]  /*6bd0*/  LDSM.16.MT88.4 R40, [R0+0x22800] ;  /* 0x022800000028783b */ /* 0x000fee0000004200 */
[----:B------:R-:W-:Y:S01]  /*6be0*/  HMMA.16816.F32 R96, R8, R46, R96 ;  /* 0x0000002e0860723c */ /* 0x000fe20000001860 */
[----:B------:R-:W-:Y:S04]  /*6bf0*/  LDSM.16.MT88.4 R8, [R0+0x1e800] ;  /* 0x01e800000008783b */ /* 0x000fe80000004200 */
[----:B------:R-:W-:Y:S03]  /*6c00*/  LDSM.16.MT88.4 R44, [R3+0xa800] ;  /* 0x00a80000032c783b */ /* 0x000fe60000004200 */
[-C--:B--2---:R-:W-:Y:S08]  /*6c10*/  HMMA.16816.F32 R68, R4, R12.reuse, R68 ;  /* 0x0000000c0444723c */ /* 0x084ff00000001844 */
[C---:B---3--:R-:W-:Y:S08]  /*6c20*/  HMMA.16816.F32 R72, R16.reuse, R12, R72 ;  /* 0x0000000c1048723c */ /* 0x048ff00000001848 */
[-C--:B------:R-:W-:Y:S08]  /*6c30*/  HMMA.16816.F32 R76, R16, R14.reuse, R76 ;  /* 0x0000000e104c723c */ /* 0x080ff0000000184c */
[C---:B------:R-:W-:Y:S01]  /*6c40*/  HMMA.16816.F32 R80, R4.reuse, R14, R80 ;  /* 0x0000000e0450723c */ /* 0x040fe20000001850 */
[----:B------:R-:W2:Y:S07]  /*6c50*/  LDSM.16.MT88.4 R12, [R2+0xa800] ;  /* 0x00a80000020c783b */ /* 0x000eae0000004200 */
[-C--:B----4-:R-:W-:Y:S08]  /*6c60*/  HMMA.16816.F32 R84, R4, R24.reuse, R84 ;  /* 0x000000180454723c */ /* 0x090ff00000001854 */
[C---:B------:R-:W-:Y:S08]  /*6c70*/  HMMA.16816.F32 R88, R16.reuse, R24, R88 ;  /* 0x000000181058723c */ /* 0x040ff00000001858 */
[-C--:B------:R-:W-:Y:S01]  /*6c80*/  HMMA.16816.F32 R92, R16, R26.reuse, R92 ;  /* 0x0000001a105c723c */ /* 0x080fe2000000185c */
[----:B------:R-:W-:Y:S07]  /*6c90*/  LDSM.16.MT88.4 R16, [R2+0xb000] ;  /* 0x00b000000210783b */ /* 0x000fee0000004200 */
[----:B------:R-:W-:Y:S01]  /*6ca0*/  HMMA.16816.F32 R96, R4, R26, R96 ;  /* 0x0000001a0460723c */ /* 0x000fe20000001860 */
[----:B------:R-:W3:Y:S04]  /*6cb0*/  LDSM.16.MT88.4 R4, [R0+0x1f000] ;  /* 0x01f000000004783b */ /* 0x000ee80000004200 */
[----:B------:R-:W4:Y:S03]  /*6cc0*/  LDSM.16.MT88.4 R24, [R0+0x23000] ;  /* 0x023000000018783b */ /* 0x000f260000004200 */
[-C--:B------:R-:W-:Y:S08]  /*6cd0*/  HMMA.16816.F32 R68, R20, R28.reuse, R68 ;  /* 0x0000001c1444723c */ /* 0x080ff00000001844 */
[C---:B------:R-:W-:Y:S08]  /*6ce0*/  HMMA.16816.F32 R72, R32.reuse, R28, R72 ;  /* 0x0000001c2048723c */ /* 0x040ff00000001848 */
[-C--:B------:R-:W-:Y:S08]  /*6cf0*/  HMMA.16816.F32 R76, R32, R30.reuse, R76 ;  /* 0x0000001e204c723c */ /* 0x080ff0000000184c */
[C---:B------:R-:W-:Y:S01]  /*6d00*/  HMMA.16816.F32 R80, R20.reuse, R30, R80 ;  /* 0x0000001e1450723c */ /* 0x040fe20000001850 */
[----:B------:R-:W4:Y:S07]  /*6d10*/  LDSM.16.MT88.4 R28, [R3+0xb000] ;  /* 0x00b00000031c783b */ /* 0x000f2e0000004200 */
[-C--:B-1----:R-:W-:Y:S08]  /*6d20*/  HMMA.16816.F32 R84, R20, R36.reuse, R84 ;  /* 0x000000241454723c */ /* 0x082ff00000001854 */
[C---:B------:R-:W-:Y:S08]  /*6d30*/  HMMA.16816.F32 R88, R32.reuse, R36, R88 ;  /* 0x000000242058723c */ /* 0x040ff00000001858 */
[-C--:B------:R-:W-:Y:S01]  /*6d40*/  HMMA.16816.F32 R92, R32, R38.reuse, R92 ;  /* 0x00000026205c723c */ /* 0x080fe2000000185c */
[----:B------:R-:W-:Y:S07]  /*6d50*/  LDSM.16.MT88.4 R32, [R0+0x23800] ;  /* 0x023800000020783b */ /* 0x000fee0000004200 */
[----:B------:R-:W-:Y:S01]  /*6d60*/  HMMA.16816.F32 R96, R20, R38, R96 ;  /* 0x000000261460723c */ /* 0x000fe20000001860 */
[----:B------:R-:W-:Y:S04]  /*6d70*/  LDSM.16.MT88.4 R20, [R2+0xb800] ;  /* 0x00b800000214783b */ /* 0x000fe80000004200 */
[----:B------:R-:W-:Y:S03]  /*6d80*/  LDSM.16.MT88.4 R36, [R3+0xb800] ;  /* 0x00b800000324783b */ /* 0x000fe60000004200 */
[-C--:B--2---:R-:W-:Y:S08]  /*6d90*/  HMMA.16816.F32 R68, R8, R12.reuse, R68 ;  /* 0x0000000c0844723c */ /* 0x084ff00000001844 */
[C---:B------:R-:W-:Y:S08]  /*6da0*/  HMMA.16816.F32 R72, R40.reuse, R12, R72 ;  /* 0x0000000c2848723c */ /* 0x040ff00000001848 */
[-C--:B------:R-:W-:Y:S08]  /*6db0*/  HMMA.16816.F32 R76, R40, R14.reuse, R76 ;  /* 0x0000000e284c723c */ /* 0x080ff0000000184c */
[C---:B------:R-:W-:Y:S01]  /*6dc0*/  HMMA.16816.F32 R80, R8.reuse, R14, R80 ;  /* 0x0000000e0850723c */ /* 0x040fe20000001850 */
[----:B------:R-:W1:Y:S01]  /*6dd0*/  LDSM.16.MT88.4 R12, [R0+0x1f800] ;  /* 0x01f80000000c783b */ /* 0x000e620000004200 */
[----:B------:R-:W-:Y:S06]  /*6de0*/  BAR.SYNC.DEFER_BLOCKING 0x0 ;  /* 0x0000000000007b1d */ /* 0x000fec0000010000 */
[-C--:B------:R-:W-:Y:S08]  /*6df0*/  HMMA.16816.F32 R84, R8, R44.reuse, R84 ;  /* 0x0000002c0854723c */ /* 0x080ff00000001854 */
        /* <DEDUP_REMOVED lines=11> */
[----:B------:R-:W-:Y:S02]  /*6eb0*/  LOP3.LUT R5, R170, 0x1f8, RZ, 0xc0, !PT ;  /* 0x000001f8aa057812 */ /* 0x000fe400078ec0ff */
[----:B------:R-:W-:Y:S02]  /*6ec0*/  LEA R4, -R181, RZ, 0x7 ;  /* 0x000000ffb5047211 */ /* 0x000fe400078e39ff */
[-C--:B-1----:R-:W-:Y:S05]  /*6ed0*/  HMMA.16816.F32 R68, R12, R20.reuse, R68 ;  /* 0x000000140c44723c */ /* 0x082fea0000001844 */
[----:B------:R-:W-:Y:S02]  /*6ee0*/  LOP3.LUT R5, R5, 0x38, R171, 0x78, !PT ;  /* 0x0000003805057812 */ /* 0x000fe400078e78ab */
[C---:B------:R-:W-:Y:S01]  /*6ef0*/  LEA R6, P0, R4.reuse, R220, 0x2 ;  /* 0x000000dc04067211 */ /* 0x040fe200078010ff */
[C---:B------:R-:W-:Y:S04]  /*6f00*/  HMMA.16816.F32 R72, R32.reuse, R20, R72 ;  /* 0x000000142048723c */ /* 0x040fe80000001848 */
[----:B------:R-:W-:Y:S02]  /*6f10*/  LOP3.LUT R5, R5, 0x1e00, R170, 0xf8, !PT ;  /* 0x00001e0005057812 */ /* 0x000fe400078ef8aa */
[----:B------:R-:W-:Y:S02]  /*6f20*/  LEA.HI.X.SX32 R4, R4, R221, 0x2, P0 ;  /* 0x000000dd04047211 */ /* 0x000fe400000f16ff */
[-C--:B------:R-:W-:Y:S03]  /*6f30*/  HMMA.16816.F32 R76, R32, R22.reuse, R76 ;  /* 0x00000016204c723c */ /* 0x080fe6000000184c */
[----:B------:R-:W-:Y:S02]  /*6f40*/  LEA R180, R5, UR4, 0x1 ;  /* 0x0000000405b47c11 */ /* 0x000fe4000f8e08ff */
[----:B------:R-:W-:Y:S02]  /*6f50*/  MOV R220, R6 ;  /* 0x0000000600dc7202 */ /* 0x000fe40000000f00 */
[----:B------:R-:W-:Y:S01]  /*6f60*/  MOV R221, R4 ;  /* 0x0000000400dd7202 */ /* 0x000fe20000000f00 */
[C---:B------:R-:W-:Y:S08]  /*6f70*/  HMMA.16816.F32 R80, R12.reuse, R22, R80 ;  /* 0x000000160c50723c */ /* 0x040ff00000001850 */
[-C--:B------:R-:W-:Y:S08]  /*6f80*/  HMMA.16816.F32 R84, R12, R36.reuse, R84 ;  /* 0x000000240c54723c */ /* 0x080ff00000001854 */
[C---:B------:R-:W-:Y:S08]  /*6f90*/  HMMA.16816.F32 R88, R32.reuse, R36, R88 ;  /* 0x000000242058723c */ /* 0x040ff00000001858 */
[-C--:B------:R-:W-:Y:S08]  /*6fa0*/  HMMA.16816.F32 R92, R32, R38.reuse, R92 ;  /* 0x00000026205c723c */ /* 0x080ff0000000185c */
[----:B------:R-:W-:Y:S01]  /*6fb0*/  HMMA.16816.F32 R96, R12, R38, R96 ;  /* 0x000000260c60723c */ /* 0x000fe20000001860 */
[----:B------:R-:W-:Y:S08]  /*6fc0*/  @!UPT UIADD3 URZ, UPT, UPT, URZ, URZ, URZ ;  /* 0x000000fffffff290 */ /* 0x000ff0000fffe0ff */
[----:B------:R-:W-:Y:S11]  /*6fd0*/  BRA.U !UP0, `(.L_x_466) ;  /* 0x0000000108547547 */ /* 0x000ff6000b800000 */
[----:B------:R-:W-:Y:S05]  /*6fe0*/  IADD3 R5, P0, PT, RZ, -UR28, RZ ;  /* 0x8000001cff057c10 */ /* 0x000fea000ff1e0ff */
[----:B------:R-:W-:Y:S05]  /*6ff0*/  IMAD.X R4, RZ, RZ, ~UR15, P0 ;  /* 0x8000000fff047e24 */ /* 0x000fea00080e06ff */
[----:B------:R-:W-:Y:S04]  /*7000*/  SHF.R.S64 R5, R5, 0x1f, R4 ;  /* 0x0000001f05057819 */ /* 0x000fe80000001004 */
[----:B------:R-:W-:Y:S04]  /*7010*/  IADD3 R239, P0, PT, R5, R239, RZ ;  /* 0x000000ef05ef7210 */ /* 0x000fe80007f1e0ff */
[----:B------:R-:W-:Y:S01]  /*7020*/  LEA.HI.X.SX32 R238, R4, R238, 0x1, P0 ;  /* 0x000000ee04ee7211 */ /* 0x000fe200000f0eff */
[----:B------:R-:W-:Y:S01]  /*7030*/  IMAD.MOV.U32 R10, RZ, RZ, R239 ;  /* 0x000000ffff0a7224 */ /* 0x000fe200078e00ef */
[----:B------:R-:W-:Y:S03]  /*7040*/  IADD3 R6, P0, PT, R239, UR17, RZ ;  /* 0x00000011ef067c10 */ /* 0x000fe6000ff1e0ff */
[----:B------:R-:W-:Y:S01]  /*7050*/  IMAD.MOV.U32 R11, RZ, RZ, R238 ;  /* 0x000000ffff0b7224 */ /* 0x000fe200078e00ee */
[----:B------:R-:W-:Y:S02]  /*7060*/  IADD3.X R7, PT, PT, R238, UR16, RZ, P0, !PT ;  /* 0x00000010ee077c10 */ /* 0x000fe400087fe4ff */
[----:B------:R-:W-:Y:S02]  /*7070*/  IADD3 R4, P0, PT, R6, UR17, RZ ;  /* 0x0000001106047c10 */ /* 0x000fe4000ff1e0ff */
[----:B------:R-:W-:Y:S01]  /*7080*/  @!PT LDS RZ, [RZ] ;  /* 0x00000000fffff984 */ /* 0x000fe20000000800 */
[----:B------:R-:W-:Y:S01]  /*7090*/  @!PT LDS RZ, [RZ] ;  /* 0x00000000fffff984 */ /* 0x000fe20000000800 */
[----:B------:R-:W-:Y:S01]  /*70a0*/  @!PT LDS RZ, [RZ] ;  /* 0x00000000fffff984 */ /* 0x000fe20000000800 */
[----:B------:R1:W-:Y:S02]  /*70b0*/  LDGSTS.E.BYPASS.LTC128B.128 [R180+0x8000], desc[UR26][R10.64] ;  /* 0x080000000ab47fae */ /* 0x0003e4000b981a1a */
[----:B------:R-:W-:Y:S02]  /*70c0*/  IADD3.X R5, PT, PT, R7, UR16, RZ, P0, !PT ;  /* 0x0000001007057c10 */ /* 0x000fe400087fe4ff */
[----:B------:R1:W-:Y:S01]  /*70d0*/  LDGSTS.E.BYPASS.LTC128B.128 [R180+0x9000], desc[UR26][R6.64] ;  /* 0x0900000006b47fae */ /* 0x0003e2000b981a1a */
[----:B------:R-:W-:Y:S03]  /*70e0*/  IADD3 R8, P0, PT, R4, UR17, RZ ;  /* 0x0000001104087c10 */ /* 0x000fe6000ff1e0ff */
[----:B------:R1:W-:Y:S01]  /*70f0*/  LDGSTS.E.BYPASS.LTC128B.128 [R180+0xa000], desc[UR26][R4.64] ;  /* 0x0a00000004b47fae */ /* 0x0003e2000b981a1a */
[----:B------:R-:W-:Y:S05]  /*7100*/  IADD3.X R9, PT, PT, R5, UR16, RZ, P0, !PT ;  /* 0x0000001005097c10 */ /* 0x000fea00087fe4ff */
[----:B------:R1:W-:Y:S04]  /*7110*/  LDGSTS.E.BYPASS.LTC128B.128 [R180+0xb000], desc[UR26][R8.64] ;  /* 0x0b00000008b47fae */ /* 0x0003e8000b981a1a */
[----:B------:R-:W0:Y:S02]  /*7120*/  LDGDEPBAR ;  /* 0x00000000000079af */ /* 0x000e240000000000 */
.L_x_466:
[----:B------:R-:W-:Y:S01]  /*7130*/  LDSM.16.M88.4 R32, [R148+0x14000] ;  /* 0x014000009420783b */ /* 0x000fe20000000200 */
[----:B------:R-:W-:Y:S01]  /*7140*/  IADD3 R140, PT, PT, R167, R148, R157 ;  /* 0x00000094a78c7210 */ /* 0x000fe20007ffe09d */
[----:B------:R-:W-:Y:S01]  /*7150*/  IMAD.MOV.U32 R182, RZ, RZ, 0x4 ;  /* 0x00000004ffb67424 */ /* 0x000fe200078e00ff */
[----:B------:R-:W-:Y:S01]  /*7160*/  PLOP3.LUT P1, PT, PT, PT, UP0, 0x80, 0x8 ;  /* 0x000000000008781c */ /* 0x000fe20003f2f008 */
[----:B------:R-:W-:Y:S01]  /*7170*/  ULOP3.LUT UR34, UR40, 0x1, URZ, 0xc0, !UPT ;  /* 0x0000000128227892 */ /* 0x000fe2000f8ec0ff */
[----:B------:R-:W1:Y:S01]  /*7180*/  LDSM.16.MT88.4 R16, [R2+0xc000] ;  /* 0x00c000000210783b */ /* 0x000e620000004200 */
[----:B------:R-:W-:Y:S02]  /*7190*/  @UP0 UIADD3 UR35, UP3, UPT, UR42, -0x200, URZ ;  /* 0xfffffe002a230890 */ /* 0x000fe4000ff7e0ff */
[----:B------:R-:W-:Y:S02]  /*71a0*/  UISETP.NE.U32.AND UP2, UPT, UR34, 0x1, UPT ;  /* 0x000000012200788c */ /* 0x000fe4000bf45070 */
[----:B------:R-:W2:Y:S01]  /*71b0*/  LDSM.16.M88.4 R28, [R148+0x16000] ;  /* 0x01600000941c783b */ /* 0x000ea20000000200 */
[----:B------:R-:W-:Y:S02]  /*71c0*/  UIADD3 UR36, UPT, UPT, UR40, -0x1, URZ ;  /* 0xffffffff28247890 */ /* 0x000fe4000fffe0ff */
[----:B------:R-:W-:Y:S02]  /*71d0*/  @UP0 UIADD3.X UR34, UPT, UPT, UR43, -0x1, URZ, UP3, !UPT ;  /* 0xffffffff2b220890 */ /* 0x000fe40009ffe4ff */
[----:B------:R-:W3:Y:S05]  /*71e0*/  LDSM.16.MT88.4 R36, [R3+0xc000] ;  /* 0x00c000000324783b */ /* 0x000eea0000004200 */
[----:B------:R-:W-:Y:S05]  /*71f0*/  LDSM.16.M88.4 R40, [R151+0x14000] ;  /* 0x014000009728783b */ /* 0x000fea0000000200 */
[----:B------:R-:W4:Y:S05]  /*7200*/  LDSM.16.MT88.4 R44, [R2+0xc800] ;  /* 0x00c80000022c783b */ /* 0x000f2a0000004200 */
[----:B------:R-:W4:Y:S05]  /*7210*/  LDSM.16.M88.4 R48, [R151+0x16000] ;  /* 0x016000009730783b */ /* 0x000f2a0000000200 */
[----:B------:R-:W4:Y:S05]  /*7220*/  LDSM.16.MT88.4 R52, [R3+0xc800] ;  /* 0x00c800000334783b */ /* 0x000f2a0000004200 */
[----:B------:R-:W-:Y:S01]  /*7230*/  LDSM.16.MT88.4 R56, [R2+0xd000] ;  /* 0x00d000000238783b */ /* 0x000fe20000004200 */
[-C--:B-1----:R-:W-:Y:S04]  /*7240*/  HMMA.16816.F32 R4, R32, R16.reuse, RZ ;  /* 0x000000102004723c */ /* 0x082fe800000018ff */
[----:B------:R-:W-:Y:S05]  /*7250*/  LDSM.16.M88.4 R60, [R149+0x16000] ;  /* 0x01600000953c783b */ /* 0x000fea0000000200 */
[----:B------:R-:W-:Y:S01]  /*7260*/  LDSM.16.MT88.4 R64, [R3+0xd000] ;  /* 0x00d000000340783b */ /* 0x000fe20000004200 */
[C---:B--2---:R-:W-:Y:S04]  /*7270*/  HMMA.16816.F32 R8, R28.reuse, R16, RZ ;  /* 0x000000101c08723c */ /* 0x044fe800000018ff */
[----:B------:R-:W-:Y:S04]  /*7280*/  LDSM.16.MT88.4 R132, [R2+0xd800] ;  /* 0x00d800000284783b */ /* 0x000fe80000004200 */
[-C--:B------:R-:W-:Y:S01]  /*7290*/  HMMA.16816.F32 R12, R28, R18.reuse, RZ ;  /* 0x000000121c0c723c */ /* 0x080fe200000018ff */
[----:B------:R-:W-:Y:S07]  /*72a0*/  LDSM.16.M88.4 R136, [R140+0x16000] ;  /* 0x016000008c88783b */ /* 0x000fee0000000200 */
[C---:B------:R-:W-:Y:S08]  /*72b0*/  HMMA.16816.F32 R16, R32.reuse, R18, RZ ;  /* 0x000000122010723c */ /* 0x040ff000000018ff */
[-C--:B---3--:R-:W-:Y:S08]  /*72c0*/  HMMA.16816.F32 R20, R32, R36.reuse, RZ ;  /* 0x000000242014723c */ /* 0x088ff000000018ff */
[C---:B------:R-:W-:Y:S08]  /*72d0*/  HMMA.16816.F32 R24, R28.reuse, R36, RZ ;  /* 0x000000241c18723c */ /* 0x040ff000000018ff */
[-C--:B------:R-:W-:Y:S08]  /*72e0*/  HMMA.16816.F32 R28, R28, R38.reuse, RZ ;  /* 0x000000261c1c723c */ /* 0x080ff000000018ff */
[----:B------:R-:W-:Y:S01]  /*72f0*/  HMMA.16816.F32 R32, R32, R38, RZ ;  /* 0x000000262020723c */ /* 0x000fe200000018ff */
[----:B------:R-:W1:Y:S07]  /*7300*/  LDSM.16.M88.4 R36, [R149+0x14000] ;  /* 0x014000009524783b */ /* 0x000e6e0000000200 */
[-C--:B----4-:R-:W-:Y:S08]  /*7310*/  HMMA.16816.F32 R4, R40, R44.reuse, R4 ;  /* 0x0000002c2804723c */ /* 0x090ff00000001804 */
[C---:B------:R-:W-:Y:S08]  /*7320*/  HMMA.16816.F32 R8, R48.reuse, R44, R8 ;  /* 0x0000002c3008723c */ /* 0x040ff00000001808 */
[-C--:B------:R-:W-:Y:S08]  /*7330*/  HMMA.16816.F32 R12, R48, R46.reuse, R12 ;  /* 0x0000002e300c723c */ /* 0x080ff0000000180c */
[C---:B------:R-:W-:Y:S01]  /*7340*/  HMMA.16816.F32 R16, R40.reuse, R46, R16 ;  /* 0x0000002e2810723c */ /* 0x040fe20000001810 */
[----:B------:R-:W2:Y:S07]  /*7350*/  LDSM.16.M88.4 R44, [R140+0x14000] ;  /* 0x014000008c2c783b */ /* 0x000eae0000000200 */
[-C--:B------:R-:W-:Y:S08]  /*7360*/  HMMA.16816.F32 R20, R40, R52.reuse, R20 ;  /* 0x000000342814723c */ /* 0x080ff00000001814 */
[C---:B------:R-:W-:Y:S08]  /*7370*/  HMMA.16816.F32 R24, R48.reuse, R52, R24 ;  /* 0x000000343018723c */ /* 0x040ff00000001818 */
[-C--:B------:R-:W-:Y:S01]  /*7380*/  HMMA.16816.F32 R28, R48, R54.reuse, R28 ;  /* 0x00000036301c723c */ /* 0x080fe2000000181c */
[----:B------:R-:W3:Y:S07]  /*7390*/  LDSM.16.MT88.4 R48, [R3+0xd800] ;  /* 0x00d800000330783b */ /* 0x000eee0000004200 */
[----:B------:R-:W-:Y:S01]  /*73a0*/  HMMA.16816.F32 R32, R40, R54, R32 ;  /* 0x000000362820723c */ /* 0x000fe20000001820 */
[----:B------:R-:W-:Y:S05]  /*73b0*/  LDSM.16.M88.4 R40, [R148+0x18000] ;  /* 0x018000009428783b */ /* 0x000fea0000000200 */
[----:B------:R-:W4:Y:S02]  /*73c0*/  LDSM.16.MT88.4 R52, [R2+0xe000] ;  /* 0x00e000000234783b */ /* 0x000f240000004200 */
[-C--:B-1----:R-:W-:Y:S08]  /*73d0*/  HMMA.16816.F32 R4, R36, R56.reuse, R4 ;  /* 0x000000382404723c */ /* 0x082ff00000001804 */
[C---:B------:R-:W-:Y:S08]  /*73e0*/  HMMA.16816.F32 R8, R60.reuse, R56, R8 ;  /* 0x000000383c08723c */ /* 0x040ff00000001808 */
[-C--:B------:R-:W-:Y:S08]  /*73f0*/  HMMA.16816.F32 R12, R60, R58.reuse, R12 ;  /* 0x0000003a3c0c723c */ /* 0x080ff0000000180c */
[C---:B------:R-:W-:Y:S01]  /*7400*/  HMMA.16816.F32 R16, R36.reuse, R58, R16 ;  /* 0x0000003a2410723c */ /* 0x040fe20000001810 */
[----:B------:R-:W-:Y:S07]  /*7410*/  LDSM.16.MT88.4 R56, [R3+0xe000] ;  /* 0x00e000000338783b */ /* 0x000fee0000004200 */
[-C--:B------:R-:W-:Y:S08]  /*7420*/  HMMA.16816.F32 R20, R36, R64.reuse, R20 ;  /* 0x000000402414723c */ /* 0x080ff00000001814 */
[C---:B------:R-:W-:Y:S08]  /*7430*/  HMMA.16816.F32 R24, R60.reuse, R64, R24 ;  /* 0x000000403c18723c */ /* 0x040ff00000001818 */
[-C--:B------:R-:W-:Y:S01]  /*7440*/  HMMA.16816.F32 R28, R60, R66.reuse, R28 ;  /* 0x000000423c1c723c */ /* 0x080fe2000000181c */
[----:B------:R-:W-:Y:S07]  /*7450*/  LDSM.16.MT88.4 R60, [R3+0xf000] ;  /* 0x00f00000033c783b */ /* 0x000fee0000004200 */
[----:B------:R-:W-:Y:S01]  /*7460*/  HMMA.16816.F32 R32, R36, R66, R32 ;  /* 0x000000422420723c */ /* 0x000fe20000001820 */
[----:B------:R-:W1:Y:S07]  /*7470*/  LDSM.16.M88.4 R36, [R148+0x1a000] ;  /* 0x01a000009424783b */ /* 0x000e6e0000000200 */
[-C--:B--2---:R-:W-:Y:S08]  /*7480*/  HMMA.16816.F32 R4, R44, R132.reuse, R4 ;  /* 0x000000842c04723c */ /* 0x084ff00000001804 */
[C---:B------:R-:W-:Y:S08]  /*7490*/  HMMA.16816.F32 R8, R136.reuse, R132, R8 ;  /* 0x000000848808723c */ /* 0x040ff00000001808 */
[-C--:B------:R-:W-:Y:S08]  /*74a0*/  HMMA.16816.F32 R12, R136, R134.reuse, R12 ;  /* 0x00000086880c723c */ /* 0x080ff0000000180c */
[C---:B------:R-:W-:Y:S08]  /*74b0*/  HMMA.16816.F32 R16, R44.reuse, R134, R16 ;  /* 0x000000862c10723c */ /* 0x040ff00000001810 */
[-C--:B---3--:R-:W-:Y:S08]  /*74c0*/  HMMA.16816.F32 R20, R44, R48.reuse, R20 ;  /* 0x000000302c14723c */ /* 0x088ff00000001814 */
[C---:B------:R-:W-:Y:S04]  /*74d0*/  HMMA.16816.F32 R24, R136.reuse, R48, R24 ;  /* 0x000000308818723c */ /* 0x040fe80000001818 */
[C---:B------:R-:W-:Y:S04]  /*74e0*/  IMAD.SHL.U32 R48, R181.reuse, 0x8, RZ ;  /* 0x00000008b5307824 */ /* 0x040fe800078e00ff */
[-C--:B------:R-:W-:Y:S03]  /*74f0*/  HMMA.16816.F32 R28, R136, R50.reuse, R28 ;  /* 0x00000032881c723c */ /* 0x080fe6000000181c */
[C---:B------:R-:W-:Y:S04]  /*7500*/  LEA R176, P0, R48.reuse, R220, 0x2 ;  /* 0x000000dc30b07211 */ /* 0x040fe800078010ff */
[----:B------:R-:W-:Y:S01]  /*7510*/  LEA.HI.X.SX32 R177, R48, R221, 0x2, P0 ;  /* 0x000000dd30b17211 */ /* 0x000fe200000f16ff */
[----:B------:R-:W-:Y:S01]  /*7520*/  HMMA.16816.F32 R32, R44, R50, R32 ;  /* 0x000000322c20723c */ /* 0x000fe20000001820 */
[----:B------:R-:W-:Y:S03]  /*7530*/  LDSM.16.M88.4 R44, [R151+0x18000] ;  /* 0x01800000972c783b */ /* 0x000fe60000000200 */
[C---:B------:R-:W-:Y:S02]  /*7540*/  LEA R174, P0, R181.reuse, R176, 0x5 ;  /* 0x000000b0b5ae7211 */ /* 0x040fe400078028ff */
[----:B------:R-:W2:Y:S02]  /*7550*/  LDSM.16.MT88.4 R48, [R2+0xe800] ;  /* 0x00e800000230783b */ /* 0x000ea40000004200 */
[-C--:B----4-:R-:W-:Y:S05]  /*7560*/  HMMA.16816.F32 R4, R40, R52.reuse, R4 ;  /* 0x000000342804723c */ /* 0x090fea0000001804 */
[C---:B------:R-:W-:Y:S02]  /*7570*/  LEA.HI.X.SX32 R175, R181.reuse, R177, 0x5, P0 ;  /* 0x000000b1b5af7211 */ /* 0x040fe400000f2eff */
[C---:B------:R-:W-:Y:S01]  /*7580*/  LEA R172, P0, R181.reuse, R174, 0x5 ;  /* 0x000000aeb5ac7211 */ /* 0x040fe200078028ff */
[C---:B-1----:R-:W-:Y:S04]  /*7590*/  HMMA.16816.F32 R8, R36.reuse, R52, R8 ;  /* 0x000000342408723c */ /* 0x042fe80000001808 */
[C---:B------:R-:W-:Y:S02]  /*75a0*/  LEA.HI.X.SX32 R173, R181.reuse, R175, 0x5, P0 ;  /* 0x000000afb5ad7211 */ /* 0x040fe400000f2eff */
[C---:B------:R-:W-:Y:S02]  /*75b0*/  LEA R162, P0, R181.reuse, R172, 0x5 ;  /* 0x000000acb5a27211 */ /* 0x040fe400078028ff */
[-C--:B------:R-:W-:Y:S03]  /*75c0*/  HMMA.16816.F32 R12, R36, R54.reuse, R12 ;  /* 0x00000036240c723c */ /* 0x080fe6000000180c */
[C---:B------:R-:W-:Y:S02]  /*75d0*/  LEA.HI.X.SX32 R163, R181.reuse, R173, 0x5, P0 ;  /* 0x000000adb5a37211 */ /* 0x040fe400000f2eff */
[C---:B------:R-:W-:Y:S03]  /*75e0*/  LEA R160, P0, R181.reuse, R162, 0x5 ;  /* 0x000000a2b5a07211 */ /* 0x040fe600078028ff */
[C---:B------:R-:W-:Y:S01]  /*75f0*/  HMMA.16816.F32 R16, R40.reuse, R54, R16 ;  /* 0x000000362810723c */ /* 0x040fe20000001810 */
[----:B------:R-:W1:Y:S03]  /*7600*/  LDSM.16.M88.4 R52, [R151+0x1a000] ;  /* 0x01a000009734783b */ /* 0x000e660000000200 */
[C---:B------:R-:W-:Y:S02]  /*7610*/  LEA.HI.X.SX32 R161, R181.reuse, R163, 0x5, P0 ;  /* 0x000000a3b5a17211 */ /* 0x040fe400000f2eff */
[C---:B------:R-:W-:Y:S02]  /*7620*/  LEA R158, P0, R181.reuse, R160, 0x5 ;  /* 0x000000a0b59e7211 */ /* 0x040fe400078028ff */
[-C--:B------:R-:W-:Y:S03]  /*7630*/  HMMA.16816.F32 R20, R40, R56.reuse, R20 ;  /* 0x000000382814723c */ /* 0x080fe60000001814 */
[C---:B------:R-:W-:Y:S02]  /*7640*/  LEA.HI.X.SX32 R159, R181.reuse, R161, 0x5, P0 ;  /* 0x000000a1b59f7211 */ /* 0x040fe400000f2eff */
[C---:B------:R-:W-:Y:S03]  /*7650*/  LEA R154, P0, R181.reuse, R158, 0x5 ;  /* 0x0000009eb59a7211 */ /* 0x040fe600078028ff */
[C---:B------:R-:W-:Y:S04]  /*7660*/  HMMA.16816.F32 R24, R36.reuse, R56, R24 ;  /* 0x000000382418723c */ /* 0x040fe80000001818 */
[C---:B------:R-:W-:Y:S02]  /*7670*/  LEA.HI.X.SX32 R155, R181.reuse, R159, 0x5, P0 ;  /* 0x0000009fb59b7211 */ /* 0x040fe400000f2eff */
[C---:B------:R-:W-:Y:S02]  /*7680*/  LEA R152, P0, R181.reuse, R154, 0x5 ;  /* 0x0000009ab5987211 */ /* 0x040fe400078028ff */
[-C--:B------:R-:W-:Y:S01]  /*7690*/  HMMA.16816.F32 R28, R36, R58.reuse, R28 ;  /* 0x0000003a241c723c */ /* 0x080fe2000000181c */
[----:B------:R-:W3:Y:S02]  /*76a0*/  LDSM.16.MT88.4 R36, [R3+0xe800] ;  /* 0x00e800000324783b */ /* 0x000ee40000004200 */
[C---:B------:R-:W-:Y:S02]  /*76b0*/  LEA.HI.X.SX32 R153, R181.reuse, R155, 0x5, P0 ;  /* 0x0000009bb5997211 */ /* 0x040fe400000f2eff */
[C---:B------:R-:W-:Y:S03]  /*76c0*/  LEA R146, P0, R181.reuse, R152, 0x5 ;  /* 0x00000098b5927211 */ /* 0x040fe600078028ff */
[----:B------:R-:W-:Y:S01]  /*76d0*/  HMMA.16816.F32 R32, R40, R58, R32 ;  /* 0x0000003a2820723c */ /* 0x000fe20000001820 */
[----:B------:R-:W-:Y:S03]  /*76e0*/  LDSM.16.M88.4 R40, [R149+0x18000] ;  /* 0x018000009528783b */ /* 0x000fe60000000200 */
[C---:B------:R-:W-:Y:S02]  /*76f0*/  LEA.HI.X.SX32 R147, R181.reuse, R153, 0x5, P0 ;  /* 0x00000099b5937211 */ /* 0x040fe400000f2eff */
[----:B------:R-:W4:Y:S01]  /*7700*/  LDSM.16.MT88.4 R56, [R2+0xf000] ;  /* 0x00f000000238783b */ /* 0x000f220000004200 */
[C---:B------:R-:W-:Y:S01]  /*7710*/  LEA R144, P0, R181.reuse, R146, 0x5 ;  /* 0x00000092b5907211 */ /* 0x040fe200078028ff */
[-C--:B--2---:R-:W-:Y:S05]  /*7720*/  HMMA.16816.F32 R4, R44, R48.reuse, R4 ;  /* 0x000000302c04723c */ /* 0x084fea0000001804 */
        /* <DEDUP_REMOVED lines=9> */
[----:B------:R1:W2:Y:S03]  /*77c0*/  LDSM.16.M88.4 R48, [R149+0x1a000] ;  /* 0x01a000009530783b */ /* 0x0002a60000000200 */
[C---:B------:R-:W-:Y:S02]  /*77d0*/  LEA.HI.X.SX32 R135, R181.reuse, R137, 0x5, P0 ;  /* 0x00000089b5877211 */ /* 0x040fe400000f2eff */
[C---:B------:R-:W-:Y:S02]  /*77e0*/  LEA R132, P0, R181.reuse, R134, 0x5 ;  /* 0x00000086b5847211 */ /* 0x040fe400078028ff */
[-C--:B---3--:R-:W-:Y:S03]  /*77f0*/  HMMA.16816.F32 R20, R44, R36.reuse, R20 ;  /* 0x000000242c14723c */ /* 0x088fe60000001814 */
[C---:B------:R-:W-:Y:S02]  /*7800*/  LEA.HI.X.SX32 R133, R181.reuse, R135, 0x5, P0 ;  /* 0x00000087b5857211 */ /* 0x040fe400000f2eff */
[C---:B------:R-:W-:Y:S03]  /*7810*/  LEA R148, P0, R181.reuse, R132, 0x5 ;  /* 0x00000084b5947211 */ /* 0x040fe600078028ff */
[C---:B------:R-:W-:Y:S08]  /*7820*/  HMMA.16816.F32 R24, R52.reuse, R36, R24 ;  /* 0x000000243418723c */ /* 0x040ff00000001818 */
[-C--:B------:R-:W-:Y:S01]  /*7830*/  HMMA.16816.F32 R28, R52, R38.reuse, R28 ;  /* 0x00000026341c723c */ /* 0x080fe2000000181c */
[----:B------:R-:W-:Y:S02]  /*7840*/  LDSM.16.M88.4 R52, [R140+0x1a000] ;  /* 0x01a000008c34783b */ /* 0x000fe40000000200 */
[C---:B-1----:R-:W-:Y:S05]  /*7850*/  LEA.HI.X.SX32 R149, R181.reuse, R133, 0x5, P0 ;  /* 0x00000085b5957211 */ /* 0x042fea00000f2eff */
[----:B------:R-:W-:Y:S01]  /*7860*/  HMMA.16816.F32 R32, R44, R38, R32 ;  /* 0x000000262c20723c */ /* 0x000fe20000001820 */
[----:B------:R1:W-:Y:S03]  /*7870*/  LDSM.16.MT88.4 R44, [R2+0xf800] ;  /* 0x00f80000022c783b */ /* 0x0003e60000004200 */
[C---:B------:R-:W-:Y:S02]  /*7880*/  IMAD.WIDE R178, R181.reuse, -0x1c0, R148 ;  /* 0xfffffe40b5b27825 */ /* 0x040fe400078e0294 */
[----:B------:R-:W3:Y:S02]  /*7890*/  LDSM.16.M88.4 R36, [R140+0x18000] ;  /* 0x018000008c24783b */ /* 0x000ee40000000200 */
[-C--:B----4-:R-:W-:Y:S05]  /*78a0*/  HMMA.16816.F32 R4, R40, R56.reuse, R4 ;  /* 0x000000382804723c */ /* 0x090fea0000001804 */
[C---:B------:R-:W-:Y:S03]  /*78b0*/  LEA R66, P0, R181.reuse, R178, 0x5 ;  /* 0x000000b2b5427211 */ /* 0x040fe600078028ff */
[C---:B--2---:R-:W-:Y:S04]  /*78c0*/  HMMA.16816.F32 R8, R48.reuse, R56, R8 ;  /* 0x000000383008723c */ /* 0x044fe80000001808 */
[C---:B------:R-:W-:Y:S02]  /*78d0*/  LEA.HI.X.SX32 R67, R181.reuse, R179, 0x5, P0 ;  /* 0x000000b3b5437211 */ /* 0x040fe400000f2eff */
[C---:B------:R-:W-:Y:S02]  /*78e0*/  LEA R64, P0, R181.reuse, R66, 0x5 ;  /* 0x00000042b5407211 */ /* 0x040fe400078028ff */
[-C--:B------:R-:W-:Y:S03]  /*78f0*/  HMMA.16816.F32 R12, R48, R58.reuse, R12 ;  /* 0x0000003a300c723c */ /* 0x080fe6000000180c */
[----:B------:R-:W-:Y:S02]  /*7900*/  LEA.HI.X.SX32 R65, R181, R67, 0x5, P0 ;  /* 0x00000043b5417211 */ /* 0x000fe400000f2eff */
[----:B-1----:R-:W-:Y:S03]  /*7910*/  @P1 SHF.R.U32.HI R2, RZ, 0x2, R171 ;  /* 0x00000002ff021819 */ /* 0x002fe600000116ab */
[C---:B------:R-:W-:Y:S04]  /*7920*/  HMMA.16816.F32 R16, R40.reuse, R58, R16 ;  /* 0x0000003a2810723c */ /* 0x040fe80000001810 */
[----:B------:R-:W-:Y:S04]  /*7930*/  @P1 LOP3.LUT R231, R141, 0x7, R2, 0xf8, !PT ;  /* 0x000000078de71812 */ /* 0x000fe800078ef802 */
[-C--:B------:R-:W-:Y:S08]  /*7940*/  HMMA.16816.F32 R20, R40, R60.reuse, R20 ;  /* 0x0000003c2814723c */ /* 0x080ff00000001814 */
[C---:B------:R-:W-:Y:S04]  /*7950*/  HMMA.16816.F32 R24, R48.reuse, R60, R24 ;  /* 0x0000003c3018723c */ /* 0x040fe80000001818 */
[C---:B------:R-:W-:Y:S04]  /*7960*/  LEA R60, P0, R181.reuse, R64, 0x5 ;  /* 0x00000040b53c7211 */ /* 0x040fe800078028ff */
[-C--:B------:R-:W-:Y:S03]  /*7970*/  HMMA.16816.F32 R28, R48, R62.reuse, R28 ;  /* 0x0000003e301c723c */ /* 0x080fe6000000181c */
[C---:B------:R-:W-:Y:S02]  /*7980*/  LEA.HI.X.SX32 R61, R181.reuse, R65, 0x5, P0 ;  /* 0x00000041b53d7211 */ /* 0x040fe400000f2eff */
[C---:B------:R-:W-:Y:S03]  /*7990*/  LEA R58, P0, R181.reuse, R60, 0x5 ;  /* 0x0000003cb53a7211 */ /* 0x040fe600078028ff */
[----:B------:R-:W-:Y:S01]  /*79a0*/  HMMA.16816.F32 R32, R40, R62, R32 ;  /* 0x0000003e2820723c */ /* 0x000fe20000001820 */
[----:B------:R1:W2:Y:S03]  /*79b0*/  LDSM.16.MT88.4 R40, [R3+0xf800] ;  /* 0x00f800000328783b */ /* 0x0002a60000004200 */
[C---:B------:R-:W-:Y:S02]  /*79c0*/  LEA.HI.X.SX32 R59, R181.reuse, R61, 0x5, P0 ;  /* 0x0000003db53b7211 */ /* 0x040fe400000f2eff */
[C---:B------:R-:W-:Y:S02]  /*79d0*/  LEA R56, P0, R181.reuse, R58, 0x5 ;  /* 0x0000003ab5387211 */ /* 0x040fe400078028ff */
[-C--:B---3--:R-:W-:Y:S05]  /*79e0*/  HMMA.16816.F32 R4, R36, R44.reuse, R4 ;  /* 0x0000002c2404723c */ /* 0x088fea0000001804 */
[C---:B------:R-:W-:Y:S02]  /*79f0*/  LEA.HI.X.SX32 R57, R181.reuse, R59, 0x5, P0 ;  /* 0x0000003bb5397211 */ /* 0x040fe400000f2eff */
[C---:B------:R-:W-:Y:S01]  /*7a00*/  LEA R50, P0, R181.reuse, R56, 0x5 ;  /* 0x00000038b5327211 */ /* 0x040fe200078028ff */
[C---:B------:R-:W-:Y:S04]  /*7a10*/  HMMA.16816.F32 R8, R52.reuse, R44, R8 ;  /* 0x0000002c3408723c */ /* 0x040fe80000001808 */
[C---:B------:R-:W-:Y:S02]  /*7a20*/  LEA.HI.X.SX32 R51, R181.reuse, R57, 0x5, P0 ;  /* 0x00000039b5337211 */ /* 0x040fe400000f2eff */
[----:B------:R-:W-:Y:S02]  /*7a30*/  LEA R48, P0, R181, R50, 0x5 ;  /* 0x00000032b5307211 */ /* 0x000fe400078028ff */
[-C--:B------:R-:W-:Y:S03]  /*7a40*/  HMMA.16816.F32 R12, R52, R46.reuse, R12 ;  /* 0x0000002e340c723c */ /* 0x080fe6000000180c */
[----:B-1----:R-:W-:Y:S01]  /*7a50*/  @P1 IMAD.WIDE.U32 R2, R231, R182, UR42 ;  /* 0x0000002ae7021e25 */ /* 0x002fe2000f8e00b6 */
[C---:B------:R-:W-:Y:S01]  /*7a60*/  LEA.HI.X.SX32 R49, R181.reuse, R51, 0x5, P0 ;  /* 0x00000033b5317211 */ /* 0x040fe200000f2eff */
[----:B------:R-:W-:Y:S01]  /*7a70*/  @UP0 UMOV UR42, UR35 ;  /* 0x00000023002a0c82 */ /* 0x000fe20008000000 */
[----:B------:R-:W-:Y:S02]  /*7a80*/  @UP0 UMOV UR43, UR34 ;  /* 0x00000022002b0c82 */ /* 0x000fe40008000000 */
[C---:B------:R-:W-:Y:S01]  /*7a90*/  HMMA.16816.F32 R16, R36.reuse, R46, R16 ;  /* 0x0000002e2410723c */ /* 0x040fe20000001810 */
[----:B------:R-:W5:Y:S03]  /*7aa0*/  @P1 LDG.E R245, desc[UR26][R2.64+-0x200] ;  /* 0xfffe001a02f51981 */ /* 0x000f66000c1e1900 */
[C---:B------:R-:W-:Y:S02]  /*7ab0*/  LEA R46, P0, R181.reuse, R48, 0x5 ;  /* 0x00000030b52e7211 */ /* 0x040fe400078028ff */
[----:B------:R-:W5:Y:S02]  /*7ac0*/  @P1 LDG.E R244, desc[UR26][R2.64+-0x1e0] ;  /* 0xfffe201a02f41981 */ /* 0x000f64000c1e1900 */
[C---:B------:R-:W-:Y:S01]  /*7ad0*/  LEA.HI.X.SX32 R47, R181.reuse, R49, 0x5, P0 ;  /* 0x00000031b52f7211 */ /* 0x040fe200000f2eff */
[-C--:B--2---:R-:W-:Y:S02]  /*7ae0*/  HMMA.16816.F32 R20, R36, R40.reuse, R20 ;  /* 0x000000282414723c */ /* 0x084fe40000001814 */
[----:B------:R-:W5:Y:S01]  /*7af0*/  @P1 LDG.E R243, desc[UR26][R2.64+-0x100] ;  /* 0xffff001a02f31981 */ /* 0x000f62000c1e1900 */
[C---:B------:R-:W-:Y:S04]  /*7b00*/  LEA R44, P0, R181.reuse, R46, 0x5 ;  /* 0x0000002eb52c7211 */ /* 0x040fe800078028ff */
[----:B------:R1:W5:Y:S01]  /*7b10*/  @P1 LDG.E R242, desc[UR26][R2.64+-0xe0] ;  /* 0xffff201a02f21981 */ /* 0x000362000c1e1900 */
[C---:B------:R-:W-:Y:S01]  /*7b20*/  LEA.HI.X.SX32 R45, R181.reuse, R47, 0x5, P0 ;  /* 0x0000002fb52d7211 */ /* 0x040fe200000f2eff */
[C---:B------:R-:W-:Y:S03]  /*7b30*/  HMMA.16816.F32 R24, R52.reuse, R40, R24 ;  /* 0x000000283418723c */ /* 0x040fe60000001818 */
[----:B------:R-:W-:Y:S01]  /*7b40*/  REDG.E.ADD.F32.FTZ.RN.STRONG.GPU desc[UR26][R220.64], R4 ;  /* 0x00000004dc0079a6 */ /* 0x000fe2000c12f31a */
[C---:B------:R-:W-:Y:S04]  /*7b50*/  LEA R40, P0, R181.reuse, R44, 0x5 ;  /* 0x0000002cb5287211 */ /* 0x040fe800078028ff */
[----:B------:R-:W-:Y:S01]  /*7b60*/  REDG.E.ADD.F32.FTZ.RN.STRONG.GPU desc[UR26][R176.64], R5 ;  /* 0x00000005b00079a6 */ /* 0x000fe2000c12f31a */
[-C--:B------:R-:W-:Y:S04]  /*7b70*/  HMMA.16816.F32 R28, R52, R42.reuse, R28 ;  /* 0x0000002a341c723c */ /* 0x080fe8000000181c */
[----:B------:R2:W-:Y:S01]  /*7b80*/  REDG.E.ADD.F32.FTZ.RN.STRONG.GPU desc[UR26][R174.64], R6 ;  /* 0x00000006ae0079a6 */ /* 0x0005e2000c12f31a */
[C---:B------:R-:W-:Y:S04]  /*7b90*/  LEA.HI.X.SX32 R41, R181.reuse, R45, 0x5, P0 ;  /* 0x0000002db5297211 */ /* 0x040fe800000f2eff */
[----:B------:R3:W-:Y:S01]  /*7ba0*/  REDG.E.ADD.F32.FTZ.RN.STRONG.GPU desc[UR26][R172.64], R7 ;  /* 0x00000007ac0079a6 */ /* 0x0007e2000c12f31a */
[----:B------:R-:W-:Y:S04]  /*7bb0*/  HMMA.16816.F32 R32, R36, R42, R32 ;  /* 0x0000002a2420723c */ /* 0x000fe80000001820 */
[----:B------:R4:W-:Y:S05]  /*7bc0*/  REDG.E.ADD.F32.FTZ.RN.STRONG.GPU desc[UR26][R162.64], R8 ;  /* 0x00000008a20079a6 */ /* 0x0009ea000c12f31a */
[----:B------:R4:W-:Y:S05]  /*7bd0*/  REDG.E.ADD.F32.FTZ.RN.STRONG.GPU desc[UR26][R160.64], R9 ;  /* 0x00000009a00079a6 */ /* 0x0009ea000c12f31a */
[----:B------:R-:W-:Y:S05]  /*7be0*/  REDG.E.ADD.F32.FTZ.RN.STRONG.GPU desc[UR26][R158.64], R10 ;  /* 0x0000000a9e0079a6 */ /* 0x000fea000c12f31a */
[----:B------:R-:W-:Y:S05]  /*7bf0*/  REDG.E.ADD.F32.FTZ.RN.STRONG.GPU desc[UR26][R154.64], R11 ;  /* 0x0000000b9a0079a6 */ /* 0x000fea000c12f31a */
[----:B------:R-:W-:Y:S01]  /*7c00*/  REDG.E.ADD.F32.FTZ.RN.STRONG.GPU desc[UR26][R152.64], R16 ;  /* 0x00000010980079a6 */ /* 0x000fe2000c12f31a */
[C---:B--2---:R-:W-:Y:S04]  /*7c10*/  LEA R6, P0, R181.reuse, R40, 0x5 ;  /* 0x00000028b5067211 */ /* 0x044fe800078028ff */
[----:B------:R-:W-:Y:S01]  /*7c20*/  REDG.E.ADD.F32.FTZ.RN.STRONG.GPU desc[UR26][R146.64], R17 ;  /* 0x00000011920079a6 */ /* 0x000fe2000c12f31a */
[C---:B---3--:R-:W-:Y:S04]  /*7c30*/  LEA.HI.X.SX32 R7, R181.reuse, R41, 0x5, P0 ;  /* 0x00000029b5077211 */ /* 0x048fe800000f2eff */
[----:B------:R-:W-:Y:S01]  /*7c40*/  REDG.E.ADD.F32.FTZ.RN.STRONG.GPU desc[UR26][R144.64], R18 ;  /* 0x00000012900079a6 */ /* 0x000fe2000c12f31a */
[C---:B------:R-:W-:Y:S04]  /*7c50*/  LEA R4, P0, R181.reuse, R6, 0x5 ;  /* 0x00000006b5047211 */ /* 0x040fe800078028ff */
[----:B------:R-:W-:Y:S01]  /*7c60*/  REDG.E.ADD.F32.FTZ.RN.STRONG.GPU desc[UR26][R138.64], R19 ;  /* 0x000000138a0079a6 */ /* 0x000fe2000c12f31a */
[C---:B------:R-:W-:Y:S02]  /*7c70*/  LEA.HI.X.SX32 R5, R181.reuse, R7, 0x5, P0 ;  /* 0x00000007b5057211 */ /* 0x040fe400000f2eff */
[C---:B-1----:R-:W-:Y:S02]  /*7c80*/  LEA R2, P0, R181.reuse, R4, 0x5 ;  /* 0x00000004b5027211 */ /* 0x042fe400078028ff */
[----:B------:R-:W-:Y:S02]  /*7c90*/  REDG.E.ADD.F32.FTZ.RN.STRONG.GPU desc[UR26][R136.64], R12 ;  /* 0x0000000c880079a6 */ /* 0x000fe4000c12f31a */
[C---:B------:R-:W-:Y:S03]  /*7ca0*/  LEA.HI.X.SX32 R3, R181.reuse, R5, 0x5, P0 ;  /* 0x00000005b5037211 */ /* 0x040fe600000f2eff */
[----:B------:R-:W-:Y:S01]  /*7cb0*/  REDG.E.ADD.F32.FTZ.RN.STRONG.GPU desc[UR26][R134.64], R13 ;  /* 0x0000000d860079a6 */ /* 0x000fe2000c12f31a */
[C---:B----4-:R-:W-:Y:S04]  /*7cc0*/  LEA R8, P0, R181.reuse, R2, 0x5 ;  /* 0x00000002b5087211 */ /* 0x050fe800078028ff */
[----:B------:R-:W-:Y:S01]  /*7cd0*/  REDG.E.ADD.F32.FTZ.RN.STRONG.GPU desc[UR26][R132.64], R14 ;  /* 0x0000000e840079a6 */ /* 0x000fe2000c12f31a */
[----:B------:R-:W-:Y:S02]  /*7ce0*/  LEA.HI.X.SX32 R9, R181, R3, 0x5, P0 ;  /* 0x00000003b5097211 */ /* 0x000fe400000f2eff */
[----:B------:R-:W-:Y:S02]  /*7cf0*/  PLOP3.LUT P0, PT, PT, PT, UP2, 0x80, 0x8 ;  /* 0x000000000008781c */ /* 0x000fe40003f0f028 */
[----:B------:R-:W-:Y:S01]  /*7d00*/  REDG.E.ADD.F32.FTZ.RN.STRONG.GPU desc[UR26][R148.64], R15 ;  /* 0x0000000f940079a6 */ /* 0x000fe2000c12f31a */
[----:B------:R-:W-:Y:S04]  /*7d10*/  @UP0 UIADD3 UR12, UP2, UPT, UR12, -0x200, URZ ;  /* 0xfffffe000c0c0890 */ /* 0x000fe8000ff5e0ff */
[----:B------:R-:W-:Y:S01]  /*7d20*/  REDG.E.ADD.F32.FTZ.RN.STRONG.GPU desc[UR26][R220.64+0x80], R20 ;  /* 0x00008014dc0079a6 */ /* 0x000fe2000c12f31a */
[----:B------:R-:W-:Y:S02]  /*7d30*/  @UP0 UIADD3.X UR13, UPT, UPT, UR13, -0x1, URZ, UP2, !UPT ;  /* 0xffffffff0d0d0890 */ /* 0x000fe400097fe4ff */
[----:B------:R-:W-:Y:S02]  /*7d40*/  UISETP.GT.AND UP2, UPT, UR40, URZ, UPT ;  /* 0x000000ff2800728c */ /* 0x000fe4000bf44270 */
[----:B------:R-:W-:Y:S01]  /*7d50*/  REDG.E.ADD.F32.FTZ.RN.STRONG.GPU desc[UR26][R178.64+0x80], R21 ;  /* 0x00008015b20079a6 */ /* 0x000fe2000c12f31a */
[----:B------:R-:W-:Y:S04]  /*7d60*/  UMOV UR40, UR36 ;  /* 0x0000002400287c82 */ /* 0x000fe80008000000 */
[----:B------:R-:W-:Y:S05]  /*7d70*/  REDG.E.ADD.F32.FTZ.RN.STRONG.GPU desc[UR26][R66.64+0x80], R22 ;  /* 0x00008016420079a6 */ /* 0x000fea000c12f31a */
        /* <DEDUP_REMOVED lines=11> */
[----:B------:R1:W-:Y:S05]  /*7e30*/  REDG.E.ADD.F32.FTZ.RN.STRONG.GPU desc[UR26][R2.64+0x80], R30 ;  /* 0x0000801e020079a6 */ /* 0x0003ea000c12f31a */
[----:B------:R-:W-:Y:S05]  /*7e40*/  REDG.E.ADD.F32.FTZ.RN.STRONG.GPU desc[UR26][R8.64+0x80], R31 ;  /* 0x0000801f080079a6 */ /* 0x000fea000c12f31a */
[----:B------:R-:W-:Y:S05]  /*7e50*/  LDSM.16.MT88.4 R4, [R0+0x14000] ;  /* 0x014000000004783b */ /* 0x000fea0000004200 */
[----:B------:R-:W2:Y:S05]  /*7e60*/  LDSM.16.MT88.4 R8, [R164] ;  /* 0x00000000a408783b */ /* 0x000eaa0000004200 */
[----:B------:R-:W3:Y:S05]  /*7e70*/  LDSM.16.MT88.4 R12, [R0+0x18000] ;  /* 0x01800000000c783b */ /* 0x000eea0000004200 */
[----:B------:R-:W-:Y:S01]  /*7e80*/  LDSM.16.MT88.4 R20, [R0+0x14800] ;  /* 0x014800000014783b */ /* 0x000fe20000004200 */
[----:B-1----:R-:W-:Y:S04]  /*7e90*/  IMAD.IADD R2, R157, 0x1, R164 ;  /* 0x000000019d027824 */ /* 0x002fe800078e02a4 */
[----:B------:R-:W-:Y:S05]  /*7ea0*/  LDSM.16.MT88.4 R24, [R164+0x800] ;  /* 0x00080000a418783b */ /* 0x000fea0000004200 */
[----:B------:R-:W1:Y:S05]  /*7eb0*/  LDSM.16.MT88.4 R16, [R2] ;  /* 0x000000000210783b */ /* 0x000e6a0000004200 */
[----:B------:R-:W4:Y:S05]  /*7ec0*/  LDSM.16.MT88.4 R32, [R0+0x18800] ;  /* 0x018800000020783b */ /* 0x000f2a0000004200 */
[----:B------:R-:W-:Y:S05]  /*7ed0*/  LDSM.16.MT88.4 R28, [R164+0x1000] ;  /* 0x00100000a41c783b */ /* 0x000fea0000004200 */
[----:B------:R-:W-:Y:S01]  /*7ee0*/  LDSM.16.MT88.4 R36, [R0+0x19000] ;  /* 0x019000000024783b */ /* 0x000fe20000004200 */
[-C--:B--2---:R-:W-:Y:S04]  /*7ef0*/  HMMA.16816.F32 R100, R4, R8.reuse, R100 ;  /* 0x000000080464723c */ /* 0x084fe80000001864 */
[----:B------:R-:W-:Y:S05]  /*7f00*/  LDSM.16.MT88.4 R40, [R0+0x19800] ;  /* 0x019800000028783b */ /* 0x000fea0000004200 */
[----:B------:R-:W-:Y:S01]  /*7f10*/  LDSM.16.MT88.4 R44, [R2+0x1800] ;  /* 0x00180000022c783b */ /* 0x000fe20000004200 */
        /* <DEDUP_REMOVED lines=9> */
[----:B------:R-:W3:Y:S05]  /*7fb0*/  LDSM.16.MT88.4 R4, [R2+0x1000] ;  /* 0x001000000204783b */ /* 0x000eea0000004200 */
[----:B------:R-:W-:Y:S02]  /*7fc0*/  LDSM.16.MT88.4 R16, [R0+0x15800] ;  /* 0x015800000010783b */ /* 0x000fe40000004200 */
[-C--:B------:R-:W-:Y:S08]  /*7fd0*/  HMMA.16816.F32 R100, R20, R24.reuse, R100 ;  /* 0x000000181464723c */ /* 0x080ff00000001864 */
[C---:B----4-:R-:W-:Y:S08]  /*7fe0*/  HMMA.16816.F32 R104, R32.reuse, R24, R104 ;  /* 0x000000182068723c */ /* 0x050ff00000001868 */
[-C--:B------:R-:W-:Y:S08]  /*7ff0*/  HMMA.16816.F32 R108, R32, R26.reuse, R108 ;  /* 0x0000001a206c723c */ /* 0x080ff0000000186c */
[C---:B------:R-:W-:Y:S01]  /*8000*/  HMMA.16816.F32 R112, R20.reuse, R26, R112 ;  /* 0x0000001a1470723c */ /* 0x040fe20000001870 */
[----:B------:R-:W4:Y:S07]  /*8010*/  LDSM.16.MT88.4 R24, [R164+0x1800] ;  /* 0x00180000a418783b */ /* 0x000f2e0000004200 */
[-C--:B--2---:R-:W-:Y:S08]  /*8020*/  HMMA.16816.F32 R116, R20, R8.reuse, R116 ;  /* 0x000000081474723c */ /* 0x084ff00000001874 */
[C---:B------:R-:W-:Y:S08]  /*8030*/  HMMA.16816.F32 R120, R32.reuse, R8, R120 ;  /* 0x000000082078723c */ /* 0x040ff00000001878 */
[-C--:B------:R-:W-:Y:S01]  /*8040*/  HMMA.16816.F32 R124, R32, R10.reuse, R124 ;  /* 0x0000000a207c723c */ /* 0x080fe2000000187c */
[----:B------:R-:W-:Y:S07]  /*8050*/  LDSM.16.MT88.4 R32, [R2+0x2000] ;  /* 0x002000000220783b */ /* 0x000fee0000004200 */
[----:B------:R-:W-:Y:S01]  /*8060*/  HMMA.16816.F32 R128, R20, R10, R128 ;  /* 0x0000000a1480723c */ /* 0x000fe20000001880 */
[----:B------:R-:W-:Y:S05]  /*8070*/  LDSM.16.MT88.4 R8, [R0+0x16000] ;  /* 0x016000000008783b */ /* 0x000fea0000004200 */
[----:B------:R-:W2:Y:S02]  /*8080*/  LDSM.16.MT88.4 R20, [R164+0x2000] ;  /* 0x00200000a414783b */ /* 0x000ea40000004200 */
[-C--:B-1----:R-:W-:Y:S08]  /*8090*/  HMMA.16816.F32 R100, R12, R28.reuse, R100 ;  /* 0x0000001c0c64723c */ /* 0x082ff00000001864 */
[C---:B------:R-:W-:Y:S08]  /*80a0*/  HMMA.16816.F32 R104, R36.reuse, R28, R104 ;  /* 0x0000001c2468723c */ /* 0x040ff00000001868 */
        /* <DEDUP_REMOVED lines=8> */
[----:B------:R-:W-:Y:S05]  /*8130*/  LDSM.16.MT88.4 R4, [R0+0x16800] ;  /* 0x016800000004783b */ /* 0x000fea0000004200 */
[----:B------:R-:W3:Y:S02]  /*8140*/  LDSM.16.MT88.4 R12, [R164+0x2800] ;  /* 0x00280000a40c783b */ /* 0x000ee40000004200 */
        /* <DEDUP_REMOVED lines=10> */
[----:B------:R-:W-:Y:S05]  /*81f0*/  LDSM.16.MT88.4 R16, [R0+0x17000] ;  /* 0x017000000010783b */ /* 0x000fea0000004200 */
[----:B------:R-:W-:Y:S02]  /*8200*/  LDSM.16.MT88.4 R44, [R2+0x3000] ;  /* 0x00300000022c783b */ /* 0x000fe40000004200 */
[-C--:B--2---:R-:W-:Y:S08]  /*8210*/  HMMA.16816.F32 R100, R8, R20.reuse, R100 ;  /* 0x000000140864723c */ /* 0x084ff00000001864 */
[C---:B-1----:R-:W-:Y:S08]  /*8220*/  HMMA.16816.F32 R104, R28.reuse, R20, R104 ;  /* 0x000000141c68723c */ /* 0x042ff00000001868 */
        /* <DEDUP_REMOVED lines=8> */
[----:B------:R2:W-:Y:S05]  /*82b0*/  LDSM.16.MT88.4 R8, [R0+0x17800] ;  /* 0x017800000008783b */ /* 0x0005ea0000004200 */
[----:B------:R-:W-:Y:S02]  /*82c0*/  LDSM.16.MT88.4 R32, [R2+0x3800] ;  /* 0x003800000220783b */ /* 0x000fe40000004200 */
[-C--:B---3--:R-:W-:Y:S08]  /*82d0*/  HMMA.16816.F32 R100, R4, R12.reuse, R100 ;  /* 0x0000000c0464723c */ /* 0x088ff00000001864 */
[C---:B----4-:R-:W-:Y:S08]  /*82e0*/  HMMA.16816.F32 R104, R24.reuse, R12, R104 ;  /* 0x0000000c1868723c */ /* 0x050ff00000001868 */
[-C--:B------:R-:W-:Y:S03]  /*82f0*/  HMMA.16816.F32 R108, R24, R14.reuse, R108 ;  /* 0x0000000e186c723c */ /* 0x080fe6000000186c */
[C---:B--2---:R-:W-:Y:S02]  /*8300*/  VIADD R0, R164.reuse, 0xffffc000 ;  /* 0xffffc000a4007836 */ /* 0x044fe40000000000 */
[----:B------:R-:W-:Y:S03]  /*8310*/  @P0 VIADD R0, R164, 0x4000 ;  /* 0x00004000a4000836 */ /* 0x000fe60000000000 */
[C---:B------:R-:W-:Y:S01]  /*8320*/  HMMA.16816.F32 R112, R4.reuse, R14, R112 ;  /* 0x0000000e0470723c */ /* 0x040fe20000001870 */
[----:B------:R2:W3:Y:S07]  /*8330*/  LDSM.16.MT88.4 R12, [R164+0x3800] ;  /* 0x00380000a40c783b */ /* 0x0004ee0000004200 */
[-C--:B------:R-:W-:Y:S08]  /*8340*/  HMMA.16816.F32 R116, R4, R36.reuse, R116 ;  /* 0x000000240474723c */ /* 0x080ff00000001874 */
[C---:B------:R-:W-:Y:S08]  /*8350*/  HMMA.16816.F32 R120, R24.reuse, R36, R120 ;  /* 0x000000241878723c */ /* 0x040ff00000001878 */
[-C--:B------:R-:W-:Y:S03]  /*8360*/  HMMA.16816.F32 R124, R24, R38.reuse, R124 ;  /* 0x00000026187c723c */ /* 0x080fe6000000187c */
[----:B--2---:R-:W-:Y:S05]  /*8370*/  IMAD.MOV.U32 R164, RZ, RZ, R0 ;  /* 0x000000ffffa47224 */ /* 0x004fea00078e0000 */
        /* <DEDUP_REMOVED lines=9> */
[-C--:B---3--:R-:W-:Y:S08]  /*8410*/  HMMA.16816.F32 R100, R8, R12.reuse, R100 ;  /* 0x0000000c0864723c */ /* 0x088ff00000001864 */
[C---:B------:R-:W-:Y:S08]  /*8420*/  HMMA.16816.F32 R104, R28.reuse, R12, R104 ;  /* 0x0000000c1c68723c */ /* 0x040ff00000001868 */
[-C--:B------:R-:W-:Y:S08]  /*8430*/  HMMA.16816.F32 R108, R28, R14.reuse, R108 ;  /* 0x0000000e1c6c723c */ /* 0x080ff0000000186c */
[C---:B------:R-:W-:Y:S08]  /*8440*/  HMMA.16816.F32 R112, R8.reuse, R14, R112 ;  /* 0x0000000e0870723c */ /* 0x040ff00000001870 */
[-C--:B------:R-:W-:Y:S08]  /*8450*/  HMMA.16816.F32 R116, R8, R32.reuse, R116 ;  /* 0x000000200874723c */ /* 0x080ff00000001874 */
[C---:B------:R-:W-:Y:S08]  /*8460*/  HMMA.16816.F32 R120, R28.reuse, R32, R120 ;  /* 0x000000201c78723c */ /* 0x040ff00000001878 */
[-C--:B------:R-:W-:Y:S08]  /*8470*/  HMMA.16816.F32 R124, R28, R34.reuse, R124 ;  /* 0x000000221c7c723c */ /* 0x080ff0000000187c */
[----:B------:R-:W-:Y:S01]  /*8480*/  HMMA.16816.F32 R128, R8, R34, R128 ;  /* 0x000000220880723c */ /* 0x000fe20000001880 */
[----:B------:R-:W-:Y:S08]  /*8490*/  @!UPT UIADD3 URZ, UPT, UPT, URZ, URZ, URZ ;  /* 0x000000fffffff290 */ /* 0x000ff0000fffe0ff */
[----:B------:R-:W-:Y:S11]  /*84a0*/  BRA.U UP2, `(.L_x_467) ;  /* 0xffffffad02b87547 */ /* 0x000ff6000b83ffff */
[----:B------:R-:W1:Y:S01]  /*84b0*/  LDCU UR8, c[0x0][0x500] ;  /* 0x0000a000ff0877ac */ /* 0x000e620008000800 */
[----:B------:R-:W-:Y:S01]  /*84c0*/  IMAD.SHL.U32 R3, R171, 0x10, RZ ;  /* 0x00000010ab037824 */ /* 0x000fe200078e00ff */
[----:B------:R-:W-:Y:S01]  /*84d0*/  LOP3.LUT R2, R143, 0xc00, RZ, 0xc0, !PT ;  /* 0x00000c008f027812 */ /* 0x000fe200078ec0ff */
[C---:B------:R-:W-:Y:S01]  /*84e0*/  IMAD.SHL.U32 R0, R171.reuse, 0x2, RZ ;  /* 0x00000002ab007824 */ /* 0x040fe200078e00ff */
[----:B------:R-:W-:Y:S01]  /*84f0*/  LOP3.LUT P0, RZ, R171, 0x8, RZ, 0xc0, !PT ;  /* 0x00000008abff7812 */ /* 0x000fe2000780c0ff */
[----:B------:R-:W-:Y:S01]  /*8500*/  UMOV UR34, UR19 ;  /* 0x0000001300227c82 */ /* 0x000fe20008000000 */
[----:B------:R-:W-:Y:S02]  /*8510*/  LOP3.LUT R3, R3, 0x1c0, RZ, 0xc0, !PT ;  /* 0x000001c003037812 */ /* 0x000fe400078ec0ff */
[--C-:B------:R-:W-:Y:S02]  /*8520*/  LOP3.LUT R2, R2, 0x6, R0.reuse, 0xf8, !PT ;  /* 0x0000000602027812 */ /* 0x100fe400078ef800 */
[----:B------:R-:W-:-:S02]  /*8530*/  LOP3.LUT R0, R3, 0x38, R0, 0xf8, !PT ;  /* 0x0000003803007812 */ /* 0x000fc400078ef800 */
[----:B------:R-:W-:Y:S02]  /*8540*/  LOP3.LUT P1, RZ, R171, 0x10, RZ, 0xc0, !PT ;  /* 0x00000010abff7812 */ /* 0x000fe4000782c0ff */
[----:B------:R-:W-:Y:S02]  /*8550*/  LOP3.LUT R0, R2, R0, R142, 0xf6, !PT ;  /* 0x0000000002007212 */ /* 0x000fe400078ef68e */
[----:B------:R-:W-:Y:S01]  /*8560*/  F2FP.F16.F32.PACK_AB R68, R69, R68 ;  /* 0x000000444544723e */ /* 0x000fe200000000ff */
[----:B-1----:R-:W-:Y:S01]  /*8570*/  FMUL.FTZ R100, R100, UR8 ;  /* 0x0000000864647c20 */ /* 0x002fe20008410000 */
[----:B------:R-:W-:Y:S01]  /*8580*/  FMUL.FTZ R10, R101, UR8 ;  /* 0x00000008650a7c20 */ /* 0x000fe20008410000 */
[----:B------:R-:W-:Y:S01]  /*8590*/  LEA R0, R0, UR4, 0x1 ;  /* 0x0000000400007c11 */ /* 0x000fe2000f8e08ff */
[----:B------:R-:W-:Y:S01]  /*85a0*/  FMUL.FTZ R102, R102, UR8 ;  /* 0x0000000866667c20 */ /* 0x000fe20008410000 */
[----:B------:R-:W-:Y:S01]  /*85b0*/  FMUL.FTZ R20, R103, UR8 ;  /* 0x0000000867147c20 */ /* 0x000fe20008410000 */
[----:B------:R-:W-:Y:S01]  /*85c0*/  FMUL.FTZ R112, R112, UR8 ;  /* 0x0000000870707c20 */ /* 0x000fe20008410000 */
[----:B------:R-:W-:Y:S01]  /*85d0*/  F2FP.F16.F32.PACK_AB R10, R10, R100 ;  /* 0x000000640a0a723e */ /* 0x000fe200000000ff */
[----:B------:R-:W-:Y:S01]  /*85e0*/  BAR.SYNC.DEFER_BLOCKING 0x0 ;  /* 0x0000000000007b1d */ /* 0x000fe20000010000 */
[----:B------:R-:W-:-:S02]  /*85f0*/  VIADD R4, R0, 0xc000 ;  /* 0x0000c00000047836 */ /* 0x000fc40000000000 */
[----:B------:R-:W-:Y:S01]  /*8600*/  FMUL.FTZ R17, R113, UR8 ;  /* 0x0000000871117c20 */ /* 0x000fe20008410000 */
[----:B------:R-:W-:Y:S02]  /*8610*/  VIADD R3, R0, 0xc020 ;  /* 0x0000c02000037836 */ /* 0x000fe40000000000 */
[----:B------:R-:W-:Y:S01]  /*8620*/  FMUL.FTZ R114, R114, UR8 ;  /* 0x0000000872727c20 */ /* 0x000fe20008410000 */
[----:B------:R-:W-:Y:S02]  /*8630*/  @P0 VIADD R3, R4, 0xffffffe0 ;  /* 0xffffffe004030836 */ /* 0x000fe40000000000 */
[----:B------:R-:W-:Y:S01]  /*8640*/  FMUL.FTZ R16, R115, UR8 ;  /* 0x0000000873107c20 */ /* 0x000fe20008410000 */
[----:B------:R-:W-:Y:S01]  /*8650*/  LOP3.LUT P0, RZ, R171, 0x8, RZ, 0xc0, !PT ;  /* 0x00000008abff7812 */ /* 0x000fe2000780c0ff */
        /* <DEDUP_REMOVED lines=8> */
[----:B------:R-:W-:-:S02]  /*86e0*/  VIADD R2, R0, 0xc040 ;  /* 0x0000c04000027836 */ /* 0x000fc40000000000 */
[----:B------:R-:W-:Y:S01]  /*86f0*/  FMUL.FTZ R116, R116, UR8 ;  /* 0x0000000874747c20 */ /* 0x000fe20008410000 */
[----:B------:R-:W-:Y:S01]  /*8700*/  FMUL.FTZ R13, R117, UR8 ;  /* 0x00000008750d7c20 */ /* 0x000fe20008410000 */
[----:B------:R-:W-:Y:S01]  /*8710*/  FMUL.FTZ R118, R118, UR8 ;  /* 0x0000000876767c20 */ /* 0x000fe20008410000 */
[----:B------:R-:W-:Y:S01]  /*8720*/  FMUL.FTZ R12, R119, UR8 ;  /* 0x00000008770c7c20 */ /* 0x000fe20008410000 */
[----:B------:R-:W-:Y:S02]  /*8730*/  @P1 VIADD R2, R4, 0xffffffc0 ;  /* 0xffffffc004021836 */ /* 0x000fe40000000000 */
[----:B------:R-:W-:Y:S01]  /*8740*/  FMUL.FTZ R128, R128, UR8 ;  /* 0x0000000880807c20 */ /* 0x000fe20008410000 */
[----:B------:R-:W-:Y:S01]  /*8750*/  FMUL.FTZ R8, R129, UR8 ;  /* 0x0000000881087c20 */ /* 0x000fe20008410000 */
[----:B------:R1:W-:Y:S01]  /*8760*/  STS [R0+0xc000], R10 ;  /* 0x00c0000a00007388 */ /* 0x0003e20000000800 */
[----:B------:R-:W-:Y:S01]  /*8770*/  FMUL.FTZ R130, R130, UR8 ;  /* 0x0000000882827c20 */ /* 0x000fe20008410000 */
[----:B------:R-:W-:Y:S01]  /*8780*/  FMUL.FTZ R7, R131, UR8 ;  /* 0x0000000883077c20 */ /* 0x000fe20008410000 */
        /* <DEDUP_REMOVED lines=12> */
[----:B------:R2:W-:Y:S01]  /*8850*/  STS [R0+0xc400], R20 ;  /* 0x00c4001400007388 */ /* 0x0005e20000000800 */
[----:B------:R-:W-:-:S02]  /*8860*/  F2FP.F16.F32.PACK_AB R18, R18, R106 ;  /* 0x0000006a1212723e */ /* 0x000fc400000000ff */
[----:B------:R-:W-:Y:S01]  /*8870*/  F2FP.F16.F32.PACK_AB R15, R15, R108 ;  /* 0x0000006c0f0f723e */ /* 0x000fe200000000ff */
[----:B------:R2:W-:Y:S01]  /*8880*/  STS [R3], R17 ;  /* 0x0000001103007388 */ /* 0x0005e20000000800 */
[----:B------:R-:W-:Y:S02]  /*8890*/  F2FP.F16.F32.PACK_AB R14, R14, R110 ;  /* 0x0000006e0e0e723e */ /* 0x000fe400000000ff */
[----:B------:R-:W-:Y:S01]  /*88a0*/  F2FP.F16.F32.PACK_AB R13, R13, R116 ;  /* 0x000000740d0d723e */ /* 0x000fe200000000ff */
[----:B------:R2:W-:Y:S01]  /*88b0*/  STS [R3+0x400], R16 ;  /* 0x0004001003007388 */ /* 0x0005e20000000800 */
[----:B------:R-:W-:Y:S01]  /*88c0*/  F2FP.F16.F32.PACK_AB R12, R12, R118 ;  /* 0x000000760c0c723e */ /* 0x000fe200000000ff */
[----:B-1----:R-:W-:Y:S01]  /*88d0*/  IMAD.MOV.U32 R10, RZ, RZ, 0x20 ;  /* 0x00000020ff0a7424 */ /* 0x002fe200078e00ff */
[----:B------:R-:W-:Y:S01]  /*88e0*/  F2FP.F16.F32.PACK_AB R8, R8, R128 ;  /* 0x000000800808723e */ /* 0x000fe200000000ff */
[----:B------:R2:W-:Y:S01]  /*88f0*/  STS [R0+0xe000], R19 ;  /* 0x00e0001300007388 */ /* 0x0005e20000000800 */
[----:B------:R-:W-:-:S02]  /*8900*/  F2FP.F16.F32.PACK_AB R7, R7, R130 ;  /* 0x000000820707723e */ /* 0x000fc400000000ff */
[----:B------:R-:W-:Y:S01]  /*8910*/  SEL R4, R10, 0xffffffe0, !P0 ;  /* 0xffffffe00a047807 */ /* 0x000fe20004000000 */
[----:B------:R2:W-:Y:S01]  /*8920*/  STS [R0+0xe400], R18 ;  /* 0x00e4001200007388 */ /* 0x0005e20000000800 */
[----:B------:R-:W-:Y:S02]  /*8930*/  F2FP.F16.F32.PACK_AB R11, R11, R120 ;  /* 0x000000780b0b723e */ /* 0x000fe400000000ff */
[----:B------:R-:W-:Y:S01]  /*8940*/  F2FP.F16.F32.PACK_AB R9, R9, R122 ;  /* 0x0000007a0909723e */ /* 0x000fe200000000ff */
[----:B------:R-:W-:Y:S01]  /*8950*/  IMAD.IADD R4, R4, 0x1, R2 ;  /* 0x0000000104047824 */ /* 0x000fe200078e0202 */
[----:B------:R-:W-:Y:S01]  /*8960*/  F2FP.F16.F32.PACK_AB R6, R6, R124 ;  /* 0x0000007c0606723e */ /* 0x000fe200000000ff */
[----:B------:R2:W-:Y:S01]  /*8970*/  STS [R3+0x2000], R15 ;  /* 0x0020000f03007388 */ /* 0x0005e20000000800 */
[----:B------:R-:W-:Y:S02]  /*8980*/  F2FP.F16.F32.PACK_AB R5, R5, R126 ;  /* 0x0000007e0505723e */ /* 0x000fe400000000ff */
        /* <DEDUP_REMOVED lines=8> */
[----:B------:R-:W-:Y:S02]  /*8a10*/  F2FP.F16.F32.PACK_AB R76, R77, R76 ;  /* 0x0000004c4d4c723e */ /* 0x000fe400000000ff */
[----:B------:R-:W-:Y:S01]  /*8a20*/  F2FP.F16.F32.PACK_AB R78, R79, R78 ;  /* 0x0000004e4f4e723e */ /* 0x000fe200000000ff */
[----:B------:R2:W-:Y:S01]  /*8a30*/  STS [R4], R8 ;  /* 0x0000000804007388 */ /* 0x0005e20000000800 */
        /* <DEDUP_REMOVED lines=12> */
[----:B------:R-:W-:-:S03]  /*8b00*/  ISETP.NE.AND P0, PT, R248, -0x1, PT ;  /* 0xfffffffff800780c */ /* 0x000fc60003f05270 */
        /* <DEDUP_REMOVED lines=18> */
[----:B------:R-:W1:Y:S01]  /*8c30*/  LDCU.64 UR12, c[0x0][0x5c0] ;  /* 0x0000b800ff0c77ac */ /* 0x000e620008000a00 */
[----:B--2---:R-:W-:Y:S01]  /*8c40*/  MOV R0, UR30 ;  /* 0x0000001e00007c02 */ /* 0x004fe20008000f00 */
        /* <DEDUP_REMOVED lines=14> */
.L_x_468:
[----:B------:R-:W1:Y:S01]  /*8d30*/  LDCU.64 UR12, c[0x0][0x5c0] ;  /* 0x0000b800ff0c77ac */ /* 0x000e620008000a00 */
[----:B--2---:R-:W-:-:S05]  /*8d40*/  IADD3 R2, PT, PT, R248, UR30, RZ ;  /* 0x0000001ef8027c10 */ /* 0x004fca000fffe0ff */
[C---:B-1----:R-:W-:Y:S02]  /*8d50*/  IMAD R0, R2.reuse, UR13, RZ ;  /* 0x0000000d02007c24 */ /* 0x042fe4000f8e02ff */
[----:B------:R-:W-:-:S05]  /*8d60*/  IMAD.WIDE.U32 R2, R2, UR12, RZ ;  /* 0x0000000c02027c25 */ /* 0x000fca000f8e00ff */
[----:B------:R-:W-:Y:S02]  /*8d70*/  IADD3 R7, PT, PT, R3, R0, RZ ;  /* 0x0000000003077210 */ /* 0x000fe40007ffe0ff */
[----:B------:R-:W-:Y:S02]  /*8d80*/  MOV R6, R2 ;  /* 0x0000000200067202 */ /* 0x000fe40000000f00 */
.L_x_469:
        /* <DEDUP_REMOVED lines=17> */
.L_x_470:
[----:B------:R-:W1:Y:S01]  /*8ea0*/  LDCU.64 UR10, c[0x0][0x5c8] ;  /* 0x0000b900ff0a77ac */ /* 0x000e620008000a00 */
[----:B------:R-:W-:-:S05]  /*8eb0*/  IADD3 R2, PT, PT, R248, UR30, RZ ;  /* 0x0000001ef8027c10 */ /* 0x000fca000fffe0ff */
[C---:B-1----:R-:W-:Y:S02]  /*8ec0*/  IMAD R0, R2.reuse, UR11, RZ ;  /* 0x0000000b02007c24 */ /* 0x042fe4000f8e02ff */
[----:B------:R-:W-:-:S05]  /*8ed0*/  IMAD.WIDE.U32 R2, R2, UR10, RZ ;  /* 0x0000000a02027c25 */ /* 0x000fca000f8e00ff */
[----:B------:R-:W-:Y:S02]  /*8ee0*/  IADD3 R21, PT, PT, R3, R0, RZ ;  /* 0x0000000003157210 */ /* 0x000fe40007ffe0ff */
[----:B------:R-:W-:-:S07]  /*8ef0*/  MOV R20, R2 ;  /* 0x0000000200147202 */ /* 0x000fce0000000f00 */
.L_x_471:
[----:B------:R-:W-:Y:S01]  /*8f00*/  BAR.SYNC.DEFER_BLOCKING 0x0 ;  /* 0x0000000000007b1d */ /* 0x000fe20000010000 */
[----:B------:R-:W-:Y:S01]  /*8f10*/  USHF.L.U32 UR14, UR31, 0x7, URZ ;  /* 0x000000071f0e7899 */ /* 0x000fe200080006ff */
[----:B------:R-:W-:Y:S01]  /*8f20*/  SHF.R.U32.HI R171, RZ, 0x3, R171 ;  /* 0x00000003ffab7819 */ /* 0x000fe200000116ab */
[----:B------:R-:W-:Y:S02]  /*8f30*/  USHF.L.U32 UR9, UR31, 0x7, URZ ;  /* 0x000000071f097899 */ /* 0x000fe400080006ff */
[----:B------:R-:W-:-:S03]  /*8f40*/  UIMAD.WIDE.U32 UR16, UR14, UR12, URZ ;  /* 0x0000000c0e1072a5 */ /* 0x000fc6000f8e00ff */
[----:B------:R-:W1:Y:S01]  /*8f50*/  LDC.64 R4, c[0x0][0x5d8] ;  /* 0x00017600ff047b82 */ /* 0x000e620000000a00 */
[----:B------:R-:W-:Y:S01]  /*8f60*/  USHF.R.S32.HI UR15, URZ, 0x1f, UR14 ;  /* 0x0000001fff0f7899 */ /* 0x000fe2000801140e */
[----:B------:R-:W2:Y:S01]  /*8f70*/  S2R R14, SR_TID.X ;  /* 0x00000000000e7919 */ /* 0x000ea20000002100 */
[----:B------:R-:W-:Y:S01]  /*8f80*/  UIADD3 UR29, UPT, UPT, -UR9, UR29, URZ ;  /* 0x0000001d091d7290 */ /* 0x000fe2000fffe1ff */
[C---:B------:R-:W-:Y:S01]  /*8f90*/  VIADD R8, R171.reuse, 0x20 ;  /* 0x00000020ab087836 */ /* 0x040fe20000000000 */
[----:B------:R-:W-:Y:S01]  /*8fa0*/  UIMAD UR8, UR15, UR12, URZ ;  /* 0x0000000c0f0872a4 */ /* 0x000fe2000f8e02ff */
[----:B------:R-:W-:Y:S01]  /*8fb0*/  IMAD.U32 R2, RZ, RZ, UR16 ;  /* 0x00000010ff027e24 */ /* 0x000fe2000f8e00ff */
[C---:B------:R-:W-:Y:S01]  /*8fc0*/  IADD3 R25, P1, PT, R171.reuse, 0x20, RZ ;  /* 0x00000020ab197810 */ /* 0x040fe20007f3e0ff */
[----:B------:R-:W3:Y:S01]  /*8fd0*/  LDC.64 R34, c[0x0][0x5e0] ;  /* 0x00017800ff227b82 */ /* 0x000ee20000000a00 */
[----:B------:R-:W-:Y:S01]  /*8fe0*/  UIMAD UR8, UR14, UR13, UR8 ;  /* 0x0000000d0e0872a4 */ /* 0x000fe2000f8e0208 */
[----:B------:R-:W-:Y:S01]  /*8ff0*/  IMAD.U32 R3, RZ, RZ, UR17 ;  /* 0x00000011ff037e24 */ /* 0x000fe2000f8e00ff */
[----:B------:R-:W-:Y:S01]  /*9000*/  LOP3.LUT R2, R2, 0x38, R170, 0xf8, !PT ;  /* 0x0000003802027812 */ /* 0x000fe200078ef8aa */
[C---:B------:R-:W-:Y:S01]  /*9010*/  VIADD R3, R171.reuse, 0x40 ;  /* 0x00000040ab037836 */ /* 0x040fe20000000000 */
[C---:B------:R-:W-:Y:S01]  /*9020*/  ISETP.GE.AND P2, PT, R171.reuse, UR29, PT ;  /* 0x0000001dab007c0c */ /* 0x040fe2000bf46270 */
[----:B------:R-:W-:Y:S01]  /*9030*/  BSSY.RECONVERGENT B0, `(.L_x_472) ;  /* 0x0000017000007945 */ /* 0x000fe20003800200 */
[----:B------:R-:W-:Y:S01]  /*9040*/  IMAD.U32 R0, RZ, RZ, UR8 ;  /* 0x00000008ff007e24 */ /* 0x000fe2000f8e00ff */
[----:B------:R-:W-:Y:S01]  /*9050*/  IADD3 R2, P0, PT, R6, R2, RZ ;  /* 0x0000000206027210 */ /* 0x000fe20007f1e0ff */
[----:B------:R-:W-:Y:S01]  /*9060*/  VIADD R6, R171, 0x60 ;  /* 0x00000060ab067836 */ /* 0x000fe20000000000 */
[----:B------:R4:W2:Y:S01]  /*9070*/  LDS.128 R16, [R180+0xd000] ;  /* 0x00d00000b4107984 */ /* 0x0008a20000000c00 */
[----:B------:R-:W-:Y:S01]  /*9080*/  ISETP.GE.AND P4, PT, R3, UR29, PT ;  /* 0x0000001d03007c0c */ /* 0x000fe2000bf86270 */
[----:B------:R-:W-:Y:S01]  /*9090*/  IMAD.X R33, RZ, RZ, RZ, P1 ;  /* 0x000000ffff217224 */ /* 0x000fe200008e06ff */
[----:B------:R-:W-:-:S02]  /*90a0*/  IADD3.X R3, PT, PT, R7, UR17, R0, P0, !PT ;  /* 0x0000001107037c10 */ /* 0x000fc400087fe400 */
[----:B------:R-:W-:Y:S02]  /*90b0*/  ISETP.GE.AND P3, PT, R6, UR29, PT ;  /* 0x0000001d06007c0c */ /* 0x000fe4000bf66270 */
[----:B------:R-:W-:Y:S01]  /*90c0*/  ISETP.GE.AND P5, PT, R8, UR29, PT ;  /* 0x0000001d08007c0c */ /* 0x000fe2000bfa6270 */
[----:B-1----:R-:W-:Y:S01]  /*90d0*/  IMAD.WIDE.U32 R6, R4, UR20, R2 ;  /* 0x0000001404067c25 */ /* 0x002fe2000f8e0002 */
[----:B------:R-:W-:-:S03]  /*90e0*/  IADD3 R26, P0, PT, R171, 0x40, RZ ;  /* 0x00000040ab1a7810 */ /* 0x000fc60007f1e0ff */
[----:B------:R-:W-:Y:S01]  /*90f0*/  IMAD R12, R5, UR20, R7 ;  /* 0x00000014050c7c24 */ /* 0x000fe2000f8e0207 */
[----:B----4-:R-:W-:Y:S09]  /*9100*/  @P2 BRA `(.L_x_473) ;  /* 0x0000000000242947 */ /* 0x010ff20003800000 */
        /* <DEDUP_REMOVED lines=9> */
.L_x_473:
[----:B------:R-:W-:Y:S05]  /*91a0*/  BSYNC.RECONVERGENT B0 ;  /* 0x0000000000007941 */ /* 0x000fea0003800200 */
.L_x_472:
        /* <DEDUP_REMOVED lines=11> */
[----:B--2---:R4:W-:Y:S04]  /*9260*/  STG.E.128 desc[UR26][R4.64], R16 ;  /* 0x0000001004007986 */ /* 0x0049e8000c101d1a */
.L_x_475:
[----:B------:R-:W-:Y:S05]  /*9270*/  BSYNC.RECONVERGENT B0 ;  /* 0x0000000000007941 */ /* 0x000fea0003800200 */
.L_x_474:
[----:B-1----:R1:W1:Y:S01]  /*9280*/  LDS.128 R8, [R180+0xe000] ;  /* 0x00e00000b4087984 */ /* 0x0022620000000c00 */
[----:B------:R-:W-:Y:S01]  /*9290*/  BSSY.RECONVERGENT B0, `(.L_x_476) ;  /* 0x000000d000007945 */ /* 0x000fe20003800200 */
[----:B------:R-:W-:-:S03]  /*92a0*/  IADD3.X R32, PT, PT, RZ, RZ, RZ, P0, !PT ;  /* 0x000000ffff207210 */ /* 0x000fc600007fe4ff */
[----:B------:R-:W-:Y:S05]  /*92b0*/  @P4 BRA `(.L_x_477) ;  /* 0x0000000000284947 */ /* 0x000fea0003800000 */
[----:B------:R-:W4:Y:S01]  /*92c0*/  LDCU.64 UR8, c[0x0][0x560] ;  /* 0x0000ac00ff0877ac */ /* 0x000f220008000a00 */
[----:B------:R-:W-:Y:S01]  /*92d0*/  MOV R2, R6 ;  /* 0x0000000600027202 */ /* 0x000fe20000000f00 */
[----:B------:R-:W-:Y:S01]  /*92e0*/  IMAD R0, R32, UR12, RZ ;  /* 0x0000000c20007c24 */ /* 0x000fe2000f8e02ff */
[----:B------:R-:W-:-:S03]  /*92f0*/  MOV R3, R12 ;  /* 0x0000000c00037202 */ /* 0x000fc60000000f00 */
[C---:B------:R-:W-:Y:S02]  /*9300*/  IMAD R0, R26.reuse, UR13, R0 ;  /* 0x0000000d1a007c24 */ /* 0x040fe4000f8e0200 */
[----:B------:R-:W-:-:S05]  /*9310*/  IMAD.WIDE.U32 R2, R26, UR12, R2 ;  /* 0x0000000c1a027c25 */ /* 0x000fca000f8e0002 */
[----:B------:R-:W-:Y:S02]  /*9320*/  IADD3 R0, PT, PT, R0, R3, RZ ;  /* 0x0000000300007210 */ /* 0x000fe40007ffe0ff */
[----:B----4-:R-:W-:-:S04]  /*9330*/  LEA R4, P0, R2, UR8, 0x1 ;  /* 0x0000000802047c11 */ /* 0x010fc8000f8008ff */
[----:B------:R-:W-:-:S05]  /*9340*/  LEA.HI.X R5, R2, UR9, R0, 0x1, P0 ;  /* 0x0000000902057c11 */ /* 0x000fca00080f0c00 */
[----:B-1----:R1:W-:Y:S04]  /*9350*/  STG.E.128 desc[UR26][R4.64], R8 ;  /* 0x0000000804007986 */ /* 0x0023e8000c101d1a */
.L_x_477:
[----:B------:R-:W-:Y:S05]  /*9360*/  BSYNC.RECONVERGENT B0 ;  /* 0x0000000000007941 */ /* 0x000fea0003800200 */
.L_x_476:
[----:B-1----:R1:W1:Y:S01]  /*9370*/  LDS.128 R8, [R180+0xf000] ;  /* 0x00f00000b4087984 */ /* 0x0022620000000c00 */
[----:B--2---:R-:W-:Y:S01]  /*9380*/  IMAD.SHL.U32 R14, R14, 0x8, RZ ;  /* 0x000000080e0e7824 */ /* 0x004fe200078e00ff */
[----:B------:R-:W-:Y:S01]  /*9390*/  IADD3 R24, P0, PT, R171, 0x60, RZ ;  /* 0x00000060ab187810 */ /* 0x000fe20007f1e0ff */
[----:B------:R-:W-:Y:S01]  /*93a0*/  BSSY.RECONVERGENT B0, `(.L_x_478) ;  /* 0x000000f000007945 */ /* 0x000fe20003800200 */
[----:B------:R-:W-:Y:S02]  /*93b0*/  MOV R13, UR10 ;  /* 0x0000000a000d7c02 */ /* 0x000fe40008000f00 */
[----:B------:R-:W-:Y:S01]  /*93c0*/  LOP3.LUT R14, R14, 0x38, RZ, 0xc0, !PT ;  /* 0x000000380e0e7812 */ /* 0x000fe200078ec0ff */
[----:B------:R-:W-:Y:S01]  /*93d0*/  IMAD.X R27, RZ, RZ, RZ, P0 ;  /* 0x000000ffff1b7224 */ /* 0x000fe200000e06ff */
[----:B------:R-:W-:Y:S07]  /*93e0*/  @P3 BRA `(.L_x_479) ;  /* 0x0000000000283947 */ /* 0x000fee0003800000 */
[----:B------:R-:W2:Y:S01]  /*93f0*/  LDCU.64 UR8, c[0x0][0x560] ;  /* 0x0000ac00ff0877ac */ /* 0x000ea20008000a00 */
[----:B------:R-:W-:Y:S01]  /*9400*/  MOV R2, R6 ;  /* 0x0000000600027202 */ /* 0x000fe20000000f00 */
[----:B------:R-:W-:Y:S01]  /*9410*/  IMAD R0, R27, UR12, RZ ;  /* 0x0000000c1b007c24 */ /* 0x000fe2000f8e02ff */
[----:B------:R-:W-:-:S03]  /*9420*/  MOV R3, R12 ;  /* 0x0000000c00037202 */ /* 0x000fc60000000f00 */
[C---:B------:R-:W-:Y:S02]  /*9430*/  IMAD R0, R24.reuse, UR13, R0 ;  /* 0x0000000d18007c24 */ /* 0x040fe4000f8e0200 */
[----:B----4-:R-:W-:-:S05]  /*9440*/  IMAD.WIDE.U32 R4, R24, UR12, R2 ;  /* 0x0000000c18047c25 */ /* 0x010fca000f8e0002 */
[----:B------:R-:W-:Y:S02]  /*9450*/  IADD3 R0, PT, PT, R0, R5, RZ ;  /* 0x0000000500007210 */ /* 0x000fe40007ffe0ff */
[----:B--2---:R-:W-:-:S04]  /*9460*/  LEA R2, P0, R4, UR8, 0x1 ;  /* 0x0000000804027c11 */ /* 0x004fc8000f8008ff */
[----:B------:R-:W-:-:S05]  /*9470*/  LEA.HI.X R3, R4, UR9, R0, 0x1, P0 ;  /* 0x0000000904037c11 */ /* 0x000fca00080f0c00 */
[----:B-1----:R2:W-:Y:S04]  /*9480*/  STG.E.128 desc[UR26][R2.64], R8 ;  /* 0x0000000802007986 */ /* 0x0025e8000c101d1a */
.L_x_479:
[----:B------:R-:W-:Y:S05]  /*9490*/  BSYNC.RECONVERGENT B0 ;  /* 0x0000000000007941 */ /* 0x000fea0003800200 */
.L_x_478:
[----:B--2---:R-:W-:Y:S01]  /*94a0*/  MOV R2, R14 ;  /* 0x0000000e00027202 */ /* 0x004fe20000000f00 */
[----:B------:R-:W-:Y:S01]  /*94b0*/  UIMAD UR15, UR15, UR10, URZ ;  /* 0x0000000a0f0f72a4 */ /* 0x000fe2000f8e02ff */
[----:B------:R-:W-:Y:S01]  /*94c0*/  MOV R3, RZ ;  /* 0x000000ff00037202 */ /* 0x000fe20000000f00 */
[----:B----4-:R-:W2:Y:S01]  /*94d0*/  @!P2 LDC.64 R4, c[0x0][0x568] ;  /* 0x00015a00ff04ab82 */ /* 0x010ea20000000a00 */
[----:B------:R-:W-:Y:S01]  /*94e0*/  LDS.128 R28, [R180+0x13000] ;  /* 0x01300000b41c7984 */ /* 0x000fe20000000c00 */
[----:B------:R-:W-:Y:S01]  /*94f0*/  UIMAD UR15, UR14, UR11, UR15 ;  /* 0x0000000b0e0f72a4 */ /* 0x000fe2000f8e020f */
[----:B------:R-:W-:Y:S01]  /*9500*/  BSSY.RECONVERGENT B0, `(.L_x_480) ;  /* 0x000001a000007945 */ /* 0x000fe20003800200 */
[----:B------:R-:W-:Y:S01]  /*9510*/  IMAD.WIDE.U32 R2, R13, UR14, R2 ;  /* 0x0000000e0d027c25 */ /* 0x000fe2000f8e0002 */
[----:B------:R-:W-:Y:S04]  /*9520*/  LDS.128 R16, [R180+0x11000] ;  /* 0x01100000b4107984 */ /* 0x000fe80000000c00 */
[----:B------:R-:W4:Y:S01]  /*9530*/  LDS.128 R12, [R180+0x10000] ;  /* 0x01000000b40c7984 */ /* 0x000f220000000c00 */
[----:B------:R-:W-:-:S04]  /*9540*/  IADD3 R2, P0, PT, R20, R2, RZ ;  /* 0x0000000214027210 */ /* 0x000fc80007f1e0ff */
[----:B------:R-:W-:Y:S02]  /*9550*/  IADD3.X R3, PT, PT, R21, UR15, R3, P0, !PT ;  /* 0x0000000f15037c10 */ /* 0x000fe400087fe403 */
[----:B------:R2:W4:Y:S01]  /*9560*/  LDS.128 R20, [R180+0x12000] ;  /* 0x01200000b4147984 */ /* 0x0005220000000c00 */
[----:B-1-3--:R-:W-:-:S04]  /*9570*/  IMAD.WIDE.U32 R8, R34, UR20, R2 ;  /* 0x0000001422087c25 */ /* 0x00afc8000f8e0002 */
[----:B------:R-:W-:Y:S01]  /*9580*/  IMAD R7, R35, UR20, R9 ;  /* 0x0000001423077c24 */ /* 0x000fe2000f8e0209 */
[----:B------:R-:W-:-:S05]  /*9590*/  @!P2 MOV R6, R8 ;  /* 0x000000080006a202 */ /* 0x000fca0000000f00 */
[----:B------:R-:W-:-:S04]  /*95a0*/  @!P2 IMAD.WIDE.U32 R2, R171, UR10, R6 ;  /* 0x0000000aab02ac25 */ /* 0x000fc8000f8e0006 */
[----:B------:R-:W-:Y:S01]  /*95b0*/  @!P2 IMAD R0, R171, UR11, R3 ;  /* 0x0000000bab00ac24 */ /* 0x000fe2000f8e0203 */
[----:B--2---:R-:W-:-:S04]  /*95c0*/  @!P2 LEA R4, P0, R2, R4, 0x1 ;  /* 0x000000040204a211 */ /* 0x004fc800078008ff */
[----:B------:R-:W-:-:S05]  /*95d0*/  @!P2 LEA.HI.X R5, R2, R5, R0, 0x1, P0 ;  /* 0x000000050205a211 */ /* 0x000fca00000f0c00 */
[----:B----4-:R1:W-:Y:S01]  /*95e0*/  @!P2 STG.E.128 desc[UR26][R4.64], R12 ;  /* 0x0000000c0400a986 */ /* 0x0103e2000c101d1a */
        /* <DEDUP_REMOVED lines=10> */
[----:B------:R2:W-:Y:S04]  /*9690*/  STG.E.128 desc[UR26][R4.64], R16 ;  /* 0x0000001004007986 */ /* 0x0005e8000c101d1a */
.L_x_481:
[----:B------:R-:W-:Y:S05]  /*96a0*/  BSYNC.RECONVERGENT B0 ;  /* 0x0000000000007941 */ /* 0x000fea0003800200 */
.L_x_480:
        /* <DEDUP_REMOVED lines=11> */
[----:B------:R3:W-:Y:S04]  /*9760*/  STG.E.128 desc[UR26][R4.64], R20 ;  /* 0x0000001404007986 */ /* 0x0007e8000c101d1a */
.L_x_483:
[----:B------:R-:W-:Y:S05]  /*9770*/  BSYNC.RECONVERGENT B0 ;  /* 0x0000000000007941 */ /* 0x000fea0003800200 */
.L_x_482:
        /* <DEDUP_REMOVED lines=10> */
[----:B------:R4:W-:Y:S04]  /*9820*/  STG.E.128 desc[UR26][R2.64], R28 ;  /* 0x0000001c02007986 */ /* 0x0009e8000c101d1a */
.L_x_464:
[----:B------:R-:W-:Y:S05]  /*9830*/  BSYNC.RECONVERGENT B1 ;  /* 0x0000000000017941 */ /* 0x000fea0003800200 */
.L_x_438:
[----:B------:R-:W2:Y:S01]  /*9840*/  LDCU UR9, c[0x0][0x438] ;  /* 0x00008700ff0977ac */ /* 0x000ea20008000800 */
[----:B------:R-:W1:Y:S01]  /*9850*/  LDCU UR10, c[0x0][0x370] ;  /* 0x00006e00ff0a77ac */ /* 0x000e620008000800 */
[----:B--2---:R-:W-:-:S04]  /*9860*/  UIADD3 UR9, UPT, UPT, UR9, 0x7f, URZ ;  /* 0x0000007f09097890 */ /* 0x004fc8000fffe0ff */
[----:B------:R-:W-:Y:S02]  /*9870*/  USHF.R.S32.HI UR8, URZ, 0x1f, UR9 ;  /* 0x0000001fff087899 */ /* 0x000fe40008011409 */
[----:B-1----:R-:W-:Y:S02]  /*9880*/  UIADD3 UR31, UPT, UPT, UR10, UR31, URZ ;  /* 0x0000001f0a1f7290 */ /* 0x002fe4000fffe0ff */
[----:B------:R-:W-:Y:S01]  /*9890*/  ULEA.HI UR8, UR8, UR9, URZ, 0x7 ;  /* 0x0000000908087291 */ /* 0x000fe2000f8f38ff */
[----:B------:R-:W-:-:S03]  /*98a0*/  UMOV UR10, UR18 ;  /* 0x00000012000a7c82 */ /* 0x000fc60008000000 */
[----:B------:R-:W-:-:S04]  /*98b0*/  USHF.R.S32.HI UR8, URZ, 0x7, UR8 ;  /* 0x00000007ff087899 */ /* 0x000fc80008011408 */
[----:B------:R-:W-:-:S09]  /*98c0*/  UISETP.GE.AND UP0, UPT, UR31, UR8, UPT ;  /* 0x000000081f00728c */ /* 0x000fd2000bf06270 */
[----:B------:R-:W-:Y:S05]  /*98d0*/  BRA.U !UP0, `(.L_x_484) ;  /* 0xffffff6908687547 */ /* 0x000fea000b83ffff */
[----:B------:R-:W-:Y:S05]  /*98e0*/  EXIT ;  /* 0x000000000000794d */ /* 0x000fea0003800000 */
.L_x_485:
        /* <DEDUP_REMOVED lines=9> */
.L_x_2760:


//--------------------- .text._ZN5flash44flash_bwd_dq_dk_dv_loop_seqk_parallel_kernelI23Flash_bwd_kernel_traitsILi64ELi128ELi128ELi8ELi4ELi4ELi4ELb0ELb0EN7cutlass6half_tE19Flash_kernel_traitsILi64ELi128ELi128ELi8ES3_EELb0ELb0ELb0ELb0ELb0ELb0ELb0EEEvNS_16Flash_bwd_paramsE --------------------------
	.section	.text._ZN5flash44flash_bwd_dq_dk_dv_loop_seqk_parallel_kernelI23Flash_bwd_kernel_traitsILi64ELi128ELi128ELi8ELi4ELi4ELi4ELb0ELb0EN7cutlass6half_tE19Flash_kernel_traitsILi64ELi128ELi128ELi8ES3_EELb0ELb0ELb0ELb0ELb0ELb0ELb0EEEvNS_16Flash_bwd_paramsE,"ax",@progbits
	.align	128
        .global         _ZN5flash44flash_bwd_dq_dk_dv_loop_seqk_parallel_kernelI23Flash_bwd_kernel_traitsILi64ELi128ELi128ELi8ELi4ELi4ELi4ELb0ELb0EN7cutlass6half_tE19Flash_kernel_traitsILi64ELi128ELi128ELi8ES3_EELb0ELb0ELb0ELb0ELb0ELb0ELb0EEEvNS_16Flash_bwd_paramsE
        .type           _ZN5flash44flash_bwd_dq_dk_dv_loop_seqk_parallel_kernelI23Flash_bwd_kernel_traitsILi64ELi128ELi128ELi8ELi4ELi4ELi4ELb0ELb0EN7cutlass6half_tE19Flash_kernel_traitsILi64ELi128ELi128ELi8ES3_EELb0ELb0ELb0ELb0ELb0ELb0ELb0EEEvNS_16Flash_bwd_paramsE,@function
        .size           _ZN5flash44flash_bwd_dq_dk_dv_loop_seqk_parallel_kernelI23Flash_bwd_kernel_traitsILi64ELi128ELi128ELi8ELi4ELi4ELi4ELb0ELb0EN7cutlass6half_tE19Flash_kernel_traitsILi64ELi128ELi128ELi8ES3_EELb0ELb0ELb0ELb0ELb0ELb0ELb0EEEvNS_16Flash_bwd_paramsE,(.L_x_2761 - _ZN5flash44flash_bwd_dq_dk_dv_loop_seqk_parallel_kernelI23Flash_bwd_kernel_traitsILi64ELi128ELi128ELi8ELi4ELi4ELi4ELb0ELb0EN7cutlass6half_tE19Flash_kernel_traitsILi64ELi128ELi128ELi8ES3_EELb0ELb0ELb0ELb0ELb0ELb0ELb0EEEvNS_16Flash_bwd_paramsE)
        .other          _ZN5flash44flash_bwd_dq_dk_dv_loop_seqk_parallel_kernelI23Flash_bwd_kernel_traitsILi64ELi128ELi128ELi8ELi4ELi4ELi4ELb0ELb0EN7cutlass6half_tE19Flash_kernel_traitsILi64ELi128ELi128ELi8ES3_EELb0ELb0ELb0ELb0ELb0ELb0ELb0EEEvNS_16Flash_bwd_paramsE,@"STO_CUDA_ENTRY STV_DEFAULT"
_ZN5flash44flash_bwd_dq_dk_dv_loop_seqk_parallel_kernelI23Flash_bwd_kernel_traitsILi64ELi128ELi128ELi8ELi4ELi4ELi4ELb0ELb0EN7cutlass6half_tE19Flash_kernel_traitsILi64ELi128ELi128ELi8ES3_EELb0ELb0ELb0ELb0ELb0ELb0ELb0EEEvNS_16Flash_bwd_paramsE:
.text._ZN5flash44flash_bwd_dq_dk_dv_loop_seqk_parallel_kernelI23Flash_bwd_kernel_traitsILi64ELi128ELi128ELi8ELi4ELi4ELi4ELb0ELb0EN7cutlass6half_tE19Flash_kernel_traitsILi64ELi128ELi128ELi8ES3_EELb0ELb0ELb0ELb0ELb0ELb0ELb0EEEvNS_16Flash_bwd_paramsE:
[----:B------:R-:W1:Y:S08]  /*0000*/  LDC R1, c[0x0][0x37c] ;  /* 0x0000df00ff017b82 */ /* 0x000e700000000800 */
[----:B------:R-:W2:Y:S01]  /*0010*/  LDC R0, c[0x0][0x438] ;  /* 0x00010e00ff007b82 */ /* 0x000ea20000000800 */
[----:B-1----:R-:W-:-:S07]  /*0020*/  VIADD R1, R1, 0xfffffff8 ;  /* 0xfffffff801017836 */ /* 0x002fce0000000000 */
[----:B------:R-:W1:Y:S01]  /*0030*/  S2UR UR33, SR_CTAID.X ;  /* 0x00000000002179c3 */ /* 0x000e620000002500 */
[----:B--2---:R-:W-:-:S05]  /*0040*/  VIADD R0, R0, 0x7f ;  /* 0x0000007f00007836 */ /* 0x004fca0000000000 */
[----:B------:R-:W-:-:S04]  /*0050*/  SHF.R.S32.HI R2, RZ, 0x1f, R0 ;  /* 0x0000001fff027819 */ /* 0x000fc80000011400 */
[----:B------:R-:W-:-:S04]  /*0060*/  LEA.HI R0, R2, R0, RZ, 0x7 ;  /* 0x0000000002007211 */ /* 0x000fc800078f38ff */
[----:B------:R-:W-:-:S04]  /*0070*/  SHF.R.S32.HI R0, RZ, 0x7, R0 ;  /* 0x00000007ff007819 */ /* 0x000fc80000011400 */
[----:B-1----:R-:W-:-:S13]  /*0080*/  ISETP.LE.AND P0, PT, R0, UR33, PT ;  /* 0x0000002100007c0c */ /* 0x002fda000bf03270 */
        /* <DEDUP_REMOVED lines=24> */
[----:B------:R-:W4:Y:S01]  /*0210*/  @!UP5 LDCU UR22, c[0x0][0x434] ;  /* 0x00008680ff16d7ac */ /* 0x000f220008000800 */
[----:B------:R-:W-:Y:S02]  /*0220*/  ULEA UR24, UR24, UR8, 0x18 ;  /* 0x0000000818187291 */ /* 0x000fe4000f8ec0ff */
[----:B------:R-:W-:-:S04]  /*0230*/  UISETP.NE.AND.EX UP4, UPT, UR7, URZ, UPT, UP4 ;  /* 0x000000ff0700728c */ /* 0x000fc8000bf85340 */
[----:B------:R-:W1:Y:S01]  /*0240*/  S2UR UR20, SR_CTAID.Z ;  /* 0x00000000001479c3 */ /* 0x000e620000002700 */
[----:B---3--:R-:W-:Y:S01]  /*0250*/  ULEA UR4, UR4, UR5, 0x18 ;  /* 0x0000000504047291 */ /* 0x008fe2000f8ec0ff */
[----:B------:R-:W-:Y:S01]  /*0260*/  UMOV UR28, 0xffffc000 ;  /* 0xffffc000001c7882 */ /* 0x000fe20000000000 */
[----:B------:R-:W-:Y:S01]  /*0270*/  UMOV UR29, URZ ;  /* 0x000000ff001d7c82 */ /* 0x000fe20008000000 */
[----:B------:R-:W-:-:S09]  /*0280*/  UMOV UR30, URZ ;  /* 0x000000ff001e7c82 */ /* 0x000fd20008000000 */
.L_x_573:
        /* <DEDUP_REMOVED lines=53> */
.L_x_486:
        /* <DEDUP_REMOVED lines=37> */
.L_x_488:
[----:B------:R-:W1:Y:S01]  /*0830*/  LDCU.64 UR16, c[0x0][0x3b8] ;  /* 0x00007700ff1077ac */ /* 0x000e620008000a00 */
[----:B------:R-:W-:-:S05]  /*0840*/  IADD3 R2, PT, PT, R250, UR32, RZ ;  /* 0x00000020fa027c10 */ /* 0x000fca000fffe0ff */
[C---:B-1----:R-:W-:Y:S02]  /*0850*/  IMAD R0, R2.reuse, UR17, RZ ;  /* 0x0000001102007c24 */ /* 0x042fe4000f8e02ff */
[----:B------:R-:W-:-:S05]  /*0860*/  IMAD.WIDE.U32 R2, R2, UR16, RZ ;  /* 0x0000001002027c25 */ /* 0x000fca000f8e00ff */
[----:B------:R-:W-:Y:S02]  /*0870*/  IADD3 R23, PT, PT, R3, R0, RZ ;  /* 0x0000000003177210 */ /* 0x000fe40007ffe0ff */
[----:B------:R-:W-:-:S07]  /*0880*/  MOV R22, R2 ;  /* 0x0000000200167202 */ /* 0x000fce0000000f00 */
.L_x_489:
        /* <DEDUP_REMOVED lines=47> */
.L_x_490:
[----:B------:R-:W1:Y:S01]  /*0b80*/  LDCU.64 UR14, c[0x0][0x3c0] ;  /* 0x00007800ff0e77ac */ /* 0x000e620008000a00 */
[----:B------:R-:W-:-:S05]  /*0b90*/  IADD3 R0, PT, PT, R250, UR32, RZ ;  /* 0x00000020fa007c10 */ /* 0x000fca000fffe0ff */
[C---:B-1----:R-:W-:Y:S02]  /*0ba0*/  IMAD R4, R0.reuse, UR15, RZ ;  /* 0x0000000f00047c24 */ /* 0x042fe4000f8e02ff */
[----:B------:R-:W-:-:S05]  /*0bb0*/  IMAD.WIDE.U32 R2, R0, UR14, RZ ;  /* 0x0000000e00027c25 */ /* 0x000fca000f8e00ff */
[----:B------:R-:W-:Y:S02]  /*0bc0*/  IADD3 R25, PT, PT, R3, R4, RZ ;  /* 0x0000000403197210 */ /* 0x000fe40007ffe0ff */
[----:B------:R-:W-:Y:S02]  /*0bd0*/  MOV R24, R2 ;  /* 0x0000000200187202 */ /* 0x000fe40000000f00 */
.L_x_491:
        /* <DEDUP_REMOVED lines=28> */
.L_x_492:
[----:B------:R-:W-:Y:S02]  /*0da0*/  UIMAD.WIDE.U32 UR50, UR54, UR12, URZ ;  /* 0x0000000c363272a5 */ /* 0x000fe4000f8e00ff */
[----:B------:R-:W-:-:S04]  /*0db0*/  UIMAD UR44, UR55, UR12, URZ ;  /* 0x0000000c372c72a4 */ /* 0x000fc8000f8e02ff */
[----:B------:R-:W-:Y:S02]  /*0dc0*/  UIADD3 UR44, UPT, UPT, UR51, UR44, URZ ;  /* 0x0000002c332c7290 */ /* 0x000fe4000fffe0ff */
.L_x_493:
        /* <DEDUP_REMOVED lines=20> */
.L_x_494:
[----:B------:R-:W1:Y:S01]  /*0f10*/  LDCU UR45, c[0x0][0x434] ;  /* 0x00008680ff2d77ac */ /* 0x000e620008000800 */
[----:B------:R-:W-:-:S04]  /*0f20*/  UIMAD UR9, UR36, UR48, UR23 ;  /* 0x00000030240972a4 */ /* 0x000fc8000f8e0217 */
[----:B-1----:R-:W-:Y:S02]  /*0f30*/  UIMAD UR45, UR9, UR45, URZ ;  /* 0x0000002d092d72a4 */ /* 0x002fe4000f8e02ff */
.L_x_495:
        /* <DEDUP_REMOVED lines=11> */
.L_x_496:
[----:B------:R-:W1:Y:S01]  /*0ff0*/  LDCU UR49, c[0x0][0x444] ;  /* 0x00008880ff3177ac */ /* 0x000e620008000800 */
[----:B------:R-:W-:-:S04]  /*1000*/  UIMAD UR8, UR36, UR48, UR23 ;  /* 0x00000030240872a4 */ /* 0x000fc8000f8e0217 */
[----:B-1----:R-:W-:-:S12]  /*1010*/  UIMAD UR49, UR8, UR49, URZ ;  /* 0x00000031083172a4 */ /* 0x002fd8000f8e02ff */
.L_x_497:
        /* <DEDUP_REMOVED lines=23> */
[----:B------:R-:W-:-:S03]  /*1190*/  IADD3 R30, PT, PT, R28, 0x60, RZ ;  /* 0x000000601c1e7810 */ /* 0x000fc60007ffe0ff */
[----:B------:R-:W-:Y:S01]  /*11a0*/  VIADD R31, R28, 0x20 ;  /* 0x000000201c1f7836 */ /* 0x000fe20000000000 */
[----:B------:R-:W-:Y:S01]  /*11b0*/  IADD3 R2, P0, PT, R2, UR42, RZ ;  /* 0x0000002a02027c10 */ /* 0x000fe2000ff1e0ff */
[----:B------:R-:W-:Y:S01]  /*11c0*/  USHF.R.S32.HI UR42, URZ, 0x1f, UR11 ;  /* 0x0000001fff2a7899 */ /* 0x000fe2000801140b */
[----:B------:R-:W-:Y:S02]  /*11d0*/  VIADD R29, R28, 0x40 ;  /* 0x000000401c1d7836 */ /* 0x000fe40000000000 */
        /* <DEDUP_REMOVED lines=9> */
[----:B------:R-:W3:Y:S01]  /*1270*/  LDCU.64 UR10, c[0x0][0x550] ;  /* 0x0000aa00ff0a77ac */ /* 0x000ee20008000a00 */
[----:B----4-:R-:W-:Y:S02]  /*1280*/  IMAD R0, R10, UR40, RZ ;  /* 0x000000280a007c24 */ /* 0x010fe4000f8e02ff */
[----:B------:R-:W-:Y:S01]  /*1290*/  IMAD.X R5, RZ, RZ, UR43, P0 ;  /* 0x0000002bff057e24 */ /* 0x000fe200080e06ff */
[----:B------:R-:W-:Y:S01]  /*12a0*/  UIADD3.X UR41, UPT, UPT, UR41, UR44, UR42, UP1, UP0 ;  /* 0x0000002c29297290 */ /* 0x000fe20008fe042a */
[----:B-----5:R-:W-:Y:S01]  /*12b0*/  IMAD.WIDE.U32 R2, R16, UR21, RZ ;  /* 0x0000001510027c25 */ /* 0x020fe2000f8e00ff */
[----:B------:R-:W4:Y:S03]  /*12c0*/  LDCU.64 UR42, c[0x0][0x5e8] ;  /* 0x0000bd00ff2a77ac */ /* 0x000f260008000a00 */
[----:B------:R-:W-:Y:S01]  /*12d0*/  IMAD R0, R11, UR39, R0 ;  /* 0x000000270b007c24 */ /* 0x000fe2000f8e0200 */
[----:B------:R-:W-:Y:S01]  /*12e0*/  SEL R2, R2, RZ, P3 ;  /* 0x000000ff02027207 */ /* 0x000fe20001800000 */
[----:B------:R-:W-:Y:S01]  /*12f0*/  IMAD.WIDE.U32 R4, R10, UR39, R4 ;  /* 0x000000270a047c25 */ /* 0x000fe2000f8e0004 */
[----:B------:R-:W-:-:S02]  /*1300*/  UISETP.GT.AND UP0, UPT, UR38, URZ, UPT ;  /* 0x000000ff2600728c */ /* 0x000fc4000bf04270 */
[----:B------:R-:W-:Y:S01]  /*1310*/  IADD3 R16, P1, P0, R8, UR50, R2 ;  /* 0x0000003208107c10 */ /* 0x000fe2000f83e002 */
[----:B------:R-:W-:Y:S01]  /*1320*/  IMAD R9, R17, UR21, R3 ;  /* 0x0000001511097c24 */ /* 0x000fe2000f8e0203 */
[----:B------:R-:W-:Y:S01]  /*1330*/  IADD3 R3, PT, PT, R5, R0, RZ ;  /* 0x0000000005037210 */ /* 0x000fe20007ffe0ff */
[----:B------:R-:W-:Y:S01]  /*1340*/  IMAD.MOV.U32 R2, RZ, RZ, R4 ;  /* 0x000000ffff027224 */ /* 0x000fe200078e0004 */
[----:B------:R-:W-:Y:S01]  /*1350*/  SHF.R.S32.HI R8, RZ, 0x1f, R8 ;  /* 0x0000001fff087819 */ /* 0x000fe20000011408 */
[----:B------:R-:W-:Y:S01]  /*1360*/  IMAD.WIDE.U32 R4, R28, R14, R6 ;  /* 0x0000000e1c047225 */ /* 0x000fe200078e0006 */
[----:B------:R-:W-:Y:S02]  /*1370*/  SEL R0, R9, RZ, P3 ;  /* 0x000000ff09007207 */ /* 0x000fe40001800000 */
[----:B------:R-:W-:Y:S01]  /*1380*/  SHF.L.U64.HI R7, R14, 0x5, R15 ;  /* 0x000000050e077819 */ /* 0x000fe2000001020f */
[----:B--2---:R-:W-:Y:S01]  /*1390*/  IMAD.WIDE.U32 R2, R20, UR23, R2 ;  /* 0x0000001714027c25 */ /* 0x004fe2000f8e0002 */
[----:B------:R-:W-:Y:S01]  /*13a0*/  IADD3.X R8, PT, PT, R8, UR41, R0, P1, P0 ;  /* 0x0000002908087c10 */ /* 0x000fe20008fe0400 */
[----:B------:R-:W2:Y:S01]  /*13b0*/  LDCU.64 UR40, c[0x0][0x420] ;  /* 0x00008400ff2877ac */ /* 0x000ea20008000a00 */
[----:B-1----:R-:W-:Y:S01]  /*13c0*/  LEA R243, P1, R4, UR12, 0x1 ;  /* 0x0000000c04f37c11 */ /* 0x002fe2000f8208ff */
[----:B------:R-:W-:-:S02]  /*13d0*/  IMAD R3, R21, UR23, R3 ;  /* 0x0000001715037c24 */ /* 0x000fc4000f8e0203 */
[----:B------:R-:W-:Y:S01]  /*13e0*/  IMAD R6, R28, R15, R5 ;  /* 0x0000000f1c067224 */ /* 0x000fe200078e0205 */
[----:B------:R-:W-:Y:S01]  /*13f0*/  IADD3 R5, P0, PT, R16, UR47, RZ ;  /* 0x0000002f10057c10 */ /* 0x000fe2000ff1e0ff */
[----:B------:R-:W-:Y:S01]  /*1400*/  IMAD.U32 R0, RZ, RZ, UR47 ;  /* 0x0000002fff007e24 */ /* 0x000fe2000f8e00ff */
[C---:B------:R-:W-:Y:S01]  /*1410*/  IADD3 R16, P2, PT, R28.reuse, 0x20, RZ ;  /* 0x000000201c107810 */ /* 0x040fe20007f5e0ff */
[----:B------:R-:W-:Y:S01]  /*1420*/  IMAD.WIDE.U32 R2, R28, R10, R2 ;  /* 0x0000000a1c027225 */ /* 0x000fe200078e0002 */
[----:B------:R-:W-:Y:S02]  /*1430*/  LEA.HI.X R241, R4, UR13, R6, 0x1, P1 ;  /* 0x0000000d04f17c11 */ /* 0x000fe400088f0c06 */
[----:B------:R-:W-:Y:S01]  /*1440*/  LEA.HI.X.SX32 R4, R0, R8, 0x1, P0 ;  /* 0x0000000800047211 */ /* 0x000fe200000f0eff */
[----:B------:R-:W-:Y:S01]  /*1450*/  IMAD R0, R28, R11, R3 ;  /* 0x0000000b1c007224 */ /* 0x000fe200078e0203 */
[----:B---3--:R-:W-:Y:S01]  /*1460*/  LEA R220, P0, R5, UR8, 0x2 ;  /* 0x0000000805dc7c11 */ /* 0x008fe2000f8010ff */
[----:B------:R-:W-:Y:S01]  /*1470*/  IMAD.X R20, RZ, RZ, RZ, P2 ;  /* 0x000000ffff147224 */ /* 0x000fe200010e06ff */
[----:B------:R-:W-:-:S02]  /*1480*/  LEA R240, P1, R2, UR10, 0x1 ;  /* 0x0000000a02f07c11 */ /* 0x000fc4000f8208ff */
[----:B------:R-:W-:Y:S01]  /*1490*/  LEA.HI.X R221, R5, UR9, R4, 0x2, P0 ;  /* 0x0000000905dd7c11 */ /* 0x000fe200080f1404 */
[----:B------:R-:W-:Y:S01]  /*14a0*/  IMAD.SHL.U32 R4, R10, 0x20, RZ ;  /* 0x000000200a047824 */ /* 0x000fe200078e00ff */
[----:B------:R-:W-:Y:S01]  /*14b0*/  LEA.HI.X R239, R2, UR11, R0, 0x1, P1 ;  /* 0x0000000b02ef7c11 */ /* 0x000fe200088f0c00 */
[----:B----4-:R-:W-:Y:S01]  /*14c0*/  UIMAD.WIDE UR10, UR49, 0x4, UR42 ;  /* 0x00000004310a78a5 */ /* 0x010fe2000f8e022a */
[C---:B------:R-:W-:Y:S01]  /*14d0*/  IADD3 R19, P0, PT, R28.reuse, 0x60, RZ ;  /* 0x000000601c137810 */ /* 0x040fe20007f1e0ff */
[----:B--2---:R-:W-:Y:S01]  /*14e0*/  UIMAD.WIDE UR40, UR45, 0x4, UR40 ;  /* 0x000000042d2878a5 */ /* 0x004fe2000f8e0228 */
        /* <DEDUP_REMOVED lines=23> */
.L_x_499:
[----:B------:R-:W1:Y:S01]  /*1660*/  LDCU.64 UR12, c[0x0][0x5c0] ;  /* 0x0000b800ff0c77ac */ /* 0x000e620008000a00 */
[----:B------:R-:W-:-:S05]  /*1670*/  IADD3 R0, PT, PT, R250, UR32, RZ ;  /* 0x00000020fa007c10 */ /* 0x000fca000fffe0ff */
[C---:B-1----:R-:W-:Y:S02]  /*1680*/  IMAD R4, R0.reuse, UR13, RZ ;  /* 0x0000000d00047c24 */ /* 0x042fe4000f8e02ff */
[----:B------:R-:W-:-:S05]  /*1690*/  IMAD.WIDE.U32 R2, R0, UR12, RZ ;  /* 0x0000000c00027c25 */ /* 0x000fca000f8e00ff */
[----:B------:R-:W-:Y:S02]  /*16a0*/  IADD3 R6, PT, PT, R3, R4, RZ ;  /* 0x0000000403067210 */ /* 0x000fe40007ffe0ff */
[----:B------:R-:W-:Y:S02]  /*16b0*/  MOV R5, R2 ;  /* 0x0000000200057202 */ /* 0x000fe40000000f00 */
.L_x_500:
        /* <DEDUP_REMOVED lines=17> */
.L_x_501:
[----:B------:R-:W1:Y:S01]  /*17d0*/  LDCU.64 UR10, c[0x0][0x5c8] ;  /* 0x0000b900ff0a77ac */ /* 0x000e620008000a00 */
[----:B------:R-:W-:-:S05]  /*17e0*/  IADD3 R0, PT, PT, R250, UR32, RZ ;  /* 0x00000020fa007c10 */ /* 0x000fca000fffe0ff */
[C---:B-1----:R-:W-:Y:S02]  /*17f0*/  IMAD R4, R0.reuse, UR11, RZ ;  /* 0x0000000b00047c24 */ /* 0x042fe4000f8e02ff */
[----:B------:R-:W-:-:S05]  /*1800*/  IMAD.WIDE.U32 R2, R0, UR10, RZ ;  /* 0x0000000a00027c25 */ /* 0x000fca000f8e00ff */
[----:B------:R-:W-:Y:S02]  /*1810*/  IADD3 R11, PT, PT, R3, R4, RZ ;  /* 0x00000004030b7210 */ /* 0x000fe40007ffe0ff */
[----:B------:R-:W-:-:S07]  /*1820*/  MOV R10, R2 ;  /* 0x00000002000a7202 */ /* 0x000fce0000000f00 */
.L_x_502:
[----:B------:R-:W1:Y:S01]  /*1830*/  LDCU UR8, c[0x0][0x440] ;  /* 0x00008800ff0877ac */ /* 0x000e620008000800 */
[----:B------:R-:W-:Y:S01]  /*1840*/  IMAD.U32 R2, RZ, RZ, UR12 ;  /* 0x0000000cff027e24 */ /* 0x000fe2000f8e00ff */
[----:B------:R-:W-:Y:S01]  /*1850*/  BSSY.RECONVERGENT B0, `(.L_x_503) ;  /* 0x0000023000007945 */ /* 0x000fe20003800200 */
[----:B------:R-:W-:Y:S02]  /*1860*/  UIADD3 UR31, UPT, UPT, -UR25, UR31, URZ ;  /* 0x0000001f191f7290 */ /* 0x000fe4000fffe1ff */
[----:B------:R-:W-:Y:S01]  /*1870*/  IMAD.WIDE.U32 R2, R2, UR25, R12 ;  /* 0x0000001902027c25 */ /* 0x000fe2000f8e000c */
[----:B------:R-:W-:-:S04]  /*1880*/  UIMAD UR14, UR5, UR12, URZ ;  /* 0x0000000c050e72a4 */ /* 0x000fc8000f8e02ff */
[----:B------:R-:W-:Y:S01]  /*1890*/  UIMAD UR14, UR25, UR13, UR14 ;  /* 0x0000000d190e72a4 */ /* 0x000fe2000f8e020e */
[----:B------:R-:W-:-:S05]  /*18a0*/  IADD3 R2, P1, PT, R5, R2, RZ ;  /* 0x0000000205027210 */ /* 0x000fca0007f3e0ff */
[----:B------:R-:W-:Y:S02]  /*18b0*/  IADD3.X R3, PT, PT, R6, UR14, R3, P1, !PT ;  /* 0x0000000e06037c10 */ /* 0x000fe40008ffe403 */
[----:B-1----:R-:W-:Y:S01]  /*18c0*/  ISETP.GE.AND P0, PT, R12, UR8, PT ;  /* 0x000000080c007c0c */ /* 0x002fe2000bf06270 */
[----:B------:R-:W1:Y:S03]  /*18d0*/  LDCU.64 UR8, c[0x0][0x5d8] ;  /* 0x0000bb00ff0877ac */ /* 0x000e660008000a00 */
[----:B------:R-:W-:Y:S02]  /*18e0*/  ISETP.GE.OR P3, PT, R28, UR31, P0 ;  /* 0x0000001f1c007c0c */ /* 0x000fe40008766670 */
[----:B------:R-:W-:Y:S02]  /*18f0*/  ISETP.GE.OR P2, PT, R31, UR31, P0 ;  /* 0x0000001f1f007c0c */ /* 0x000fe40008746670 */
[----:B------:R-:W-:-:S02]  /*1900*/  ISETP.GE.OR P1, PT, R29, UR31, P0 ;  /* 0x0000001f1d007c0c */ /* 0x000fc40008726670 */
[----:B------:R-:W-:-:S07]  /*1910*/  ISETP.GE.OR P0, PT, R30, UR31, P0 ;  /* 0x0000001f1e007c0c */ /* 0x000fce0008706670 */
[----:B------:R-:W2:Y:S01]  /*1920*/  @!P3 LDC.64 R4, c[0x0][0x560] ;  /* 0x00015800ff04bb82 */ /* 0x000ea20000000a00 */
[----:B-1----:R-:W-:Y:S02]  /*1930*/  IMAD.U32 R0, RZ, RZ, UR8 ;  /* 0x00000008ff007e24 */ /* 0x002fe4000f8e00ff */
[----:B------:R-:W-:Y:S02]  /*1940*/  IMAD.U32 R6, RZ, RZ, UR9 ;  /* 0x00000009ff067e24 */ /* 0x000fe4000f8e00ff */
        /* <DEDUP_REMOVED lines=19> */
.L_x_504:
[----:B------:R-:W-:Y:S05]  /*1a80*/  BSYNC.RECONVERGENT B0 ;  /* 0x0000000000007941 */ /* 0x000fea0003800200 */
.L_x_503:
        /* <DEDUP_REMOVED lines=12> */
.L_x_506:
[----:B------:R-:W-:Y:S05]  /*1b50*/  BSYNC.RECONVERGENT B0 ;  /* 0x0000000000007941 */ /* 0x000fea0003800200 */
.L_x_505:
        /* <DEDUP_REMOVED lines=12> */
.L_x_508:
[----:B------:R-:W-:Y:S05]  /*1c20*/  BSYNC.RECONVERGENT B0 ;  /* 0x0000000000007941 */ /* 0x000fea0003800200 */
.L_x_507:
        /* <DEDUP_REMOVED lines=30> */
.L_x_510:
[----:B------:R-:W-:Y:S05]  /*1e10*/  BSYNC.RECONVERGENT B0 ;  /* 0x0000000000007941 */ /* 0x000fea0003800200 */
.L_x_509:
        /* <DEDUP_REMOVED lines=12> */
.L_x_512:
[----:B------:R-:W-:Y:S05]  /*1ee0*/  BSYNC.RECONVERGENT B0 ;  /* 0x0000000000007941 */ /* 0x000fea0003800200 */
.L_x_511:
        /* <DEDUP_REMOVED lines=12> */
.L_x_498:
[----:B------:R-:W-:Y:S01]  /*1fb0*/  UIMAD UR9, UR37, -0x80, UR38 ;  /* 0xffffff80250978a4 */ /* 0x000fe2000f8e0226 */
[----:B------:R-:W-:Y:S01]  /*1fc0*/  LOP3.LUT R0, R33, 0x1f8, RZ, 0xc0, !PT ;  /* 0x000001f821007812 */ /* 0x000fe200078ec0ff */
[----:B------:R-:W-:Y:S01]  /*1fd0*/  ULOP3.LUT UR8, UR37, 0x80000001, URZ, 0xc0, !UPT ;  /* 0x8000000125087892 */ /* 0x000fe2000f8ec0ff */
[----:B------:R-:W-:Y:S02]  /*1fe0*/  @P3 BAR.SYNC.DEFER_BLOCKING 0x0 ;  /* 0x0000000000003b1d */ /* 0x000fe40000010000 */
[----:B------:R-:W-:Y:S01]  /*1ff0*/  LOP3.LUT R0, R0, 0x38, R32, 0x78, !PT ;  /* 0x0000003800007812 */ /* 0x000fe200078e7820 */
[----:B------:R-:W-:Y:S01]  /*2000*/  UISETP.NE.AND UP0, UPT, UR8, 0x1, UPT ;  /* 0x000000010800788c */ /* 0x000fe2000bf05270 */
[----:B------:R-:W-:Y:S02]  /*2010*/  ISETP.GE.AND P1, PT, R28, UR9, PT ;  /* 0x000000091c007c0c */ /* 0x000fe4000bf26270 */
[----:B------:R-:W-:Y:S01]  /*2020*/  LOP3.LUT R0, R0, 0x1e00, R33, 0xf8, !PT ;  /* 0x00001e0000007812 */ /* 0x000fe200078ef821 */
[----:B------:R-:W-:Y:S01]  /*2030*/  USEL UR12, URZ, 0x4000, UP0 ;  /* 0x00004000ff0c7887 */ /* 0x000fe20008000000 */
[----:B------:R-:W-:Y:S02]  /*2040*/  BSSY.RECONVERGENT B0, `(.L_x_514) ;  /* 0x0000010000007945 */ /* 0x000fe40003800200 */
[----:B------:R-:W-:-:S07]  /*2050*/  LEA R8, R0, UR24, 0x1 ;  /* 0x0000001800087c11 */ /* 0x000fce000f8e08ff */
        /* <DEDUP_REMOVED lines=11> */
.L_x_516:
[----:B------:R3:W-:Y:S01]  /*2110*/  STS.128 [R8+0x8000], RZ ;  /* 0x008000ff08007388 */ /* 0x0007e20000000c00 */
[----:B------:R-:W-:Y:S05]  /*2120*/  BRA `(.L_x_517) ;  /* 0x0000000000047947 */ /* 0x000fea0003800000 */
.L_x_515:
[----:B------:R1:W-:Y:S02]  /*2130*/  STS.128 [R8+0x8000], RZ ;  /* 0x008000ff08007388 */ /* 0x0003e40000000c00 */
.L_x_517:
[----:B------:R-:W-:Y:S05]  /*2140*/  BSYNC.RECONVERGENT B0 ;  /* 0x0000000000007941 */ /* 0x000fea0003800200 */
.L_x_514:
[----:B------:R-:W-:Y:S01]  /*2150*/  ISETP.GE.AND P6, PT, R31, UR9, PT ;  /* 0x000000091f007c0c */ /* 0x000fe2000bfc6270 */
[----:B------:R-:W-:Y:S01]  /*2160*/  BSSY.RECONVERGENT B0, `(.L_x_518) ;  /* 0x000000f000007945 */ /* 0x000fe20003800200 */
[----:B--2---:R-:W-:Y:S02]  /*2170*/  LEA R2, P0, R4, R240, 0x1 ;  /* 0x000000f004027211 */ /* 0x004fe400078008ff */
[----:B------:R-:W-:Y:S02]  /*2180*/  ISETP.GE.AND P5, PT, R29, UR9, PT ;  /* 0x000000091d007c0c */ /* 0x000fe4000bfa6270 */
[----:B------:R-:W-:Y:S02]  /*2190*/  ISETP.GE.AND P4, PT, R30, UR9, PT ;  /* 0x000000091e007c0c */ /* 0x000fe4000bf86270 */
[----:B------:R-:W-:-:S05]  /*21a0*/  LEA.HI.X R3, R4, R239, R5, 0x1, P0 ;  /* 0x000000ef04037211 */ /* 0x000fca00000f0c05 */
[----:B------:R2:W-:Y:S01]  /*21b0*/  @P6 STS.128 [R8+0x9000], RZ ;  /* 0x009000ff08006388 */ /* 0x0005e20000000c00 */
[----:B------:R-:W-:Y:S05]  /*21c0*/  @P6 BRA `(.L_x_519) ;  /* 0x0000000000206947 */ /* 0x000fea0003800000 */
[----:B------:R-:W4:Y:S02]  /*21d0*/  LDCU UR8, c[0x0][0x440] ;  /* 0x00008800ff0877ac */ /* 0x000f240008000800 */
[----:B----4-:R-:W-:-:S13]  /*21e0*/  ISETP.GE.AND P0, PT, R12, UR8, PT ;  /* 0x000000080c007c0c */ /* 0x010fda000bf06270 */
[----:B------:R4:W-:Y:S01]  /*21f0*/  @P0 STS.128 [R8+0x9000], RZ ;  /* 0x009000ff08000388 */ /* 0x0009e20000000c00 */
[----:B------:R-:W-:Y:S05]  /*2200*/  @P0 BRA `(.L_x_519) ;  /* 0x0000000000100947 */ /* 0x000fea0003800000 */
[----:B------:R-:W-:Y:S01]  /*2210*/  @!PT LDS RZ, [RZ] ;  /* 0x00000000fffff984 */ /* 0x000fe20000000800 */
[----:B------:R-:W-:Y:S01]  /*2220*/  @!PT LDS RZ, [RZ] ;  /* 0x00000000fffff984 */ /* 0x000fe20000000800 */
[----:B------:R-:W-:Y:S01]  /*2230*/  @!PT LDS RZ, [RZ] ;  /* 0x00000000fffff984 */ /* 0x000fe20000000800 */
[----:B------:R1:W-:Y:S02]  /*2240*/  LDGSTS.E.BYPASS.LTC128B.128 [R8+0x9000], desc[UR26][R2.64] ;  /* 0x0900000002087fae */ /* 0x0003e4000b981a1a */
.L_x_519:
[----:B------:R-:W-:Y:S05]  /*2250*/  BSYNC.RECONVERGENT B0 ;  /* 0x0000000000007941 */ /* 0x000fea0003800200 */
.L_x_518:
[----:B------:R1:W-:Y:S01]  /*2260*/  @P5 STS.128 [R8+0xa000], RZ ;  /* 0x00a000ff08005388 */ /* 0x0003e20000000c00 */
[----:B------:R-:W-:Y:S04]  /*2270*/  BSSY.RECONVERGENT B0, `(.L_x_520) ;  /* 0x000000c000007945 */ /* 0x000fe80003800200 */
[----:B------:R-:W-:Y:S05]  /*2280*/  @P5 BRA `(.L_x_521) ;  /* 0x0000000000285947 */ /* 0x000fea0003800000 */
[----:B------:R-:W5:Y:S02]  /*2290*/  LDCU UR8, c[0x0][0x440] ;  /* 0x00008800ff0877ac */ /* 0x000f640008000800 */
[----:B-----5:R-:W-:-:S13]  /*22a0*/  ISETP.GE.AND P0, PT, R12, UR8, PT ;  /* 0x000000080c007c0c */ /* 0x020fda000bf06270 */
        /* <DEDUP_REMOVED lines=8> */
.L_x_521:
[----:B------:R-:W-:Y:S05]  /*2330*/  BSYNC.RECONVERGENT B0 ;  /* 0x0000000000007941 */ /* 0x000fea0003800200 */
.L_x_520:
[----:B------:R1:W-:Y:S01]  /*2340*/  @P4 STS.128 [R8+0xb000], RZ ;  /* 0x00b000ff08004388 */ /* 0x0003e20000000c00 */
[----:B------:R-:W-:Y:S04]  /*2350*/  BSSY.RECONVERGENT B0, `(.L_x_522) ;  /* 0x000000c000007945 */ /* 0x000fe80003800200 */
        /* <DEDUP_REMOVED lines=11> */
.L_x_523:
[----:B------:R-:W-:Y:S05]  /*2410*/  BSYNC.RECONVERGENT B0 ;  /* 0x0000000000007941 */ /* 0x000fea0003800200 */
.L_x_522:
[----:B------:R-:W-:Y:S01]  /*2420*/  BSSY.RECONVERGENT B0, `(.L_x_524) ;  /* 0x0000010000007945 */ /* 0x000fe20003800200 */
[----:B------:R-:W-:-:S03]  /*2430*/  IADD3 R183, PT, PT, R8, UR12, RZ ;  /* 0x0000000c08b77c10 */ /* 0x000fc6000fffe0ff */
        /* <DEDUP_REMOVED lines=11> */
.L_x_526:
[----:B------:R1:W-:Y:S01]  /*24f0*/  STS.128 [R183], RZ ;  /* 0x000000ffb7007388 */ /* 0x0003e20000000c00 */
[----:B------:R-:W-:Y:S05]  /*2500*/  BRA `(.L_x_527) ;  /* 0x0000000000047947 */ /* 0x000fea0003800000 */
.L_x_525:
[----:B------:R1:W-:Y:S02]  /*2510*/  STS.128 [R183], RZ ;  /* 0x000000ffb7007388 */ /* 0x0003e40000000c00 */
.L_x_527:
[----:B------:R-:W-:Y:S05]  /*2520*/  BSYNC.RECONVERGENT B0 ;  /* 0x0000000000007941 */ /* 0x000fea0003800200 */
.L_x_524:
[--C-:B------:R-:W-:Y:S01]  /*2530*/  SHF.R.U32.HI R34, RZ, 0x1, R32.reuse ;  /* 0x00000001ff227819 */ /* 0x100fe20000011620 */
[----:B------:R-:W-:Y:S01]  /*2540*/  IMAD.MOV.U32 R247, RZ, RZ, 0x7f800000 ;  /* 0x7f800000fff77424 */ /* 0x000fe200078e00ff */
[----:B------:R-:W-:Y:S01]  /*2550*/  SHF.R.U32.HI R0, RZ, 0x2, R32 ;  /* 0x00000002ff007819 */ /* 0x000fe20000011620 */
[----:B------:R-:W-:Y:S01]  /*2560*/  IMAD.MOV.U32 R246, RZ, RZ, 0x7f800000 ;  /* 0x7f800000fff67424 */ /* 0x000fe200078e00ff */
[----:B------:R-:W-:Y:S01]  /*2570*/  LOP3.LUT R233, R34, 0x30, RZ, 0xc0, !PT ;  /* 0x0000003022e97812 */ /* 0x000fe200078ec0ff */
[----:B------:R-:W-:Y:S02]  /*2580*/  IMAD.MOV.U32 R245, RZ, RZ, 0x7f800000 ;  /* 0x7f800000fff57424 */ /* 0x000fe400078e00ff */
[----:B------:R-:W-:Y:S01]  /*2590*/  IMAD.MOV.U32 R244, RZ, RZ, 0x7f800000 ;  /* 0x7f800000fff47424 */ /* 0x000fe200078e00ff */
[----:B------:R-:W-:Y:S01]  /*25a0*/  LOP3.LUT R233, R233, 0x7, R0, 0xf8, !PT ;  /* 0x00000007e9e97812 */ /* 0x000fe200078ef800 */
[----:B------:R2:W-:Y:S03]  /*25b0*/  @P6 STS.128 [R183+0x1000], RZ ;  /* 0x001000ffb7006388 */ /* 0x0005e60000000c00 */
[C---:B-1----:R-:W-:Y:S01]  /*25c0*/  LOP3.LUT R2, R233.reuse, 0x40, RZ, 0xfc, !PT ;  /* 0x00000040e9027812 */ /* 0x042fe200078efcff */
[C---:B------:R-:W-:Y:S01]  /*25d0*/  VIADD R3, R233.reuse, 0x8 ;  /* 0x00000008e9037836 */ /* 0x040fe20000000000 */
[C---:B------:R-:W-:Y:S01]  /*25e0*/  ISETP.GE.AND P3, PT, R233.reuse, UR9, PT ;  /* 0x00000009e9007c0c */ /* 0x040fe2000bf66270 */
[----:B------:R-:W-:Y:S01]  /*25f0*/  VIADD R0, R233, 0x48 ;  /* 0x00000048e9007836 */ /* 0x000fe20000000000 */
[----:B------:R-:W-:Y:S01]  /*2600*/  ISETP.GE.AND P1, PT, R2, UR9, PT ;  /* 0x0000000902007c0c */ /* 0x000fe2000bf26270 */
[----:B------:R-:W-:Y:S01]  /*2610*/  IMAD.MOV.U32 R2, RZ, RZ, 0x4 ;  /* 0x00000004ff027424 */ /* 0x000fe200078e00ff */
[----:B------:R-:W-:-:S02]  /*2620*/  ISETP.GE.AND P2, PT, R3, UR9, PT ;  /* 0x0000000903007c0c */ /* 0x000fc4000bf46270 */
[----:B------:R-:W-:Y:S01]  /*2630*/  ISETP.GE.AND P0, PT, R0, UR9, PT ;  /* 0x0000000900007c0c */ /* 0x000fe2000bf06270 */
[----:B------:R-:W-:Y:S01]  /*2640*/  IMAD.WIDE.U32 R2, R233, R2, UR40 ;  /* 0x00000028e9027e25 */ /* 0x000fe2000f8e0002 */
[----:B------:R-:W-:Y:S05]  /*2650*/  BSSY.RECONVERGENT B0, `(.L_x_528) ;  /* 0x0000010000007945 */ /* 0x000fea0003800200 */
[----:B------:R-:W5:Y:S04]  /*2660*/  @!P3 LDG.E R247, desc[UR26][R2.64] ;  /* 0x0000001a02f7b981 */ /* 0x000f68000c1e1900 */
[----:B------:R-:W5:Y:S04]  /*2670*/  @!P2 LDG.E R246, desc[UR26][R2.64+0x20] ;  /* 0x0000201a02f6a981 */ /* 0x000f68000c1e1900 */
[----:B------:R-:W5:Y:S04]  /*2680*/  @!P1 LDG.E R245, desc[UR26][R2.64+0x100] ;  /* 0x0001001a02f59981 */ /* 0x000f68000c1e1900 */
[----:B------:R1:W5:Y:S02]  /*2690*/  @!P0 LDG.E R244, desc[UR26][R2.64+0x120] ;  /* 0x0001201a02f48981 */ /* 0x000364000c1e1900 */
[----:B-1----:R-:W-:-:S04]  /*26a0*/  LEA R2, P0, R6, R243, 0x1 ;  /* 0x000000f306027211 */ /* 0x002fc800078008ff */
[----:B------:R-:W-:Y:S01]  /*26b0*/  LEA.HI.X R3, R6, R241, R7, 0x1, P0 ;  /* 0x000000f106037211 */ /* 0x000fe200000f0c07 */
[----:B--2---:R-:W-:Y:S08]  /*26c0*/  @P6 BRA `(.L_x_529) ;  /* 0x0000000000206947 */ /* 0x004ff00003800000 */
[----:B------:R-:W1:Y:S02]  /*26d0*/  LDCU UR8, c[0x0][0x440] ;  /* 0x00008800ff0877ac */ /* 0x000e640008000800 */
[----:B-1----:R-:W-:-:S13]  /*26e0*/  ISETP.GE.AND P0, PT, R12, UR8, PT ;  /* 0x000000080c007c0c */ /* 0x002fda000bf06270 */
[----:B------:R1:W-:Y:S01]  /*26f0*/  @P0 STS.128 [R183+0x1000], RZ ;  /* 0x001000ffb7000388 */ /* 0x0003e20000000c00 */
[----:B------:R-:W-:Y:S05]  /*2700*/  @P0 BRA `(.L_x_529) ;  /* 0x0000000000100947 */ /* 0x000fea0003800000 */
[----:B------:R-:W-:Y:S01]  /*2710*/  @!PT LDS RZ, [RZ] ;  /* 0x00000000fffff984 */ /* 0x000fe20000000800 */
[----:B------:R-:W-:Y:S01]  /*2720*/  @!PT LDS RZ, [RZ] ;  /* 0x00000000fffff984 */ /* 0x000fe20000000800 */
[----:B------:R-:W-:Y:S01]  /*2730*/  @!PT LDS RZ, [RZ] ;  /* 0x00000000fffff984 */ /* 0x000fe20000000800 */
[----:B------:R2:W-:Y:S02]  /*2740*/  LDGSTS.E.BYPASS.LTC128B.128 [R183+0x1000], desc[UR26][R2.64] ;  /* 0x0100000002b77fae */ /* 0x0005e4000b981a1a */
.L_x_529:
[----:B------:R-:W-:Y:S05]  /*2750*/  BSYNC.RECONVERGENT B0 ;  /* 0x0000000000007941 */ /* 0x000fea0003800200 */
.L_x_528:
[----:B------:R1:W-:Y:S01]  /*2760*/  @P5 STS.128 [R183+0x2000], RZ ;  /* 0x002000ffb7005388 */ /* 0x0003e20000000c00 */
[----:B------:R-:W-:Y:S04]  /*2770*/  BSSY.RECONVERGENT B0, `(.L_x_530) ;  /* 0x000000c000007945 */ /* 0x000fe80003800200 */
[----:B------:R-:W-:Y:S05]  /*2780*/  @P5 BRA `(.L_x_531) ;  /* 0x0000000000285947 */ /* 0x000fea0003800000 */
[----:B------:R-:W3:Y:S02]  /*2790*/  LDCU UR8, c[0x0][0x440] ;  /* 0x00008800ff0877ac */ /* 0x000ee40008000800 */
[----:B---3--:R-:W-:-:S13]  /*27a0*/  ISETP.GE.AND P0, PT, R12, UR8, PT ;  /* 0x000000080c007c0c */ /* 0x008fda000bf06270 */
        /* <DEDUP_REMOVED lines=8> */
.L_x_531:
[----:B------:R-:W-:Y:S05]  /*2830*/  BSYNC.RECONVERGENT B0 ;  /* 0x0000000000007941 */ /* 0x000fea0003800200 */
.L_x_530:
[----:B------:R1:W-:Y:S01]  /*2840*/  @P4 STS.128 [R183+0x3000], RZ ;  /* 0x003000ffb7004388 */ /* 0x0003e20000000c00 */
[----:B------:R-:W-:Y:S04]  /*2850*/  BSSY.RECONVERGENT B0, `(.L_x_532) ;  /* 0x000000c000007945 */ /* 0x000fe80003800200 */
        /* <DEDUP_REMOVED lines=11> */
.L_x_533:
[----:B------:R-:W-:Y:S05]  /*2910*/  BSYNC.RECONVERGENT B0 ;  /* 0x0000000000007941 */ /* 0x000fea0003800200 */
.L_x_532:
[----:B------:R-:W3:Y:S01]  /*2920*/  LDCU.64 UR8, c[0x0][0x3d0] ;  /* 0x00007a00ff0877ac */ /* 0x000ee20008000a00 */
[----:B-12---:R-:W-:Y:S01]  /*2930*/  MOV R2, UR16 ;  /* 0x0000001000027c02 */ /* 0x006fe20008000f00 */
[----:B------:R-:W-:Y:S01]  /*2940*/  BSSY.RECONVERGENT B0, `(.L_x_534) ;  /* 0x000001f000007945 */ /* 0x000fe20003800200 */
[----:B------:R-:W-:Y:S02]  /*2950*/  UIADD3 UR13, UPT, UPT, -UR25, UR31, URZ ;  /* 0x0000001f190d7290 */ /* 0x000fe4000fffe1ff */
[----:B------:R-:W-:Y:S01]  /*2960*/  UIMAD UR36, UR5, UR16, URZ ;  /* 0x00000010052472a4 */ /* 0x000fe2000f8e02ff */
[----:B------:R-:W-:-:S03]  /*2970*/  IMAD.WIDE.U32 R2, R2, UR25, R12 ;  /* 0x0000001902027c25 */ /* 0x000fc6000f8e000c */
[----:B------:R-:W-:Y:S01]  /*2980*/  UIMAD UR36, UR25, UR17, UR36 ;  /* 0x00000011192472a4 */ /* 0x000fe2000f8e0224 */
[----:B------:R-:W-:Y:S02]  /*2990*/  ISETP.GE.AND P4, PT, R28, UR13, PT ;  /* 0x0000000d1c007c0c */ /* 0x000fe4000bf86270 */
[----:B------:R-:W-:-:S04]  /*29a0*/  IADD3 R2, P0, PT, R22, R2, RZ ;  /* 0x0000000216027210 */ /* 0x000fc80007f1e0ff */
[----:B------:R-:W-:Y:S01]  /*29b0*/  IADD3.X R3, PT, PT, R23, UR36, R3, P0, !PT ;  /* 0x0000002417037c10 */ /* 0x000fe200087fe403 */
[----:B---3--:R-:W-:-:S04]  /*29c0*/  IMAD R0, R27, UR8, RZ ;  /* 0x000000081b007c24 */ /* 0x008fc8000f8e02ff */
[C---:B------:R-:W-:Y:S02]  /*29d0*/  IMAD R0, R18.reuse, UR9, R0 ;  /* 0x0000000912007c24 */ /* 0x040fe4000f8e0200 */
[----:B------:R-:W-:-:S05]  /*29e0*/  IMAD.WIDE.U32 R6, R18, UR8, R2 ;  /* 0x0000000812067c25 */ /* 0x000fca000f8e0002 */
        /* <DEDUP_REMOVED lines=17> */
.L_x_536:
[----:B------:R2:W-:Y:S01]  /*2b00*/  STS.128 [R8+0xc000], RZ ;  /* 0x00c000ff08007388 */ /* 0x0005e20000000c00 */
[----:B------:R-:W-:Y:S05]  /*2b10*/  BRA `(.L_x_537) ;  /* 0x0000000000047947 */ /* 0x000fea0003800000 */
.L_x_535:
[----:B------:R3:W-:Y:S02]  /*2b20*/  STS.128 [R8+0xc000], RZ ;  /* 0x00c000ff08007388 */ /* 0x0007e40000000c00 */
.L_x_537:
[----:B------:R-:W-:Y:S05]  /*2b30*/  BSYNC.RECONVERGENT B0 ;  /* 0x0000000000007941 */ /* 0x000fea0003800200 */
.L_x_534:
[----:B------:R-:W-:Y:S01]  /*2b40*/  ISETP.GE.AND P3, PT, R31, UR13, PT ;  /* 0x0000000d1f007c0c */ /* 0x000fe2000bf66270 */
[----:B------:R-:W-:Y:S01]  /*2b50*/  BSSY.RECONVERGENT B0, `(.L_x_538) ;  /* 0x0000016000007945 */ /* 0x000fe20003800200 */
[----:B------:R-:W-:Y:S02]  /*2b60*/  ISETP.GE.AND P2, PT, R29, UR13, PT ;  /* 0x0000000d1d007c0c */ /* 0x000fe4000bf46270 */
[----:B------:R-:W-:-:S09]  /*2b70*/  ISETP.GE.AND P1, PT, R30, UR13, PT ;  /* 0x0000000d1e007c0c */ /* 0x000fd2000bf26270 */
[----:B------:R1:W-:Y:S01]  /*2b80*/  @P3 STS.128 [R8+0xd000], RZ ;  /* 0x00d000ff08003388 */ /* 0x0003e20000000c00 */
        /* <DEDUP_REMOVED lines=18> */
.L_x_539:
[----:B------:R-:W-:Y:S05]  /*2cb0*/  BSYNC.RECONVERGENT B0 ;  /* 0x0000000000007941 */ /* 0x000fea0003800200 */
.L_x_538:
[----:B------:R1:W-:Y:S01]  /*2cc0*/  @P2 STS.128 [R8+0xe000], RZ ;  /* 0x00e000ff08002388 */ /* 0x0003e20000000c00 */
[----:B------:R-:W-:Y:S04]  /*2cd0*/  BSSY.RECONVERGENT B0, `(.L_x_540) ;  /* 0x0000013000007945 */ /* 0x000fe80003800200 */
        /* <DEDUP_REMOVED lines=18> */
.L_x_541:
[----:B------:R-:W-:Y:S05]  /*2e00*/  BSYNC.RECONVERGENT B0 ;  /* 0x0000000000007941 */ /* 0x000fea0003800200 */
.L_x_540:
        /* <DEDUP_REMOVED lines=8> */
[----:B------:R-:W-:Y:S01]  /*2e90*/  MOV R2, R6 ;  /* 0x0000000600027202 */ /* 0x000fe20000000f00 */
[----:B------:R-:W-:Y:S01]  /*2ea0*/  IMAD R0, R26, UR16, RZ ;  /* 0x000000101a007c24 */ /* 0x000fe2000f8e02ff */
[----:B------:R-:W-:-:S03]  /*2eb0*/  MOV R3, R9 ;  /* 0x0000000900037202 */ /* 0x000fc60000000f00 */
[C---:B------:R-:W-:Y:S02]  /*2ec0*/  IMAD R0, R19.reuse, UR17, R0 ;  /* 0x0000001113007c24 */ /* 0x040fe4000f8e0200 */
[----:B-1----:R-:W-:-:S05]  /*2ed0*/  IMAD.WIDE.U32 R4, R19, UR16, R2 ;  /* 0x0000001013047c25 */ /* 0x002fca000f8e0002 */
[----:B------:R-:W-:Y:S02]  /*2ee0*/  IADD3 R0, PT, PT, R5, R0, RZ ;  /* 0x0000000005007210 */ /* 0x000fe40007ffe0ff */
[----:B---3--:R-:W-:-:S04]  /*2ef0*/  LEA R2, P0, R4, UR8, 0x1 ;  /* 0x0000000804027c11 */ /* 0x008fc8000f8008ff */
[----:B------:R-:W-:-:S05]  /*2f00*/  LEA.HI.X R3, R4, UR9, R0, 0x1, P0 ;  /* 0x0000000904037c11 */ /* 0x000fca00080f0c00 */
[----:B------:R-:W-:Y:S01]  /*2f10*/  @!PT LDS RZ, [RZ] ;  /* 0x00000000fffff984 */ /* 0x000fe20000000800 */
[----:B------:R-:W-:Y:S01]  /*2f20*/  @!PT LDS RZ, [RZ] ;  /* 0x00000000fffff984 */ /* 0x000fe20000000800 */
[----:B------:R-:W-:Y:S01]  /*2f30*/  @!PT LDS RZ, [RZ] ;  /* 0x00000000fffff984 */ /* 0x000fe20000000800 */
[----:B------:R1:W-:Y:S04]  /*2f40*/  LDGSTS.E.BYPASS.LTC128B.128 [R8+0xf000], desc[UR26][R2.64] ;  /* 0x0f00000002087fae */ /* 0x0003e8000b981a1a */
.L_x_543:
[----:B------:R-:W-:Y:S05]  /*2f50*/  BSYNC.RECONVERGENT B0 ;  /* 0x0000000000007941 */ /* 0x000fea0003800200 */
.L_x_542:
[----:B------:R-:W3:Y:S01]  /*2f60*/  LDCU.64 UR8, c[0x0][0x3d8] ;  /* 0x00007b00ff0877ac */ /* 0x000ee20008000a00 */
[----:B-1----:R-:W-:Y:S01]  /*2f70*/  MOV R2, UR14 ;  /* 0x0000000e00027c02 */ /* 0x002fe20008000f00 */
[----:B------:R-:W-:Y:S01]  /*2f80*/  BSSY.RECONVERGENT B0, `(.L_x_544) ;  /* 0x000001d000007945 */ /* 0x000fe20003800200 */
[----:B------:R-:W-:-:S03]  /*2f90*/  UIMAD UR5, UR5, UR14, URZ ;  /* 0x0000000e050572a4 */ /* 0x000fc6000f8e02ff */
[----:B------:R-:W-:Y:S01]  /*2fa0*/  IMAD.WIDE.U32 R2, R2, UR25, R12 ;  /* 0x0000001902027c25 */ /* 0x000fe2000f8e000c */
[----:B------:R-:W-:Y:S02]  /*2fb0*/  UIMAD UR5, UR25, UR15, UR5 ;  /* 0x0000000f190572a4 */ /* 0x000fe4000f8e0205 */
[----:B------:R-:W-:-:S04]  /*2fc0*/  IADD3 R2, P0, PT, R24, R2, RZ ;  /* 0x0000000218027210 */ /* 0x000fc80007f1e0ff */
[----:B------:R-:W-:Y:S01]  /*2fd0*/  IADD3.X R3, PT, PT, R25, UR5, R3, P0, !PT ;  /* 0x0000000519037c10 */ /* 0x000fe200087fe403 */
        /* <DEDUP_REMOVED lines=20> */
.L_x_546:
[----:B------:R3:W-:Y:S01]  /*3120*/  STS.128 [R8+0x10000], RZ ;  /* 0x010000ff08007388 */ /* 0x0007e20000000c00 */
[----:B------:R-:W-:Y:S05]  /*3130*/  BRA `(.L_x_547) ;  /* 0x0000000000047947 */ /* 0x000fea0003800000 */
.L_x_545:
[----:B------:R1:W-:Y:S02]  /*3140*/  STS.128 [R8+0x10000], RZ ;  /* 0x010000ff08007388 */ /* 0x0003e40000000c00 */
.L_x_547:
[----:B------:R-:W-:Y:S05]  /*3150*/  BSYNC.RECONVERGENT B0 ;  /* 0x0000000000007941 */ /* 0x000fea0003800200 */
.L_x_544:
[----:B------:R-:W1:Y:S01]  /*3160*/  S2R R171, SR_TID.X ;  /* 0x0000000000ab7919 */ /* 0x000e620000002100 */
[C---:B------:R-:W-:Y:S01]  /*3170*/  IMAD.SHL.U32 R164, R32.reuse, 0x40, RZ ;  /* 0x0000004020a47824 */ /* 0x040fe200078e00ff */
[----:B------:R-:W-:Y:S01]  /*3180*/  SHF.R.U32.HI R2, RZ, 0x4, R32 ;  /* 0x00000004ff027819 */ /* 0x000fe20000011620 */
[----:B------:R-:W-:Y:S01]  /*3190*/  IMAD.SHL.U32 R150, R32, 0x20, RZ ;  /* 0x0000002020967824 */ /* 0x000fe200078e00ff */
[----:B------:R1:W-:Y:S01]  /*31a0*/  @P3 STS.128 [R8+0x11000], RZ ;  /* 0x011000ff08003388 */ /* 0x0003e20000000c00 */
[----:B------:R-:W-:Y:S01]  /*31b0*/  BSSY.RECONVERGENT B0, `(.L_x_548) ;  /* 0x000001c000007945 */ /* 0x000fe20003800200 */
[----:B------:R-:W-:Y:S02]  /*31c0*/  LOP3.LUT R0, R164, 0x1c0, RZ, 0xc0, !PT ;  /* 0x000001c0a4007812 */ /* 0x000fe400078ec0ff */
[----:B------:R-:W-:Y:S02]  /*31d0*/  LOP3.LUT R2, R2, 0x8, RZ, 0xc0, !PT ;  /* 0x0000000802027812 */ /* 0x000fe400078ec0ff */
[----:B------:R-:W-:-:S02]  /*31e0*/  LOP3.LUT R15, R164, 0x200, RZ, 0xc0, !PT ;  /* 0x00000200a40f7812 */ /* 0x000fc400078ec0ff */
[----:B------:R-:W-:Y:S02]  /*31f0*/  LOP3.LUT R0, R0, 0x38, R33, 0xf8, !PT ;  /* 0x0000003800007812 */ /* 0x000fe400078ef821 */
[----:B------:R-:W-:Y:S02]  /*3200*/  LOP3.LUT R2, R2, 0x10, R32, 0xf8, !PT ;  /* 0x0000001002027812 */ /* 0x000fe400078ef820 */
[----:B------:R-:W-:Y:S02]  /*3210*/  LOP3.LUT R15, R15, 0xc00, R150, 0xf8, !PT ;  /* 0x00000c000f0f7812 */ /* 0x000fe400078ef896 */
[----:B------:R-:W-:Y:S02]  /*3220*/  LOP3.LUT R14, R0, 0x8, R34, 0x78, !PT ;  /* 0x00000008000e7812 */ /* 0x000fe400078e7822 */
[----:B------:R-:W-:Y:S02]  /*3230*/  LOP3.LUT R7, R2, R0, RZ, 0x3c, !PT ;  /* 0x0000000002077212 */ /* 0x000fe400078e3cff */
[----:B------:R-:W-:Y:S01]  /*3240*/  LOP3.LUT R6, R0, 0x8, R32, 0x78, !PT ;  /* 0x0000000800067812 */ /* 0x000fe200078e7820 */
        /* <DEDUP_REMOVED lines=18> */
.L_x_549:
[----:B------:R-:W-:Y:S05]  /*3370*/  BSYNC.RECONVERGENT B0 ;  /* 0x0000000000007941 */ /* 0x000fea0003800200 */
.L_x_548:
[----:B------:R2:W-:Y:S01]  /*3380*/  @P2 STS.128 [R8+0x12000], RZ ;  /* 0x012000ff08002388 */ /* 0x0005e20000000c00 */
[C---:B-1----:R-:W-:Y:S01]  /*3390*/  IMAD.SHL.U32 R2, R171.reuse, 0x10, RZ ;  /* 0x00000010ab027824 */ /* 0x042fe200078e00ff */
[----:B------:R-:W-:Y:S01]  /*33a0*/  LOP3.LUT R150, R6, 0x7200, R150, 0xf8, !PT ;  /* 0x0000720006967812 */ /* 0x000fe200078ef896 */
[C---:B------:R-:W-:Y:S01]  /*33b0*/  IMAD.SHL.U32 R0, R171.reuse, 0x40, RZ ;  /* 0x00000040ab007824 */ /* 0x040fe200078e00ff */
[----:B------:R-:W-:Y:S01]  /*33c0*/  SHF.R.U32.HI R6, RZ, 0x1, R171 ;  /* 0x00000001ff067819 */ /* 0x000fe200000116ab */
[C---:B------:R-:W-:Y:S01]  /*33d0*/  IMAD.SHL.U32 R4, R171.reuse, 0x2, RZ ;  /* 0x00000002ab047824 */ /* 0x040fe200078e00ff */
[----:B------:R-:W-:Y:S01]  /*33e0*/  LOP3.LUT R2, R2, 0x1c0, RZ, 0xc0, !PT ;  /* 0x000001c002027812 */ /* 0x000fe200078ec0ff */
[C---:B------:R-:W-:Y:S01]  /*33f0*/  IMAD.SHL.U32 R248, R171.reuse, 0x20, RZ ;  /* 0x00000020abf87824 */ /* 0x040fe200078e00ff */
[----:B------:R-:W-:Y:S01]  /*3400*/  LOP3.LUT R5, R0, 0x1c0, RZ, 0xc0, !PT ;  /* 0x000001c000057812 */ /* 0x000fe200078ec0ff */
[----:B------:R-:W-:Y:S01]  /*3410*/  IMAD.SHL.U32 R170, R171, 0x8, RZ ;  /* 0x00000008abaa7824 */ /* 0x000fe200078e00ff */
[----:B------:R-:W-:Y:S01]  /*3420*/  LOP3.LUT R3, R4, 0xe006, R0, 0xc8, !PT ;  /* 0x0000e00604037812 */ /* 0x000fe200078ec800 */
[----:B------:R-:W1:Y:S01]  /*3430*/  LDCU UR5, c[0x0][0x440] ;  /* 0x00008800ff0577ac */ /* 0x000e620008000800 */
[----:B------:R-:W-:Y:S01]  /*3440*/  LOP3.LUT R2, R2, 0x38, R4, 0xf8, !PT ;  /* 0x0000003802027812 */ /* 0x000fe200078ef804 */
[----:B------:R-:W-:Y:S01]  /*3450*/  BSSY.RECONVERGENT B0, `(.L_x_550) ;  /* 0x000001d000007945 */ /* 0x000fe20003800200 */
[----:B------:R-:W-:Y:S01]  /*3460*/  LOP3.LUT R4, R0, 0x200, RZ, 0xc0, !PT ;  /* 0x0000020000047812 */ /* 0x000fe200078ec0ff */
[----:B------:R-:W1:Y:S01]  /*3470*/  LDCU UR13, c[0x0][0x3e0] ;  /* 0x00007c00ff0d77ac */ /* 0x000e620008000800 */
[----:B------:R-:W-:-:S02]  /*3480*/  LOP3.LUT R3, R3, 0xc00, R248, 0xf8, !PT ;  /* 0x00000c0003037812 */ /* 0x000fc400078ef8f8 */
[----:B------:R-:W-:Y:S02]  /*3490*/  LOP3.LUT R0, R5, 0x38, R170, 0xf8, !PT ;  /* 0x0000003805007812 */ /* 0x000fe400078ef8aa */
[----:B------:R-:W-:Y:S02]  /*34a0*/  LOP3.LUT R15, R15, R14, RZ, 0xfc, !PT ;  /* 0x0000000e0f0f7212 */ /* 0x000fe400078efcff */
[----:B------:R-:W-:Y:S02]  /*34b0*/  LOP3.LUT R249, R3, R2, RZ, 0xfc, !PT ;  /* 0x0000000203f97212 */ /* 0x000fe400078efcff */
[----:B------:R-:W-:Y:S02]  /*34c0*/  LOP3.LUT R14, R0, 0x8, R171, 0x78, !PT ;  /* 0x00000008000e7812 */ /* 0x000fe400078e78ab */
[----:B------:R-:W-:Y:S02]  /*34d0*/  LOP3.LUT R164, R7, 0x200, R164, 0xf8, !PT ;  /* 0x0000020007a47812 */ /* 0x000fe400078ef8a4 */
[----:B------:R-:W-:-:S02]  /*34e0*/  LOP3.LUT R2, R4, 0xc00, R248, 0xf8, !PT ;  /* 0x00000c0004027812 */ /* 0x000fc400078ef8f8 */
[----:B------:R-:W-:Y:S01]  /*34f0*/  LOP3.LUT R0, R0, 0x8, R6, 0x78, !PT ;  /* 0x0000000800007812 */ /* 0x000fe200078e7806 */
[----:B--2---:R-:W-:Y:S05]  /*3500*/  @P2 BRA `(.L_x_551) ;  /* 0x0000000000442947 */ /* 0x004fea0003800000 */
        /* <DEDUP_REMOVED lines=17> */
.L_x_551:
[----:B-1----:R-:W-:Y:S05]  /*3620*/  BSYNC.RECONVERGENT B0 ;  /* 0x0000000000007941 */ /* 0x002fea0003800200 */
.L_x_550:
[----:B------:R1:W-:Y:S01]  /*3630*/  @P1 STS.128 [R8+0x13000], RZ ;  /* 0x013000ff08001388 */ /* 0x0003e20000000c00 */
[----:B------:R-:W-:Y:S01]  /*3640*/  BSSY.RECONVERGENT B0, `(.L_x_552) ;  /* 0x0000015000007945 */ /* 0x000fe20003800200 */
[----:B------:R-:W-:Y:S02]  /*3650*/  LOP3.LUT R248, R14, 0x7200, R248, 0xf8, !PT ;  /* 0x000072000ef87812 */ /* 0x000fe400078ef8f8 */
[----:B------:R-:W-:Y:S01]  /*3660*/  LOP3.LUT R169, R2, R0, RZ, 0xfc, !PT ;  /* 0x0000000002a97212 */ /* 0x000fe200078efcff */
        /* <DEDUP_REMOVED lines=18> */
.L_x_553:
[----:B------:R-:W-:Y:S05]  /*3790*/  BSYNC.RECONVERGENT B0 ;  /* 0x0000000000007941 */ /* 0x000fea0003800200 */
.L_x_552:
[----:B------:R-:W-:Y:S01]  /*37a0*/  R2P PR, R32, 0x6 ;  /* 0x0000000620007804 */ /* 0x000fe20000000000 */
[----:B------:R-:W-:Y:S01]  /*37b0*/  IMAD.MOV.U32 R252, RZ, RZ, 0x20 ;  /* 0x00000020fffc7424 */ /* 0x000fe200078e00ff */
[----:B------:R-:W-:Y:S01]  /*37c0*/  LOP3.LUT P5, RZ, R171, 0x8, RZ, 0xc0, !PT ;  /* 0x00000008abff7812 */ /* 0x000fe200078ac0ff */
[----:B------:R-:W1:Y:S01]  /*37d0*/  LDC R222, c[0x0][0x44c] ;  /* 0x00011300ffde7b82 */ /* 0x000e620000000800 */
[----:B------:R-:W0:Y:S01]  /*37e0*/  LDGDEPBAR ;  /* 0x00000000000079af */ /* 0x000e220000000000 */
[----:B------:R-:W-:Y:S01]  /*37f0*/  IMAD.MOV.U32 R157, RZ, RZ, 0x40 ;  /* 0x00000040ff9d7424 */ /* 0x000fe200078e00ff */
[----:B------:R-:W-:Y:S01]  /*3800*/  SEL R0, R252, 0xffffffe0, !P5 ;  /* 0xffffffe0fc007807 */ /* 0x000fe20006800000 */
[----:B------:R-:W-:Y:S01]  /*3810*/  IMAD.MOV.U32 R167, RZ, RZ, 0x20 ;  /* 0x00000020ffa77424 */ /* 0x000fe200078e00ff */
[----:B------:R-:W-:Y:S01]  /*3820*/  LEA R150, R150, UR24, 0x1 ;  /* 0x0000001896967c11 */ /* 0x000fe2000f8e08ff */
[----:B------:R-:W-:Y:S01]  /*3830*/  IMAD.MOV.U32 R251, RZ, RZ, 0x10 ;  /* 0x00000010fffb7424 */ /* 0x000fe200078e00ff */
[----:B------:R-:W-:Y:S01]  /*3840*/  SEL R157, R157, 0xffffffc0, !P2 ;  /* 0xffffffc09d9d7807 */ /* 0x000fe20005000000 */
[----:B------:R1:W-:Y:S01]  /*3850*/  STL [R1], R0 ;  /* 0x0000000001007387 */ /* 0x0003e20000100800 */
[----:B------:R-:W-:Y:S01]  /*3860*/  LEA R168, R15, UR24, 0x1 ;  /* 0x000000180fa87c11 */ /* 0x000fe2000f8e08ff */
[----:B------:R-:W-:Y:S01]  /*3870*/  UIADD3 UR25, UPT, UPT, UR25, 0x80, URZ ;  /* 0x0000008019197890 */ /* 0x000fe2000fffe0ff */
[----:B------:R-:W-:Y:S01]  /*3880*/  LEA R164, R164, UR24, 0x1 ;  /* 0x00000018a4a47c11 */ /* 0x000fe2000f8e08ff */
[----:B------:R-:W-:Y:S01]  /*3890*/  IMAD.IADD R165, R157, 0x1, R150 ;  /* 0x000000019da57824 */ /* 0x000fe200078e0296 */
[----:B------:R-:W-:Y:S01]  /*38a0*/  SEL R167, R167, 0xffffffe0, !P1 ;  /* 0xffffffe0a7a77807 */ /* 0x000fe20004800000 */
[----:B------:R-:W-:Y:S01]  /*38b0*/  IMAD.MOV.U32 R219, RZ, RZ, R183 ;  /* 0x000000ffffdb7224 */ /* 0x000fe200078e00b7 */
[----:B------:R-:W-:-:S02]  /*38c0*/  LOP3.LUT P0, RZ, R171, 0x4, RZ, 0xc0, !PT ;  /* 0x00000004abff7812 */ /* 0x000fc4000780c0ff */
        /* <DEDUP_REMOVED lines=32> */
[C---:B------:R-:W-:Y:S01]  /*3ad0*/  LOP3.LUT P3, RZ, R171.reuse, 0x2, RZ, 0xc0, !PT ;  /* 0x00000002abff7812 */ /* 0x040fe2000786c0ff */
[----:B------:R-:W-:Y:S01]  /*3ae0*/  VIADD R168, R168, UR12 ;  /* 0x0000000ca8a87c36 */ /* 0x000fe20008000000 */
[----:B------:R-:W-:Y:S01]  /*3af0*/  LOP3.LUT P4, RZ, R171, 0x10, RZ, 0xc0, !PT ;  /* 0x00000010abff7812 */ /* 0x000fe2000788c0ff */
[----:B------:R-:W-:Y:S01]  /*3b00*/  VIADD R164, R164, UR12 ;  /* 0x0000000ca4a47c36 */ /* 0x000fe20008000000 */
[----:B------:R-:W-:Y:S01]  /*3b10*/  SEL R251, R251, 0xfffffff0, !P0 ;  /* 0xfffffff0fbfb7807 */ /* 0x000fe20004000000 */
[C---:B------:R-:W-:Y:S01]  /*3b20*/  IMAD.IADD R156, R167.reuse, 0x1, R150 ;  /* 0x00000001a79c7824 */ /* 0x040fe200078e0296 */
[----:B------:R-:W-:Y:S01]  /*3b30*/  LOP3.LUT R224, R170, 0x38, RZ, 0xc0, !PT ;  /* 0x00000038aae07812 */ /* 0x000fe200078ec0ff */
[----:B------:R-:W-:Y:S01]  /*3b40*/  IMAD.IADD R166, R167, 0x1, R165 ;  /* 0x00000001a7a67824 */ /* 0x000fe200078e02a5 */
[----:B------:R-:W1:Y:S01]  /*3b50*/  LDCU UR8, c[0x0][0x45c] ;  /* 0x00008b80ff0877ac */ /* 0x000e620008000800 */
[----:B------:R-:W-:-:S11]  /*3b60*/  UISETP.GE.AND UP1, UPT, UR25, UR31, UPT ;  /* 0x0000001f1900728c */ /* 0x000fd6000bf26270 */
.L_x_556:
[----:B------:R-:W0:Y:S01]  /*3b70*/  LDGDEPBAR ;  /* 0x00000000000079af */ /* 0x000e220000000000 */
[C---:B------:R-:W-:Y:S01]  /*3b80*/  IMAD.IADD R144, R168.reuse, 0x1, R167 ;  /* 0x00000001a8907824 */ /* 0x040fe200078e02a7 */
[----:B------:R-:W-:Y:S01]  /*3b90*/  PLOP3.LUT P1, PT, PT, PT, UP1, 0x80, 0x8 ;  /* 0x000000000008781c */ /* 0x000fe20003f2f018 */
[----:B-1----:R-:W-:Y:S01]  /*3ba0*/  IMAD.IADD R0, R168, 0x1, R157 ;  /* 0x00000001a8007824 */ /* 0x002fe200078e029d */
[----:B------:R-:W-:Y:S01]  /*3bb0*/  PLOP3.LUT P2, PT, PT, PT, UP1, 0x80, 0x8 ;  /* 0x000000000008781c */ /* 0x000fe20003f4f018 */
[----:B------:R-:W-:Y:S01]  /*3bc0*/  IMAD.SHL.U32 R2, R171, 0x2, RZ ;  /* 0x00000002ab027824 */ /* 0x000fe200078e00ff */
[----:B------:R-:W-:Y:S01]  /*3bd0*/  PLOP3.LUT P5, PT, PT, PT, UP1, 0x80, 0x8 ;  /* 0x000000000008781c */ /* 0x000fe20003faf018 */
[----:B------:R-:W-:Y:S01]  /*3be0*/  IMAD.U32 R3, RZ, RZ, UR33 ;  /* 0x00000021ff037e24 */ /* 0x000fe2000f8e00ff */
[----:B------:R-:W-:Y:S01]  /*3bf0*/  PLOP3.LUT P6, PT, PT, PT, UP1, 0x80, 0x8 ;  /* 0x000000000008781c */ /* 0x000fe20003fcf018 */
[----:B------:R-:W-:Y:S01]  /*3c00*/  UISETP.NE.AND UP0, UPT, UR37, URZ, UPT ;  /* 0x000000ff2500728c */ /* 0x000fe2000bf05270 */
[----:B------:R-:W-:Y:S04]  /*3c10*/  DEPBAR.LE SB0, 0x0 ;  /* 0x000080000000791a */ /* 0x000fe80000000000 */
[----:B------:R-:W-:Y:S06]  /*3c20*/  BAR.SYNC.DEFER_BLOCKING 0x0 ;  /* 0x0000000000007b1d */ /* 0x000fec0000010000 */
[----:B------:R-:W-:Y:S08]  /*3c30*/  LDSM.16.M88.4 R64, [R168] ;  /* 0x00000000a840783b */ /* 0x000ff00000000200 */
[----:B------:R-:W1:Y:S08]  /*3c40*/  LDSM.16.M88.4 R16, [R150+0xc000] ;  /* 0x00c000009610783b */ /* 0x000e700000000200 */
[----:B------:R-:W2:Y:S08]  /*3c50*/  LDSM.16.M88.4 R60, [R168+0x2000] ;  /* 0x00200000a83c783b */ /* 0x000eb00000000200 */
[----:B------:R-:W2:Y:S08]  /*3c60*/  LDSM.16.M88.4 R32, [R150+0xc800] ;  /* 0x00c800009620783b */ /* 0x000eb00000000200 */
[----:B------:R-:W2:Y:S08]  /*3c70*/  LDSM.16.M88.4 R48, [R150+0xd000] ;  /* 0x00d000009630783b */ /* 0x000eb00000000200 */
[----:B------:R-:W2:Y:S01]  /*3c80*/  LDSM.16.M88.4 R132, [R150+0xd800] ;  /* 0x00d800009684783b */ /* 0x000ea20000000200 */
[-C--:B-1----:R-:W-:Y:S07]  /*3c90*/  HMMA.16816.F32 R4, R64, R16.reuse, RZ ;  /* 0x000000104004723c */ /* 0x082fee00000018ff */
[----:B------:R-:W-:Y:S01]  /*3ca0*/  LDSM.16.M88.4 R136, [R144] ;  /* 0x000000009088783b */ /* 0x000fe20000000200 */
[C---:B--234-:R-:W-:Y:S07]  /*3cb0*/  HMMA.16816.F32 R8, R60.reuse, R16, RZ ;  /* 0x000000103c08723c */ /* 0x05cfee00000018ff */
[----:B------:R-:W1:Y:S01]  /*3cc0*/  LDSM.16.M88.4 R140, [R156+0xc000] ;  /* 0x00c000009c8c783b */ /* 0x000e620000000200 */
[-C--:B------:R-:W-:Y:S07]  /*3cd0*/  HMMA.16816.F32 R12, R60, R18.reuse, RZ ;  /* 0x000000123c0c723c */ /* 0x080fee00000018ff */
[----:B------:R-:W2:Y:S01]  /*3ce0*/  LDSM.16.M88.4 R144, [R144+0x2000] ;  /* 0x002000009090783b */ /* 0x000ea20000000200 */
[C---:B------:R-:W-:Y:S07]  /*3cf0*/  HMMA.16816.F32 R16, R64.reuse, R18, RZ ;  /* 0x000000124010723c */ /* 0x040fee00000018ff */
[----:B------:R-:W3:Y:S01]  /*3d00*/  LDSM.16.M88.4 R148, [R156+0xc800] ;  /* 0x00c800009c94783b */ /* 0x000ee20000000200 */
[-C--:B------:R-:W-:Y:S07]  /*3d10*/  HMMA.16816.F32 R20, R64, R32.reuse, RZ ;  /* 0x000000204014723c */ /* 0x080fee00000018ff */
[----:B------:R-:W4:Y:S01]  /*3d20*/  LDSM.16.M88.4 R152, [R156+0xd000] ;  /* 0x00d000009c98783b */ /* 0x000f220000000200 */
[C---:B------:R-:W-:Y:S07]  /*3d30*/  HMMA.16816.F32 R24, R60.reuse, R32, RZ ;  /* 0x000000203c18723c */ /* 0x040fee00000018ff */
[----:B------:R-:W-:Y:S01]  /*3d40*/  LDSM.16.M88.4 R160, [R0+0x2000] ;  /* 0x0020000000a0783b */ /* 0x000fe20000000200 */
[-C--:B------:R-:W-:Y:S08]  /*3d50*/  HMMA.16816.F32 R28, R60, R34.reuse, RZ ;  /* 0x000000223c1c723c */ /* 0x080ff000000018ff */
[C---:B------:R-:W-:Y:S08]  /*3d60*/  HMMA.16816.F32 R32, R64.reuse, R34, RZ ;  /* 0x000000224020723c */ /* 0x040ff000000018ff */
[-C--:B------:R-:W-:Y:S08]  /*3d70*/  HMMA.16816.F32 R36, R64, R48.reuse, RZ ;  /* 0x000000304024723c */ /* 0x080ff000000018ff */
        /* <DEDUP_REMOVED lines=14> */
[-C--:B---3--:R-:W-:Y:S08]  /*3e60*/  HMMA.16816.F32 R20, R136, R148.reuse, R20 ;  /* 0x000000948814723c */ /* 0x088ff00000001814 */
[C---:B------:R-:W-:Y:S08]  /*3e70*/  HMMA.16816.F32 R24, R144.reuse, R148, R24 ;  /* 0x000000949018723c */ /* 0x040ff00000001818 */
[-C--:B------:R-:W-:Y:S08]  /*3e80*/  HMMA.16816.F32 R28, R144, R150.reuse, R28 ;  /* 0x00000096901c723c */ /* 0x080ff0000000181c */
[C---:B------:R-:W-:Y:S01]  /*3e90*/  HMMA.16816.F32 R32, R136.reuse, R150, R32 ;  /* 0x000000968820723c */ /* 0x040fe20000001820 */
[----:B------:R-:W2:Y:S07]  /*3ea0*/  LDSM.16.M88.4 R148, [R165+0xc800] ;  /* 0x00c80000a594783b */ /* 0x000eae0000000200 */
[-C--:B----4-:R-:W-:Y:S08]  /*3eb0*/  HMMA.16816.F32 R36, R136, R152.reuse, R36 ;  /* 0x000000988824723c */ /* 0x090ff00000001824 */
[C---:B------:R-:W-:Y:S08]  /*3ec0*/  HMMA.16816.F32 R40, R144.reuse, R152, R40 ;  /* 0x000000989028723c */ /* 0x040ff00000001828 */
[-C--:B------:R-:W-:Y:S08]  /*3ed0*/  HMMA.16816.F32 R44, R144, R154.reuse, R44 ;  /* 0x0000009a902c723c */ /* 0x080ff0000000182c */
[C---:B------:R-:W-:Y:S01]  /*3ee0*/  HMMA.16816.F32 R48, R136.reuse, R154, R48 ;  /* 0x0000009a8830723c */ /* 0x040fe20000001830 */
[----:B------:R-:W-:Y:S07]  /*3ef0*/  LDSM.16.M88.4 R152, [R166+0xc000] ;  /* 0x00c00000a698783b */ /* 0x000fee0000000200 */
[-C--:B------:R-:W-:Y:S08]  /*3f00*/  HMMA.16816.F32 R52, R136, R132.reuse, R52 ;  /* 0x000000848834723c */ /* 0x080ff00000001834 */
        /* <DEDUP_REMOVED lines=13> */
[----:B------:R-:W-:Y:S04]  /*3fe0*/  SHF.R.U32.HI R2, RZ, 0x1, R171 ;  /* 0x00000001ff027819 */ /* 0x000fe800000116ab */
[C---:B------:R-:W-:Y:S01]  /*3ff0*/  HMMA.16816.F32 R16, R140.reuse, R158, R16 ;  /* 0x0000009e8c10723c */ /* 0x040fe20000001810 */
[----:B------:R-:W1:Y:S03]  /*4000*/  LDSM.16.M88.4 R156, [R156+0x2000] ;  /* 0x002000009c9c783b */ /* 0x000e660000000200 */
[----:B------:R-:W-:Y:S01]  /*4010*/  @P2 LOP3.LUT R0, R0, 0x1c0, R2, 0xf8, !PT ;  /* 0x000001c000002812 */ /* 0x000fe200078ef802 */
[----:B-----5:R-:W-:Y:S01]  /*4020*/  FMUL.FTZ R2, R245, 1.4426950216293334961 ;  /* 0x3fb8aa3bf5027820 */ /* 0x020fe20000410000 */
[----:B------:R-:W-:Y:S02]  /*4030*/  PLOP3.LUT P2, PT, PT, PT, UP1, 0x80, 0x8 ;  /* 0x000000000008781c */ /* 0x000fe40003f4f018 */
[-C--:B--2---:R-:W-:Y:S03]  /*4040*/  HMMA.16816.F32 R20, R140, R148.reuse, R20 ;  /* 0x000000948c14723c */ /* 0x084fe60000001814 */
[----:B------:R-:W-:Y:S01]  /*4050*/  @P5 IMAD R3, R3, 0x80, R0 ;  /* 0x0000008003035824 */ /* 0x000fe200078e0200 */
[----:B------:R-:W-:Y:S03]  /*4060*/  PLOP3.LUT P5, PT, PT, PT, UP1, 0x80, 0x8 ;  /* 0x000000000008781c */ /* 0x000fe60003faf018 */
[----:B------:R-:W-:Y:S01]  /*4070*/  @P1 VIADD R0, R3, 0x1 ;  /* 0x0000000103001836 */ /* 0x000fe20000000000 */
[C---:B------:R-:W-:Y:S01]  /*4080*/  HMMA.16816.F32 R24, R160.reuse, R148, R24 ;  /* 0x00000094a018723c */ /* 0x040fe20000001818 */
[----:B------:R-:W-:Y:S03]  /*4090*/  PLOP3.LUT P1, PT, PT, PT, UP1, 0x80, 0x8 ;  /* 0x000000000008781c */ /* 0x000fe60003f2f018 */
[----:B------:R-:W-:Y:S02]  /*40a0*/  LEA R148, R169, UR4, 0x1 ;  /* 0x00000004a9947c11 */ /* 0x000fe4000f8e08ff */
[----:B------:R-:W-:Y:S02]  /*40b0*/  @P6 ISETP.GE.AND P6, PT, R3, UR31, PT ;  /* 0x0000001f03006c0c */ /* 0x000fe4000bfc6270 */
[-C--:B------:R-:W-:Y:S03]  /*40c0*/  HMMA.16816.F32 R28, R160, R150.reuse, R28 ;  /* 0x00000096a01c723c */ /* 0x080fe6000000181c */
[----:B------:R-:W-:Y:S05]  /*40d0*/  IMAD.IADD R149, R148, 0x1, R167 ;  /* 0x0000000194957824 */ /* 0x000fea00078e02a7 */
[C---:B------:R-:W-:Y:S04]  /*40e0*/  HMMA.16816.F32 R32, R140.reuse, R150, R32 ;  /* 0x000000968c20723c */ /* 0x040fe80000001820 */
[----:B------:R-:W-:Y:S02]  /*40f0*/  LEA R151, R249, UR4, 0x1 ;  /* 0x00000004f9977c11 */ /* 0x000fe4000f8e08ff */
[----:B------:R-:W-:Y:S02]  /*4100*/  LEA R150, R248, UR4, 0x1 ;  /* 0x00000004f8967c11 */ /* 0x000fe4000f8e08ff */
        /* <DEDUP_REMOVED lines=8> */
[-C--:B------:R-:W-:Y:S03]  /*4190*/  HMMA.16816.F32 R60, R160, R134.reuse, R60 ;  /* 0x00000086a03c723c */ /* 0x080fe6000000183c */
[C---:B------:R-:W-:Y:S05]  /*41a0*/  IMAD.IADD R160, R151.reuse, 0x1, R251 ;  /* 0x0000000197a07824 */ /* 0x040fea00078e02fb */
[----:B------:R-:W-:Y:S01]  /*41b0*/  HMMA.16816.F32 R64, R140, R134, R64 ;  /* 0x000000868c40723c */ /* 0x000fe20000001840 */
[----:B------:R-:W2:Y:S07]  /*41c0*/  LDL R140, [R1] ;  /* 0x00000000018c7983 */ /* 0x000eae0000100800 */
[-C--:B-1----:R-:W-:Y:S08]  /*41d0*/  HMMA.16816.F32 R4, R136, R152.reuse, R4 ;  /* 0x000000988804723c */ /* 0x082ff00000001804 */
[C---:B------:R-:W-:Y:S04]  /*41e0*/  HMMA.16816.F32 R8, R156.reuse, R152, R8 ;  /* 0x000000989c08723c */ /* 0x040fe80000001808 */
[----:B------:R-:W-:Y:S04]  /*41f0*/  VIADD R152, R151, 0x1c040 ;  /* 0x0001c04097987836 */ /* 0x000fe80000000000 */
[-C--:B------:R-:W-:Y:S03]  /*4200*/  HMMA.16816.F32 R12, R156, R154.reuse, R12 ;  /* 0x0000009a9c0c723c */ /* 0x080fe6000000180c */
[----:B------:R-:W-:Y:S02]  /*4210*/  @P2 FSEL R4, R4, -INF , !P6 ;  /* 0xff80000004042808 */ /* 0x000fe40007000000 */
[----:B------:R-:W-:Y:S02]  /*4220*/  PLOP3.LUT P2, PT, PT, PT, UP1, 0x80, 0x8 ;  /* 0x000000000008781c */ /* 0x000fe40003f4f018 */
[----:B------:R-:W-:Y:S01]  /*4230*/  @P5 FSEL R6, R6, -INF , !P6 ;  /* 0xff80000006065808 */ /* 0x000fe20007000000 */
[C---:B------:R-:W-:Y:S01]  /*4240*/  HMMA.16816.F32 R16, R136.reuse, R154, R16 ;  /* 0x0000009a8810723c */ /* 0x040fe20000001810 */
[----:B------:R-:W-:Y:S03]  /*4250*/  PLOP3.LUT P5, PT, PT, PT, UP1, 0x80, 0x8 ;  /* 0x000000000008781c */ /* 0x000fe60003faf018 */
[----:B------:R-:W-:Y:S02]  /*4260*/  @P1 FSEL R8, R8, -INF , !P6 ;  /* 0xff80000008081808 */ /* 0x000fe40007000000 */
        /* <DEDUP_REMOVED lines=44> */
[----:B------:R-:W-:Y:S01]  /*4530*/  MUFU.EX2 R218, R10 ;  /* 0x0000000a00da7308 */ /* 0x000fe20000000800 */
[----:B------:R-:W-:Y:S01]  /*4540*/  @P5 FSEL R14, R14, -INF , !P6 ;  /* 0xff8000000e0e5808 */ /* 0x000fe20007000000 */
[----:B------:R-:W-:Y:S01]  /*4550*/  FFMA.FTZ R12, R12, UR8, -R2 ;  /* 0x000000080c0c7c23 */ /* 0x000fe20008010802 */
[----:B------:R-:W-:Y:S02]  /*4560*/  PLOP3.LUT P5, PT, PT, PT, UP1, 0x80, 0x8 ;  /* 0x000000000008781c */ /* 0x000fe40003faf018 */
[----:B------:R-:W-:Y:S01]  /*4570*/  @P1 FSEL R16, R16, -INF , !P6 ;  /* 0xff80000010101808 */ /* 0x000fe20007000000 */
[----:B------:R-:W-:Y:S01]  /*4580*/  FFMA.FTZ R14, R14, UR8, -R0 ;  /* 0x000000080e0e7c23 */ /* 0x000fe20008010800 */
[----:B------:R-:W-:Y:S03]  /*4590*/  PLOP3.LUT P1, PT, PT, PT, UP1, 0x80, 0x8 ;  /* 0x000000000008781c */ /* 0x000fe60003f2f018 */
[----:B------:R4:W-:Y:S01]  /*45a0*/  MUFU.EX2 R213, R9 ;  /* 0x0000000900d57308 */ /* 0x0009e20000000800 */
        /* <DEDUP_REMOVED lines=50> */
[----:B------:R-:W1:Y:S02]  /*48d0*/  LDSM.16.M88.4 R4, [R166+0xd000] ;  /* 0x00d00000a604783b */ /* 0x000e640000000200 */
        /* <DEDUP_REMOVED lines=14> */
[----:B---3--:R-:W-:Y:S01]  /*49c0*/  @P5 VIADD R8, R3, 0x18 ;  /* 0x0000001803085836 */ /* 0x008fe20000000000 */
[----:B------:R-:W-:Y:S02]  /*49d0*/  PLOP3.LUT P5, PT, PT, PT, UP1, 0x80, 0x8 ;  /* 0x000000000008781c */ /* 0x000fe40003faf018 */
[----:B------:R-:W-:Y:S01]  /*49e0*/  MUFU.EX2 R195, R23 ;  /* 0x0000001700c37308 */ /* 0x000fe20000000800 */
[----:B------:R-:W-:Y:S01]  /*49f0*/  FFMA.FTZ R27, R27, UR8, -R0 ;  /* 0x000000081b1b7c23 */ /* 0x000fe20008010800 */
[----:B----4-:R-:W-:Y:S01]  /*4a00*/  @P1 VIADD R9, R3, 0x19 ;  /* 0x0000001903091836 */ /* 0x010fe20000000000 */
[----:B------:R-:W-:Y:S04]  /*4a10*/  PLOP3.LUT P1, PT, PT, PT, UP1, 0x80, 0x8 ;  /* 0x000000000008781c */ /* 0x000fe80003f2f018 */
[----:B------:R-:W-:Y:S03]  /*4a20*/  @P6 ISETP.GE.AND P6, PT, R8, UR31, PT ;  /* 0x0000001f08006c0c */ /* 0x000fe6000bfc6270 */
[----:B------:R-:W-:Y:S01]  /*4a30*/  MUFU.EX2 R206, R24 ;  /* 0x0000001800ce7308 */ /* 0x000fe20000000800 */
[----:B------:R-:W-:Y:S02]  /*4a40*/  @P2 FSEL R28, R28, -INF , !P6 ;  /* 0xff8000001c1c2808 */ /* 0x000fe40007000000 */
[----:B------:R-:W-:Y:S01]  /*4a50*/  PLOP3.LUT P2, PT, PT, PT, UP1, 0x80, 0x8 ;  /* 0x000000000008781c */ /* 0x000fe20003f4f018 */
[-C--:B-1----:R-:W-:Y:S06]  /*4a60*/  HMMA.16816.F32 R36, R136, R4.reuse, R36 ;  /* 0x000000048824723c */ /* 0x082fec0000001824 */
[----:B------:R-:W-:Y:S01]  /*4a70*/  MUFU.EX2 R242, R20 ;  /* 0x0000001400f27308 */ /* 0x000fe20000000800 */
        /* <DEDUP_REMOVED lines=19> */
[----:B------:R-:W1:Y:S01]  /*4bb0*/  MUFU.EX2 R238, R21 ;  /* 0x0000001500ee7308 */ /* 0x000e620000000800 */
        /* <DEDUP_REMOVED lines=24> */
[----:B------:R-:W-:Y:S01]  /*4d40*/  FFMA.FTZ R38, R38, UR8, -R132 ;  /* 0x0000000826267c23 */ /* 0x000fe20008010884 */
[----:B------:R-:W-:Y:S01]  /*4d50*/  @P2 FSEL R40, R40, -INF , !P5 ;  /* 0xff80000028282808 */ /* 0x000fe20006800000 */
[--C-:B------:R-:W-:Y:S01]  /*4d60*/  FFMA.FTZ R36, R36, UR8, -R133.reuse ;  /* 0x0000000824247c23 */ /* 0x100fe20008010885 */
[----:B------:R-:W-:Y:S03]  /*4d70*/  PLOP3.LUT P2, PT, PT, PT, UP1, 0x80, 0x8 ;  /* 0x000000000008781c */ /* 0x000fe60003f4f018 */
[----:B------:R-:W-:Y:S02]  /*4d80*/  FFMA.FTZ R40, R40, UR8, -R2 ;  /* 0x0000000828287c23 */ /* 0x000fe40008010802 */
[----:B------:R-:W3:Y:S01]  /*4d90*/  MUFU.EX2 R209, R27 ;  /* 0x0000001b00d17308 */ /* 0x000ee20000000800 */
[----:B------:R-:W-:Y:S03]  /*4da0*/  @P1 FSEL R42, R42, -INF , !P5 ;  /* 0xff8000002a2a1808 */ /* 0x000fe60006800000 */
[----:B------:R-:W-:Y:S01]  /*4db0*/  @P6 ISETP.GE.AND P6, PT, R5, UR31, PT ;  /* 0x0000001f05006c0c */ /* 0x000fe2000bfc6270 */
[----:B--2---:R-:W-:Y:S01]  /*4dc0*/  IMAD.IADD R154, R151, 0x1, R140 ;  /* 0x00000001979a7824 */ /* 0x004fe200078e028c */
[----:B------:R-:W-:Y:S01]  /*4dd0*/  PLOP3.LUT P5, PT, PT, PT, UP1, 0x80, 0x8 ;  /* 0x000000000008781c */ /* 0x000fe20003faf018 */
[----:B------:R-:W2:Y:S01]  /*4de0*/  LDSM.16.M88.4 R4, [R166+0xd800] ;  /* 0x00d80000a604783b */ /* 0x000ea20000000200 */
        /* <DEDUP_REMOVED lines=24> */
[----:B------:R-:W4:Y:S01]  /*4f70*/  MUFU.EX2 R185, R39 ;  /* 0x0000002700b97308 */ /* 0x000f220000000800 */
[-C--:B--2---:R-:W-:Y:S03]  /*4f80*/  HMMA.16816.F32 R52, R136, R4.reuse, R52 ;  /* 0x000000048834723c */ /* 0x084fe60000001834 */
        /* <DEDUP_REMOVED lines=9> */
[----:B------:R-:W2:Y:S01]  /*5020*/  MUFU.EX2 R235, R37 ;  /* 0x0000002500eb7308 */ /* 0x000ea20000000800 */
[-C--:B------:R-:W-:Y:S01]  /*5030*/  HMMA.16816.F32 R60, R156, R6.reuse, R60 ;  /* 0x000000069c3c723c */ /* 0x080fe2000000183c */
[----:B------:R-:W-:Y:S02]  /*5040*/  IMAD.MOV.U32 R157, RZ, RZ, 0x40 ;  /* 0x00000040ff9d7424 */ /* 0x000fe400078e00ff */
[----:B------:R-:W-:Y:S01]  /*5050*/  @P2 FSEL R50, R50, -INF , !P6 ;  /* 0xff80000032322808 */ /* 0x000fe20007000000 */
[--C-:B------:R-:W-:Y:S01]  /*5060*/  FFMA.FTZ R48, R48, UR8, -R133.reuse ;  /* 0x0000000830307c23 */ /* 0x100fe20008010885 */
[----:B------:R-:W-:Y:S01]  /*5070*/  PLOP3.LUT P2, PT, PT, PT, UP1, 0x80, 0x8 ;  /* 0x000000000008781c */ /* 0x000fe20003f4f018 */
[----:B------:R-:W-:Y:S01]  /*5080*/  IMAD.IADD R156, R167, 0x1, R150 ;  /* 0x00000001a79c7824 */ /* 0x000fe200078e0296 */
[----:B------:R-:W-:Y:S01]  /*5090*/  PLOP3.LUT P6, PT, PT, PT, UP1, 0x80, 0x8 ;  /* 0x000000000008781c */ /* 0x000fe20003fcf018 */
[----:B------:R-:W-:Y:S01]  /*50a0*/  HMMA.16816.F32 R64, R136, R6, R64 ;  /* 0x000000068840723c */ /* 0x000fe20000001840 */
[----:B------:R-:W-:Y:S03]  /*50b0*/  MUFU.EX2 R207, R31 ;  /* 0x0000001f00cf7308 */ /* 0x000fe60000000800 */
        /* <DEDUP_REMOVED lines=29> */
[----:B------:R-:W-:Y:S02]  /*5290*/  @P5 ISETP.GE.AND P5, PT, R4, UR31, PT ;  /* 0x0000001f04005c0c */ /* 0x000fe4000bfa6270 */
[----:B------:R-:W-:Y:S02]  /*52a0*/  F2FP.F16.F32.PACK_AB R4, R163, R173 ;  /* 0x000000ada304723e */ /* 0x000fe400000000ff */
[----:B------:R-:W-:Y:S04]  /*52b0*/  @P2 FSEL R54, R54, -INF , !P5 ;  /* 0xff80000036362808 */ /* 0x000fe80006800000 */
        /* <DEDUP_REMOVED lines=18> */
[----:B------:R-:W-:Y:S01]  /*53e0*/  FFMA.FTZ R53, R53, UR8, -R133 ;  /* 0x0000000835357c23 */ /* 0x000fe20008010885 */
[----:B------:R-:W-:Y:S01]  /*53f0*/  PLOP3.LUT P5, PT, PT, PT, UP1, 0x80, 0x8 ;  /* 0x000000000008781c */ /* 0x000fe20003faf018 */
[----:B------:R-:W-:Y:S01]  /*5400*/  FFMA.FTZ R58, R58, UR8, -R0 ;  /* 0x000000083a3a7c23 */ /* 0x000fe20008010800 */
[----:B-1----:R-:W-:Y:S05]  /*5410*/  F2FP.F16.F32.PACK_AB R4, R198, R200 ;  /* 0x000000c8c604723e */ /* 0x002fea00000000ff */
        /* <DEDUP_REMOVED lines=25> */
[----:B------:R-:W-:Y:S01]  /*55b0*/  MUFU.EX2 R191, R45 ;  /* 0x0000002d00bf7308 */ /* 0x000fe20000000800 */
[----:B------:R-:W-:Y:S03]  /*55c0*/  IMAD.IADD R155, R251, 0x1, R153 ;  /* 0x00000001fb9b7824 */ /* 0x000fe600078e0299 */
[----:B------:R-:W-:Y:S04]  /*55d0*/  STS [R151+0x1e000], R8 ;  /* 0x01e0000897007388 */ /* 0x000fe80000000800 */
[----:B------:R-:W-:Y:S02]  /*55e0*/  @P1 FSEL R59, R59, -INF , !P2 ;  /* 0xff8000003b3b1808 */ /* 0x000fe40005000000 */
[----:B------:R-:W-:Y:S01]  /*55f0*/  MUFU.EX2 R227, R52 ;  /* 0x0000003400e37308 */ /* 0x000fe20000000800 */
[----:B------:R-:W-:Y:S02]  /*5600*/  PLOP3.LUT P2, PT, PT, PT, UP1, 0x80, 0x8 ;  /* 0x000000000008781c */ /* 0x000fe40003f4f018 */
[----:B------:R-:W-:Y:S01]  /*5610*/  PLOP3.LUT P1, PT, PT, PT, UP1, 0x80, 0x8 ;  /* 0x000000000008781c */ /* 0x000fe20003f2f018 */
[----:B------:R-:W-:Y:S01]  /*5620*/  FFMA.FTZ R59, R59, UR8, -R0 ;  /* 0x000000083b3b7c23 */ /* 0x000fe20008010800 */
[----:B-1----:R-:W-:Y:S02]  /*5630*/  F2FP.F16.F32.PACK_AB R3, R217, R218 ;  /* 0x000000dad903723e */ /* 0x002fe400000000ff */
        /* <DEDUP_REMOVED lines=17> */
[----:B-1----:R-:W-:Y:S02]  /*5750*/  F2FP.F16.F32.PACK_AB R3, R195, R196 ;  /* 0x000000c4c303723e */ /* 0x002fe400000000ff */
        /* <DEDUP_REMOVED lines=9> */
[----:B--2---:R-:W-:Y:S05]  /*57f0*/  F2FP.F16.F32.PACK_AB R2, R188, R189 ;  /* 0x000000bdbc02723e */ /* 0x004fea00000000ff */
        /* <DEDUP_REMOVED lines=9> */
[----:B-1----:R-:W-:Y:S09]  /*5890*/  F2FP.F16.F32.PACK_AB R3, R236, R237 ;  /* 0x000000edec03723e */ /* 0x002ff200000000ff */
        /* <DEDUP_REMOVED lines=8> */
[----:B--2---:R-:W-:Y:S01]  /*5920*/  F2FP.F16.F32.PACK_AB R2, R185, R187 ;  /* 0x000000bbb902723e */ /* 0x004fe200000000ff */
[----:B------:R-:W-:Y:S07]  /*5930*/  FFMA.FTZ R0, R63, UR8, -R0 ;  /* 0x000000083f007c23 */ /* 0x000fee0008010800 */
[----:B------:R4:W-:Y:S10]  /*5940*/  MUFU.EX2 R180, R0 ;  /* 0x0000000000b47308 */ /* 0x0009f40000000800 */
[----:B------:R-:W2:Y:S01]  /*5950*/  MUFU.EX2 R182, R57 ;  /* 0x0000003900b67308 */ /* 0x000ea20000000800 */
[----:B-1----:R-:W-:Y:S02]  /*5960*/  F2FP.F16.F32.PACK_AB R3, R235, R234 ;  /* 0x000000eaeb03723e */ /* 0x002fe400000000ff */
[----:B---3--:R-:W-:Y:S07]  /*5970*/  F2FP.F16.F32.PACK_AB R5, R203, R204 ;  /* 0x000000cccb05723e */ /* 0x008fee00000000ff */
[----:B------:R-:W-:Y:S01]  /*5980*/  MUFU.EX2 R190, R58 ;  /* 0x0000003a00be7308 */ /* 0x000fe20000000800 */
[----:B----4-:R-:W-:Y:S02]  /*5990*/  F2FP.F16.F32.PACK_AB R0, R162, R172 ;  /* 0x000000aca200723e */ /* 0x010fe400000000ff */
[----:B------:R-:W-:Y:S01]  /*59a0*/  F2FP.F16.F32.PACK_AB R4, R207, R208 ;  /* 0x000000d0cf04723e */ /* 0x000fe200000000ff */
[----:B------:R1:W-:Y:S04]  /*59b0*/  STS [R159+0x1e000], R5 ;  /* 0x01e000059f007388 */ /* 0x0003e80000000800 */
[----:B------:R3:W-:Y:S02]  /*59c0*/  STS [R159+0x1e400], R4 ;  /* 0x01e400049f007388 */ /* 0x0007e40000000800 */
[----:B------:R-:W-:Y:S02]  /*59d0*/  MUFU.EX2 R186, R59 ;  /* 0x0000003b00ba7308 */ /* 0x000fe40000000800 */
[----:B------:R4:W-:Y:S04]  /*59e0*/  STS [R152+0x400], R2 ;  /* 0x0004000298007388 */ /* 0x0009e80000000800 */
[----:B------:R2:W-:Y:S04]  /*59f0*/  STS [R152], R3 ;  /* 0x0000000398007388 */ /* 0x0005e80000000800 */
[----:B------:R-:W2:Y:S10]  /*5a00*/  MUFU.EX2 R179, R60 ;  /* 0x0000003c00b37308 */ /* 0x000eb40000000800 */
[----:B------:R-:W2:Y:S01]  /*5a10*/  MUFU.EX2 R181, R62 ;  /* 0x0000003e00b57308 */ /* 0x000ea20000000800 */
[----:B-1----:R-:W-:Y:S02]  /*5a20*/  F2FP.F16.F32.PACK_AB R5, R226, R227 ;  /* 0x000000e3e205723e */ /* 0x002fe400000000ff */
[----:B---3--:R-:W-:Y:S02]  /*5a30*/  F2FP.F16.F32.PACK_AB R4, R228, R229 ;  /* 0x000000e5e404723e */ /* 0x008fe400000000ff */
[----:B----4-:R-:W-:Y:S03]  /*5a40*/  F2FP.F16.F32.PACK_AB R2, R177, R178 ;  /* 0x000000b2b102723e */ /* 0x010fe600000000ff */
[----:B------:R1:W-:Y:S01]  /*5a50*/  STS [R158], R4 ;  /* 0x000000049e007388 */ /* 0x0003e20000000800 */
[----:B--2---:R-:W-:Y:S03]  /*5a60*/  F2FP.F16.F32.PACK_AB R3, R193, R194 ;  /* 0x000000c2c103723e */ /* 0x004fe600000000ff */
[----:B------:R2:W-:Y:S04]  /*5a70*/  STS [R158+0x400], R2 ;  /* 0x000400029e007388 */ /* 0x0005e80000000800 */
[----:B------:R3:W-:Y:S01]  /*5a80*/  STS [R152+0x2000], R3 ;  /* 0x0020000398007388 */ /* 0x0007e20000000800 */
[----:B-1----:R-:W-:Y:S02]  /*5a90*/  F2FP.F16.F32.PACK_AB R4, R201, R202 ;  /* 0x000000cac904723e */ /* 0x002fe400000000ff */
[----:B--2---:R-:W-:Y:S03]  /*5aa0*/  F2FP.F16.F32.PACK_AB R2, R197, R199 ;  /* 0x000000c7c502723e */ /* 0x004fe600000000ff */
[----:B------:R1:W-:Y:S01]  /*5ab0*/  STS [R152+0x2400], R4 ;  /* 0x0024000498007388 */ /* 0x0003e20000000800 */
[----:B---3--:R-:W-:Y:S03]  /*5ac0*/  F2FP.F16.F32.PACK_AB R3, R191, R192 ;  /* 0x000000c0bf03723e */ /* 0x008fe600000000ff */
[----:B------:R2:W-:Y:S04]  /*5ad0*/  STS [R158+0x2400], R2 ;  /* 0x002400029e007388 */ /* 0x0005e80000000800 */
[----:B------:R3:W-:Y:S04]  /*5ae0*/  STS [R158+0x2000], R3 ;  /* 0x002000039e007388 */ /* 0x0007e80000000800 */
[----:B------:R-:W-:Y:S01]  /*5af0*/  STS [R153], R5 ;  /* 0x0000000599007388 */ /* 0x000fe20000000800 */
[----:B-1----:R-:W-:Y:S02]  /*5b00*/  F2FP.F16.F32.PACK_AB R4, R175, R176 ;  /* 0x000000b0af04723e */ /* 0x002fe400000000ff */
[----:B--2---:R-:W-:Y:S03]  /*5b10*/  F2FP.F16.F32.PACK_AB R2, R223, R225 ;  /* 0x000000e1df02723e */ /* 0x004fe600000000ff */
[----:B------:R-:W-:Y:S01]  /*5b20*/  STS [R153+0x400], R4 ;  /* 0x0004000499007388 */ /* 0x000fe20000000800 */
[----:B---3--:R-:W-:Y:S03]  /*5b30*/  F2FP.F16.F32.PACK_AB R3, R182, R184 ;  /* 0x000000b8b603723e */ /* 0x008fe600000000ff */
        /* <DEDUP_REMOVED lines=8> */
[----:B------:R-:W-:Y:S04]  /*5bc0*/  STS [R155+0x2400], R0 ;  /* 0x002400009b007388 */ /* 0x000fe80000000800 */
[----:B------:R-:W-:Y:S08]  /*5bd0*/  LDSM.16.M88.4 R64, [R148+0x8000] ;  /* 0x008000009440783b */ /* 0x000ff00000000200 */
[----:B------:R-:W3:Y:S01]  /*5be0*/  LDSM.16.M88.4 R16, [R150+0x10000] ;  /* 0x010000009610783b */ /* 0x000ee20000000200 */
[----:B-1----:R-:W-:Y:S07]  /*5bf0*/  IMAD.U32 R3, RZ, RZ, UR11 ;  /* 0x0000000bff037e24 */ /* 0x002fee000f8e00ff */
[----:B------:R-:W1:Y:S01]  /*5c00*/  LDSM.16.M88.4 R60, [R148+0xa000] ;  /* 0x00a00000943c783b */ /* 0x000e620000000200 */
[----:B--2---:R-:W-:Y:S05]  /*5c10*/  IMAD.U32 R2, RZ, RZ, UR10 ;  /* 0x0000000aff027e24 */ /* 0x004fea000f8e00ff */
[C---:B------:R-:W-:Y:S02]  /*5c20*/  LEA R2, P1, R233.reuse, R2, 0x2 ;  /* 0x00000002e9027211 */ /* 0x040fe400078210ff */
[----:B------:R-:W2:Y:S02]  /*5c30*/  LDSM.16.M88.4 R32, [R150+0x10800] ;  /* 0x010800009620783b */ /* 0x000ea40000000200 */
[----:B------:R-:W-:Y:S06]  /*5c40*/  LEA.HI.X R3, R233, R3, RZ, 0x2, P1 ;  /* 0x00000003e9037211 */ /* 0x000fec00008f14ff */
[----:B------:R-:W4:Y:S08]  /*5c50*/  LDSM.16.M88.4 R48, [R150+0x11000] ;  /* 0x011000009630783b */ /* 0x000f300000000200 */
[----:B------:R-:W4:Y:S01]  /*5c60*/  LDSM.16.M88.4 R132, [R150+0x11800] ;  /* 0x011800009684783b */ /* 0x000f220000000200 */
[-C--:B---3--:R-:W-:Y:S07]  /*5c70*/  HMMA.16816.F32 R4, R64, R16.reuse, RZ ;  /* 0x000000104004723c */ /* 0x088fee00000018ff */
[----:B------:R-:W-:Y:S01]  /*5c80*/  LDSM.16.M88.4 R136, [R149+0x8000] ;  /* 0x008000009588783b */ /* 0x000fe20000000200 */
[C---:B-1----:R-:W-:Y:S07]  /*5c90*/  HMMA.16816.F32 R8, R60.reuse, R16, RZ ;  /* 0x000000103c08723c */ /* 0x042fee00000018ff */
[----:B------:R-:W1:Y:S01]  /*5ca0*/  LDSM.16.M88.4 R140, [R156+0x10000] ;  /* 0x010000009c8c783b */ /* 0x000e620000000200 */
[-C--:B------:R-:W-:Y:S07]  /*5cb0*/  HMMA.16816.F32 R12, R60, R18.reuse, RZ ;  /* 0x000000123c0c723c */ /* 0x080fee00000018ff */
[----:B------:R-:W3:Y:S01]  /*5cc0*/  LDSM.16.M88.4 R144, [R149+0xa000] ;  /* 0x00a000009590783b */ /* 0x000ee20000000200 */
[C---:B------:R-:W-:Y:S08]  /*5cd0*/  HMMA.16816.F32 R16, R64.reuse, R18, RZ ;  /* 0x000000124010723c */ /* 0x040ff000000018ff */
[-C--:B--2---:R-:W-:Y:S08]  /*5ce0*/  HMMA.16816.F32 R20, R64, R32.reuse, RZ ;  /* 0x000000204014723c */ /* 0x084ff000000018ff */
[C---:B------:R-:W-:Y:S08]  /*5cf0*/  HMMA.16816.F32 R24, R60.reuse, R32, RZ ;  /* 0x000000203c18723c */ /* 0x040ff000000018ff */
        /* <DEDUP_REMOVED lines=12> */
[C---:B---3--:R-:W-:Y:S08]  /*5dc0*/  HMMA.16816.F32 R8, R144.reuse, R140, R8 ;  /* 0x0000008c9008723c */ /* 0x048ff00000001808 */
        /* <DEDUP_REMOVED lines=11> */
[C---:B------:R-:W-:Y:S08]  /*5e80*/  HMMA.16816.F32 R48, R136.reuse, R142, R48 ;  /* 0x0000008e8830723c */ /* 0x040ff00000001830 */
[-C--:B--2---:R-:W-:Y:S08]  /*5e90*/  HMMA.16816.F32 R52, R136, R132.reuse, R52 ;  /* 0x000000848834723c */ /* 0x084ff00000001834 */
[C---:B------:R-:W-:Y:S08]  /*5ea0*/  HMMA.16816.F32 R56, R144.reuse, R132, R56 ;  /* 0x000000849038723c */ /* 0x040ff00000001838 */
[-C--:B------:R-:W-:Y:S01]  /*5eb0*/  HMMA.16816.F32 R60, R144, R134.reuse, R60 ;  /* 0x00000086903c723c */ /* 0x080fe2000000183c */
[----:B------:R-:W2:Y:S02]  /*5ec0*/  LDG.E R146, desc[UR26][R2.64] ;  /* 0x0000001a02927981 */ /* 0x000ea4000c1e1900 */
[----:B------:R-:W-:Y:S02]  /*5ed0*/  IMAD.IADD R144, R148, 0x1, R157 ;  /* 0x0000000194907824 */ /* 0x000fe400078e029d */
[----:B------:R-:W3:Y:S02]  /*5ee0*/  LDG.E R145, desc[UR26][R2.64+0x20] ;  /* 0x0000201a02917981 */ /* 0x000ee4000c1e1900 */
[----:B------:R-:W-:Y:S01]  /*5ef0*/  IMAD.IADD R0, R167, 0x1, R144 ;  /* 0x00000001a7007824 */ /* 0x000fe200078e0290 */
[----:B------:R-:W-:Y:S01]  /*5f00*/  HMMA.16816.F32 R64, R136, R134, R64 ;  /* 0x000000868840723c */ /* 0x000fe20000001840 */
[----:B------:R-:W-:Y:S08]  /*5f10*/  LDSM.16.M88.4 R140, [R144+0x8000] ;  /* 0x00800000908c783b */ /* 0x000ff00000000200 */
[----:B------:R-:W1:Y:S08]  /*5f20*/  LDSM.16.M88.4 R132, [R165+0x10000] ;  /* 0x01000000a584783b */ /* 0x000e700000000200 */
[----:B------:R-:W4:Y:S01]  /*5f30*/  LDSM.16.M88.4 R136, [R144+0xa000] ;  /* 0x00a000009088783b */ /* 0x000f220000000200 */
[-C--:B-1----:R-:W-:Y:S08]  /*5f40*/  HMMA.16816.F32 R4, R140, R132.reuse, R4 ;  /* 0x000000848c04723c */ /* 0x082ff00000001804 */
[C---:B----4-:R-:W-:Y:S08]  /*5f50*/  HMMA.16816.F32 R8, R136.reuse, R132, R8 ;  /* 0x000000848808723c */ /* 0x050ff00000001808 */
        /* <DEDUP_REMOVED lines=15> */
[-C--:B------:R-:W-:Y:S01]  /*6050*/  HMMA.16816.F32 R60, R136, R134.reuse, R60 ;  /* 0x00000086883c723c */ /* 0x080fe2000000183c */
[----:B------:R-:W-:Y:S07]  /*6060*/  LDSM.16.M88.4 R136, [R166+0x10000] ;  /* 0x01000000a688783b */ /* 0x000fee0000000200 */
[----:B------:R-:W-:Y:S01]  /*6070*/  HMMA.16816.F32 R64, R140, R134, R64 ;  /* 0x000000868c40723c */ /* 0x000fe20000001840 */
[----:B------:R-:W1:Y:S08]  /*6080*/  LDSM.16.M88.4 R132, [R0+0x8000] ;  /* 0x008000000084783b */ /* 0x000e700000000200 */
[----:B------:R-:W5:Y:S04]  /*6090*/  LDG.E R143, desc[UR26][R2.64+0x100] ;  /* 0x0001001a028f7981 */ /* 0x000f68000c1e1900 */
[----:B------:R4:W5:Y:S02]  /*60a0*/  LDG.E R140, desc[UR26][R2.64+0x120] ;  /* 0x0001201a028c7981 */ /* 0x000964000c1e1900 */
[--C-:B----4-:R-:W-:Y:S02]  /*60b0*/  SHF.R.U32.HI R3, RZ, 0x4, R171.reuse ;  /* 0x00000004ff037819 */ /* 0x110fe400000116ab */
[--C-:B------:R-:W-:Y:S01]  /*60c0*/  SHF.R.U32.HI R2, RZ, 0x1, R171.reuse ;  /* 0x00000001ff027819 */ /* 0x100fe200000116ab */
[-C--:B-1----:R-:W-:Y:S05]  /*60d0*/  HMMA.16816.F32 R4, R132, R136.reuse, R4 ;  /* 0x000000888404723c */ /* 0x082fea0000001804 */
[----:B------:R-:W-:Y:S02]  /*60e0*/  LOP3.LUT R142, R3, 0x8, RZ, 0xc0, !PT ;  /* 0x00000008038e7812 */ /* 0x000fe400078ec0ff */
[----:B------:R-:W-:Y:S02]  /*60f0*/  LOP3.LUT R141, R2, 0x30, RZ, 0xc0, !PT ;  /* 0x00000030028d7812 */ /* 0x000fe400078ec0ff */
[--C-:B------:R-:W-:Y:S02]  /*6100*/  LOP3.LUT R2, R142, 0x10, R171.reuse, 0xf8, !PT ;  /* 0x000000108e027812 */ /* 0x100fe400078ef8ab */
[----:B------:R-:W-:Y:S08]  /*6110*/  LOP3.LUT R3, R141, 0x8, R171, 0xf8, !PT ;  /* 0x000000088d037812 */ /* 0x000ff000078ef8ab */
[C---:B--2---:R-:W-:Y:S01]  /*6120*/  FADD.FTZ R4, -R146.reuse, R4 ;  /* 0x0000000492047221 */ /* 0x044fe20000010100 */
[----:B------:R-:W-:Y:S01]  /*6130*/  FADD.FTZ R5, -R146, R5 ;  /* 0x0000000592057221 */ /* 0x000fe20000010100 */
[C---:B---3--:R-:W-:Y:S01]  /*6140*/  FADD.FTZ R6, -R145.reuse, R6 ;  /* 0x0000000691067221 */ /* 0x048fe20000010100 */
[----:B------:R-:W-:Y:S01]  /*6150*/  FADD.FTZ R7, -R145, R7 ;  /* 0x0000000791077221 */ /* 0x000fe20000010100 */
[----:B------:R-:W-:Y:S01]  /*6160*/  FMUL.FTZ R173, R173, R4 ;  /* 0x00000004adad7220 */ /* 0x000fe20000410000 */
[----:B------:R-:W-:Y:S01]  /*6170*/  FMUL.FTZ R163, R163, R5 ;  /* 0x00000005a3a37220 */ /* 0x000fe20000410000 */
[----:B------:R-:W-:Y:S01]  /*6180*/  FMUL.FTZ R161, R161, R6 ;  /* 0x00000006a1a17220 */ /* 0x000fe20000410000 */
[----:B------:R-:W-:Y:S02]  /*6190*/  FMUL.FTZ R147, R232, R7 ;  /* 0x00000007e8937220 */ /* 0x000fe40000410000 */
[----:B------:R-:W1:Y:S02]  /*61a0*/  LDSM.16.M88.4 R4, [R0+0xa000] ;  /* 0x00a000000004783b */ /* 0x000e640000000200 */
[C---:B-1----:R-:W-:Y:S08]  /*61b0*/  HMMA.16816.F32 R8, R4.reuse, R136, R8 ;  /* 0x000000880408723c */ /* 0x042ff00000001808 */
[-C--:B------:R-:W-:Y:S08]  /*61c0*/  HMMA.16816.F32 R12, R4, R138.reuse, R12 ;  /* 0x0000008a040c723c */ /* 0x080ff0000000180c */
[C---:B------:R-:W-:Y:S01]  /*61d0*/  HMMA.16816.F32 R16, R132.reuse, R138, R16 ;  /* 0x0000008a8410723c */ /* 0x040fe20000001810 */
[----:B------:R-:W1:Y:S11]  /*61e0*/  LDSM.16.M88.4 R136, [R166+0x10800] ;  /* 0x01080000a688783b */ /* 0x000e760000000200 */
[----:B------:R-:W-:Y:S07]  /*61f0*/  @!UPT UIADD3 URZ, UPT, UPT, URZ, URZ, URZ ;  /* 0x000000fffffff290 */ /* 0x000fee000fffe0ff */
[C---:B------:R-:W-:Y:S01]  /*6200*/  FADD.FTZ R16, -R146.reuse, R16 ;  /* 0x0000001092107221 */ /* 0x040fe20000010100 */
[----:B------:R-:W-:Y:S03]  /*6210*/  FADD.FTZ R17, -R146, R17 ;  /* 0x0000001192117221 */ /* 0x000fe60000010100 */
[----:B------:R-:W-:Y:S01]  /*6220*/  FMUL.FTZ R16, R231, R16 ;  /* 0x00000010e7107220 */ /* 0x000fe20000410000 */
[----:B------:R-:W-:Y:S01]  /*6230*/  FMUL.FTZ R17, R230, R17 ;  /* 0x00000011e6117220 */ /* 0x000fe20000410000 */
[-C--:B-1----:R-:W-:Y:S08]  /*6240*/  HMMA.16816.F32 R20, R132, R136.reuse, R20 ;  /* 0x000000888414723c */ /* 0x082ff00000001814 */
[C---:B------:R-:W-:Y:S08]  /*6250*/  HMMA.16816.F32 R24, R4.reuse, R136, R24 ;  /* 0x000000880418723c */ /* 0x040ff00000001818 */
[-C--:B------:R-:W-:Y:S03]  /*6260*/  HMMA.16816.F32 R28, R4, R138.reuse, R28 ;  /* 0x0000008a041c723c */ /* 0x080fe6000000181c */
[C---:B------:R-:W-:Y:S05]  /*6270*/  FADD.FTZ R21, -R146.reuse, R21 ;  /* 0x0000001592157221 */ /* 0x040fea0000010100 */
[C---:B------:R-:W-:Y:S01]  /*6280*/  HMMA.16816.F32 R32, R132.reuse, R138, R32 ;  /* 0x0000008a8420723c */ /* 0x040fe20000001820 */
[----:B------:R-:W1:Y:S11]  /*6290*/  LDSM.16.M88.4 R136, [R166+0x11000] ;  /* 0x01100000a688783b */ /* 0x000e760000000200 */
[----:B------:R-:W-:Y:S07]  /*62a0*/  @!UPT UIADD3 URZ, UPT, UPT, URZ, URZ, URZ ;  /* 0x000000fffffff290 */ /* 0x000fee000fffe0ff */
[C---:B------:R-:W-:Y:S01]  /*62b0*/  FADD.FTZ R32, -R146.reuse, R32 ;  /* 0x0000002092207221 */ /* 0x040fe20000010100 */
[C---:B------:R-:W-:Y:S01]  /*62c0*/  FADD.FTZ R33, -R146.reuse, R33 ;  /* 0x0000002192217221 */ /* 0x040fe20000010100 */
[-C--:B-1----:R-:W-:Y:S08]  /*62d0*/  HMMA.16816.F32 R36, R132, R136.reuse, R36 ;  /* 0x000000888424723c */ /* 0x082ff00000001824 */
[C---:B------:R-:W-:Y:S08]  /*62e0*/  HMMA.16816.F32 R40, R4.reuse, R136, R40 ;  /* 0x000000880428723c */ /* 0x040ff00000001828 */
[-C--:B------:R-:W-:Y:S03]  /*62f0*/  HMMA.16816.F32 R44, R4, R138.reuse, R44 ;  /* 0x0000008a042c723c */ /* 0x080fe6000000182c */
[C---:B------:R-:W-:Y:S04]  /*6300*/  FADD.FTZ R37, -R146.reuse, R37 ;  /* 0x0000002592257221 */ /* 0x040fe80000010100 */
[----:B------:R-:W-:Y:S01]  /*6310*/  FMUL.FTZ R37, R235, R37 ;  /* 0x00000025eb257220 */ /* 0x000fe20000410000 */
[C---:B------:R-:W-:Y:S01]  /*6320*/  HMMA.16816.F32 R48, R132.reuse, R138, R48 ;  /* 0x0000008a8430723c */ /* 0x040fe20000001830 */
[----:B------:R-:W1:Y:S07]  /*6330*/  LDSM.16.M88.4 R136, [R166+0x11800] ;  /* 0x01180000a688783b */ /* 0x000e6e0000000200 */
[-C--:B-1----:R-:W-:Y:S08]  /*6340*/  HMMA.16816.F32 R52, R132, R136.reuse, R52 ;  /* 0x000000888434723c */ /* 0x082ff00000001834 */
[C---:B------:R-:W-:Y:S08]  /*6350*/  HMMA.16816.F32 R56, R4.reuse, R136, R56 ;  /* 0x000000880438723c */ /* 0x040ff00000001838 */
[-C--:B------:R-:W-:Y:S03]  /*6360*/  HMMA.16816.F32 R60, R4, R138.reuse, R60 ;  /* 0x0000008a043c723c */ /* 0x080fe6000000183c */
[----:B------:R-:W-:Y:S02]  /*6370*/  IMAD.SHL.U32 R4, R171, 0x40, RZ ;  /* 0x00000040ab047824 */ /* 0x000fe400078e00ff */
[C---:B------:R-:W-:Y:S01]  /*6380*/  FADD.FTZ R6, -R146.reuse, R36 ;  /* 0x0000002492067221 */ /* 0x040fe20000010100 */
[C---:B------:R-:W-:Y:S01]  /*6390*/  FADD.FTZ R5, -R146.reuse, R48 ;  /* 0x0000003092057221 */ /* 0x040fe20000010100 */
[C---:B------:R-:W-:Y:S01]  /*63a0*/  FADD.FTZ R36, -R146.reuse, R49 ;  /* 0x0000003192247221 */ /* 0x040fe20000010100 */
[----:B------:R-:W-:Y:S01]  /*63b0*/  FADD.FTZ R49, -R146, R53 ;  /* 0x0000003592317221 */ /* 0x000fe20000010100 */
[----:B------:R-:W-:Y:S01]  /*63c0*/  LOP3.LUT R0, R4, 0x1c0, RZ, 0xc0, !PT ;  /* 0x000001c004007812 */ /* 0x000fe200078ec0ff */
[----:B------:R-:W-:Y:S04]  /*63d0*/  HMMA.16816.F32 R64, R132, R138, R64 ;  /* 0x0000008a8440723c */ /* 0x000fe80000001840 */
[----:B------:R-:W-:Y:S01]  /*63e0*/  LOP3.LUT R0, R0, 0x38, R170, 0xf8, !PT ;  /* 0x0000003800007812 */ /* 0x000fe200078ef8aa */
[----:B------:R-:W-:Y:S01]  /*63f0*/  FMUL.FTZ R133, R238, R21 ;  /* 0x00000015ee857220 */ /* 0x000fe20000410000 */
[----:B------:R-:W-:Y:S01]  /*6400*/  F2FP.F16.F32.PACK_AB R21, R17, R16 ;  /* 0x000000101115723e */ /* 0x000fe200000000ff */
[----:B------:R-:W-:Y:S01]  /*6410*/  FMUL.FTZ R132, R236, R33 ;  /* 0x00000021ec847220 */ /* 0x000fe20000410000 */
[----:B------:R-:W-:Y:S01]  /*6420*/  LOP3.LUT R2, R2, R0, RZ, 0x3c, !PT ;  /* 0x0000000002027212 */ /* 0x000fe200078e3cff */
[----:B------:R-:W-:Y:S01]  /*6430*/  FMUL.FTZ R6, R234, R6 ;  /* 0x00000006ea067220 */ /* 0x000fe20000410000 */
[----:B------:R-:W-:Y:S01]  /*6440*/  LOP3.LUT R0, R3, 0x1c0, R4, 0xf8, !PT ;  /* 0x000001c003007812 */ /* 0x000fe200078ef804 */
[----:B------:R-:W-:Y:S01]  /*6450*/  FADD.FTZ R3, -R146, R20 ;  /* 0x0000001492037221 */ /* 0x000fe20000010100 */
[----:B------:R-:W-:Y:S01]  /*6460*/  LOP3.LUT R2, R2, 0x200, R4, 0xf8, !PT ;  /* 0x0000020002027812 */ /* 0x000fe200078ef804 */
[----:B------:R-:W-:Y:S01]  /*6470*/  FMUL.FTZ R5, R229, R5 ;  /* 0x00000005e5057220 */ /* 0x000fe20000410000 */
[----:B------:R-:W-:Y:S01]  /*6480*/  F2FP.F16.F32.PACK_AB R20, R163, R173 ;  /* 0x000000ada314723e */ /* 0x000fe200000000ff */
[----:B------:R-:W-:Y:S01]  /*6490*/  FMUL.FTZ R3, R242, R3 ;  /* 0x00000003f2037220 */ /* 0x000fe20000410000 */
[----:B------:R-:W-:Y:S01]  /*64a0*/  F2FP.F16.F32.PACK_AB R37, R37, R6 ;  /* 0x000000062525723e */ /* 0x000fe200000000ff */
[----:B------:R-:W-:Y:S01]  /*64b0*/  FMUL.FTZ R36, R228, R36 ;  /* 0x00000024e4247220 */ /* 0x000fe20000410000 */
[----:B------:R-:W-:Y:S01]  /*64c0*/  FMUL.FTZ R49, R226, R49 ;  /* 0x00000031e2317220 */ /* 0x000fe20000410000 */
[----:B------:R-:W-:Y:S01]  /*64d0*/  FADD.FTZ R4, -R146, R64 ;  /* 0x0000004092047221 */ /* 0x000fe20000010100 */
[----:B------:R-:W-:Y:S01]  /*64e0*/  F2FP.F16.F32.PACK_AB R133, R133, R3 ;  /* 0x000000038585723e */ /* 0x000fe200000000ff */
[----:B------:R-:W-:Y:S01]  /*64f0*/  FMUL.FTZ R3, R237, R32 ;  /* 0x00000020ed037220 */ /* 0x000fe20000410000 */
[----:B------:R-:W-:Y:S01]  /*6500*/  F2FP.F16.F32.PACK_AB R36, R36, R5 ;  /* 0x000000052424723e */ /* 0x000fe200000000ff */
[----:B------:R-:W-:Y:S01]  /*6510*/  FADD.FTZ R48, -R146, R65 ;  /* 0x0000004192307221 */ /* 0x000fe20000010100 */
[----:B------:R-:W-:Y:S02]  /*6520*/  FMUL.FTZ R4, R225, R4 ;  /* 0x00000004e1047220 */ /* 0x000fe40000410000 */
[----:B------:R-:W-:Y:S01]  /*6530*/  F2FP.F16.F32.PACK_AB R132, R132, R3 ;  /* 0x000000038484723e */ /* 0x000fe200000000ff */
[----:B------:R-:W-:Y:S01]  /*6540*/  FADD.FTZ R3, -R146, R52 ;  /* 0x0000003492037221 */ /* 0x000fe20000010100 */
[----:B------:R-:W-:Y:S03]  /*6550*/  FMUL.FTZ R48, R223, R48 ;  /* 0x00000030df307220 */ /* 0x000fe60000410000 */
[----:B------:R-:W-:Y:S02]  /*6560*/  FMUL.FTZ R3, R227, R3 ;  /* 0x00000003e3037220 */ /* 0x000fe40000410000 */
[----:B------:R-:W-:Y:S03]  /*6570*/  F2FP.F16.F32.PACK_AB R48, R48, R4 ;  /* 0x000000043030723e */ /* 0x000fe600000000ff */
[----:B------:R-:W-:Y:S01]  /*6580*/  F2FP.F16.F32.PACK_AB R49, R49, R3 ;  /* 0x000000033131723e */ /* 0x000fe200000000ff */
[----:B------:R-:W-:Y:S06]  /*6590*/  BRA.U !UP0, `(.L_x_554) ;  /* 0x0000000108c47547 */ /* 0x000fec000b800000 */
[----:B------:R-:W1:Y:S01]  /*65a0*/  LDC R7, c[0x0][0x3b0] ;  /* 0x0000ec00ff077b82 */ /* 0x000e620000000800 */
[----:B------:R-:W-:Y:S01]  /*65b0*/  IADD3 R4, P1, PT, RZ, -UR29, RZ ;  /* 0x8000001dff047c10 */ /* 0x000fe2000ff3e0ff */
[----:B------:R-:W-:Y:S01]  /*65c0*/  ULOP3.LUT UR9, UR37, 0x1, URZ, 0xc0, !UPT ;  /* 0x0000000125097892 */ /* 0x000fe2000f8ec0ff */
[----:B------:R-:W-:Y:S03]  /*65d0*/  ISETP.GE.AND P2, PT, R224, UR5, PT ;  /* 0x00000005e0007c0c */ /* 0x000fe6000bf46270 */
[----:B------:R-:W-:Y:S02]  /*65e0*/  UISETP.NE.U32.AND UP2, UPT, UR9, 0x1, UPT ;  /* 0x000000010900788c */ /* 0x000fe4000bf45070 */
[----:B------:R-:W2:Y:S02]  /*65f0*/  LDC R52, c[0x0][0x3b4] ;  /* 0x0000ed00ff347b82 */ /* 0x000ea40000000800 */
[----:B------:R-:W-:Y:S06]  /*6600*/  USEL UR9, UR28, 0x4000, !UP2 ;  /* 0x000040001c097887 */ /* 0x000fec000d000000 */
[----:B------:R-:W-:Y:S02]  /*6610*/  VIADD R219, R219, UR9 ;  /* 0x00000009dbdb7c36 */ /* 0x000fe40008000000 */
[----:B------:R-:W-:Y:S02]  /*6620*/  VIADD R183, R183, UR9 ;  /* 0x00000009b7b77c36 */ /* 0x000fe40008000000 */
[----:B------:R-:W-:Y:S02]  /*6630*/  VIADD R168, R168, UR9 ;  /* 0x00000009a8a87c36 */ /* 0x000fe40008000000 */
[----:B-1----:R-:W-:Y:S04]  /*6640*/  IMAD.SHL.U32 R3, R7, 0x80, RZ ;  /* 0x0000008007037824 */ /* 0x002fe800078e00ff */
[----:B------:R-:W-:Y:S01]  /*6650*/  IMAD.X R3, RZ, RZ, ~R3, P1 ;  /* 0x000000ffff037224 */ /* 0x000fe200008e0e03 */
[----:B------:R-:W-:Y:S04]  /*6660*/  ISETP.GE.AND P1, PT, R224, UR5, PT ;  /* 0x00000005e0007c0c */ /* 0x000fe8000bf26270 */
[----:B------:R-:W-:Y:S04]  /*6670*/  SHF.R.S64 R4, R4, 0x1f, R3 ;  /* 0x0000001f04047819 */ /* 0x000fe80000001003 */
[----:B------:R-:W-:Y:S04]  /*6680*/  IADD3 R243, P6, PT, R4, R243, RZ ;  /* 0x000000f304f37210 */ /* 0x000fe80007fde0ff */
[----:B------:R-:W-:Y:S01]  /*6690*/  LEA.HI.X.SX32 R241, R3, R241, 0x1, P6 ;  /* 0x000000f103f17211 */ /* 0x000fe200030f0eff */
[----:B------:R-:W-:Y:S01]  /*66a0*/  @!P2 IMAD.MOV.U32 R32, RZ, RZ, R243 ;  /* 0x000000ffff20a224 */ /* 0x000fe200078e00f3 */
[C---:B------:R-:W-:Y:S03]  /*66b0*/  LEA R4, P5, R7.reuse, R243, 0x6 ;  /* 0x000000f307047211 */ /* 0x040fe600078a30ff */
[----:B------:R-:W-:Y:S01]  /*66c0*/  @!P2 IMAD.MOV.U32 R33, RZ, RZ, R241 ;  /* 0x000000ffff21a224 */ /* 0x000fe200078e00f1 */
[C-C-:B--2---:R-:W-:Y:S02]  /*66d0*/  LEA.HI.X R5, R7.reuse, R241, R52.reuse, 0x6, P5 ;  /* 0x000000f107057211 */ /* 0x144fe400028f3434 */
[CC--:B------:R-:W-:Y:S02]  /*66e0*/  @!P1 LEA R16, P6, R7.reuse, R4.reuse, 0x6 ;  /* 0x0000000407109211 */ /* 0x0c0fe400078c30ff */
[----:B------:R-:W-:Y:S01]  /*66f0*/  @!PT LDS RZ, [RZ] ;  /* 0x00000000fffff984 */ /* 0x000fe20000000800 */
[----:B------:R-:W-:Y:S01]  /*6700*/  @!PT LDS RZ, [RZ] ;  /* 0x00000000fffff984 */ /* 0x000fe20000000800 */
[----:B------:R-:W-:Y:S01]  /*6710*/  @!PT LDS RZ, [RZ] ;  /* 0x00000000fffff984 */ /* 0x000fe20000000800 */
[----:B------:R1:W-:Y:S01]  /*6720*/  @!P2 LDGSTS.E.BYPASS.LTC128B.128 [R219], desc[UR26][R32.64] ;  /* 0x0000000020dbafae */ /* 0x0003e2000b981a1a */
[C---:B------:R-:W-:Y:S02]  /*6730*/  @!P1 LEA R6, P5, R7.reuse, R4, 0x7 ;  /* 0x0000000407069211 */ /* 0x040fe400078a38ff */
[CCC-:B------:R-:W-:Y:S01]  /*6740*/  @!P1 LEA.HI.X R17, R7.reuse, R5.reuse, R52.reuse, 0x6, P6 ;  /* 0x0000000507119211 */ /* 0x1c0fe200030f3434 */
[----:B------:R1:W-:Y:S01]  /*6750*/  @P2 STS.64 [R183], RZ ;  /* 0x000000ffb7002388 */ /* 0x0003e20000000a00 */
[----:B------:R-:W-:Y:S03]  /*6760*/  @!P1 LEA.HI.X R7, R7, R5, R52, 0x7, P5 ;  /* 0x0000000507079211 */ /* 0x000fe600028f3c34 */
[----:B------:R1:W-:Y:S04]  /*6770*/  @P2 STS.64 [R183+0x8], RZ ;  /* 0x000008ffb7002388 */ /* 0x0003e80000000a00 */
[----:B------:R1:W-:Y:S04]  /*6780*/  @P1 STS.64 [R183+0x1000], RZ ;  /* 0x001000ffb7001388 */ /* 0x0003e80000000a00 */
[----:B------:R1:W-:Y:S04]  /*6790*/  @P1 STS.64 [R183+0x1008], RZ ;  /* 0x001008ffb7001388 */ /* 0x0003e80000000a00 */
[----:B------:R-:W-:Y:S01]  /*67a0*/  @!PT LDS RZ, [RZ] ;  /* 0x00000000fffff984 */ /* 0x000fe20000000800 */
[----:B------:R-:W-:Y:S01]  /*67b0*/  @!PT LDS RZ, [RZ] ;  /* 0x00000000fffff984 */ /* 0x000fe20000000800 */
[----:B------:R-:W-:Y:S01]  /*67c0*/  @!PT LDS RZ, [RZ] ;  /* 0x00000000fffff984 */ /* 0x000fe20000000800 */
[----:B------:R1:W-:Y:S04]  /*67d0*/  @!P1 LDGSTS.E.BYPASS.LTC128B.128 [R219+0x1000], desc[UR26][R4.64] ;  /* 0x0100000004db9fae */ /* 0x0003e8000b981a1a */
        /* <DEDUP_REMOVED lines=12> */
[----:B------:R-:W0:Y:S02]  /*68a0*/  LDGDEPBAR ;  /* 0x00000000000079af */ /* 0x000e240000000000 */
.L_x_554:
[----:B-1----:R-:W-:Y:S01]  /*68b0*/  F2FP.F16.F32.PACK_AB R4, R147, R161 ;  /* 0x000000a19304723e */ /* 0x002fe200000000ff */
[C---:B------:R-:W-:Y:S01]  /*68c0*/  FADD.FTZ R19, -R145.reuse, R19 ;  /* 0x0000001391137221 */ /* 0x040fe20000010100 */
[C---:B------:R-:W-:Y:S01]  /*68d0*/  FADD.FTZ R18, -R145.reuse, R18 ;  /* 0x0000001291127221 */ /* 0x040fe20000010100 */
[----:B------:R-:W-:Y:S01]  /*68e0*/  STS [R151+0x14000], R20 ;  /* 0x0140001497007388 */ /* 0x000fe20000000800 */
[C---:B------:R-:W-:Y:S01]  /*68f0*/  FADD.FTZ R22, -R145.reuse, R22 ;  /* 0x0000001691167221 */ /* 0x040fe20000010100 */
[----:B------:R-:W-:Y:S01]  /*6900*/  FMUL.FTZ R3, R198, R19 ;  /* 0x00000013c6037220 */ /* 0x000fe20000410000 */
[----:B------:R-:W-:Y:S01]  /*6910*/  FMUL.FTZ R18, R200, R18 ;  /* 0x00000012c8127220 */ /* 0x000fe20000410000 */
[----:B------:R1:W-:Y:S01]  /*6920*/  STS [R151+0x14400], R4 ;  /* 0x0144000497007388 */ /* 0x0003e20000000800 */
[C---:B------:R-:W-:Y:S01]  /*6930*/  FADD.FTZ R23, -R145.reuse, R23 ;  /* 0x0000001791177221 */ /* 0x040fe20000010100 */
[C---:B------:R-:W-:Y:S01]  /*6940*/  FADD.FTZ R16, -R145.reuse, R54 ;  /* 0x0000003691107221 */ /* 0x040fe20000010100 */
[----:B------:R-:W-:Y:S01]  /*6950*/  FADD.FTZ R7, -R145, R55 ;  /* 0x0000003791077221 */ /* 0x000fe20000010100 */
[----:B------:R-:W-:Y:S01]  /*6960*/  F2FP.F16.F32.PACK_AB R3, R3, R18 ;  /* 0x000000120303723e */ /* 0x000fe200000000ff */
[----:B------:R-:W-:Y:S01]  /*6970*/  FMUL.FTZ R22, R196, R22 ;  /* 0x00000016c4167220 */ /* 0x000fe20000410000 */
[----:B------:R-:W-:Y:S01]  /*6980*/  FMUL.FTZ R23, R195, R23 ;  /* 0x00000017c3177220 */ /* 0x000fe20000410000 */
[----:B------:R-:W-:Y:S01]  /*6990*/  FMUL.FTZ R16, R176, R16 ;  /* 0x00000010b0107220 */ /* 0x000fe20000410000 */
[----:B------:R-:W-:Y:S01]  /*69a0*/  FMUL.FTZ R7, R175, R7 ;  /* 0x00000007af077220 */ /* 0x000fe20000410000 */
[----:B------:R2:W-:Y:S01]  /*69b0*/  STS [R160+0x14400], R3 ;  /* 0x01440003a0007388 */ /* 0x0005e20000000800 */
[----:B-----5:R-:W-:Y:S01]  /*69c0*/  FADD.FTZ R8, -R143, R8 ;  /* 0x000000088f087221 */ /* 0x020fe20000010100 */
[----:B------:R-:W-:Y:S01]  /*69d0*/  F2FP.F16.F32.PACK_AB R33, R23, R22 ;  /* 0x000000161721723e */ /* 0x000fe200000000ff */
[----:B------:R-:W-:Y:S01]  /*69e0*/  FADD.FTZ R9, -R143, R9 ;  /* 0x000000098f097221 */ /* 0x000fe20000010100 */
[----:B------:R-:W-:Y:S01]  /*69f0*/  F2FP.F16.F32.PACK_AB R22, R7, R16 ;  /* 0x000000100716723e */ /* 0x000fe200000000ff */
[----:B------:R-:W-:Y:S01]  /*6a00*/  FADD.FTZ R16, -R143, R57 ;  /* 0x000000398f107221 */ /* 0x000fe20000010100 */
[----:B------:R-:W-:Y:S01]  /*6a10*/  FADD.FTZ R10, -R140, R10 ;  /* 0x0000000a8c0a7221 */ /* 0x000fe20000010100 */
[----:B------:R-:W-:Y:S01]  /*6a20*/  FMUL.FTZ R8, R214, R8 ;  /* 0x00000008d6087220 */ /* 0x000fe20000410000 */
[----:B------:R-:W-:Y:S01]  /*6a30*/  FMUL.FTZ R9, R213, R9 ;  /* 0x00000009d5097220 */ /* 0x000fe20000410000 */
[----:B------:R-:W-:Y:S01]  /*6a40*/  FMUL.FTZ R16, R182, R16 ;  /* 0x00000010b6107220 */ /* 0x000fe20000410000 */
[----:B------:R-:W-:Y:S01]  /*6a50*/  FADD.FTZ R15, -R140, R15 ;  /* 0x0000000f8c0f7221 */ /* 0x000fe20000010100 */
[----:B------:R-:W-:Y:S01]  /*6a60*/  FMUL.FTZ R10, R218, R10 ;  /* 0x0000000ada0a7220 */ /* 0x000fe20000410000 */
[----:B------:R-:W-:Y:S01]  /*6a70*/  FADD.FTZ R14, -R140, R14 ;  /* 0x0000000e8c0e7221 */ /* 0x000fe20000010100 */
[C---:B------:R-:W-:Y:S01]  /*6a80*/  FADD.FTZ R12, -R143.reuse, R12 ;  /* 0x0000000c8f0c7221 */ /* 0x040fe20000010100 */
[C---:B------:R-:W-:Y:S01]  /*6a90*/  FADD.FTZ R13, -R143.reuse, R13 ;  /* 0x0000000d8f0d7221 */ /* 0x040fe20000010100 */
[----:B------:R-:W-:Y:S01]  /*6aa0*/  STS [R160+0x14000], R21 ;  /* 0x01400015a0007388 */ /* 0x000fe20000000800 */
[----:B-1----:R-:W-:Y:S01]  /*6ab0*/  FADD.FTZ R4, -R143, R56 ;  /* 0x000000388f047221 */ /* 0x002fe20000010100 */
[----:B------:R-:W-:Y:S01]  /*6ac0*/  FMUL.FTZ R14, R216, R14 ;  /* 0x0000000ed80e7220 */ /* 0x000fe20000410000 */
[----:B------:R-:W-:Y:S01]  /*6ad0*/  FMUL.FTZ R12, R212, R12 ;  /* 0x0000000cd40c7220 */ /* 0x000fe20000410000 */
[----:B------:R-:W-:Y:S01]  /*6ae0*/  FMUL.FTZ R13, R211, R13 ;  /* 0x0000000dd30d7220 */ /* 0x000fe20000410000 */
[----:B------:R-:W-:Y:S01]  /*6af0*/  FMUL.FTZ R4, R184, R4 ;  /* 0x00000004b8047220 */ /* 0x000fe20000410000 */
[C---:B------:R-:W-:Y:S01]  /*6b00*/  FADD.FTZ R35, -R145.reuse, R35 ;  /* 0x0000002391237221 */ /* 0x040fe20000010100 */
[C---:B------:R-:W-:Y:S01]  /*6b10*/  FADD.FTZ R34, -R145.reuse, R34 ;  /* 0x0000002291227221 */ /* 0x040fe20000010100 */
[----:B------:R-:W-:Y:S01]  /*6b20*/  FADD.FTZ R6, -R145, R66 ;  /* 0x0000004291067221 */ /* 0x000fe20000010100 */
[----:B------:R-:W-:Y:S01]  /*6b30*/  F2FP.F16.F32.PACK_AB R19, R13, R12 ;  /* 0x0000000c0d13723e */ /* 0x000fe200000000ff */
[----:B------:R-:W-:Y:S01]  /*6b40*/  FADD.FTZ R5, -R145, R67 ;  /* 0x0000004391057221 */ /* 0x000fe20000010100 */
[----:B------:R-:W-:Y:S01]  /*6b50*/  F2FP.F16.F32.PACK_AB R16, R16, R4 ;  /* 0x000000041010723e */ /* 0x000fe200000000ff */
[----:B------:R-:W-:Y:S01]  /*6b60*/  FADD.FTZ R4, -R140, R11 ;  /* 0x0000000b8c047221 */ /* 0x000fe20000010100 */
[----:B--2---:R-:W-:Y:S01]  /*6b70*/  F2FP.F16.F32.PACK_AB R3, R9, R8 ;  /* 0x000000080903723e */ /* 0x004fe200000000ff */
[----:B------:R-:W-:Y:S01]  /*6b80*/  FMUL.FTZ R9, R215, R15 ;  /* 0x0000000fd7097220 */ /* 0x000fe20000410000 */
[----:B------:R-:W-:Y:S01]  /*6b90*/  FMUL.FTZ R34, R189, R34 ;  /* 0x00000022bd227220 */ /* 0x000fe20000410000 */
[----:B------:R-:W-:Y:S01]  /*6ba0*/  FMUL.FTZ R4, R217, R4 ;  /* 0x00000004d9047220 */ /* 0x000fe20000410000 */
[----:B------:R-:W-:Y:S01]  /*6bb0*/  FMUL.FTZ R32, R188, R35 ;  /* 0x00000023bc207220 */ /* 0x000fe20000410000 */
[----:B------:R1:W-:Y:S01]  /*6bc0*/  STS [R151+0x16000], R3 ;  /* 0x0160000397007388 */ /* 0x0003e20000000800 */
[----:B------:R-:W-:Y:S01]  /*6bd0*/  F2FP.F16.F32.PACK_AB R9, R9, R14 ;  /* 0x0000000e0909723e */ /* 0x000fe200000000ff */
[C---:B------:R-:W-:Y:S01]  /*6be0*/  FADD.FTZ R25, -R143.reuse, R25 ;  /* 0x000000198f197221 */ /* 0x040fe20000010100 */
[----:B------:R-:W-:Y:S01]  /*6bf0*/  F2FP.F16.F32.PACK_AB R10, R4, R10 ;  /* 0x0000000a040a723e */ /* 0x000fe200000000ff */
[C---:B------:R-:W-:Y:S01]  /*6c00*/  FADD.FTZ R27, -R140.reuse, R27 ;  /* 0x0000001b8c1b7221 */ /* 0x040fe20000010100 */
[C---:B------:R-:W-:Y:S01]  /*6c10*/  FADD.FTZ R24, -R143.reuse, R24 ;  /* 0x000000188f187221 */ /* 0x040fe20000010100 */
[----:B------:R-:W-:Y:S01]  /*6c20*/  FADD.FTZ R26, -R140, R26 ;  /* 0x0000001a8c1a7221 */ /* 0x000fe20000010100 */
[----:B------:R-:W-:Y:S01]  /*6c30*/  FMUL.FTZ R6, R172, R6 ;  /* 0x00000006ac067220 */ /* 0x000fe20000410000 */
[----:B------:R-:W-:Y:S01]  /*6c40*/  STS [R151+0x16400], R10 ;  /* 0x0164000a97007388 */ /* 0x000fe20000000800 */
[----:B------:R-:W-:Y:S01]  /*6c50*/  FMUL.FTZ R5, R162, R5 ;  /* 0x00000005a2057220 */ /* 0x000fe20000410000 */
[----:B------:R-:W-:Y:S01]  /*6c60*/  FADD.FTZ R29, -R143, R29 ;  /* 0x0000001d8f1d7221 */ /* 0x000fe20000010100 */
[----:B------:R-:W-:Y:S01]  /*6c70*/  FMUL.FTZ R24, R206, R24 ;  /* 0x00000018ce187220 */ /* 0x000fe20000410000 */
[----:B------:R-:W-:Y:S01]  /*6c80*/  STS [R160+0x16000], R19 ;  /* 0x01600013a0007388 */ /* 0x000fe20000000800 */
[----:B------:R-:W-:Y:S01]  /*6c90*/  FMUL.FTZ R18, R205, R25 ;  /* 0x00000019cd127220 */ /* 0x000fe20000410000 */
[----:B------:R-:W-:Y:S01]  /*6ca0*/  FMUL.FTZ R26, R210, R26 ;  /* 0x0000001ad21a7220 */ /* 0x000fe20000410000 */
[----:B------:R-:W-:Y:S01]  /*6cb0*/  FMUL.FTZ R8, R209, R27 ;  /* 0x0000001bd1087220 */ /* 0x000fe20000410000 */
[----:B------:R-:W-:Y:S01]  /*6cc0*/  STS [R160+0x16400], R9 ;  /* 0x01640009a0007388 */ /* 0x000fe20000000800 */
[C---:B------:R-:W-:Y:S01]  /*6cd0*/  FADD.FTZ R31, -R140.reuse, R31 ;  /* 0x0000001f8c1f7221 */ /* 0x040fe20000010100 */
[----:B------:R-:W-:Y:S01]  /*6ce0*/  FADD.FTZ R28, -R143, R28 ;  /* 0x0000001c8f1c7221 */ /* 0x000fe20000010100 */
[----:B------:R-:W-:Y:S01]  /*6cf0*/  FADD.FTZ R30, -R140, R30 ;  /* 0x0000001e8c1e7221 */ /* 0x000fe20000010100 */
[----:B------:R-:W-:Y:S01]  /*6d00*/  F2FP.F16.F32.PACK_AB R32, R32, R34 ;  /* 0x000000222020723e */ /* 0x000fe200000000ff */
[----:B------:R-:W-:Y:S01]  /*6d10*/  STS [R154+0x14000], R133 ;  /* 0x014000859a007388 */ /* 0x000fe20000000800 */
[----:B------:R-:W-:Y:S01]  /*6d20*/  F2FP.F16.F32.PACK_AB R20, R5, R6 ;  /* 0x000000060514723e */ /* 0x000fe200000000ff */
[----:B------:R-:W-:Y:S01]  /*6d30*/  FADD.FTZ R39, -R145, R39 ;  /* 0x0000002791277221 */ /* 0x000fe20000010100 */
[----:B------:R-:W-:Y:S01]  /*6d40*/  FMUL.FTZ R28, R204, R28 ;  /* 0x0000001ccc1c7220 */ /* 0x000fe20000410000 */
[----:B------:R-:W-:Y:S01]  /*6d50*/  STS [R154+0x14400], R33 ;  /* 0x014400219a007388 */ /* 0x000fe20000000800 */
[----:B------:R-:W-:Y:S01]  /*6d60*/  FMUL.FTZ R17, R203, R29 ;  /* 0x0000001dcb117220 */ /* 0x000fe20000410000 */
[----:B------:R-:W-:Y:S01]  /*6d70*/  FMUL.FTZ R30, R208, R30 ;  /* 0x0000001ed01e7220 */ /* 0x000fe20000410000 */
[----:B------:R-:W-:Y:S01]  /*6d80*/  FMUL.FTZ R5, R207, R31 ;  /* 0x0000001fcf057220 */ /* 0x000fe20000410000 */
[----:B------:R-:W-:Y:S01]  /*6d90*/  FADD.FTZ R38, -R145, R38 ;  /* 0x0000002691267221 */ /* 0x000fe20000010100 */
[----:B------:R-:W-:Y:S01]  /*6da0*/  F2FP.F16.F32.PACK_AB R18, R18, R24 ;  /* 0x000000181212723e */ /* 0x000fe200000000ff */
[----:B------:R-:W-:Y:S01]  /*6db0*/  STS [R159+0x14000], R132 ;  /* 0x014000849f007388 */ /* 0x000fe20000000800 */
[----:B------:R-:W-:Y:S01]  /*6dc0*/  F2FP.F16.F32.PACK_AB R8, R8, R26 ;  /* 0x0000001a0808723e */ /* 0x000fe200000000ff */
[----:B------:R-:W-:Y:S01]  /*6dd0*/  FMUL.FTZ R38, R187, R38 ;  /* 0x00000026bb267220 */ /* 0x000fe20000410000 */
[----:B------:R-:W-:Y:S01]  /*6de0*/  FMUL.FTZ R23, R185, R39 ;  /* 0x00000027b9177220 */ /* 0x000fe20000410000 */
[----:B------:R-:W-:Y:S01]  /*6df0*/  STS [R159+0x14400], R32 ;  /* 0x014400209f007388 */ /* 0x000fe20000000800 */
[C---:B------:R-:W-:Y:S01]  /*6e00*/  FADD.FTZ R50, -R145.reuse, R50 ;  /* 0x0000003291327221 */ /* 0x040fe20000010100 */
[----:B------:R-:W-:Y:S01]  /*6e10*/  FADD.FTZ R51, -R145, R51 ;  /* 0x0000003391337221 */ /* 0x000fe20000010100 */
[----:B------:R-:W-:Y:S01]  /*6e20*/  F2FP.F16.F32.PACK_AB R17, R17, R28 ;  /* 0x0000001c1111723e */ /* 0x000fe200000000ff */
[----:B------:R-:W-:Y:S01]  /*6e30*/  STS [R154+0x16000], R18 ;  /* 0x016000129a007388 */ /* 0x000fe20000000800 */
[----:B------:R-:W-:Y:S01]  /*6e40*/  F2FP.F16.F32.PACK_AB R5, R5, R30 ;  /* 0x0000001e0505723e */ /* 0x000fe200000000ff */
[C---:B------:R-:W-:Y:S01]  /*6e50*/  FADD.FTZ R41, -R143.reuse, R41 ;  /* 0x000000298f297221 */ /* 0x040fe20000010100 */
[C---:B------:R-:W-:Y:S01]  /*6e60*/  FADD.FTZ R43, -R140.reuse, R43 ;  /* 0x0000002b8c2b7221 */ /* 0x040fe20000010100 */
[----:B------:R-:W-:Y:S01]  /*6e70*/  STS [R154+0x16400], R8 ;  /* 0x016400089a007388 */ /* 0x000fe20000000800 */
[----:B------:R-:W-:Y:S01]  /*6e80*/  FADD.FTZ R40, -R143, R40 ;  /* 0x000000288f287221 */ /* 0x000fe20000010100 */
[----:B------:R-:W-:Y:S01]  /*6e90*/  FADD.FTZ R42, -R140, R42 ;  /* 0x0000002a8c2a7221 */ /* 0x000fe20000010100 */
[----:B------:R-:W-:Y:S01]  /*6ea0*/  FMUL.FTZ R50, R178, R50 ;  /* 0x00000032b2327220 */ /* 0x000fe20000410000 */
[----:B------:R-:W-:Y:S01]  /*6eb0*/  FMUL.FTZ R51, R177, R51 ;  /* 0x00000033b1337220 */ /* 0x000fe20000410000 */
[----:B------:R-:W-:Y:S01]  /*6ec0*/  F2FP.F16.F32.PACK_AB R23, R23, R38 ;  /* 0x000000261717723e */ /* 0x000fe200000000ff */
[----:B------:R-:W-:Y:S01]  /*6ed0*/  STS [R159+0x16000], R17 ;  /* 0x016000119f007388 */ /* 0x000fe20000000800 */
[----:B------:R-:W-:Y:S01]  /*6ee0*/  FADD.FTZ R45, -R143, R45 ;  /* 0x0000002d8f2d7221 */ /* 0x000fe20000010100 */
[----:B------:R-:W-:Y:S01]  /*6ef0*/  FMUL.FTZ R40, R194, R40 ;  /* 0x00000028c2287220 */ /* 0x000fe20000410000 */
[----:B------:R-:W-:Y:S01]  /*6f00*/  FMUL.FTZ R13, R193, R41 ;  /* 0x00000029c10d7220 */ /* 0x000fe20000410000 */
[----:B------:R-:W-:Y:S01]  /*6f10*/  STS [R159+0x16400], R5 ;  /* 0x016400059f007388 */ /* 0x000fe20000000800 */
        /* <DEDUP_REMOVED lines=11> */
[----:B-1----:R-:W-:Y:S01]  /*6fd0*/  FMUL.FTZ R3, R197, R47 ;  /* 0x0000002fc5037220 */ /* 0x002fe20000410000 */
[----:B------:R-:W-:Y:S01]  /*6fe0*/  F2FP.F16.F32.PACK_AB R13, R13, R40 ;  /* 0x000000280d0d723e */ /* 0x000fe200000000ff */
[----:B------:R-:W-:Y:S01]  /*6ff0*/  FADD.FTZ R58, -R140, R58 ;  /* 0x0000003a8c3a7221 */ /* 0x000fe20000010100 */
[----:B------:R-:W-:Y:S01]  /*7000*/  F2FP.F16.F32.PACK_AB R4, R4, R42 ;  /* 0x0000002a0404723e */ /* 0x000fe200000000ff */
[----:B------:R-:W-:Y:S01]  /*7010*/  STS [R158+-0x8000], R36 ;  /* 0xff8000249e007388 */ /* 0x000fe20000000800 */
[----:B------:R-:W-:Y:S01]  /*7020*/  F2FP.F16.F32.PACK_AB R12, R12, R44 ;  /* 0x0000002c0c0c723e */ /* 0x000fe200000000ff */
[----:B------:R-:W-:Y:S01]  /*7030*/  FADD.FTZ R59, -R140, R59 ;  /* 0x0000003b8c3b7221 */ /* 0x000fe20000010100 */
[----:B------:R-:W-:Y:S01]  /*7040*/  F2FP.F16.F32.PACK_AB R3, R3, R46 ;  /* 0x0000002e0303723e */ /* 0x000fe200000000ff */
        /* <DEDUP_REMOVED lines=16> */
[----:B------:R1:W-:Y:S01]  /*7150*/  STS [R158+-0x5c00], R3 ;  /* 0xffa400039e007388 */ /* 0x0003e20000000800 */
[----:B------:R-:W-:Y:S02]  /*7160*/  F2FP.F16.F32.PACK_AB R11, R61, R60 ;  /* 0x0000003c3d0b723e */ /* 0x000fe400000000ff */
[----:B------:R-:W-:Y:S01]  /*7170*/  F2FP.F16.F32.PACK_AB R7, R7, R62 ;  /* 0x0000003e0707723e */ /* 0x000fe200000000ff */
[----:B------:R-:W-:Y:S01]  /*7180*/  STS [R153+-0x8000], R49 ;  /* 0xff80003199007388 */ /* 0x000fe20000000800 */
[----:B------:R-:W-:Y:S02]  /*7190*/  SHF.L.U32 R143, R171, 0x5, RZ ;  /* 0x00000005ab8f7819 */ /* 0x000fe400000006ff */
[--C-:B------:R-:W-:Y:S01]  /*71a0*/  LOP3.LUT R0, R0, 0x38, R170.reuse, 0x78, !PT ;  /* 0x0000003800007812 */ /* 0x100fe200078e78aa */
[----:B------:R-:W-:Y:S01]  /*71b0*/  STS [R153+-0x7c00], R22 ;  /* 0xff84001699007388 */ /* 0x000fe20000000800 */
[----:B------:R-:W-:Y:S02]  /*71c0*/  LEA R2, R2, UR4, 0x1 ;  /* 0x0000000402027c11 */ /* 0x000fe4000f8e08ff */
[----:B------:R-:W-:Y:S01]  /*71d0*/  LOP3.LUT R0, R0, 0x200, R143, 0xf8, !PT ;  /* 0x0000020000007812 */ /* 0x000fe200078ef88f */
[----:B------:R-:W-:Y:S03]  /*71e0*/  STS [R155+-0x8000], R48 ;  /* 0xff8000309b007388 */ /* 0x000fe60000000800 */
[----:B------:R-:W-:Y:S01]  /*71f0*/  LEA R0, R0, UR4, 0x1 ;  /* 0x0000000400007c11 */ /* 0x000fe2000f8e08ff */
[----:B------:R-:W-:Y:S04]  /*7200*/  STS [R155+-0x7c00], R20 ;  /* 0xff8400149b007388 */ /* 0x000fe80000000800 */
        /* <DEDUP_REMOVED lines=114> */
[----:B------:R-:W1:Y:S01]  /*7930*/  LDC R12, c[0x0][0x590] ;  /* 0x00016400ff0c7b82 */ /* 0x000e620000000800 */
[----:B------:R-:W-:Y:S02]  /*7940*/  IADD3 R5, P1, PT, RZ, -UR30, RZ ;  /* 0x8000001eff057c10 */ /* 0x000fe4000ff3e0ff */
[----:B------:R-:W-:Y:S05]  /*7950*/  ISETP.GE.AND P2, PT, R224, UR5, PT ;  /* 0x00000005e0007c0c */ /* 0x000fea000bf46270 */
[----:B------:R-:W1:Y:S02]  /*7960*/  LDC R13, c[0x0][0x594] ;  /* 0x00016500ff0d7b82 */ /* 0x000e640000000800 */
[C---:B-1----:R-:W-:Y:S01]  /*7970*/  SHF.L.U64.HI R7, R12.reuse, 0x6, R13 ;  /* 0x000000060c077819 */ /* 0x042fe2000001020d */
[C---:B------:R-:W-:Y:S02]  /*7980*/  IMAD.SHL.U32 R4, R12.reuse, 0x80, RZ ;  /* 0x000000800c047824 */ /* 0x040fe400078e00ff */
[----:B------:R-:W-:Y:S02]  /*7990*/  IMAD.SHL.U32 R8, R12, 0x40, RZ ;  /* 0x000000400c087824 */ /* 0x000fe400078e00ff */
[----:B------:R-:W-:Y:S01]  /*79a0*/  IMAD.X R4, RZ, RZ, ~R4, P1 ;  /* 0x000000ffff047224 */ /* 0x000fe200008e0e04 */
[----:B------:R-:W-:Y:S04]  /*79b0*/  ISETP.GE.AND P1, PT, R224, UR5, PT ;  /* 0x00000005e0007c0c */ /* 0x000fe8000bf26270 */
[----:B------:R-:W-:Y:S04]  /*79c0*/  SHF.R.S64 R5, R5, 0x1f, R4 ;  /* 0x0000001f05057819 */ /* 0x000fe80000001004 */
[----:B------:R-:W-:Y:S04]  /*79d0*/  IADD3 R240, P5, PT, R5, R240, RZ ;  /* 0x000000f005f07210 */ /* 0x000fe80007fbe0ff */
[----:B------:R-:W-:Y:S01]  /*79e0*/  LEA.HI.X.SX32 R239, R4, R239, 0x1, P5 ;  /* 0x000000ef04ef7211 */ /* 0x000fe200028f0eff */
[----:B------:R-:W-:Y:S01]  /*79f0*/  @!P2 IMAD.MOV.U32 R10, RZ, RZ, R240 ;  /* 0x000000ffff0aa224 */ /* 0x000fe200078e00f0 */
[----:B------:R-:W-:Y:S03]  /*7a00*/  IADD3 R4, P5, PT, R8, R240, RZ ;  /* 0x000000f008047210 */ /* 0x000fe60007fbe0ff */
[--C-:B------:R-:W-:Y:S01]  /*7a10*/  @!P2 IMAD.MOV.U32 R11, RZ, RZ, R239.reuse ;  /* 0x000000ffff0ba224 */ /* 0x100fe200078e00ef */
[----:B------:R-:W-:Y:S01]  /*7a20*/  @!P1 IADD3 R8, P6, PT, R4, R8, RZ ;  /* 0x0000000804089210 */ /* 0x000fe20007fde0ff */
[----:B------:R-:W-:Y:S01]  /*7a30*/  IMAD.X R5, R7, 0x1, R239, P5 ;  /* 0x0000000107057824 */ /* 0x000fe200028e06ef */
[C---:B------:R-:W-:Y:S02]  /*7a40*/  @!P1 LEA R6, P5, R12.reuse, R4, 0x7 ;  /* 0x000000040c069211 */ /* 0x040fe400078a38ff */
[----:B------:R-:W-:Y:S01]  /*7a50*/  @!PT LDS RZ, [RZ] ;  /* 0x00000000fffff984 */ /* 0x000fe20000000800 */
[----:B------:R-:W-:Y:S01]  /*7a60*/  @!PT LDS RZ, [RZ] ;  /* 0x00000000fffff984 */ /* 0x000fe20000000800 */
[----:B------:R-:W-:Y:S01]  /*7a70*/  @!PT LDS RZ, [RZ] ;  /* 0x00000000fffff984 */ /* 0x000fe20000000800 */
[----:B------:R1:W-:Y:S01]  /*7a80*/  @!P2 LDGSTS.E.BYPASS.LTC128B.128 [R151+0x8000], desc[UR26][R10.64] ;  /* 0x080000000a97afae */ /* 0x0003e2000b981a1a */
[----:B------:R-:W-:Y:S01]  /*7a90*/  @!P1 IMAD.X R9, R5, 0x1, R7, P6 ;  /* 0x0000000105099824 */ /* 0x000fe200030e0607 */
[----:B------:R-:W-:Y:S02]  /*7aa0*/  @!P1 LEA.HI.X R7, R12, R5, R13, 0x7, P5 ;  /* 0x000000050c079211 */ /* 0x000fe400028f3c0d */
[----:B------:R1:W-:Y:S04]  /*7ab0*/  @P2 STS.128 [R151+0x8000], RZ ;  /* 0x008000ff97002388 */ /* 0x0003e80000000c00 */
[----:B------:R1:W-:Y:S04]  /*7ac0*/  @P1 STS.128 [R151+0x9000], RZ ;  /* 0x009000ff97001388 */ /* 0x0003e80000000c00 */
[----:B------:R-:W-:Y:S01]  /*7ad0*/  @!PT LDS RZ, [RZ] ;  /* 0x00000000fffff984 */ /* 0x000fe20000000800 */
[----:B------:R-:W-:Y:S01]  /*7ae0*/  @!PT LDS RZ, [RZ] ;  /* 0x00000000fffff984 */ /* 0x000fe20000000800 */
[----:B------:R-:W-:Y:S01]  /*7af0*/  @!PT LDS RZ, [RZ] ;  /* 0x00000000fffff984 */ /* 0x000fe20000000800 */
[----:B------:R1:W-:Y:S04]  /*7b00*/  @!P1 LDGSTS.E.BYPASS.LTC128B.128 [R151+0x9000], desc[UR26][R4.64] ;  /* 0x0900000004979fae */ /* 0x0003e8000b981a1a */
        /* <DEDUP_REMOVED lines=10> */
[----:B------:R-:W0:Y:S02]  /*7bb0*/  LDGDEPBAR ;  /* 0x00000000000079af */ /* 0x000e240000000000 */
.L_x_555:
[----:B------:R-:W-:Y:S01]  /*7bc0*/  LDSM.16.M88.4 R32, [R148+0x14000] ;  /* 0x014000009420783b */ /* 0x000fe20000000200 */
[----:B------:R-:W-:Y:S01]  /*7bd0*/  IMAD.IADD R140, R157, 0x1, R149 ;  /* 0x000000019d8c7824 */ /* 0x000fe200078e0295 */
[----:B------:R-:W-:Y:S01]  /*7be0*/  PLOP3.LUT P2, PT, PT, PT, UP0, 0x80, 0x8 ;  /* 0x000000000008781c */ /* 0x000fe20003f4f008 */
[----:B------:R-:W-:Y:S01]  /*7bf0*/  IMAD.MOV.U32 R180, RZ, RZ, 0x4 ;  /* 0x00000004ffb47424 */ /* 0x000fe200078e00ff */
        /* <DEDUP_REMOVED lines=73> */
[----:B------:R1:W3:Y:S03]  /*8090*/  LDSM.16.M88.4 R52, [R149+0x1a000] ;  /* 0x01a000009534783b */ /* 0x0002e60000000200 */
        /* <DEDUP_REMOVED lines=9> */
[----:B------:R-:W4:Y:S02]  /*8130*/  LDSM.16.MT88.4 R36, [R3+0xe800] ;  /* 0x00e800000324783b */ /* 0x000f240000004200 */
[C---:B------:R-:W-:Y:S02]  /*8140*/  LEA.HI.X.SX32 R153, R181.reuse, R155, 0x5, P1 ;  /* 0x0000009bb5997211 */ /* 0x040fe400008f2eff */
[C---:B------:R-:W-:Y:S03]  /*8150*/  LEA R148, P1, R181.reuse, R152, 0x5 ;  /* 0x00000098b5947211 */ /* 0x040fe600078228ff */
[----:B------:R-:W-:Y:S01]  /*8160*/  HMMA.16816.F32 R32, R40, R58, R32 ;  /* 0x0000003a2820723c */ /* 0x000fe20000001820 */
[----:B------:R-:W-:Y:S03]  /*8170*/  LDSM.16.M88.4 R40, [R144+0x18000] ;  /* 0x018000009028783b */ /* 0x000fe60000000200 */
[C---:B-1----:R-:W-:Y:S02]  /*8180*/  LEA.HI.X.SX32 R149, R181.reuse, R153, 0x5, P1 ;  /* 0x00000099b5957211 */ /* 0x042fe400008f2eff */
[----:B------:R-:W1:Y:S01]  /*8190*/  LDSM.16.MT88.4 R56, [R2+0xf000] ;  /* 0x00f000000238783b */ /* 0x000e620000004200 */
[C---:B------:R-:W-:Y:S01]  /*81a0*/  LEA R146, P1, R181.reuse, R148, 0x5 ;  /* 0x00000094b5927211 */ /* 0x040fe200078228ff */
[-C--:B--2---:R-:W-:Y:S05]  /*81b0*/  HMMA.16816.F32 R4, R44, R48.reuse, R4 ;  /* 0x000000302c04723c */ /* 0x084fea0000001804 */
[C---:B------:R-:W-:Y:S02]  /*81c0*/  LEA.HI.X.SX32 R147, R181.reuse, R149, 0x5, P1 ;  /* 0x00000095b5937211 */ /* 0x040fe400008f2eff */
[C---:B------:R-:W-:Y:S01]  /*81d0*/  LEA R138, P1, R181.reuse, R146, 0x5 ;  /* 0x00000092b58a7211 */ /* 0x040fe200078228ff */
[C---:B---3--:R-:W-:Y:S04]  /*81e0*/  HMMA.16816.F32 R8, R52.reuse, R48, R8 ;  /* 0x000000303408723c */ /* 0x048fe80000001808 */
        /* <DEDUP_REMOVED lines=9> */
[-C--:B----4-:R-:W-:Y:S03]  /*8280*/  HMMA.16816.F32 R20, R44, R36.reuse, R20 ;  /* 0x000000242c14723c */ /* 0x090fe60000001814 */
[C---:B------:R-:W-:Y:S05]  /*8290*/  LEA.HI.X.SX32 R133, R181.reuse, R135, 0x5, P1 ;  /* 0x00000087b5857211 */ /* 0x040fea00008f2eff */
[C---:B------:R-:W-:Y:S08]  /*82a0*/  HMMA.16816.F32 R24, R52.reuse, R36, R24 ;  /* 0x000000243418723c */ /* 0x040ff00000001818 */
[-C--:B------:R-:W-:Y:S01]  /*82b0*/  HMMA.16816.F32 R28, R52, R38.reuse, R28 ;  /* 0x00000026341c723c */ /* 0x080fe2000000181c */
[----:B------:R-:W-:Y:S02]  /*82c0*/  LDSM.16.M88.4 R52, [R140+0x1a000] ;  /* 0x01a000008c34783b */ /* 0x000fe40000000200 */
[C---:B--2---:R-:W-:Y:S04]  /*82d0*/  LEA R144, P1, R181.reuse, R132, 0x5 ;  /* 0x00000084b5907211 */ /* 0x044fe800078228ff */
[C---:B------:R-:W-:Y:S01]  /*82e0*/  LEA.HI.X.SX32 R145, R181.reuse, R133, 0x5, P1 ;  /* 0x00000085b5917211 */ /* 0x040fe200008f2eff */
[----:B------:R-:W-:Y:S01]  /*82f0*/  HMMA.16816.F32 R32, R44, R38, R32 ;  /* 0x000000262c20723c */ /* 0x000fe20000001820 */
[----:B------:R2:W-:Y:S03]  /*8300*/  LDSM.16.MT88.4 R44, [R2+0xf800] ;  /* 0x00f80000022c783b */ /* 0x0005e60000004200 */
[C---:B------:R-:W-:Y:S02]  /*8310*/  IMAD.WIDE R178, R181.reuse, -0x1c0, R144 ;  /* 0xfffffe40b5b27825 */ /* 0x040fe400078e0290 */
[----:B------:R-:W4:Y:S02]  /*8320*/  LDSM.16.M88.4 R36, [R140+0x18000] ;  /* 0x018000008c24783b */ /* 0x000f240000000200 */
[-C--:B-1----:R-:W-:Y:S05]  /*8330*/  HMMA.16816.F32 R4, R40, R56.reuse, R4 ;  /* 0x000000382804723c */ /* 0x082fea0000001804 */
[C---:B------:R-:W-:Y:S03]  /*8340*/  LEA R66, P1, R181.reuse, R178, 0x5 ;  /* 0x000000b2b5427211 */ /* 0x040fe600078228ff */
[C---:B---3--:R-:W-:Y:S04]  /*8350*/  HMMA.16816.F32 R8, R48.reuse, R56, R8 ;  /* 0x000000383008723c */ /* 0x048fe80000001808 */
[C---:B------:R-:W-:Y:S02]  /*8360*/  LEA.HI.X.SX32 R67, R181.reuse, R179, 0x5, P1 ;  /* 0x000000b3b5437211 */ /* 0x040fe400008f2eff */
[C---:B------:R-:W-:Y:S02]  /*8370*/  LEA R64, P1, R181.reuse, R66, 0x5 ;  /* 0x00000042b5407211 */ /* 0x040fe400078228ff */
[-C--:B------:R-:W-:Y:S03]  /*8380*/  HMMA.16816.F32 R12, R48, R58.reuse, R12 ;  /* 0x0000003a300c723c */ /* 0x080fe6000000180c */
[----:B------:R-:W-:Y:S02]  /*8390*/  LEA.HI.X.SX32 R65, R181, R67, 0x5, P1 ;  /* 0x00000043b5417211 */ /* 0x000fe400008f2eff */
[----:B--2---:R-:W-:Y:S03]  /*83a0*/  @P2 SHF.R.U32.HI R2, RZ, 0x2, R171 ;  /* 0x00000002ff022819 */ /* 0x004fe600000116ab */
        /* <DEDUP_REMOVED lines=12> */
[-C--:B----4-:R-:W-:Y:S05]  /*8470*/  HMMA.16816.F32 R4, R36, R44.reuse, R4 ;  /* 0x0000002c2404723c */ /* 0x090fea0000001804 */
        /* <DEDUP_REMOVED lines=308> */
.L_x_557:
[----:B------:R-:W1:Y:S01]  /*97c0*/  LDCU.64 UR12, c[0x0][0x5c0] ;  /* 0x0000b800ff0c77ac */ /* 0x000e620008000a00 */
[----:B--2---:R-:W-:-:S05]  /*97d0*/  IADD3 R2, PT, PT, R250, UR32, RZ ;  /* 0x00000020fa027c10 */ /* 0x004fca000fffe0ff */
[C---:B-1----:R-:W-:Y:S02]  /*97e0*/  IMAD R0, R2.reuse, UR13, RZ ;  /* 0x0000000d02007c24 */ /* 0x042fe4000f8e02ff */
[----:B------:R-:W-:-:S05]  /*97f0*/  IMAD.WIDE.U32 R2, R2, UR12, RZ ;  /* 0x0000000c02027c25 */ /* 0x000fca000f8e00ff */
[----:B------:R-:W-:Y:S02]  /*9800*/  IADD3 R7, PT, PT, R3, R0, RZ ;  /* 0x0000000003077210 */ /* 0x000fe40007ffe0ff */
[----:B------:R-:W-:Y:S02]  /*9810*/  MOV R6, R2 ;  /* 0x0000000200067202 */ /* 0x000fe40000000f00 */
.L_x_558:
        /* <DEDUP_REMOVED lines=17> */
.L_x_559:
[----:B------:R-:W1:Y:S01]  /*9930*/  LDCU.64 UR10, c[0x0][0x5c8] ;  /* 0x0000b900ff0a77ac */ /* 0x000e620008000a00 */
[----:B------:R-:W-:-:S05]  /*9940*/  IADD3 R2, PT, PT, R250, UR32, RZ ;  /* 0x00000020fa027c10 */ /* 0x000fca000fffe0ff */
[C---:B-1----:R-:W-:Y:S02]  /*9950*/  IMAD R0, R2.reuse, UR11, RZ ;  /* 0x0000000b02007c24 */ /* 0x042fe4000f8e02ff */
[----:B------:R-:W-:-:S05]  /*9960*/  IMAD.WIDE.U32 R2, R2, UR10, RZ ;  /* 0x0000000a02027c25 */ /* 0x000fca000f8e00ff */
[----:B------:R-:W-:Y:S02]  /*9970*/  IADD3 R21, PT, PT, R3, R0, RZ ;  /* 0x0000000003157210 */ /* 0x000fe40007ffe0ff */
[----:B------:R-:W-:-:S07]  /*9980*/  MOV R20, R2 ;  /* 0x0000000200147202 */ /* 0x000fce0000000f00 */
.L_x_560:
[----:B------:R-:W-:Y:S01]  /*9990*/  BAR.SYNC.DEFER_BLOCKING 0x0 ;  /* 0x0000000000007b1d */ /* 0x000fe20000010000 */
[----:B------:R-:W-:Y:S01]  /*99a0*/  USHF.L.U32 UR5, UR33, 0x7, URZ ;  /* 0x0000000721057899 */ /* 0x000fe200080006ff */
[----:B------:R-:W-:Y:S01]  /*99b0*/  SHF.R.U32.HI R171, RZ, 0x3, R171 ;  /* 0x00000003ffab7819 */ /* 0x000fe200000116ab */
[----:B------:R-:W-:Y:S02]  /*99c0*/  USHF.L.U32 UR15, UR33, 0x7, URZ ;  /* 0x00000007210f7899 */ /* 0x000fe400080006ff */
[----:B------:R-:W-:-:S03]  /*99d0*/  UIMAD.WIDE.U32 UR16, UR5, UR12, URZ ;  /* 0x0000000c051072a5 */ /* 0x000fc6000f8e00ff */
[----:B------:R-:W1:Y:S01]  /*99e0*/  LDC.64 R4, c[0x0][0x5d8] ;  /* 0x00017600ff047b82 */ /* 0x000e620000000a00 */
[----:B------:R-:W2:Y:S01]  /*99f0*/  LDCU UR8, c[0x0][0x440] ;  /* 0x00008800ff0877ac */ /* 0x000ea20008000800 */
[C---:B------:R-:W-:Y:S01]  /*9a00*/  VIADD R8, R171.reuse, 0x20 ;  /* 0x00000020ab087836 */ /* 0x040fe20000000000 */
[C---:B------:R-:W-:Y:S01]  /*9a10*/  IADD3 R28, P2, PT, R171.reuse, 0x20, RZ ;  /* 0x00000020ab1c7810 */ /* 0x040fe20007f5e0ff */
[----:B------:R-:W-:Y:S01]  /*9a20*/  BSSY.RECONVERGENT B0, `(.L_x_561) ;  /* 0x0000023000007945 */ /* 0x000fe20003800200 */
[----:B------:R-:W-:Y:S01]  /*9a30*/  IMAD.U32 R2, RZ, RZ, UR16 ;  /* 0x00000010ff027e24 */ /* 0x000fe2000f8e00ff */
[----:B------:R-:W-:Y:S01]  /*9a40*/  USHF.R.S32.HI UR14, URZ, 0x1f, UR5 ;  /* 0x0000001fff0e7899 */ /* 0x000fe20008011405 */
[----:B------:R-:W-:Y:S01]  /*9a50*/  IMAD.U32 R3, RZ, RZ, UR17 ;  /* 0x00000011ff037e24 */ /* 0x000fe2000f8e00ff */
[----:B------:R-:W-:Y:S01]  /*9a60*/  UIADD3 UR31, UPT, UPT, -UR15, UR31, URZ ;  /* 0x0000001f0f1f7290 */ /* 0x000fe2000fffe1ff */
[C---:B------:R-:W-:Y:S01]  /*9a70*/  VIADD R3, R171.reuse, 0x60 ;  /* 0x00000060ab037836 */ /* 0x040fe20000000000 */
[----:B------:R-:W-:Y:S01]  /*9a80*/  LOP3.LUT R2, R2, 0x38, R170, 0xf8, !PT ;  /* 0x0000003802027812 */ /* 0x000fe200078ef8aa */
[----:B------:R-:W-:Y:S01]  /*9a90*/  UIMAD UR9, UR14, UR12, URZ ;  /* 0x0000000c0e0972a4 */ /* 0x000fe2000f8e02ff */
[----:B------:R-:W3:Y:S01]  /*9aa0*/  LDC.64 R34, c[0x0][0x5e0] ;  /* 0x00017800ff227b82 */ /* 0x000ee20000000a00 */
[C---:B------:R-:W-:Y:S01]  /*9ab0*/  IADD3 R29, P1, PT, R171.reuse, 0x40, RZ ;  /* 0x00000040ab1d7810 */ /* 0x040fe20007f3e0ff */
[----:B------:R-:W-:Y:S01]  /*9ac0*/  IMAD.X R33, RZ, RZ, RZ, P2 ;  /* 0x000000ffff217224 */ /* 0x000fe200010e06ff */
[----:B------:R-:W-:Y:S01]  /*9ad0*/  IADD3 R2, P0, PT, R6, R2, RZ ;  /* 0x0000000206027210 */ /* 0x000fe20007f1e0ff */
[----:B------:R-:W-:Y:S01]  /*9ae0*/  VIADD R6, R171, 0x40 ;  /* 0x00000040ab067836 */ /* 0x000fe20000000000 */
[----:B------:R-:W-:Y:S01]  /*9af0*/  UIMAD UR9, UR5, UR13, UR9 ;  /* 0x0000000d050972a4 */ /* 0x000fe2000f8e0209 */
[----:B------:R4:W3:Y:S01]  /*9b00*/  LDS.128 R16, [R151+0xd000] ;  /* 0x00d0000097107984 */ /* 0x0008e20000000c00 */
[----:B--2---:R-:W-:-:S04]  /*9b10*/  ISETP.GE.AND P6, PT, R224, UR8, PT ;  /* 0x00000008e0007c0c */ /* 0x004fc8000bfc6270 */
[----:B------:R-:W-:Y:S01]  /*9b20*/  ISETP.GE.OR P5, PT, R8, UR31, P6 ;  /* 0x0000001f08007c0c */ /* 0x000fe2000b7a6670 */
[----:B------:R-:W-:Y:S01]  /*9b30*/  IMAD.U32 R0, RZ, RZ, UR9 ;  /* 0x00000009ff007e24 */ /* 0x000fe2000f8e00ff */
[----:B------:R-:W-:Y:S02]  /*9b40*/  ISETP.GE.OR P4, PT, R6, UR31, P6 ;  /* 0x0000001f06007c0c */ /* 0x000fe4000b786670 */
[----:B------:R-:W-:Y:S02]  /*9b50*/  ISETP.GE.OR P3, PT, R3, UR31, P6 ;  /* 0x0000001f03007c0c */ /* 0x000fe4000b766670 */
[----:B------:R-:W-:Y:S02]  /*9b60*/  ISETP.GE.OR P6, PT, R171, UR31, P6 ;  /* 0x0000001fab007c0c */ /* 0x000fe4000b7c6670 */
[----:B------:R-:W-:Y:S02]  /*9b70*/  IADD3.X R3, PT, PT, R7, UR17, R0, P0, !PT ;  /* 0x0000001107037c10 */ /* 0x000fe400087fe400 */
[----:B------:R-:W-:Y:S01]  /*9b80*/  IADD3 R30, P0, PT, R171, 0x60, RZ ;  /* 0x00000060ab1e7810 */ /* 0x000fe20007f1e0ff */
[----:B-1----:R-:W-:-:S04]  /*9b90*/  IMAD.WIDE.U32 R6, R4, UR20, R2 ;  /* 0x0000001404067c25 */ /* 0x002fc8000f8e0002 */
[----:B------:R-:W-:-:S04]  /*9ba0*/  IMAD R12, R5, UR20, R7 ;  /* 0x00000014050c7c24 */ /* 0x000fc8000f8e0207 */
[----:B----4-:R-:W-:Y:S05]  /*9bb0*/  @P6 BRA `(.L_x_562) ;  /* 0x0000000000246947 */ /* 0x010fea0003800000 */
        /* <DEDUP_REMOVED lines=9> */
.L_x_562:
[----:B------:R-:W-:Y:S05]  /*9c50*/  BSYNC.RECONVERGENT B0 ;  /* 0x0000000000007941 */ /* 0x000fea0003800200 */
.L_x_561:
        /* <DEDUP_REMOVED lines=11> */
[----:B---3--:R2:W-:Y:S04]  /*9d10*/  STG.E.128 desc[UR26][R4.64], R16 ;  /* 0x0000001004007986 */ /* 0x0085e8000c101d1a */
.L_x_564:
[----:B------:R-:W-:Y:S05]  /*9d20*/  BSYNC.RECONVERGENT B0 ;  /* 0x0000000000007941 */ /* 0x000fea0003800200 */
.L_x_563:
[----:B-1----:R1:W4:Y:S01]  /*9d30*/  LDS.128 R8, [R151+0xe000] ;  /* 0x00e0000097087984 */ /* 0x0023220000000c00 */
[----:B------:R-:W-:Y:S01]  /*9d40*/  BSSY.RECONVERGENT B0, `(.L_x_565) ;  /* 0x000000d000007945 */ /* 0x000fe20003800200 */
[----:B------:R-:W-:-:S03]  /*9d50*/  IADD3.X R32, PT, PT, RZ, RZ, RZ, P1, !PT ;  /* 0x000000ffff207210 */ /* 0x000fc60000ffe4ff */
        /* <DEDUP_REMOVED lines=11> */
.L_x_566:
[----:B------:R-:W-:Y:S05]  /*9e10*/  BSYNC.RECONVERGENT B0 ;  /* 0x0000000000007941 */ /* 0x000fea0003800200 */
.L_x_565:
[----:B--2-4-:R2:W4:Y:S01]  /*9e20*/  LDS.128 R8, [R151+0xf000] ;  /* 0x00f0000097087984 */ /* 0x0145220000000c00 */
[----:B------:R-:W-:Y:S01]  /*9e30*/  BSSY.RECONVERGENT B0, `(.L_x_567) ;  /* 0x000000e000007945 */ /* 0x000fe20003800200 */
[----:B------:R-:W-:Y:S02]  /*9e40*/  MOV R13, UR10 ;  /* 0x0000000a000d7c02 */ /* 0x000fe40008000f00 */
[----:B------:R-:W-:Y:S01]  /*9e50*/  IADD3.X R31, PT, PT, RZ, RZ, RZ, P0, !PT ;  /* 0x000000ffff1f7210 */ /* 0x000fe200007fe4ff */
[----:B------:R-:W-:Y:S06]  /*9e60*/  @P3 BRA `(.L_x_568) ;  /* 0x0000000000283947 */ /* 0x000fec0003800000 */
        /* <DEDUP_REMOVED lines=9> */
[----:B----4-:R1:W-:Y:S04]  /*9f00*/  STG.E.128 desc[UR26][R2.64], R8 ;  /* 0x0000000802007986 */ /* 0x0103e8000c101d1a */
.L_x_568:
[----:B------:R-:W-:Y:S05]  /*9f10*/  BSYNC.RECONVERGENT B0 ;  /* 0x0000000000007941 */ /* 0x000fea0003800200 */
.L_x_567:
[----:B-1----:R-:W-:Y:S01]  /*9f20*/  MOV R2, R224 ;  /* 0x000000e000027202 */ /* 0x002fe20000000f00 */
[----:B------:R-:W-:Y:S01]  /*9f30*/  UIMAD UR14, UR14, UR10, URZ ;  /* 0x0000000a0e0e72a4 */ /* 0x000fe2000f8e02ff */
[----:B------:R-:W-:Y:S01]  /*9f40*/  MOV R3, RZ ;  /* 0x000000ff00037202 */ /* 0x000fe20000000f00 */
[----:B------:R-:W1:Y:S01]  /*9f50*/  @!P6 LDC.64 R4, c[0x0][0x568] ;  /* 0x00015a00ff04eb82 */ /* 0x000e620000000a00 */
[----:B------:R-:W-:Y:S01]  /*9f60*/  LDS.128 R24, [R151+0x13000] ;  /* 0x0130000097187984 */ /* 0x000fe20000000c00 */
[----:B------:R-:W-:Y:S01]  /*9f70*/  UIMAD UR14, UR5, UR11, UR14 ;  /* 0x0000000b050e72a4 */ /* 0x000fe2000f8e020e */
[----:B------:R-:W-:Y:S01]  /*9f80*/  BSSY.RECONVERGENT B0, `(.L_x_569) ;  /* 0x000001a000007945 */ /* 0x000fe20003800200 */
[----:B------:R-:W-:Y:S01]  /*9f90*/  IMAD.WIDE.U32 R2, R13, UR5, R2 ;  /* 0x000000050d027c25 */ /* 0x000fe2000f8e0002 */
[----:B---3--:R-:W-:Y:S04]  /*9fa0*/  LDS.128 R16, [R151+0x11000] ;  /* 0x0110000097107984 */ /* 0x008fe80000000c00 */
[----:B------:R-:W3:Y:S01]  /*9fb0*/  LDS.128 R12, [R151+0x10000] ;  /* 0x01000000970c7984 */ /* 0x000ee20000000c00 */
[----:B------:R-:W-:-:S04]  /*9fc0*/  IADD3 R2, P0, PT, R20, R2, RZ ;  /* 0x0000000214027210 */ /* 0x000fc80007f1e0ff */
[----:B------:R-:W-:Y:S02]  /*9fd0*/  IADD3.X R3, PT, PT, R21, UR14, R3, P0, !PT ;  /* 0x0000000e15037c10 */ /* 0x000fe400087fe403 */
[----:B------:R1:W2:Y:S01]  /*9fe0*/  LDS.128 R20, [R151+0x12000] ;  /* 0x0120000097147984 */ /* 0x0002a20000000c00 */
[----:B----4-:R-:W-:-:S04]  /*9ff0*/  IMAD.WIDE.U32 R8, R34, UR20, R2 ;  /* 0x0000001422087c25 */ /* 0x010fc8000f8e0002 */
[----:B------:R-:W-:Y:S01]  /*a000*/  IMAD R7, R35, UR20, R9 ;  /* 0x0000001423077c24 */ /* 0x000fe2000f8e0209 */
[----:B------:R-:W-:-:S05]  /*a010*/  @!P6 MOV R6, R8 ;  /* 0x000000080006e202 */ /* 0x000fca0000000f00 */
[----:B------:R-:W-:-:S04]  /*a020*/  @!P6 IMAD.WIDE.U32 R2, R171, UR10, R6 ;  /* 0x0000000aab02ec25 */ /* 0x000fc8000f8e0006 */
[----:B------:R-:W-:Y:S01]  /*a030*/  @!P6 IMAD R0, R171, UR11, R3 ;  /* 0x0000000bab00ec24 */ /* 0x000fe2000f8e0203 */
[----:B-1----:R-:W-:-:S04]  /*a040*/  @!P6 LEA R4, P0, R2, R4, 0x1 ;  /* 0x000000040204e211 */ /* 0x002fc800078008ff */
[----:B------:R-:W-:-:S05]  /*a050*/  @!P6 LEA.HI.X R5, R2, R5, R0, 0x1, P0 ;  /* 0x000000050205e211 */ /* 0x000fca00000f0c00 */
[----:B---3--:R1:W-:Y:S01]  /*a060*/  @!P6 STG.E.128 desc[UR26][R4.64], R12 ;  /* 0x0000000c0400e986 */ /* 0x0083e2000c101d1a */
[----:B--2---:R-:W-:Y:S05]  /*a070*/  @P5 BRA `(.L_x_570) ;  /* 0x0000000000285947 */ /* 0x004fea0003800000 */
        /* <DEDUP_REMOVED lines=10> */
.L_x_570:
[----:B------:R-:W-:Y:S05]  /*a120*/  BSYNC.RECONVERGENT B0 ;  /* 0x0000000000007941 */ /* 0x000fea0003800200 */
.L_x_569:
        /* <DEDUP_REMOVED lines=12> */
.L_x_572:
[----:B------:R-:W-:Y:S05]  /*a1f0*/  BSYNC.RECONVERGENT B0 ;  /* 0x0000000000007941 */ /* 0x000fea0003800200 */
.L_x_571:
        /* <DEDUP_REMOVED lines=11> */
.L_x_513:
[----:B------:R-:W-:Y:S05]  /*a2b0*/  BSYNC.RECONVERGENT B1 ;  /* 0x0000000000017941 */ /* 0x000fea0003800200 */
.L_x_487:
[----:B------:R-:W2:Y:S01]  /*a2c0*/  LDCU UR8, c[0x0][0x438] ;  /* 0x00008700ff0877ac */ /* 0x000ea20008000800 */
[----:B------:R-:W1:Y:S01]  /*a2d0*/  LDCU UR9, c[0x0][0x370] ;  /* 0x00006e00ff0977ac */ /* 0x000e620008000800 */
[----:B------:R-:W-:Y:S01]  /*a2e0*/  UMOV UR10, UR18 ;  /* 0x00000012000a7c82 */ /* 0x000fe20008000000 */
        /* <DEDUP_REMOVED lines=8> */
.L_x_574:
        /* <DEDUP_REMOVED lines=9> */
.L_x_2761:


//--------------------- .text._ZN5flash44flash_bwd_dq_dk_dv_loop_seqk_parallel_kernelI23Flash_bwd_kernel_traitsILi64ELi128ELi128ELi8ELi4ELi4ELi4ELb0ELb0EN7cutlass6half_tE19Flash_kernel_traitsILi64ELi128ELi128ELi8ES3_EELb0ELb0ELb1ELb0ELb0ELb0ELb0EEEvNS_16Flash_bwd_paramsE --------------------------
	.section	.text._ZN5flash44flash_bwd_dq_dk_dv_loop_seqk_parallel_kernelI23Flash_bwd_kernel_traitsILi64ELi128ELi128ELi8ELi4ELi4ELi4ELb0ELb0EN7cutlass6half_tE19Flash_kernel_traitsILi64ELi128ELi128ELi8ES3_EELb0ELb0ELb1ELb0ELb0ELb0ELb0EEEvNS_16Flash_bwd_paramsE,"ax",@progbits
	.align	128
        .global         _ZN5flash44flash_bwd_dq_dk_dv_loop_seqk_parallel_kernelI23Flash_bwd_kernel_traitsILi64ELi128ELi128ELi8ELi4ELi4ELi4ELb0ELb0EN7cutlass6half_tE19Flash_kernel_traitsILi64ELi128ELi128ELi8ES3_EELb0ELb0ELb1ELb0ELb0ELb0ELb0EEEvNS_16Flash_bwd_paramsE
        .type           _ZN5flash44flash_bwd_dq_dk_dv_loop_seqk_parallel_kernelI23Flash_bwd_kernel_traitsILi64ELi128ELi128ELi8ELi4ELi4ELi4ELb0ELb0EN7cutlass6half_tE19Flash_kernel_traitsILi64ELi128ELi128ELi8ES3_EELb0ELb0ELb1ELb0ELb0ELb0ELb0EEEvNS_16Flash_bwd_paramsE,@function
        .size           _ZN5flash44flash_bwd_dq_dk_dv_loop_seqk_parallel_kernelI23Flash_bwd_kernel_traitsILi64ELi128ELi128ELi8ELi4ELi4ELi4ELb0ELb0EN7cutlass6half_tE19Flash_kernel_traitsILi64ELi128ELi128ELi8ES3_EELb0ELb0ELb1ELb0ELb0ELb0ELb0EEEvNS_16Flash_bwd_paramsE,(.L_x_2762 - _ZN5flash44flash_bwd_dq_dk_dv_loop_seqk_parallel_kernelI23Flash_bwd_kernel_traitsILi64ELi128ELi128ELi8ELi4ELi4ELi4ELb0ELb0EN7cutlass6half_tE19Flash_kernel_traitsILi64ELi128ELi128ELi8ES3_EELb0ELb0ELb1ELb0ELb0ELb0ELb0EEEvNS_16Flash_bwd_paramsE)
        .other          _ZN5flash44flash_bwd_dq_dk_dv_loop_seqk_parallel_kernelI23Flash_bwd_kernel_traitsILi64ELi128ELi128ELi8ELi4ELi4ELi4ELb0ELb0EN7cutlass6half_tE19Flash_kernel_traitsILi64ELi128ELi128ELi8ES3_EELb0ELb0ELb1ELb0ELb0ELb0ELb0EEEvNS_16Flash_bwd_paramsE,@"STO_CUDA_ENTRY STV_DEFAULT"
_ZN5flash44flash_bwd_dq_dk_dv_loop_seqk_parallel_kernelI23Flash_bwd_kernel_traitsILi64ELi128ELi128ELi8ELi4ELi4ELi4ELb0ELb0EN7cutlass6half_tE19Flash_kernel_traitsILi64ELi128ELi128ELi8ES3_EELb0ELb0ELb1ELb0ELb0ELb0ELb0EEEvNS_16Flash_bwd_paramsE:
.text._ZN5flash44flash_bwd_dq_dk_dv_loop_seqk_parallel_kernelI23Flash_bwd_kernel_traitsILi64ELi128ELi128ELi8ELi4ELi4ELi4ELb0ELb0EN7cutlass6half_tE19Flash_kernel_traitsILi64ELi128ELi128ELi8ES3_EELb0ELb0ELb1ELb0ELb0ELb0ELb0EEEvNS_16Flash_bwd_paramsE:
        /* <DEDUP_REMOVED lines=9> */
[----:B------:R-:W1:Y:S01]  /*0090*/  S2UR UR44, SR_CTAID.Y ;  /* 0x00000000002c79c3 */ /* 0x000e620000002600 */
[----:B------:R-:W1:Y:S01]  /*00a0*/  LDCU.64 UR38, c[0x0][0x468] ;  /* 0x00008d00ff2677ac */ /* 0x000e620008000a00 */
[----:B------:R-:W2:Y:S06]  /*00b0*/  LDCU.64 UR6, c[0x0][0x460] ;  /* 0x00008c00ff0677ac */ /* 0x000eac0008000a00 */
[----:B------:R-:W3:Y:S01]  /*00c0*/  S2UR UR24, SR_CgaCtaId ;  /* 0x00000000001879c3 */ /* 0x000ee20000008800 */
[----:B------:R-:W4:Y:S01]  /*00d0*/  LDCU.64 UR4, c[0x0][0x468] ;  /* 0x00008d00ff0477ac */ /* 0x000f220008000a00 */
[----:B------:R-:W5:Y:S06]  /*00e0*/  LDCU.U8 UR8, c[0x0][0x532] ;  /* 0x0000a640ff0877ac */ /* 0x000f6c0008000000 */
[----:B------:R-:W-:Y:S01]  /*00f0*/  S2UR UR23, SR_CTAID.Z ;  /* 0x00000000001779c3 */ /* 0x000fe20000002700 */
[----:B------:R-:W3:Y:S01]  /*0100*/  LDCU UR10, c[0x0][0x438] ;  /* 0x00008700ff0a77ac */ /* 0x000ee20008000800 */
[----:B------:R-:W3:Y:S06]  /*0110*/  LDCU.64 UR34, c[0x0][0x358] ;  /* 0x00006b00ff2277ac */ /* 0x000eec0008000a00 */
[----:B------:R-:W-:Y:S01]  /*0120*/  S2UR UR21, SR_CTAID.X ;  /* 0x00000000001579c3 */ /* 0x000fe20000002500 */
[----:B-1----:R-:W-:-:S02]  /*0130*/  ULEA UR38, UP0, UR44, UR38, 0x2 ;  /* 0x000000262c267291 */ /* 0x002fc4000f8010ff */
[----:B--2---:R-:W-:Y:S02]  /*0140*/  UISETP.NE.U32.AND UP1, UPT, UR6, URZ, UPT ;  /* 0x000000ff0600728c */ /* 0x004fe4000bf25070 */
[----:B------:R-:W-:Y:S02]  /*0150*/  ULEA.HI.X UR39, UR44, UR39, URZ, 0x2, UP0 ;  /* 0x000000272c277291 */ /* 0x000fe400080f14ff */
[----:B------:R-:W-:Y:S01]  /*0160*/  UISETP.NE.U32.AND UP0, UPT, UR6, URZ, UPT ;  /* 0x000000ff0600728c */ /* 0x000fe2000bf05070 */
[----:B------:R-:W-:Y:S01]  /*0170*/  S2UR UR18, SR_CTAID.Y ;  /* 0x00000000001279c3 */ /* 0x000fe20000002600 */
[----:B----4-:R-:W-:Y:S02]  /*0180*/  UISETP.EQ.U32.AND UP2, UPT, UR4, URZ, UPT ;  /* 0x000000ff0400728c */ /* 0x010fe4000bf42070 */
[----:B------:R-:W-:Y:S02]  /*0190*/  UISETP.NE.U32.AND UP6, UPT, UR4, URZ, UPT ;  /* 0x000000ff0400728c */ /* 0x000fe4000bfc5070 */
[----:B------:R-:W-:-:S02]  /*01a0*/  UISETP.NE.AND.EX UP5, UPT, UR7, URZ, UPT, UP1 ;  /* 0x000000ff0700728c */ /* 0x000fc4000bfa5310 */
[----:B------:R-:W-:Y:S01]  /*01b0*/  UISETP.NE.AND.EX UP4, UPT, UR7, URZ, UPT, UP0 ;  /* 0x000000ff0700728c */ /* 0x000fe2000bf85300 */
[----:B------:R-:W1:Y:S01]  /*01c0*/  S2UR UR4, SR_CgaCtaId ;  /* 0x00000000000479c3 */ /* 0x000e620000008800 */
[----:B------:R-:W2:Y:S01]  /*01d0*/  LDCU.64 UR6, c[0x0][0x470] ;  /* 0x00008e00ff0677ac */ /* 0x000ea20008000a00 */
[----:B-----5:R-:W-:Y:S02]  /*01e0*/  UISETP.NE.AND UP3, UPT, UR8, URZ, UPT ;  /* 0x000000ff0800728c */ /* 0x020fe4000bf65270 */
[----:B------:R-:W-:-:S04]  /*01f0*/  UISETP.NE.AND.EX UP6, UPT, UR5, URZ, UPT, UP6 ;  /* 0x000000ff0500728c */ /* 0x000fc8000bfc5360 */
[----:B------:R-:W4:Y:S01]  /*0200*/  S2UR UR20, SR_CTAID.Z ;  /* 0x00000000001479c3 */ /* 0x000f220000002700 */
[----:B------:R-:W-:Y:S01]  /*0210*/  UISETP.EQ.OR.EX UP0, UPT, UR5, URZ, !UP3, UP2 ;  /* 0x000000ff0500728c */ /* 0x000fe2000df02720 */
[----:B------:R-:W-:Y:S02]  /*0220*/  UMOV UR8, 0x400 ;  /* 0x0000040000087882 */ /* 0x000fe40000000000 */
[----:B------:R-:W-:Y:S01]  /*0230*/  UMOV UR5, 0x400 ;  /* 0x0000040000057882 */ /* 0x000fe20000000000 */
[----:B------:R-:W-:Y:S02]  /*0240*/  UP2UR UR26, UPR, URZ, 0x1 ;  /* 0x00000001ff1a7883 */ /* 0x000fe40008000000 */
[----:B------:R-:W-:Y:S01]  /*0250*/  UP2UR UR25, UPR, URZ, 0x8 ;  /* 0x00000008ff197883 */ /* 0x000fe20008000000 */
[----:B------:R-:W4:Y:S01]  /*0260*/  LDCU.64 UR28, c[0x0][0x460] ;  /* 0x00008c00ff1c77ac */ /* 0x000f220008000a00 */
[----:B--2---:R-:W-:Y:S01]  /*0270*/  UISETP.NE.U32.AND UP0, UPT, UR6, URZ, UPT ;  /* 0x000000ff0600728c */ /* 0x004fe2000bf05070 */
[----:B------:R-:W2:Y:S01]  /*0280*/  LDCU UR19, c[0x0][0x438] ;  /* 0x00008700ff1377ac */ /* 0x000ea20008000800 */
[----:B------:R-:W2:Y:S01]  /*0290*/  @!UP4 LDCU UR22, c[0x0][0x434] ;  /* 0x00008680ff16c7ac */ /* 0x000ea20008000800 */
[----:B---3--:R-:W-:-:S02]  /*02a0*/  ULEA UR24, UR24, UR8, 0x18 ;  /* 0x0000000818187291 */ /* 0x008fc4000f8ec0ff */
[----:B-1----:R-:W-:Y:S02]  /*02b0*/  ULEA UR4, UR4, UR5, 0x18 ;  /* 0x0000000504047291 */ /* 0x002fe4000f8ec0ff */
[----:B------:R-:W-:Y:S01]  /*02c0*/  UISETP.NE.AND.EX UP3, UPT, UR7, URZ, UPT, UP0 ;  /* 0x000000ff0700728c */ /* 0x000fe2000bf65300 */
[----:B------:R-:W-:Y:S01]  /*02d0*/  UMOV UR30, 0xffffc000 ;  /* 0xffffc000001e7882 */ /* 0x000fe20000000000 */
[----:B------:R-:W-:Y:S01]  /*02e0*/  UMOV UR31, URZ ;  /* 0x000000ff001f7c82 */ /* 0x000fe20008000000 */
[----:B------:R-:W-:-:S08]  /*02f0*/  UMOV UR32, URZ ;  /* 0x000000ff00207c82 */ /* 0x000fd00008000000 */
.L_x_664:
[----:B------:R-:W1:Y:S01]  /*0300*/  LDCU.64 UR8, c[0x0][0x478] ;  /* 0x00008f00ff0877ac */ /* 0x000e620008000a00 */
[----:B------:R-:W-:Y:S02]  /*0310*/  PLOP3.LUT P1, PT, PT, PT, UP3, 0x80, 0x8 ;  /* 0x000000000008781c */ /* 0x000fe40003f2f038 */
[----:B------:R-:W-:Y:S01]  /*0320*/  PLOP3.LUT P4, PT, PT, PT, UP5, 0x80, 0x8 ;  /* 0x000000000008781c */ /* 0x000fe20003f8f058 */
[----:B------:R-:W-:Y:S01]  /*0330*/  @UP3 ULEA UR12, UP0, UR44, UR6, 0x2 ;  /* 0x000000062c0c3291 */ /* 0x000fe2000f8010ff */
[----:B------:R-:W-:Y:S01]  /*0340*/  PLOP3.LUT P2, PT, PT, PT, UP4, 0x80, 0x8 ;  /* 0x000000000008781c */ /* 0x000fe20003f4f048 */
[----:B------:R-:W-:Y:S02]  /*0350*/  UISETP.NE.AND UP2, UPT, UR26, URZ, UPT ;  /* 0x000000ff1a00728c */ /* 0x000fe4000bf45270 */
[----:B------:R-:W-:Y:S02]  /*0360*/  @UP3 ULEA.HI.X UR13, UR44, UR7, URZ, 0x2, UP0 ;  /* 0x000000072c0d3291 */ /* 0x000fe400080f14ff */
[----:B------:R-:W-:-:S04]  /*0370*/  IMAD.U32 R2, RZ, RZ, UR12 ;  /* 0x0000000cff027e24 */ /* 0x000fc8000f8e00ff */
[----:B------:R-:W-:Y:S01]  /*0380*/  IMAD.U32 R3, RZ, RZ, UR13 ;  /* 0x0000000dff037e24 */ /* 0x000fe2000f8e00ff */
[----:B----4-:R-:W-:Y:S02]  /*0390*/  UIMAD.WIDE.U32 UR12, UR44, 0x4, UR28 ;  /* 0x000000042c0c78a5 */ /* 0x010fe4000f8e001c */
[----:B-1----:R-:W-:Y:S01]  /*03a0*/  UISETP.NE.U32.AND UP0, UPT, UR8, URZ, UPT ;  /* 0x000000ff0800728c */ /* 0x002fe2000bf05070 */
[----:B------:R-:W-:Y:S02]  /*03b0*/  PLOP3.LUT P3, PT, PT, PT, UP2, 0x80, 0x8 ;  /* 0x000000000008781c */ /* 0x000fe40003f6f028 */
[----:B------:R-:W3:Y:S01]  /*03c0*/  @P1 LDG.E R3, desc[UR34][R2.64] ;  /* 0x0000002202031981 */ /* 0x000ee2000c1e1900 */
[----:B------:R-:W-:-:S06]  /*03d0*/  UISETP.NE.AND.EX UP0, UPT, UR9, URZ, UPT, UP0 ;  /* 0x000000ff0900728c */ /* 0x000fcc000bf05300 */
[----:B------:R-:W-:-:S05]  /*03e0*/  PLOP3.LUT P0, PT, PT, PT, UP0, 0x80, 0x8 ;  /* 0x000000000008781c */ /* 0x000fca0003f0f008 */
[----:B------:R-:W-:Y:S01]  /*03f0*/  @UP0 ULEA UR14, UP1, UR44, UR8, 0x2 ;  /* 0x000000082c0e0291 */ /* 0x000fe2000f8210ff */
[----:B--2---:R-:W-:Y:S01]  /*0400*/  IMAD.U32 R6, RZ, RZ, UR12 ;  /* 0x0000000cff067e24 */ /* 0x004fe2000f8e00ff */
[----:B------:R-:W1:Y:S02]  /*0410*/  @!UP0 LDCU UR5, c[0x0][0x43c] ;  /* 0x00008780ff0587ac */ /* 0x000e640008000800 */
[----:B------:R-:W-:Y:S02]  /*0420*/  @UP0 ULEA.HI.X UR15, UR44, UR9, URZ, 0x2, UP1 ;  /* 0x000000092c0f0291 */ /* 0x000fe400088f14ff */
[----:B------:R-:W-:Y:S01]  /*0430*/  IMAD.U32 R4, RZ, RZ, UR14 ;  /* 0x0000000eff047e24 */ /* 0x000fe2000f8e00ff */
[----:B------:R-:W4:Y:S01]  /*0440*/  @!UP0 LDCU.64 UR8, c[0x0][0x488] ;  /* 0x00009100ff0887ac */ /* 0x000f220008000a00 */
[----:B------:R-:W-:Y:S02]  /*0450*/  IMAD.U32 R7, RZ, RZ, UR13 ;  /* 0x0000000dff077e24 */ /* 0x000fe4000f8e00ff */
[----:B------:R-:W-:-:S03]  /*0460*/  IMAD.U32 R5, RZ, RZ, UR15 ;  /* 0x0000000fff057e24 */ /* 0x000fc6000f8e00ff */
[----:B-----5:R-:W5:Y:S04]  /*0470*/  @P2 LDG.E R2, desc[UR34][R6.64+0x4] ;  /* 0x0000042206022981 */ /* 0x020f68000c1e1900 */
[----:B------:R-:W2:Y:S01]  /*0480*/  @P0 LDG.E R0, desc[UR34][R4.64] ;  /* 0x0000002204000981 */ /* 0x000ea2000c1e1900 */
[----:B------:R-:W-:Y:S01]  /*0490*/  UMOV UR36, URZ ;  /* 0x000000ff00247c82 */ /* 0x000fe20008000000 */
[----:B----4-:R-:W-:-:S04]  /*04a0*/  @!UP0 UISETP.NE.U32.AND UP1, UPT, UR8, URZ, UPT ;  /* 0x000000ff0800828c */ /* 0x010fc8000bf25070 */
[----:B------:R-:W-:Y:S01]  /*04b0*/  @!UP0 UISETP.NE.AND.EX UP1, UPT, UR9, URZ, UPT, UP1 ;  /* 0x000000ff0900828c */ /* 0x000fe2000bf25310 */
[----:B------:R-:W-:Y:S01]  /*04c0*/  UMOV UR43, 0xffffffff ;  /* 0xffffffff002b7882 */ /* 0x000fe20000000000 */
[----:B------:R-:W-:Y:S02]  /*04d0*/  UMOV UR40, 0xffffffff ;  /* 0xffffffff00287882 */ /* 0x000fe40000000000 */
[----:B-1----:R-:W-:Y:S01]  /*04e0*/  @!UP0 USEL UR8, UR5, URZ, UP1 ;  /* 0x000000ff05088287 */ /* 0x002fe20008800000 */
[----:B------:R1:W4:Y:S02]  /*04f0*/  @P4 LDG.E R4, desc[UR34][R6.64] ;  /* 0x0000002206044981 */ /* 0x000324000c1e1900 */
[----:B-1----:R-:W-:Y:S02]  /*0500*/  IMAD.U32 R6, RZ, RZ, UR38 ;  /* 0x00000026ff067e24 */ /* 0x002fe4000f8e00ff */
[----:B------:R-:W-:-:S05]  /*0510*/  IMAD.U32 R7, RZ, RZ, UR39 ;  /* 0x00000027ff077e24 */ /* 0x000fca000f8e00ff */
[----:B------:R-:W4:Y:S01]  /*0520*/  @!P3 LDG.E R6, desc[UR34][R6.64] ;  /* 0x000000220606b981 */ /* 0x000f22000c1e1900 */
[----:B------:R-:W-:Y:S01]  /*0530*/  USHF.L.U32 UR27, UR37, 0x7, URZ ;  /* 0x00000007251b7899 */ /* 0x000fe200080006ff */
[----:B---3--:R-:W-:Y:S02]  /*0540*/  @P1 R2UR UR36, R3 ;  /* 0x00000000032412ca */ /* 0x008fe400000e0000 */
[----:B-----5:R-:W-:Y:S02]  /*0550*/  @P2 R2UR UR5, R2 ;  /* 0x00000000020522ca */ /* 0x020fe400000e0000 */
[----:B--2---:R-:W-:-:S13]  /*0560*/  @P0 R2UR UR33, R0 ;  /* 0x00000000002102ca */ /* 0x004fda00000e0000 */
[----:B------:R-:W-:Y:S01]  /*0570*/  @UP0 UIADD3 UR33, UPT, UPT, UR33, -UR36, URZ ;  /* 0x8000002421210290 */ /* 0x000fe2000fffe0ff */
[----:B----4-:R-:W-:Y:S02]  /*0580*/  @P4 R2UR UR43, R4 ;  /* 0x00000000042b42ca */ /* 0x010fe400000e0000 */
[----:B------:R-:W-:Y:S01]  /*0590*/  @!P3 R2UR UR40, R6 ;  /* 0x000000000628b2ca */ /* 0x000fe200000e0000 */
[----:B------:R-:W-:-:S14]  /*05a0*/  BRA.U !UP6, `(.L_x_575) ;  /* 0x000000010e247547 */ /* 0x000fdc000b800000 */
[----:B------:R-:W-:Y:S01]  /*05b0*/  UISETP.NE.AND UP1, UPT, UR25, URZ, UPT ;  /* 0x000000ff1900728c */ /* 0x000fe2000bf25270 */
[----:B------:R-:W-:Y:S02]  /*05c0*/  IMAD.U32 R2, RZ, RZ, UR38 ;  /* 0x00000026ff027e24 */ /* 0x000fe4000f8e00ff */
[----:B------:R-:W-:-:S03]  /*05d0*/  IMAD.U32 R3, RZ, RZ, UR39 ;  /* 0x00000027ff037e24 */ /* 0x000fc6000f8e00ff */
[----:B------:R-:W-:-:S13]  /*05e0*/  PLOP3.LUT P0, PT, PT, PT, UP1, 0x80, 0x8 ;  /* 0x000000000008781c */ /* 0x000fda0003f0f018 */
[----:B------:R-:W2:Y:S04]  /*05f0*/  @P0 LDG.E R0, desc[UR34][R2.64+0x4] ;  /* 0x0000042202000981 */ /* 0x000ea8000c1e1900 */
[----:B------:R-:W3:Y:S01]  /*0600*/  @!P0 LDG.E R2, desc[UR34][R2.64] ;  /* 0x0000002202028981 */ /* 0x000ee2000c1e1900 */
[----:B--2---:R-:W-:-:S13]  /*0610*/  @P0 R2UR UR10, R0 ;  /* 0x00000000000a02ca */ /* 0x004fda00000e0000 */
[----:B------:R-:W-:-:S07]  /*0620*/  @UP1 UIADD3 UR10, UPT, UPT, UR10, -UR40, URZ ;  /* 0x800000280a0a1290 */ /* 0x000fce000fffe0ff */
[----:B---3--:R-:W-:-:S15]  /*0630*/  @!P0 R2UR UR10, R2 ;  /* 0x00000000020a82ca */ /* 0x008fde00000e0000 */
.L_x_575:
[----:B------:R-:W-:Y:S01]  /*0640*/  @!UP0 UIADD3 UR33, UPT, UPT, UR8, UR10, -UR36 ;  /* 0x0000000a08218290 */ /* 0x000fe2000fffe824 */
[----:B------:R-:W-:Y:S01]  /*0650*/  @!UP4 UMOV UR42, UR22 ;  /* 0x00000016002acc82 */ /* 0x000fe20008000000 */
[----:B------:R-:W-:Y:S02]  /*0660*/  @UP4 UIADD3 UR42, UPT, UPT, UR5, -UR43, URZ ;  /* 0x8000002b052a4290 */ /* 0x000fe4000fffe0ff */
[----:B------:R-:W-:-:S09]  /*0670*/  UISETP.GT.AND UP0, UPT, UR33, UR27, UPT ;  /* 0x0000001b2100728c */ /* 0x000fd2000bf04270 */
[----:B------:R-:W-:Y:S05]  /*0680*/  BRA.U !UP0, `(.L_x_576) ;  /* 0x000000a1089c7547 */ /* 0x000fea000b800000 */
[----:B------:R-:W1:Y:S01]  /*0690*/  LDCU UR8, c[0x0][0x504] ;  /* 0x0000a080ff0877ac */ /* 0x000e620008000800 */
[----:B------:R-:W-:Y:S02]  /*06a0*/  UIADD3 UR41, UPT, UPT, UR27, UR42, URZ ;  /* 0x0000002a1b297290 */ /* 0x000fe4000fffe0ff */
[----:B------:R-:W-:Y:S02]  /*06b0*/  UIADD3 UR10, UPT, UPT, UR42, 0x7f, URZ ;  /* 0x0000007f2a0a7890 */ /* 0x000fe4000fffe0ff */
[----:B------:R-:W-:Y:S02]  /*06c0*/  UIADD3 UR41, UPT, UPT, UR41, 0x80, URZ ;  /* 0x0000008029297890 */ /* 0x000fe4000fffe0ff */
[----:B------:R-:W-:Y:S02]  /*06d0*/  USHF.R.S32.HI UR9, URZ, 0x1f, UR10 ;  /* 0x0000001fff097899 */ /* 0x000fe4000801140a */
[----:B------:R-:W-:Y:S02]  /*06e0*/  UISETP.NE.AND UP1, UPT, UR43, -0x1, UPT ;  /* 0xffffffff2b00788c */ /* 0x000fe4000bf25270 */
[----:B------:R-:W-:-:S02]  /*06f0*/  ULEA.HI UR9, UR9, UR10, URZ, 0x7 ;  /* 0x0000000a09097291 */ /* 0x000fc4000f8f38ff */
[----:B------:R-:W-:Y:S02]  /*0700*/  UISETP.NE.AND UP2, UPT, UR40, -0x1, UPT ;  /* 0xffffffff2800788c */ /* 0x000fe4000bf45270 */
[----:B-1----:R-:W-:Y:S02]  /*0710*/  UIADD3 UR8, UPT, UPT, UR41, UR8, -UR33 ;  /* 0x0000000829087290 */ /* 0x002fe4000fffe821 */
[----:B------:R-:W-:Y:S02]  /*0720*/  USHF.R.S32.HI UR9, URZ, 0x7, UR9 ;  /* 0x00000007ff097899 */ /* 0x000fe40008011409 */
[----:B------:R-:W-:Y:S01]  /*0730*/  UIADD3 UR8, UPT, UPT, UR8, 0x7f, URZ ;  /* 0x0000007f08087890 */ /* 0x000fe2000fffe0ff */
[----:B------:R-:W1:Y:S03]  /*0740*/  @!UP1 LDCU.64 UR10, c[0x0][0x398] ;  /* 0x00007300ff0a97ac */ /* 0x000e660008000a00 */
[----:B------:R-:W-:-:S04]  /*0750*/  USHF.R.S32.HI UR5, URZ, 0x1f, UR8 ;  /* 0x0000001fff057899 */ /* 0x000fc80008011408 */
[----:B------:R-:W-:-:S04]  /*0760*/  ULEA.HI UR5, UR5, UR8, URZ, 0x7 ;  /* 0x0000000805057291 */ /* 0x000fc8000f8f38ff */
[----:B------:R-:W-:-:S04]  /*0770*/  USHF.R.S32.HI UR5, URZ, 0x7, UR5 ;  /* 0x00000007ff057899 */ /* 0x000fc80008011405 */
[----:B------:R-:W-:Y:S02]  /*0780*/  UISETP.LT.AND UP0, UPT, UR9, UR5, UPT ;  /* 0x000000050900728c */ /* 0x000fe4000bf01270 */
[----:B-1----:R-:W-:Y:S02]  /*0790*/  @!UP1 UIMAD.WIDE.U32 UR52, UR44, UR10, URZ ;  /* 0x0000000a2c3492a5 */ /* 0x002fe4000f8e00ff */
[----:B------:R-:W-:Y:S01]  /*07a0*/  USEL UR47, UR9, UR5, UP0 ;  /* 0x00000005092f7287 */ /* 0x000fe20008000000 */
[----:B------:R-:W1:Y:S03]  /*07b0*/  @UP1 LDCU.64 UR8, c[0x0][0x3b0] ;  /* 0x00007600ff0817ac */ /* 0x000e660008000a00 */
[----:B------:R-:W-:Y:S02]  /*07c0*/  ULEA UR12, UR47, 0xffffff80, 0x7 ;  /* 0xffffff802f0c7891 */ /* 0x000fe4000f8e38ff */
[----:B------:R-:W-:-:S02]  /*07d0*/  @!UP1 UIMAD UR13, UR44, UR11, UR53 ;  /* 0x0000000b2c0d92a4 */ /* 0x000fc4000f8e0235 */
[----:B------:R-:W-:Y:S02]  /*07e0*/  USHF.R.S32.HI UR49, URZ, 0x1f, UR12 ;  /* 0x0000001fff317899 */ /* 0x000fe4000801140c */
[----:B-1----:R-:W-:-:S04]  /*07f0*/  @UP1 UIMAD.WIDE.U32 UR14, UR43, UR8, URZ ;  /* 0x000000082b0e12a5 */ /* 0x002fc8000f8e00ff */
[----:B------:R-:W-:-:S03]  /*0800*/  @UP1 UIMAD UR13, UR43, UR9, UR15 ;  /* 0x000000092b0d12a4 */ /* 0x000fc6000f8e020f */
[----:B------:R-:W-:Y:S01]  /*0810*/  @UP1 UMOV UR52, UR14 ;  /* 0x0000000e00341c82 */ /* 0x000fe20008000000 */
[----:B------:R-:W-:Y:S08]  /*0820*/  BRA.U UP2, `(.L_x_577) ;  /* 0x00000001022c7547 */ /* 0x000ff0000b800000 */
[----:B------:R-:W1:Y:S01]  /*0830*/  LDCU.64 UR16, c[0x0][0x3b8] ;  /* 0x00007700ff1077ac */ /* 0x000e620008000a00 */
[----:B------:R-:W2:Y:S01]  /*0840*/  LDCU.64 UR8, c[0x0][0x3a0] ;  /* 0x00007400ff0877ac */ /* 0x000ea20008000a00 */
[----:B------:R-:W-:-:S04]  /*0850*/  USHF.R.S32.HI UR5, URZ, 0x1f, UR36 ;  /* 0x0000001fff057899 */ /* 0x000fc80008011424 */
[----:B-1----:R-:W-:Y:S02]  /*0860*/  UIMAD UR5, UR5, UR16, URZ ;  /* 0x00000010050572a4 */ /* 0x002fe4000f8e02ff */
[----:B------:R-:W-:Y:S02]  /*0870*/  UIMAD.WIDE.U32 UR10, UR36, UR16, URZ ;  /* 0x00000010240a72a5 */ /* 0x000fe4000f8e00ff */
[----:B------:R-:W-:-:S04]  /*0880*/  UIMAD UR5, UR36, UR17, UR5 ;  /* 0x00000011240572a4 */ /* 0x000fc8000f8e0205 */
[----:B------:R-:W-:-:S04]  /*0890*/  UIADD3 UR11, UPT, UPT, UR11, UR5, URZ ;  /* 0x000000050b0b7290 */ /* 0x000fc8000fffe0ff */
[----:B--2---:R-:W-:-:S04]  /*08a0*/  UIMAD.WIDE.U32 UR50, UR44, UR8, UR10 ;  /* 0x000000082c3272a5 */ /* 0x004fc8000f8e000a */
[----:B------:R-:W-:-:S06]  /*08b0*/  UIMAD UR9, UR44, UR9, UR51 ;  /* 0x000000092c0972a4 */ /* 0x000fcc000f8e0233 */
[----:B------:R-:W-:Y:S01]  /*08c0*/  MOV R15, UR9 ;  /* 0x00000009000f7c02 */ /* 0x000fe20008000f00 */
[----:B------:R-:W-:Y:S06]  /*08d0*/  BRA `(.L_x_578) ;  /* 0x0000000000187947 */ /* 0x000fec0003800000 */
.L_x_577:
[----:B------:R-:W1:Y:S01]  /*08e0*/  LDCU.64 UR16, c[0x0][0x3b8] ;  /* 0x00007700ff1077ac */ /* 0x000e620008000a00 */
[----:B------:R-:W-:-:S04]  /*08f0*/  UIADD3 UR5, UPT, UPT, UR36, UR40, URZ ;  /* 0x0000002824057290 */ /* 0x000fc8000fffe0ff */
[----:B-1----:R-:W-:Y:S02]  /*0900*/  UIMAD.WIDE.U32 UR50, UR5, UR16, URZ ;  /* 0x00000010053272a5 */ /* 0x002fe4000f8e00ff */
[----:B------:R-:W-:-:S04]  /*0910*/  UIMAD UR5, UR5, UR17, URZ ;  /* 0x00000011050572a4 */ /* 0x000fc8000f8e02ff */
[----:B------:R-:W-:-:S06]  /*0920*/  UIADD3 UR5, UPT, UPT, UR51, UR5, URZ ;  /* 0x0000000533057290 */ /* 0x000fcc000fffe0ff */
[----:B------:R-:W-:-:S07]  /*0930*/  MOV R15, UR5 ;  /* 0x00000005000f7c02 */ /* 0x000fce0008000f00 */
.L_x_578:
[----:B------:R-:W1:Y:S01]  /*0940*/  LDC R0, c[0x0][0x3e8] ;  /* 0x0000fa00ff007b82 */ /* 0x000e620000000800 */
[----:B------:R-:W2:Y:S01]  /*0950*/  S2R R2, SR_CTAID.Z ;  /* 0x0000000000027919 */ /* 0x000ea20000002700 */
[----:B------:R-:W-:Y:S01]  /*0960*/  USHF.R.S32.HI UR5, URZ, 0x1f, UR27 ;  /* 0x0000001fff057899 */ /* 0x000fe2000801141b */
[----:B-1----:R-:W-:-:S04]  /*0970*/  IABS R4, R0 ;  /* 0x0000000000047213 */ /* 0x002fc80000000000 */
[----:B------:R-:W1:Y:S01]  /*0980*/  I2F.RP R6, R4 ;  /* 0x0000000400067306 */ /* 0x000e620000209400 */
[----:B--2---:R-:W-:-:S07]  /*0990*/  IABS R2, R2 ;  /* 0x0000000200027213 */ /* 0x004fce0000000000 */
[----:B-1----:R-:W1:Y:S02]  /*09a0*/  MUFU.RCP R6, R6 ;  /* 0x0000000600067308 */ /* 0x002e640000001000 */
[----:B-1----:R-:W-:-:S06]  /*09b0*/  VIADD R6, R6, 0xffffffe ;  /* 0x0ffffffe06067836 */ /* 0x002fcc0000000000 */
[----:B------:R-:W1:Y:S02]  /*09c0*/  F2I.FTZ.U32.TRUNC.NTZ R7, R6 ;  /* 0x0000000600077305 */ /* 0x000e64000021f000 */
[----:B-1----:R-:W-:Y:S02]  /*09d0*/  IMAD.MOV R3, RZ, RZ, -R7 ;  /* 0x000000ffff037224 */ /* 0x002fe400078e0a07 */
[----:B------:R-:W-:Y:S02]  /*09e0*/  IMAD.MOV.U32 R6, RZ, RZ, RZ ;  /* 0x000000ffff067224 */ /* 0x000fe400078e00ff */
[----:B------:R-:W-:-:S04]  /*09f0*/  IMAD R3, R3, R4, RZ ;  /* 0x0000000403037224 */ /* 0x000fc800078e02ff */
        /* <DEDUP_REMOVED lines=10> */
[----:B------:R-:W-:-:S04]  /*0aa0*/  LOP3.LUT R2, R0, UR23, RZ, 0x3c, !PT ;  /* 0x0000001700027c12 */ /* 0x000fc8000f8e3cff */
[----:B------:R-:W-:-:S07]  /*0ab0*/  ISETP.GE.AND P0, PT, R2, RZ, PT ;  /* 0x000000ff0200720c */ /* 0x000fce0003f06270 */
[----:B------:R-:W-:-:S06]  /*0ac0*/  @P2 VIADD R14, R14, 0x1 ;  /* 0x000000010e0e2836 */ /* 0x000fcc0000000000 */
[----:B------:R-:W-:Y:S02]  /*0ad0*/  @!P0 IADD3 R14, PT, PT, -R14, RZ, RZ ;  /* 0x000000ff0e0e8210 */ /* 0x000fe40007ffe1ff */
[----:B------:R-:W-:-:S04]  /*0ae0*/  @!P1 LOP3.LUT R14, RZ, R0, RZ, 0x33, !PT ;  /* 0x00000000ff0e9212 */ /* 0x000fc800078e33ff */
[----:B------:R-:W-:Y:S01]  /*0af0*/  SHF.R.S32.HI R0, RZ, 0x1f, R14 ;  /* 0x0000001fff007819 */ /* 0x000fe2000001140e */
[----:B------:R-:W-:Y:S05]  /*0b00*/  BRA.U UP2, `(.L_x_579) ;  /* 0x0000000102347547 */ /* 0x000fea000b800000 */
[----:B------:R-:W1:Y:S01]  /*0b10*/  LDCU.64 UR14, c[0x0][0x3c0] ;  /* 0x00007800ff0e77ac */ /* 0x000e620008000a00 */
[----:B------:R-:W2:Y:S01]  /*0b20*/  LDCU.64 UR8, c[0x0][0x3a8] ;  /* 0x00007500ff0877ac */ /* 0x000ea20008000a00 */
[----:B------:R-:W-:-:S04]  /*0b30*/  USHF.R.S32.HI UR10, URZ, 0x1f, UR36 ;  /* 0x0000001fff0a7899 */ /* 0x000fc80008011424 */
[----:B-1----:R-:W-:Y:S02]  /*0b40*/  UIMAD UR10, UR10, UR14, URZ ;  /* 0x0000000e0a0a72a4 */ /* 0x002fe4000f8e02ff */
[----:B------:R-:W-:Y:S02]  /*0b50*/  UIMAD.WIDE.U32 UR54, UR36, UR14, URZ ;  /* 0x0000000e243672a5 */ /* 0x000fe4000f8e00ff */
[----:B------:R-:W-:-:S04]  /*0b60*/  UIMAD UR10, UR36, UR15, UR10 ;  /* 0x0000000f240a72a4 */ /* 0x000fc8000f8e020a */
[----:B------:R-:W-:-:S03]  /*0b70*/  UIADD3 UR11, UPT, UPT, UR55, UR10, URZ ;  /* 0x0000000a370b7290 */ /* 0x000fc6000fffe0ff */
[----:B------:R-:W-:Y:S02]  /*0b80*/  UMOV UR10, UR54 ;  /* 0x00000036000a7c82 */ /* 0x000fe40008000000 */
[----:B--2---:R-:W-:-:S04]  /*0b90*/  UIMAD.WIDE.U32 UR10, UR44, UR8, UR10 ;  /* 0x000000082c0a72a5 */ /* 0x004fc8000f8e000a */
[----:B------:R-:W-:-:S03]  /*0ba0*/  UIMAD UR9, UR44, UR9, UR11 ;  /* 0x000000092c0972a4 */ /* 0x000fc6000f8e020b */
[----:B------:R-:W-:-:S03]  /*0bb0*/  UMOV UR48, UR10 ;  /* 0x0000000a00307c82 */ /* 0x000fc60008000000 */
[----:B------:R-:W-:Y:S01]  /*0bc0*/  MOV R16, UR9 ;  /* 0x0000000900107c02 */ /* 0x000fe20008000f00 */
[----:B------:R-:W-:Y:S06]  /*0bd0*/  BRA `(.L_x_580) ;  /* 0x00000000001c7947 */ /* 0x000fec0003800000 */
.L_x_579:
[----:B------:R-:W1:Y:S01]  /*0be0*/  LDCU.64 UR14, c[0x0][0x3c0] ;  /* 0x00007800ff0e77ac */ /* 0x000e620008000a00 */
[----:B------:R-:W-:-:S04]  /*0bf0*/  UIADD3 UR8, UPT, UPT, UR36, UR40, URZ ;  /* 0x0000002824087290 */ /* 0x000fc8000fffe0ff */
[----:B-1----:R-:W-:Y:S02]  /*0c00*/  UIMAD.WIDE.U32 UR10, UR8, UR14, URZ ;  /* 0x0000000e080a72a5 */ /* 0x002fe4000f8e00ff */
[----:B------:R-:W-:-:S04]  /*0c10*/  UIMAD UR8, UR8, UR15, URZ ;  /* 0x0000000f080872a4 */ /* 0x000fc8000f8e02ff */
[----:B------:R-:W-:Y:S01]  /*0c20*/  UIADD3 UR8, UPT, UPT, UR11, UR8, URZ ;  /* 0x000000080b087290 */ /* 0x000fe2000fffe0ff */
[----:B------:R-:W-:-:S05]  /*0c30*/  UMOV UR48, UR10 ;  /* 0x0000000a00307c82 */ /* 0x000fca0008000000 */
[----:B------:R-:W-:-:S07]  /*0c40*/  MOV R16, UR8 ;  /* 0x0000000800107c02 */ /* 0x000fce0008000f00 */
.L_x_580:
[----:B------:R-:W1:Y:S01]  /*0c50*/  @!UP1 LDCU.64 UR10, c[0x0][0x588] ;  /* 0x0000b100ff0a97ac */ /* 0x000e620008000a00 */
[----:B------:R-:W2:Y:S01]  /*0c60*/  @UP1 LDCU.64 UR8, c[0x0][0x590] ;  /* 0x0000b200ff0817ac */ /* 0x000ea20008000a00 */
[----:B------:R-:W3:Y:S01]  /*0c70*/  LDCU UR57, c[0x0][0x3e0] ;  /* 0x00007c00ff3977ac */ /* 0x000ee20008000800 */
[----:B------:R-:W3:Y:S01]  /*0c80*/  LDCU UR56, c[0x0][0x44c] ;  /* 0x00008980ff3877ac */ /* 0x000ee20008000800 */
[----:B-1----:R-:W-:Y:S02]  /*0c90*/  @!UP1 UIMAD.WIDE.U32 UR58, UR44, UR10, URZ ;  /* 0x0000000a2c3a92a5 */ /* 0x002fe4000f8e00ff */
[----:B--2---:R-:W-:Y:S02]  /*0ca0*/  @UP1 UIMAD.WIDE.U32 UR54, UR43, UR8, URZ ;  /* 0x000000082b3612a5 */ /* 0x004fe4000f8e00ff */
[----:B------:R-:W-:Y:S02]  /*0cb0*/  @!UP1 UIMAD UR11, UR44, UR11, UR59 ;  /* 0x0000000b2c0b92a4 */ /* 0x000fe4000f8e023b */
[----:B------:R-:W-:-:S03]  /*0cc0*/  @UP1 UIMAD UR11, UR43, UR9, UR55 ;  /* 0x000000092b0b12a4 */ /* 0x000fc6000f8e0237 */
        /* <DEDUP_REMOVED lines=16> */
[----:B------:R-:W-:-:S03]  /*0dd0*/  UIMAD UR8, UR9, UR54, UR8 ;  /* 0x00000036090872a4 */ /* 0x000fc6000f8e0208 */
[----:B------:R-:W-:Y:S01]  /*0de0*/  UMOV UR54, UR60 ;  /* 0x0000003c00367c82 */ /* 0x000fe20008000000 */
[----:B------:R-:W-:Y:S01]  /*0df0*/  UIADD3 UR8, UPT, UPT, UR61, UR8, URZ ;  /* 0x000000083d087290 */ /* 0x000fe2000fffe0ff */
[----:B------:R-:W-:Y:S11]  /*0e00*/  BRA `(.L_x_582) ;  /* 0x00000000000c7947 */ /* 0x000ff60003800000 */
.L_x_581:
[----:B------:R-:W-:Y:S02]  /*0e10*/  UIMAD.WIDE.U32 UR54, UR62, UR43, URZ ;  /* 0x0000002b3e3672a5 */ /* 0x000fe4000f8e00ff */
[----:B------:R-:W-:-:S04]  /*0e20*/  UIMAD UR8, UR63, UR43, URZ ;  /* 0x0000002b3f0872a4 */ /* 0x000fc8000f8e02ff */
[----:B------:R-:W-:Y:S02]  /*0e30*/  UIADD3 UR8, UPT, UPT, UR55, UR8, URZ ;  /* 0x0000000837087290 */ /* 0x000fe4000fffe0ff */
.L_x_582:
        /* <DEDUP_REMOVED lines=20> */
.L_x_583:
[----:B------:R-:W1:Y:S01]  /*0f80*/  LDCU UR51, c[0x0][0x434] ;  /* 0x00008680ff3377ac */ /* 0x000e620008000800 */
[----:B------:R-:W-:-:S04]  /*0f90*/  UIMAD UR45, UR44, UR57, UR23 ;  /* 0x000000392c2d72a4 */ /* 0x000fc8000f8e0217 */
[----:B-1----:R-:W-:Y:S02]  /*0fa0*/  UIMAD UR51, UR45, UR51, URZ ;  /* 0x000000332d3372a4 */ /* 0x002fe4000f8e02ff */
.L_x_584:
[----:B------:R-:W-:Y:S01]  /*0fb0*/  UIADD3 UR46, UPT, UPT, UR47, -0x1, URZ ;  /* 0xffffffff2f2e7890 */ /* 0x000fe2000fffe0ff */
[----:B------:R-:W-:Y:S09]  /*0fc0*/  BRA.U !UP1, `(.L_x_585) ;  /* 0x0000000109247547 */ /* 0x000ff2000b800000 */
[----:B------:R-:W1:Y:S01]  /*0fd0*/  LDCU UR45, c[0x0][0x444] ;  /* 0x00008880ff2d77ac */ /* 0x000e620008000800 */
[----:B------:R-:W-:Y:S01]  /*0fe0*/  UISETP.NE.AND UP0, UPT, UR43, -0x1, UPT ;  /* 0xffffffff2b00788c */ /* 0x000fe2000bf05270 */
[----:B------:R-:W2:Y:S10]  /*0ff0*/  LDCU UR55, c[0x0][0x430] ;  /* 0x00008600ff3777ac */ /* 0x000eb40008000800 */
[----:B-1----:R-:W-:Y:S01]  /*1000*/  @!UP0 UIMAD UR43, UR44, UR45, URZ ;  /* 0x0000002d2c2b82a4 */ /* 0x002fe2000f8e02ff */
[----:B------:R-:W2:Y:S03]  /*1010*/  LDCU UR45, c[0x0][0x454] ;  /* 0x00008a80ff2d77ac */ /* 0x000ea60008000800 */
[----:B------:R-:W-:-:S02]  /*1020*/  UIADD3 UR43, UPT, UPT, UR59, UR43, URZ ;  /* 0x0000002b3b2b7290 */ /* 0x000fc4000fffe0ff */
[----:B--2---:R-:W-:-:S04]  /*1030*/  ULEA UR55, UR55, UR45, 0x7 ;  /* 0x0000002d37377291 */ /* 0x004fc8000f8e38ff */
[----:B------:R-:W-:Y:S01]  /*1040*/  UIMAD UR55, UR55, UR23, UR43 ;  /* 0x00000017373772a4 */ /* 0x000fe2000f8e022b */
[----:B------:R-:W-:Y:S11]  /*1050*/  BRA `(.L_x_586) ;  /* 0x00000000000c7947 */ /* 0x000ff60003800000 */
.L_x_585:
[----:B------:R-:W1:Y:S01]  /*1060*/  LDCU UR55, c[0x0][0x444] ;  /* 0x00008880ff3777ac */ /* 0x000e620008000800 */
[----:B------:R-:W-:-:S04]  /*1070*/  UIMAD UR43, UR44, UR57, UR23 ;  /* 0x000000392c2b72a4 */ /* 0x000fc8000f8e0217 */
[----:B-1----:R-:W-:-:S12]  /*1080*/  UIMAD UR55, UR43, UR55, URZ ;  /* 0x000000372b3772a4 */ /* 0x002fd8000f8e02ff */
.L_x_586:
[----:B------:R-:W1:Y:S01]  /*1090*/  S2R R10, SR_TID.X ;  /* 0x00000000000a7919 */ /* 0x000e620000002100 */
[----:B------:R-:W2:Y:S01]  /*10a0*/  LDCU UR45, c[0x0][0x508] ;  /* 0x0000a100ff2d77ac */ /* 0x000ea20008000800 */
[----:B------:R-:W3:Y:S01]  /*10b0*/  LDC.64 R2, c[0x0][0x3b0] ;  /* 0x0000ec00ff027b82 */ /* 0x000ee20000000a00 */
[----:B------:R-:W-:Y:S01]  /*10c0*/  IMAD.MOV.U32 R13, RZ, RZ, RZ ;  /* 0x000000ffff0d7224 */ /* 0x000fe200078e00ff */
[----:B------:R-:W-:Y:S01]  /*10d0*/  ISETP.NE.AND P3, PT, RZ, UR10, PT ;  /* 0x0000000aff007c0c */ /* 0x000fe2000bf65270 */
[----:B------:R-:W-:Y:S01]  /*10e0*/  USHF.R.S32.HI UR43, URZ, 0x1f, UR9 ;  /* 0x0000001fff2b7899 */ /* 0x000fe20008011409 */
[----:B------:R-:W-:Y:S01]  /*10f0*/  BSSY.RECONVERGENT B1, `(.L_x_576) ;  /* 0x0000980000017945 */ /* 0x000fe20003800200 */
[----:B------:R-:W-:Y:S02]  /*1100*/  UIADD3 UR54, UP1, UP0, UR60, UR54, UR9 ;  /* 0x000000363c367290 */ /* 0x000fe4000f83e009 */
[----:B------:R-:W-:Y:S01]  /*1110*/  UIMAD UR56, UR57, UR56, URZ ;  /* 0x00000038393872a4 */ /* 0x000fe2000f8e02ff */
[----:B------:R-:W4:Y:S01]  /*1120*/  LDC.64 R4, c[0x0][0x590] ;  /* 0x00016400ff047b82 */ /* 0x000f220000000a00 */
[----:B------:R-:W-:Y:S01]  /*1130*/  UIADD3.X UR53, UPT, UPT, UR53, UR8, UR43, UP1, UP0 ;  /* 0x0000000835357290 */ /* 0x000fe20008fe042b */
[----:B------:R-:W5:Y:S01]  /*1140*/  LDCU.64 UR60, c[0x0][0x420] ;  /* 0x00008400ff3c77ac */ /* 0x000f620008000a00 */
[----:B------:R-:W-:-:S02]  /*1150*/  ULEA UR55, UR46, UR55, 0x7 ;  /* 0x000000372e377291 */ /* 0x000fc4000f8e38ff */
[----:B--2---:R-:W-:Y:S02]  /*1160*/  UIADD3 UR45, UPT, UPT, UR33, UR45, URZ ;  /* 0x0000002d212d7290 */ /* 0x004fe4000fffe0ff */
[----:B------:R-:W-:Y:S02]  /*1170*/  ULEA UR51, UR46, UR51, 0x7 ;  /* 0x000000332e337291 */ /* 0x000fe4000f8e38ff */
[----:B------:R-:W-:Y:S01]  /*1180*/  UIADD3 UR9, UPT, UPT, UR41, -0x80, -UR45 ;  /* 0xffffff8029097890 */ /* 0x000fe2000fffe82d */
[----:B---3--:R-:W-:-:S03]  /*1190*/  IMAD R6, R2, UR49, RZ ;  /* 0x0000003102067c24 */ /* 0x008fc6000f8e02ff */
[----:B------:R-:W-:Y:S01]  /*11a0*/  USHF.R.S32.HI UR8, URZ, 0x1f, UR9 ;  /* 0x0000001fff087899 */ /* 0x000fe20008011409 */
[----:B------:R-:W-:Y:S01]  /*11b0*/  SHF.L.U32 R20, R2, 0x5, RZ ;  /* 0x0000000502147819 */ /* 0x000fe200000006ff */
[----:B------:R-:W-:Y:S02]  /*11c0*/  IMAD R6, R3, UR12, R6 ;  /* 0x0000000c03067c24 */ /* 0x000fe4000f8e0206 */
[----:B------:R-:W-:Y:S01]  /*11d0*/  ULEA.HI UR8, UR8, UR9, URZ, 0x7 ;  /* 0x0000000908087291 */ /* 0x000fe2000f8f38ff */
[C---:B-1----:R-:W-:Y:S01]  /*11e0*/  IMAD.SHL.U32 R21, R10.reuse, 0x8, RZ ;  /* 0x000000080a157824 */ /* 0x042fe200078e00ff */
[----:B------:R-:W-:Y:S01]  /*11f0*/  LOP3.LUT R17, R10, 0x1f, RZ, 0xc0, !PT ;  /* 0x0000001f0a117812 */ /* 0x000fe200078ec0ff */
[C---:B----4-:R-:W-:Y:S01]  /*1200*/  IMAD R11, R4.reuse, UR49, RZ ;  /* 0x00000031040b7c24 */ /* 0x050fe2000f8e02ff */
[----:B------:R-:W-:Y:S01]  /*1210*/  USHF.R.S32.HI UR43, URZ, 0x7, UR8 ;  /* 0x00000007ff2b7899 */ /* 0x000fe20008011408 */
[C---:B------:R-:W-:Y:S01]  /*1220*/  SHF.L.U64.HI R26, R4.reuse, 0x5, R5 ;  /* 0x00000005041a7819 */ /* 0x040fe20000010205 */
[----:B------:R-:W-:Y:S01]  /*1230*/  IMAD.SHL.U32 R27, R4, 0x20, RZ ;  /* 0x00000020041b7824 */ /* 0x000fe200078e00ff */
[----:B------:R-:W-:Y:S01]  /*1240*/  LOP3.LUT R12, R21, 0x38, RZ, 0xc0, !PT ;  /* 0x00000038150c7812 */ /* 0x000fe200078ec0ff */
[----:B------:R-:W-:Y:S01]  /*1250*/  IMAD R11, R5, UR12, R11 ;  /* 0x0000000c050b7c24 */ /* 0x000fe2000f8e020b */
[----:B------:R-:W-:-:S02]  /*1260*/  UISETP.LT.AND UP0, UPT, URZ, UR43, UPT ;  /* 0x0000002bff00728c */ /* 0x000fc4000bf01270 */
[----:B------:R-:W1:Y:S01]  /*1270*/  LDCU.64 UR8, c[0x0][0x3c8] ;  /* 0x00007900ff0877ac */ /* 0x000e620008000a00 */
[----:B------:R-:W-:Y:S01]  /*1280*/  IMAD.WIDE.U32 R8, R2, UR12, R12 ;  /* 0x0000000c02087c25 */ /* 0x000fe2000f8e000c */
[----:B------:R-:W-:Y:S02]  /*1290*/  USEL UR43, URZ, UR43, !UP0 ;  /* 0x0000002bff2b7287 */ /* 0x000fe4000c000000 */
[----:B------:R-:W-:Y:S02]  /*12a0*/  IADD3 R18, P0, PT, R8, UR52, RZ ;  /* 0x0000003408127c10 */ /* 0x000fe4000ff1e0ff */
[----:B------:R-:W-:Y:S02]  /*12b0*/  UISETP.GT.AND UP0, UPT, UR47, UR43, UPT ;  /* 0x0000002b2f00728c */ /* 0x000fe4000bf04270 */
[----:B------:R-:W-:Y:S02]  /*12c0*/  IADD3.X R19, PT, PT, R9, UR13, R6, P0, !PT ;  /* 0x0000000d09137c10 */ /* 0x000fe400087fe406 */
[----:B------:R-:W2:Y:S01]  /*12d0*/  LDC.64 R6, c[0x0][0x5f8] ;  /* 0x00017e00ff067b82 */ /* 0x000ea20000000a00 */
[----:B------:R-:W-:Y:S01]  /*12e0*/  IADD3 R22, P0, PT, R12, UR58, RZ ;  /* 0x0000003a0c167c10 */ /* 0x000fe2000ff1e0ff */
[----:B------:R-:W3:Y:S03]  /*12f0*/  LDCU.64 UR58, c[0x0][0x5e8] ;  /* 0x0000bd00ff3a77ac */ /* 0x000ee60008000a00 */
[----:B------:R-:W-:Y:S01]  /*1300*/  IADD3.X R23, PT, PT, RZ, UR11, RZ, P0, !PT ;  /* 0x0000000bff177c10 */ /* 0x000fe200087fe4ff */
[----:B-1----:R-:W-:Y:S01]  /*1310*/  IMAD.U32 R24, RZ, RZ, UR8 ;  /* 0x00000008ff187e24 */ /* 0x002fe2000f8e00ff */
[----:B------:R-:W1:Y:S01]  /*1320*/  LDCU.64 UR10, c[0x0][0x550] ;  /* 0x0000aa00ff0a77ac */ /* 0x000e620008000a00 */
[----:B------:R-:W4:Y:S02]  /*1330*/  LDC.64 R8, c[0x0][0x598] ;  /* 0x00016600ff087b82 */ /* 0x000f240000000a00 */
[----:B------:R-:W-:Y:S01]  /*1340*/  IMAD.WIDE.U32 R24, R24, UR23, R18 ;  /* 0x0000001718187c25 */ /* 0x000fe2000f8e0012 */
[----:B------:R-:W-:-:S03]  /*1350*/  SHF.R.U32.HI R18, RZ, 0x5, R10 ;  /* 0x00000005ff127819 */ /* 0x000fc6000001160a */
[----:B------:R-:W-:Y:S01]  /*1360*/  IMAD.WIDE.U32 R22, R4, UR12, R22 ;  /* 0x0000000c04167c25 */ /* 0x000fe2000f8e0016 */
[----:B------:R-:W5:Y:S03]  /*1370*/  LDCU.64 UR12, c[0x0][0x380] ;  /* 0x00007000ff0c77ac */ /* 0x000f660008000a00 */
[----:B------:R-:W-:Y:S01]  /*1380*/  IMAD.U32 R19, RZ, RZ, UR9 ;  /* 0x00000009ff137e24 */ /* 0x000fe2000f8e00ff */
[----:B------:R-:W3:Y:S01]  /*1390*/  LDCU.64 UR8, c[0x0][0x570] ;  /* 0x0000ae00ff0877ac */ /* 0x000ee20008000a00 */
[----:B------:R-:W-:Y:S02]  /*13a0*/  IMAD.IADD R23, R23, 0x1, R11 ;  /* 0x0000000117177824 */ /* 0x000fe400078e020b */
[----:B------:R-:W-:Y:S01]  /*13b0*/  IMAD R11, R18, UR56, R17 ;  /* 0x00000038120b7c24 */ /* 0x000fe2000f8e0211 */
[----:B------:R-:W-:Y:S01]  /*13c0*/  MOV R18, R24 ;  /* 0x0000001800127202 */ /* 0x000fe20000000f00 */
[----:B------:R-:W-:Y:S01]  /*13d0*/  IMAD R19, R19, UR23, R25 ;  /* 0x0000001713137c24 */ /* 0x000fe2000f8e0219 */
[----:B------:R-:W-:Y:S01]  /*13e0*/  USHF.L.U32 UR56, UR56, 0x7, URZ ;  /* 0x0000000738387899 */ /* 0x000fe200080006ff */
[----:B--2---:R-:W-:-:S04]  /*13f0*/  IMAD.WIDE.U32 R24, R6, UR21, RZ ;  /* 0x0000001506187c25 */ /* 0x004fc8000f8e00ff */
[----:B------:R-:W-:Y:S01]  /*1400*/  IMAD R6, R7, UR21, R25 ;  /* 0x0000001507067c24 */ /* 0x000fe2000f8e0219 */
[----:B------:R-:W-:Y:S01]  /*1410*/  SEL R7, R24, RZ, P3 ;  /* 0x000000ff18077207 */ /* 0x000fe20001800000 */
[----:B----4-:R-:W-:Y:S01]  /*1420*/  IMAD.WIDE.U32 R22, R8, UR23, R22 ;  /* 0x0000001708167c25 */ /* 0x010fe2000f8e0016 */
[----:B------:R-:W-:Y:S02]  /*1430*/  SHF.R.U32.HI R25, RZ, 0x3, R10 ;  /* 0x00000003ff197819 */ /* 0x000fe4000001160a */
[----:B------:R-:W-:Y:S01]  /*1440*/  IADD3 R7, P1, P0, R11, UR54, R7 ;  /* 0x000000360b077c10 */ /* 0x000fe2000f83e007 */
[----:B------:R-:W-:Y:S01]  /*1450*/  IMAD R9, R9, UR23, R23 ;  /* 0x0000001709097c24 */ /* 0x000fe2000f8e0217 */
[----:B------:R-:W-:Y:S01]  /*1460*/  SHF.R.S32.HI R11, RZ, 0x1f, R11 ;  /* 0x0000001fff0b7819 */ /* 0x000fe2000001140b */
[C---:B------:R-:W-:Y:S01]  /*1470*/  IMAD.WIDE.U32 R18, R25.reuse, R2, R18 ;  /* 0x0000000219127225 */ /* 0x040fe200078e0012 */
[----:B------:R-:W-:Y:S02]  /*1480*/  SEL R6, R6, RZ, P3 ;  /* 0x000000ff06067207 */ /* 0x000fe40001800000 */
[----:B------:R-:W-:Y:S01]  /*1490*/  IADD3 R23, PT, PT, R25, 0x40, RZ ;  /* 0x0000004019177810 */ /* 0x000fe20007ffe0ff */
[----:B------:R-:W-:Y:S01]  /*14a0*/  IMAD.MOV.U32 R8, RZ, RZ, R22 ;  /* 0x000000ffff087224 */ /* 0x000fe200078e0016 */
[----:B------:R-:W-:Y:S01]  /*14b0*/  IADD3.X R11, PT, PT, R11, UR53, R6, P1, P0 ;  /* 0x000000350b0b7c10 */ /* 0x000fe20008fe0406 */
[----:B------:R-:W-:Y:S01]  /*14c0*/  IMAD.U32 R6, RZ, RZ, UR56 ;  /* 0x00000038ff067e24 */ /* 0x000fe2000f8e00ff */
[----:B------:R-:W-:Y:S01]  /*14d0*/  IADD3 R7, P0, PT, R7, UR56, RZ ;  /* 0x0000003807077c10 */ /* 0x000fe2000ff1e0ff */
[C---:B------:R-:W-:Y:S01]  /*14e0*/  IMAD R186, R25.reuse, R3, R19 ;  /* 0x0000000319ba7224 */ /* 0x040fe200078e0213 */
[----:B-----5:R-:W-:Y:S01]  /*14f0*/  LEA R187, P1, R18, UR12, 0x1 ;  /* 0x0000000c12bb7c11 */ /* 0x020fe2000f8208ff */
[C---:B------:R-:W-:Y:S01]  /*1500*/  IMAD.WIDE.U32 R8, R25.reuse, R4, R8 ;  /* 0x0000000419087225 */ /* 0x040fe200078e0008 */
[----:B------:R-:W-:Y:S01]  /*1510*/  LEA.HI.X.SX32 R6, R6, R11, 0x1, P0 ;  /* 0x0000000b06067211 */ /* 0x000fe200000f0eff */
[----:B------:R-:W-:Y:S01]  /*1520*/  UIMAD.WIDE UR52, UR51, 0x4, UR60 ;  /* 0x00000004333478a5 */ /* 0x000fe2000f8e023c */
[----:B------:R-:W-:Y:S01]  /*1530*/  LEA.HI.X R186, R18, UR13, R186, 0x1, P1 ;  /* 0x0000000d12ba7c11 */ /* 0x000fe200088f0cba */
[----:B------:R-:W-:Y:S01]  /*1540*/  IMAD R188, R25, R5, R9 ;  /* 0x0000000519bc7224 */ /* 0x000fe200078e0209 */
[----:B---3--:R-:W-:Y:S01]  /*1550*/  LEA R198, P0, R7, UR8, 0x2 ;  /* 0x0000000807c67c11 */ /* 0x008fe2000f8010ff */
[C---:B------:R-:W-:Y:S01]  /*1560*/  VIADD R24, R25.reuse, 0x20 ;  /* 0x0000002019187836 */ /* 0x040fe20000000000 */
[----:B-1----:R-:W-:Y:S01]  /*1570*/  LEA R189, P1, R8, UR10, 0x1 ;  /* 0x0000000a08bd7c11 */ /* 0x002fe2000f8208ff */
[----:B------:R-:W-:Y:S01]  /*1580*/  VIADD R22, R25, 0x60 ;  /* 0x0000006019167836 */ /* 0x000fe20000000000 */
[----:B------:R-:W-:-:S02]  /*1590*/  LEA.HI.X R199, R7, UR9, R6, 0x2, P0 ;  /* 0x0000000907c77c11 */ /* 0x000fc400080f1406 */
[----:B------:R-:W-:Y:S01]  /*15a0*/  LEA.HI.X R188, R8, UR11, R188, 0x1, P1 ;  /* 0x0000000b08bc7c11 */ /* 0x000fe200088f0cbc */
[----:B------:R-:W-:Y:S01]  /*15b0*/  UIMAD.WIDE UR10, UR55, 0x4, UR58 ;  /* 0x00000004370a78a5 */ /* 0x000fe2000f8e023a */
[C---:B------:R-:W-:Y:S02]  /*15c0*/  IADD3 R7, P2, PT, R25.reuse, 0x40, RZ ;  /* 0x0000004019077810 */ /* 0x040fe40007f5e0ff */
[C---:B------:R-:W-:Y:S02]  /*15d0*/  IADD3 R18, P0, PT, R25.reuse, 0x20, RZ ;  /* 0x0000002019127810 */ /* 0x040fe40007f1e0ff */
[----:B------:R-:W-:Y:S01]  /*15e0*/  IADD3 R9, P1, PT, R25, 0x60, RZ ;  /* 0x0000006019097810 */ /* 0x000fe20007f3e0ff */
[----:B------:R-:W-:Y:S01]  /*15f0*/  IMAD.X R6, RZ, RZ, RZ, P2 ;  /* 0x000000ffff067224 */ /* 0x000fe200010e06ff */
[----:B------:R-:W-:Y:S01]  /*1600*/  SHF.L.U64.HI R19, R2, 0x5, R3 ;  /* 0x0000000502137819 */ /* 0x000fe20000010203 */
[----:B------:R-:W-:Y:S01]  /*1610*/  IMAD.X R17, RZ, RZ, RZ, P0 ;  /* 0x000000ffff117224 */ /* 0x000fe200000e06ff */
[----:B------:R-:W-:Y:S01]  /*1620*/  IADD3.X R8, PT, PT, RZ, RZ, RZ, P1, !PT ;  /* 0x000000ffff087210 */ /* 0x000fe20000ffe4ff */
[----:B------:R-:W-:Y:S08]  /*1630*/  BRA.U UP0, `(.L_x_587) ;  /* 0x0000000900747547 */ /* 0x000ff0000b800000 */
        /* <DEDUP_REMOVED lines=10> */
[----:B------:R-:W-:-:S06]  /*16e0*/  UIMAD UR9, UR44, UR9, UR17 ;  /* 0x000000092c0972a4 */ /* 0x000fcc000f8e0211 */
[----:B------:R-:W-:Y:S01]  /*16f0*/  MOV R4, UR9 ;  /* 0x0000000900047c02 */ /* 0x000fe20008000f00 */
[----:B------:R-:W-:Y:S05]  /*1700*/  BRA `(.L_x_589) ;  /* 0x0000000000187947 */ /* 0x000fea0003800000 */
.L_x_588:
[----:B------:R-:W1:Y:S01]  /*1710*/  LDCU.64 UR12, c[0x0][0x5c0] ;  /* 0x0000b800ff0c77ac */ /* 0x000e620008000a00 */
[----:B------:R-:W-:-:S04]  /*1720*/  UIADD3 UR8, UPT, UPT, UR36, UR40, URZ ;  /* 0x0000002824087290 */ /* 0x000fc8000fffe0ff */
[----:B-1----:R-:W-:Y:S02]  /*1730*/  UIMAD.WIDE.U32 UR16, UR8, UR12, URZ ;  /* 0x0000000c081072a5 */ /* 0x002fe4000f8e00ff */
[----:B------:R-:W-:-:S04]  /*1740*/  UIMAD UR8, UR8, UR13, URZ ;  /* 0x0000000d080872a4 */ /* 0x000fc8000f8e02ff */
[----:B------:R-:W-:-:S06]  /*1750*/  UIADD3 UR8, UPT, UPT, UR17, UR8, URZ ;  /* 0x0000000811087290 */ /* 0x000fcc000fffe0ff */
[----:B------:R-:W-:Y:S02]  /*1760*/  MOV R4, UR8 ;  /* 0x0000000800047c02 */ /* 0x000fe40008000f00 */
.L_x_589:
        /* <DEDUP_REMOVED lines=12> */
[----:B------:R-:W-:Y:S06]  /*1830*/  BRA `(.L_x_591) ;  /* 0x0000000000187947 */ /* 0x000fec0003800000 */
.L_x_590:
[----:B------:R-:W1:Y:S01]  /*1840*/  LDCU.64 UR10, c[0x0][0x5c8] ;  /* 0x0000b900ff0a77ac */ /* 0x000e620008000a00 */
[----:B------:R-:W-:-:S04]  /*1850*/  UIADD3 UR36, UPT, UPT, UR36, UR40, URZ ;  /* 0x0000002824247290 */ /* 0x000fc8000fffe0ff */
[----:B-1----:R-:W-:Y:S02]  /*1860*/  UIMAD.WIDE.U32 UR14, UR36, UR10, URZ ;  /* 0x0000000a240e72a5 */ /* 0x002fe4000f8e00ff */
[----:B------:R-:W-:-:S04]  /*1870*/  UIMAD UR36, UR36, UR11, URZ ;  /* 0x0000000b242472a4 */ /* 0x000fc8000f8e02ff */
[----:B------:R-:W-:-:S06]  /*1880*/  UIADD3 UR36, UPT, UPT, UR15, UR36, URZ ;  /* 0x000000240f247290 */ /* 0x000fcc000fffe0ff */
[----:B------:R-:W-:-:S07]  /*1890*/  MOV R0, UR36 ;  /* 0x0000002400007c02 */ /* 0x000fce0008000f00 */
.L_x_591:
[----:B------:R-:W1:Y:S01]  /*18a0*/  LDCU UR8, c[0x0][0x440] ;  /* 0x00008800ff0877ac */ /* 0x000e620008000800 */
[----:B------:R-:W-:Y:S01]  /*18b0*/  IMAD.U32 R10, RZ, RZ, UR12 ;  /* 0x0000000cff0a7e24 */ /* 0x000fe2000f8e00ff */
[----:B------:R-:W-:Y:S01]  /*18c0*/  BSSY.RECONVERGENT B0, `(.L_x_592) ;  /* 0x0000023000007945 */ /* 0x000fe20003800200 */
[----:B------:R-:W-:Y:S02]  /*18d0*/  UIADD3 UR33, UPT, UPT, -UR27, UR33, URZ ;  /* 0x000000211b217290 */ /* 0x000fe4000fffe1ff */
[----:B------:R-:W-:Y:S01]  /*18e0*/  IMAD.WIDE.U32 R10, R10, UR27, R12 ;  /* 0x0000001b0a0a7c25 */ /* 0x000fe2000f8e000c */
[----:B------:R-:W-:-:S04]  /*18f0*/  UIMAD UR15, UR5, UR12, URZ ;  /* 0x0000000c050f72a4 */ /* 0x000fc8000f8e02ff */
[----:B------:R-:W-:Y:S01]  /*1900*/  UIMAD UR15, UR27, UR13, UR15 ;  /* 0x0000000d1b0f72a4 */ /* 0x000fe2000f8e020f */
[----:B------:R-:W-:-:S05]  /*1910*/  IADD3 R14, P1, PT, R10, UR16, RZ ;  /* 0x000000100a0e7c10 */ /* 0x000fca000ff3e0ff */
        /* <DEDUP_REMOVED lines=29> */
.L_x_593:
[----:B------:R-:W-:Y:S05]  /*1af0*/  BSYNC.RECONVERGENT B0 ;  /* 0x0000000000007941 */ /* 0x000fea0003800200 */
.L_x_592:
        /* <DEDUP_REMOVED lines=12> */
.L_x_595:
[----:B------:R-:W-:Y:S05]  /*1bc0*/  BSYNC.RECONVERGENT B0 ;  /* 0x0000000000007941 */ /* 0x000fea0003800200 */
.L_x_594:
        /* <DEDUP_REMOVED lines=12> */
.L_x_597:
[----:B------:R-:W-:Y:S05]  /*1c90*/  BSYNC.RECONVERGENT B0 ;  /* 0x0000000000007941 */ /* 0x000fea0003800200 */
.L_x_596:
[----:B------:R-:W5:Y:S01]  /*1ca0*/  LDCU.64 UR8, c[0x0][0x5e0] ;  /* 0x0000bc00ff0877ac */ /* 0x000f620008000a00 */
[----:B-1----:R-:W-:Y:S01]  /*1cb0*/  MOV R2, UR10 ;  /* 0x0000000a00027c02 */ /* 0x002fe20008000f00 */
[----:B------:R-:W-:Y:S01]  /*1cc0*/  BSSY.RECONVERGENT B0, `(.L_x_598) ;  /* 0x000001c000007945 */ /* 0x000fe20003800200 */
[----:B------:R-:W-:-:S03]  /*1cd0*/  UIMAD UR5, UR5, UR10, URZ ;  /* 0x0000000a050572a4 */ /* 0x000fc6000f8e02ff */
[----:B------:R-:W-:Y:S01]  /*1ce0*/  IMAD.WIDE.U32 R12, R2, UR27, R12 ;  /* 0x0000001b020c7c25 */ /* 0x000fe2000f8e000c */
[----:B------:R-:W-:Y:S01]  /*1cf0*/  UIMAD UR5, UR27, UR11, UR5 ;  /* 0x0000000b1b0572a4 */ /* 0x000fe2000f8e0205 */
[----:B------:R-:W1:Y:S01]  /*1d00*/  @!P3 LDC.64 R2, c[0x0][0x568] ;  /* 0x00015a00ff02bb82 */ /* 0x000e620000000a00 */
[----:B------:R-:W-:-:S04]  /*1d10*/  IADD3 R12, P4, PT, R12, UR14, RZ ;  /* 0x0000000e0c0c7c10 */ /* 0x000fc8000ff9e0ff */
[----:B------:R-:W-:Y:S02]  /*1d20*/  IADD3.X R13, PT, PT, R0, UR5, R13, P4, !PT ;  /* 0x00000005000d7c10 */ /* 0x000fe4000a7fe40d */
[----:B-----5:R-:W-:Y:S02]  /*1d30*/  MOV R4, UR8 ;  /* 0x0000000800047c02 */ /* 0x020fe40008000f00 */
[----:B----4-:R-:W-:-:S03]  /*1d40*/  MOV R10, UR9 ;  /* 0x00000009000a7c02 */ /* 0x010fc60008000f00 */
        /* <DEDUP_REMOVED lines=18> */
[----:B------:R4:W-:Y:S04]  /*1e70*/  STG.E.128 desc[UR34][R12.64], RZ ;  /* 0x000000ff0c007986 */ /* 0x0009e8000c101d22 */
.L_x_599:
[----:B------:R-:W-:Y:S05]  /*1e80*/  BSYNC.RECONVERGENT B0 ;  /* 0x0000000000007941 */ /* 0x000fea0003800200 */
.L_x_598:
[----:B------:R-:W-:Y:S04]  /*1e90*/  BSSY.RECONVERGENT B0, `(.L_x_600) ;  /* 0x000000c000007945 */ /* 0x000fe80003800200 */
        /* <DEDUP_REMOVED lines=10> */
[----:B------:R1:W-:Y:S04]  /*1f40*/  STG.E.128 desc[UR34][R6.64], RZ ;  /* 0x000000ff06007986 */ /* 0x0003e8000c101d22 */
.L_x_601:
[----:B------:R-:W-:Y:S05]  /*1f50*/  BSYNC.RECONVERGENT B0 ;  /* 0x0000000000007941 */ /* 0x000fea0003800200 */
.L_x_600:
[----:B------:R-:W-:Y:S05]  /*1f60*/  @P0 BRA `(.L_x_602) ;  /* 0x0000008800600947 */ /* 0x000fea0003800000 */
[----:B------:R-:W1:Y:S01]  /*1f70*/  LDCU.64 UR8, c[0x0][0x568] ;  /* 0x0000ad00ff0877ac */ /* 0x000e620008000a00 */
[----:B------:R-:W-:Y:S01]  /*1f80*/  MOV R5, R11 ;  /* 0x0000000b00057202 */ /* 0x000fe20000000f00 */
[----:B------:R-:W-:Y:S02]  /*1f90*/  IMAD R8, R8, UR10, RZ ;  /* 0x0000000a08087c24 */ /* 0x000fe4000f8e02ff */
[----:B------:R-:W-:-:S04]  /*1fa0*/  IMAD.WIDE.U32 R4, R9, UR10, R4 ;  /* 0x0000000a09047c25 */ /* 0x000fc8000f8e0004 */
[----:B------:R-:W-:-:S05]  /*1fb0*/  IMAD R0, R9, UR11, R8 ;  /* 0x0000000b09007c24 */ /* 0x000fca000f8e0208 */
[----:B------:R-:W-:Y:S02]  /*1fc0*/  IADD3 R0, PT, PT, R5, R0, RZ ;  /* 0x0000000005007210 */ /* 0x000fe40007ffe0ff */
[----:B-1----:R-:W-:-:S04]  /*1fd0*/  LEA R2, P0, R4, UR8, 0x1 ;  /* 0x0000000804027c11 */ /* 0x002fc8000f8008ff */
[----:B------:R-:W-:-:S05]  /*1fe0*/  LEA.HI.X R3, R4, UR9, R0, 0x1, P0 ;  /* 0x0000000904037c11 */ /* 0x000fca00080f0c00 */
[----:B------:R1:W-:Y:S01]  /*1ff0*/  STG.E.128 desc[UR34][R2.64], RZ ;  /* 0x000000ff02007986 */ /* 0x0003e2000c101d22 */
[----:B------:R-:W-:Y:S05]  /*2000*/  BRA `(.L_x_602) ;  /* 0x0000008800387947 */ /* 0x000fea0003800000 */
.L_x_587:
        /* <DEDUP_REMOVED lines=22> */
.L_x_605:
[----:B------:R3:W-:Y:S01]  /*2170*/  STS.128 [R11+0x8000], RZ ;  /* 0x008000ff0b007388 */ /* 0x0007e20000000c00 */
[----:B------:R-:W-:Y:S05]  /*2180*/  BRA `(.L_x_606) ;  /* 0x0000000000047947 */ /* 0x000fea0003800000 */
.L_x_604:
[----:B------:R1:W-:Y:S02]  /*2190*/  STS.128 [R11+0x8000], RZ ;  /* 0x008000ff0b007388 */ /* 0x0003e40000000c00 */
.L_x_606:
[----:B------:R-:W-:Y:S05]  /*21a0*/  BSYNC.RECONVERGENT B0 ;  /* 0x0000000000007941 */ /* 0x000fea0003800200 */
.L_x_603:
        /* <DEDUP_REMOVED lines=16> */
.L_x_608:
[----:B------:R-:W-:Y:S05]  /*22b0*/  BSYNC.RECONVERGENT B0 ;  /* 0x0000000000007941 */ /* 0x000fea0003800200 */
.L_x_607:
        /* <DEDUP_REMOVED lines=13> */
.L_x_610:
[----:B------:R-:W-:Y:S05]  /*2390*/  BSYNC.RECONVERGENT B0 ;  /* 0x0000000000007941 */ /* 0x000fea0003800200 */
.L_x_609:
        /* <DEDUP_REMOVED lines=13> */
.L_x_612:
[----:B------:R-:W-:Y:S05]  /*2470*/  BSYNC.RECONVERGENT B0 ;  /* 0x0000000000007941 */ /* 0x000fea0003800200 */
.L_x_611:
[----:B------:R-:W-:Y:S01]  /*2480*/  BSSY.RECONVERGENT B0, `(.L_x_613) ;  /* 0x0000010000007945 */ /* 0x000fe20003800200 */
[----:B------:R-:W-:-:S03]  /*2490*/  IADD3 R196, PT, PT, R11, UR12, RZ ;  /* 0x0000000c0bc47c10 */ /* 0x000fc6000fffe0ff */
[----:B------:R-:W-:Y:S05]  /*24a0*/  @P1 BRA `(.L_x_614) ;  /* 0x0000000000301947 */ /* 0x000fea0003800000 */
[----:B------:R-:W5:Y:S02]  /*24b0*/  LDCU UR8, c[0x0][0x440] ;  /* 0x00008800ff0877ac */ /* 0x000f640008000800 */
[----:B-----5:R-:W-:-:S13]  /*24c0*/  ISETP.GE.AND P0, PT, R12, UR8, PT ;  /* 0x000000080c007c0c */ /* 0x020fda000bf06270 */
[----:B------:R-:W-:Y:S05]  /*24d0*/  @P0 BRA `(.L_x_615) ;  /* 0x00000000001c0947 */ /* 0x000fea0003800000 */
[----:B------:R-:W-:Y:S02]  /*24e0*/  MOV R4, R187 ;  /* 0x000000bb00047202 */ /* 0x000fe40000000f00 */
[----:B------:R-:W-:-:S05]  /*24f0*/  MOV R5, R186 ;  /* 0x000000ba00057202 */ /* 0x000fca0000000f00 */
[----:B------:R-:W-:Y:S01]  /*2500*/  @!PT LDS RZ, [RZ] ;  /* 0x00000000fffff984 */ /* 0x000fe20000000800 */
[----:B------:R-:W-:Y:S01]  /*2510*/  @!PT LDS RZ, [RZ] ;  /* 0x00000000fffff984 */ /* 0x000fe20000000800 */
[----:B------:R-:W-:Y:S01]  /*2520*/  @!PT LDS RZ, [RZ] ;  /* 0x00000000fffff984 */ /* 0x000fe20000000800 */
[----:B------:R1:W-:Y:S01]  /*2530*/  LDGSTS.E.BYPASS.LTC128B.128 [R196], desc[UR34][R4.64] ;  /* 0x0000000004c47fae */ /* 0x0003e2000b981a22 */
[----:B------:R-:W-:Y:S05]  /*2540*/  BRA `(.L_x_616) ;  /* 0x00000000000c7947 */ /* 0x000fea0003800000 */
.L_x_615:
[----:B------:R1:W-:Y:S01]  /*2550*/  STS.128 [R196], RZ ;  /* 0x000000ffc4007388 */ /* 0x0003e20000000c00 */
[----:B------:R-:W-:Y:S05]  /*2560*/  BRA `(.L_x_616) ;  /* 0x0000000000047947 */ /* 0x000fea0003800000 */
.L_x_614:
[----:B------:R1:W-:Y:S02]  /*2570*/  STS.128 [R196], RZ ;  /* 0x000000ffc4007388 */ /* 0x0003e40000000c00 */
.L_x_616:
[----:B------:R-:W-:Y:S05]  /*2580*/  BSYNC.RECONVERGENT B0 ;  /* 0x0000000000007941 */ /* 0x000fea0003800200 */
.L_x_613:
[--C-:B-1----:R-:W-:Y:S01]  /*2590*/  SHF.R.U32.HI R4, RZ, 0x1, R10.reuse ;  /* 0x00000001ff047819 */ /* 0x102fe2000001160a */
        /* <DEDUP_REMOVED lines=8> */
[C---:B------:R-:W-:Y:S01]  /*2620*/  LOP3.LUT R26, R195.reuse, 0x40, RZ, 0xfc, !PT ;  /* 0x00000040c31a7812 */ /* 0x040fe200078efcff */
        /* <DEDUP_REMOVED lines=13> */
[----:B--2---:R-:W-:-:S04]  /*2700*/  LEA R26, P0, R20, R187, 0x1 ;  /* 0x000000bb141a7211 */ /* 0x004fc800078008ff */
[----:B------:R-:W-:Y:S01]  /*2710*/  LEA.HI.X R27, R20, R186, R19, 0x1, P0 ;  /* 0x000000ba141b7211 */ /* 0x000fe200000f0c13 */
[----:B-1----:R-:W-:Y:S08]  /*2720*/  @P6 BRA `(.L_x_618) ;  /* 0x0000000000206947 */ /* 0x002ff00003800000 */
        /* <DEDUP_REMOVED lines=8> */
.L_x_618:
[----:B------:R-:W-:Y:S05]  /*27b0*/  BSYNC.RECONVERGENT B0 ;  /* 0x0000000000007941 */ /* 0x000fea0003800200 */
.L_x_617:
        /* <DEDUP_REMOVED lines=13> */
.L_x_620:
[----:B------:R-:W-:Y:S05]  /*2890*/  BSYNC.RECONVERGENT B0 ;  /* 0x0000000000007941 */ /* 0x000fea0003800200 */
.L_x_619:
        /* <DEDUP_REMOVED lines=13> */
.L_x_622:
[----:B------:R-:W-:Y:S05]  /*2970*/  BSYNC.RECONVERGENT B0 ;  /* 0x0000000000007941 */ /* 0x000fea0003800200 */
.L_x_621:
[----:B------:R-:W3:Y:S01]  /*2980*/  LDCU.64 UR8, c[0x0][0x3d0] ;  /* 0x00007a00ff0877ac */ /* 0x000ee20008000a00 */
[----:B------:R-:W-:Y:S01]  /*2990*/  MOV R2, UR16 ;  /* 0x0000001000027c02 */ /* 0x000fe20008000f00 */
[----:B------:R-:W-:Y:S01]  /*29a0*/  BSSY.RECONVERGENT B0, `(.L_x_623) ;  /* 0x000001f000007945 */ /* 0x000fe20003800200 */
[----:B------:R-:W-:Y:S02]  /*29b0*/  UIADD3 UR13, UPT, UPT, -UR27, UR33, URZ ;  /* 0x000000211b0d7290 */ /* 0x000fe4000fffe1ff */
[----:B------:R-:W-:Y:S01]  /*29c0*/  UIMAD UR44, UR5, UR16, URZ ;  /* 0x00000010052c72a4 */ /* 0x000fe2000f8e02ff */
[----:B------:R-:W-:-:S03]  /*29d0*/  IMAD.WIDE.U32 R2, R2, UR27, R12 ;  /* 0x0000001b02027c25 */ /* 0x000fc6000f8e000c */
[----:B------:R-:W-:Y:S01]  /*29e0*/  UIMAD UR44, UR27, UR17, UR44 ;  /* 0x000000111b2c72a4 */ /* 0x000fe2000f8e022c */
[----:B------:R-:W-:Y:S02]  /*29f0*/  ISETP.GE.AND P4, PT, R25, UR13, PT ;  /* 0x0000000d19007c0c */ /* 0x000fe4000bf86270 */
[----:B-12---:R-:W-:-:S04]  /*2a00*/  IADD3 R26, P0, PT, R2, UR50, RZ ;  /* 0x00000032021a7c10 */ /* 0x006fc8000ff1e0ff */
        /* <DEDUP_REMOVED lines=21> */
.L_x_625:
[----:B------:R2:W-:Y:S01]  /*2b60*/  STS.128 [R11+0xc000], RZ ;  /* 0x00c000ff0b007388 */ /* 0x0005e20000000c00 */
[----:B------:R-:W-:Y:S05]  /*2b70*/  BRA `(.L_x_626) ;  /* 0x0000000000047947 */ /* 0x000fea0003800000 */
.L_x_624:
[----:B------:R3:W-:Y:S02]  /*2b80*/  STS.128 [R11+0xc000], RZ ;  /* 0x00c000ff0b007388 */ /* 0x0007e40000000c00 */
.L_x_626:
[----:B------:R-:W-:Y:S05]  /*2b90*/  BSYNC.RECONVERGENT B0 ;  /* 0x0000000000007941 */ /* 0x000fea0003800200 */
.L_x_623:
        /* <DEDUP_REMOVED lines=23> */
.L_x_628:
[----:B------:R-:W-:Y:S05]  /*2d10*/  BSYNC.RECONVERGENT B0 ;  /* 0x0000000000007941 */ /* 0x000fea0003800200 */
.L_x_627:
        /* <DEDUP_REMOVED lines=20> */
.L_x_630:
[----:B------:R-:W-:Y:S05]  /*2e60*/  BSYNC.RECONVERGENT B0 ;  /* 0x0000000000007941 */ /* 0x000fea0003800200 */
.L_x_629:
        /* <DEDUP_REMOVED lines=20> */
.L_x_632:
[----:B------:R-:W-:Y:S05]  /*2fb0*/  BSYNC.RECONVERGENT B0 ;  /* 0x0000000000007941 */ /* 0x000fea0003800200 */
.L_x_631:
[----:B------:R-:W3:Y:S01]  /*2fc0*/  LDCU.64 UR8, c[0x0][0x3d8] ;  /* 0x00007b00ff0877ac */ /* 0x000ee20008000a00 */
[----:B-1----:R-:W-:Y:S01]  /*2fd0*/  MOV R2, UR14 ;  /* 0x0000000e00027c02 */ /* 0x002fe20008000f00 */
[----:B------:R-:W-:Y:S01]  /*2fe0*/  BSSY.RECONVERGENT B0, `(.L_x_633) ;  /* 0x000001c000007945 */ /* 0x000fe20003800200 */
[----:B------:R-:W-:-:S03]  /*2ff0*/  UIMAD UR5, UR5, UR14, URZ ;  /* 0x0000000e050572a4 */ /* 0x000fc6000f8e02ff */
[----:B------:R-:W-:Y:S01]  /*3000*/  IMAD.WIDE.U32 R22, R2, UR27, R12 ;  /* 0x0000001b02167c25 */ /* 0x000fe2000f8e000c */
[----:B------:R-:W-:Y:S02]  /*3010*/  UIMAD UR5, UR27, UR15, UR5 ;  /* 0x0000000f1b0572a4 */ /* 0x000fe4000f8e0205 */
[----:B------:R-:W-:-:S04]  /*3020*/  IADD3 R22, P0, PT, R22, UR48, RZ ;  /* 0x0000003016167c10 */ /* 0x000fc8000ff1e0ff */
        /* <DEDUP_REMOVED lines=10> */
[----:B------:R-:W-:-:S05]  /*30d0*/  MOV R2, R14 ;  /* 0x0000000e00027202 */ /* 0x000fca0000000f00 */
        /* <DEDUP_REMOVED lines=9> */
.L_x_635:
[----:B------:R3:W-:Y:S01]  /*3170*/  STS.128 [R11+0x10000], RZ ;  /* 0x010000ff0b007388 */ /* 0x0007e20000000c00 */
[----:B------:R-:W-:Y:S05]  /*3180*/  BRA `(.L_x_636) ;  /* 0x0000000000047947 */ /* 0x000fea0003800000 */
.L_x_634:
[----:B------:R1:W-:Y:S02]  /*3190*/  STS.128 [R11+0x10000], RZ ;  /* 0x010000ff0b007388 */ /* 0x0003e40000000c00 */
.L_x_636:
[----:B------:R-:W-:Y:S05]  /*31a0*/  BSYNC.RECONVERGENT B0 ;  /* 0x0000000000007941 */ /* 0x000fea0003800200 */
.L_x_633:
[----:B------:R1:W-:Y:S01]  /*31b0*/  @P3 STS.128 [R11+0x11000], RZ ;  /* 0x011000ff0b003388 */ /* 0x0003e20000000c00 */
[C---:B------:R-:W-:Y:S01]  /*31c0*/  IMAD.SHL.U32 R0, R10.reuse, 0x40, RZ ;  /* 0x000000400a007824 */ /* 0x040fe200078e00ff */
[----:B------:R-:W-:Y:S01]  /*31d0*/  SHF.R.U32.HI R5, RZ, 0x4, R10 ;  /* 0x00000004ff057819 */ /* 0x000fe2000001160a */
[----:B------:R-:W-:Y:S01]  /*31e0*/  IMAD.SHL.U32 R157, R10, 0x20, RZ ;  /* 0x000000200a9d7824 */ /* 0x000fe200078e00ff */
[----:B------:R-:W1:Y:S01]  /*31f0*/  LDCU UR5, c[0x0][0x440] ;  /* 0x00008800ff0577ac */ /* 0x000e620008000800 */
[----:B------:R-:W-:Y:S01]  /*3200*/  BSSY.RECONVERGENT B0, `(.L_x_637) ;  /* 0x000001f000007945 */ /* 0x000fe20003800200 */
[----:B------:R-:W-:Y:S02]  /*3210*/  LOP3.LUT R16, R0, 0x1c0, RZ, 0xc0, !PT ;  /* 0x000001c000107812 */ /* 0x000fe400078ec0ff */
[----:B------:R-:W-:Y:S01]  /*3220*/  LOP3.LUT R5, R5, 0x8, RZ, 0xc0, !PT ;  /* 0x0000000805057812 */ /* 0x000fe200078ec0ff */
[----:B------:R-:W1:Y:S01]  /*3230*/  LDCU UR17, c[0x0][0x504] ;  /* 0x0000a080ff1177ac */ /* 0x000e620008000800 */
[----:B------:R-:W-:-:S02]  /*3240*/  LOP3.LUT R21, R16, 0x38, R21, 0xf8, !PT ;  /* 0x0000003810157812 */ /* 0x000fc400078ef815 */
[----:B------:R-:W-:Y:S01]  /*3250*/  LOP3.LUT R2, R0, 0x200, RZ, 0xc0, !PT ;  /* 0x0000020000027812 */ /* 0x000fe200078ec0ff */
[----:B------:R-:W1:Y:S01]  /*3260*/  LDCU UR16, c[0x0][0x508] ;  /* 0x0000a100ff1077ac */ /* 0x000e620008000800 */
[----:B------:R-:W-:Y:S02]  /*3270*/  LOP3.LUT R5, R5, 0x10, R10, 0xf8, !PT ;  /* 0x0000001005057812 */ /* 0x000fe400078ef80a */
[----:B------:R-:W-:Y:S01]  /*3280*/  LOP3.LUT R16, R21, 0x8, R4, 0x78, !PT ;  /* 0x0000000815107812 */ /* 0x000fe200078e7804 */
[----:B------:R-:W1:Y:S01]  /*3290*/  LDCU UR13, c[0x0][0x3e0] ;  /* 0x00007c00ff0d77ac */ /* 0x000e620008000800 */
        /* <DEDUP_REMOVED lines=9> */
[----:B------:R-:W-:Y:S01]  /*3330*/  IMAD R17, R17, UR14, RZ ;  /* 0x0000000e11117c24 */ /* 0x000fe2000f8e02ff */
[----:B------:R-:W-:Y:S02]  /*3340*/  MOV R20, R14 ;  /* 0x0000000e00147202 */ /* 0x000fe40000000f00 */
[----:B------:R-:W-:Y:S01]  /*3350*/  MOV R21, R3 ;  /* 0x0000000300157202 */ /* 0x000fe20000000f00 */
        /* <DEDUP_REMOVED lines=9> */
.L_x_638:
[----:B-1----:R-:W-:Y:S05]  /*33f0*/  BSYNC.RECONVERGENT B0 ;  /* 0x0000000000007941 */ /* 0x002fea0003800200 */
.L_x_637:
[----:B------:R1:W-:Y:S01]  /*3400*/  @P2 STS.128 [R11+0x12000], RZ ;  /* 0x012000ff0b002388 */ /* 0x0003e20000000c00 */
[----:B------:R-:W-:Y:S01]  /*3410*/  BSSY.RECONVERGENT B0, `(.L_x_639) ;  /* 0x0000016000007945 */ /* 0x000fe20003800200 */
[----:B------:R-:W-:Y:S02]  /*3420*/  LOP3.LUT R2, R2, R16, RZ, 0xfc, !PT ;  /* 0x0000001002027212 */ /* 0x000fe400078efcff */
[----:B------:R-:W-:Y:S02]  /*3430*/  LOP3.LUT R0, R5, 0x200, R0, 0xf8, !PT ;  /* 0x0000020005007812 */ /* 0x000fe400078ef800 */
        /* <DEDUP_REMOVED lines=19> */
.L_x_640:
[----:B------:R-:W-:Y:S05]  /*3570*/  BSYNC.RECONVERGENT B0 ;  /* 0x0000000000007941 */ /* 0x000fea0003800200 */
.L_x_639:
        /* <DEDUP_REMOVED lines=20> */
.L_x_642:
[----:B------:R-:W-:Y:S05]  /*36c0*/  BSYNC.RECONVERGENT B0 ;  /* 0x0000000000007941 */ /* 0x000fea0003800200 */
.L_x_641:
[----:B------:R-:W0:Y:S01]  /*36d0*/  LDGDEPBAR ;  /* 0x00000000000079af */ /* 0x000e220000000000 */
[----:B------:R-:W-:Y:S01]  /*36e0*/  R2P PR, R10, 0x6 ;  /* 0x000000060a007804 */ /* 0x000fe20000000000 */
[----:B------:R-:W-:Y:S01]  /*36f0*/  IMAD.MOV.U32 R160, RZ, RZ, 0x40 ;  /* 0x00000040ffa07424 */ /* 0x000fe200078e00ff */
[----:B------:R-:W-:Y:S01]  /*3700*/  LEA R157, R157, UR24, 0x1 ;  /* 0x000000189d9d7c11 */ /* 0x000fe2000f8e08ff */
[----:B------:R-:W-:Y:S01]  /*3710*/  IMAD.MOV.U32 R3, RZ, RZ, 0x20 ;  /* 0x00000020ff037424 */ /* 0x000fe200078e00ff */
[----:B------:R-:W-:Y:S01]  /*3720*/  LEA R2, R2, UR24, 0x1 ;  /* 0x0000001802027c11 */ /* 0x000fe2000f8e08ff */
[----:B------:R-:W-:Y:S01]  /*3730*/  IMAD.MOV.U32 R190, RZ, RZ, R196 ;  /* 0x000000ffffbe7224 */ /* 0x000fe200078e00c4 */
[----:B------:R-:W-:Y:S01]  /*3740*/  SEL R160, R160, 0xffffffc0, !P2 ;  /* 0xffffffc0a0a07807 */ /* 0x000fe20005000000 */
[----:B------:R-:W-:Y:S01]  /*3750*/  IMAD.MOV.U32 R185, RZ, RZ, 0x4 ;  /* 0x00000004ffb97424 */ /* 0x000fe200078e00ff */
[----:B------:R-:W-:Y:S02]  /*3760*/  LEA R0, R0, UR24, 0x1 ;  /* 0x0000001800007c11 */ /* 0x000fe4000f8e08ff */
[----:B------:R-:W-:-:S02]  /*3770*/  CS2R R126, SRZ ;  /* 0x00000000007e7805 */ /* 0x000fc4000001ff00 */
[----:B------:R-:W-:Y:S01]  /*3780*/  SEL R3, R3, 0xffffffe0, !P1 ;  /* 0xffffffe003037807 */ /* 0x000fe20004800000 */
[----:B------:R-:W-:Y:S01]  /*3790*/  IMAD.IADD R164, R160, 0x1, R157 ;  /* 0x00000001a0a47824 */ /* 0x000fe200078e029d */
        /* <DEDUP_REMOVED lines=31> */
[----:B------:R-:W-:Y:S01]  /*3990*/  VIADD R2, R2, UR12 ;  /* 0x0000000c02027c36 */ /* 0x000fe20008000000 */
[----:B------:R-:W1:Y:S01]  /*39a0*/  LDCU UR8, c[0x0][0x45c] ;  /* 0x00008b80ff0877ac */ /* 0x000e620008000800 */
[----:B------:R-:W-:Y:S02]  /*39b0*/  VIADD R0, R0, UR12 ;  /* 0x0000000c00007c36 */ /* 0x000fe40008000000 */
[C---:B------:R-:W-:Y:S01]  /*39c0*/  IMAD.IADD R156, R3.reuse, 0x1, R157 ;  /* 0x00000001039c7824 */ /* 0x040fe200078e029d */
[----:B------:R-:W-:Y:S01]  /*39d0*/  UIADD3 UR41, UPT, UPT, -UR45, UR41, URZ ;  /* 0x000000292d297290 */ /* 0x000fe2000fffe1ff */
[----:B------:R-:W-:-:S11]  /*39e0*/  IMAD.IADD R184, R3, 0x1, R164 ;  /* 0x0000000103b87824 */ /* 0x000fd600078e02a4 */
.L_x_647:
[----:B------:R-:W0:Y:S01]  /*39f0*/  LDGDEPBAR ;  /* 0x00000000000079af */ /* 0x000e220000000000 */
[----:B------:R-:W-:Y:S01]  /*3a00*/  IMAD.U32 R4, RZ, RZ, UR10 ;  /* 0x0000000aff047e24 */ /* 0x000fe2000f8e00ff */
[----:B------:R-:W-:Y:S01]  /*3a10*/  MOV R5, UR11 ;  /* 0x0000000b00057c02 */ /* 0x000fe20008000f00 */
[C---:B------:R-:W-:Y:S01]  /*3a20*/  IMAD.IADD R144, R2.reuse, 0x1, R3 ;  /* 0x0000000102907824 */ /* 0x040fe200078e0203 */
[----:B------:R-:W-:Y:S01]  /*3a30*/  IADD3 R168, PT, PT, R2, R160, RZ ;  /* 0x000000a002a87210 */ /* 0x000fe20007ffe0ff */
[----:B------:R-:W-:Y:S01]  /*3a40*/  USHF.L.U32 UR12, UR46, 0x7, URZ ;  /* 0x000000072e0c7899 */ /* 0x000fe200080006ff */
[----:B------:R-:W-:Y:S03]  /*3a50*/  LEA R4, P0, R195, R4, 0x2 ;  /* 0x00000004c3047211 */ /* 0x000fe600078010ff */
[----:B------:R-:W-:Y:S01]  /*3a60*/  IMAD.IADD R3, R3, 0x1, R168 ;  /* 0x0000000103037824 */ /* 0x000fe200078e02a8 */
[----:B------:R-:W-:Y:S01]  /*3a70*/  LEA.HI.X R5, R195, R5, RZ, 0x2, P0 ;  /* 0x00000005c3057211 */ /* 0x000fe200000f14ff */
[----:B------:R-:W-:Y:S01]  /*3a80*/  UISETP.GE.AND UP0, UPT, UR12, UR41, UPT ;  /* 0x000000290c00728c */ /* 0x000fe2000bf06270 */
[----:B------:R-:W-:Y:S04]  /*3a90*/  DEPBAR.LE SB0, 0x0 ;  /* 0x000080000000791a */ /* 0x000fe80000000000 */
[----:B------:R-:W-:Y:S06]  /*3aa0*/  BAR.SYNC.DEFER_BLOCKING 0x0 ;  /* 0x0000000000007b1d */ /* 0x000fec0000010000 */
[----:B------:R-:W-:Y:S08]  /*3ab0*/  LDSM.16.M88.4 R64, [R2] ;  /* 0x000000000240783b */ /* 0x000ff00000000200 */
[----:B-1----:R-:W1:Y:S08]  /*3ac0*/  LDSM.16.M88.4 R16, [R157+0xc000] ;  /* 0x00c000009d10783b */ /* 0x002e700000000200 */
[----:B------:R-:W2:Y:S08]  /*3ad0*/  LDSM.16.M88.4 R60, [R2+0x2000] ;  /* 0x00200000023c783b */ /* 0x000eb00000000200 */
[----:B-----5:R-:W5:Y:S04]  /*3ae0*/  LDG.E R202, desc[UR34][R4.64] ;  /* 0x0000002204ca7981 */ /* 0x020f68000c1e1900 */
[----:B------:R-:W5:Y:S04]  /*3af0*/  LDG.E R201, desc[UR34][R4.64+0x20] ;  /* 0x0000202204c97981 */ /* 0x000f68000c1e1900 */
[----:B------:R-:W5:Y:S04]  /*3b00*/  LDG.E R200, desc[UR34][R4.64+0x100] ;  /* 0x0001002204c87981 */ /* 0x000f68000c1e1900 */
[----:B------:R1:W5:Y:S04]  /*3b10*/  LDG.E R197, desc[UR34][R4.64+0x120] ;  /* 0x0001202204c57981 */ /* 0x000368000c1e1900 */
        /* <DEDUP_REMOVED lines=14> */
[----:B------:R-:W4:Y:S01]  /*3c00*/  LDSM.16.M88.4 R156, [R156+0xd800] ;  /* 0x00d800009c9c783b */ /* 0x000f220000000200 */
[-C--:B------:R-:W-:Y:S07]  /*3c10*/  HMMA.16816.F32 R28, R60, R34.reuse, RZ ;  /* 0x000000223c1c723c */ /* 0x080fee00000018ff */
[----:B------:R-:W-:Y:S01]  /*3c20*/  LDSM.16.M88.4 R160, [R164+0xd000] ;  /* 0x00d00000a4a0783b */ /* 0x000fe20000000200 */
[C---:B------:R-:W-:Y:S07]  /*3c30*/  HMMA.16816.F32 R32, R64.reuse, R34, RZ ;  /* 0x000000224020723c */ /* 0x040fee00000018ff */
[----:B------:R-:W-:Y:S01]  /*3c40*/  LDSM.16.M88.4 R172, [R184+0xc000] ;  /* 0x00c00000b8ac783b */ /* 0x000fe20000000200 */
[-C--:B------:R-:W-:Y:S07]  /*3c50*/  HMMA.16816.F32 R36, R64, R48.reuse, RZ ;  /* 0x000000304024723c */ /* 0x080fee00000018ff */
[----:B------:R-:W-:Y:S01]  /*3c60*/  LDSM.16.M88.4 R176, [R3+0x2000] ;  /* 0x0020000003b0783b */ /* 0x000fe20000000200 */
[C---:B------:R-:W-:Y:S07]  /*3c70*/  HMMA.16816.F32 R40, R60.reuse, R48, RZ ;  /* 0x000000303c28723c */ /* 0x040fee00000018ff */
[----:B------:R-:W-:Y:S01]  /*3c80*/  LDSM.16.M88.4 R180, [R184+0xd000] ;  /* 0x00d00000b8b4783b */ /* 0x000fe20000000200 */
[-C--:B------:R-:W-:Y:S08]  /*3c90*/  HMMA.16816.F32 R44, R60, R50.reuse, RZ ;  /* 0x000000323c2c723c */ /* 0x080ff000000018ff */
[C---:B------:R-:W-:Y:S08]  /*3ca0*/  HMMA.16816.F32 R48, R64.reuse, R50, RZ ;  /* 0x000000324030723c */ /* 0x040ff000000018ff */
[-C--:B------:R-:W-:Y:S08]  /*3cb0*/  HMMA.16816.F32 R52, R64, R132.reuse, RZ ;  /* 0x000000844034723c */ /* 0x080ff000000018ff */
[C---:B------:R-:W-:Y:S08]  /*3cc0*/  HMMA.16816.F32 R56, R60.reuse, R132, RZ ;  /* 0x000000843c38723c */ /* 0x040ff000000018ff */
[-C--:B------:R-:W-:Y:S08]  /*3cd0*/  HMMA.16816.F32 R60, R60, R134.reuse, RZ ;  /* 0x000000863c3c723c */ /* 0x080ff000000018ff */
[----:B------:R-:W-:Y:S01]  /*3ce0*/  HMMA.16816.F32 R64, R64, R134, RZ ;  /* 0x000000864040723c */ /* 0x000fe200000018ff */
[----:B------:R-:W-:Y:S07]  /*3cf0*/  LDSM.16.M88.4 R132, [R168] ;  /* 0x00000000a884783b */ /* 0x000fee0000000200 */
        /* <DEDUP_REMOVED lines=10> */
[-C--:B----4-:R-:W-:Y:S01]  /*3da0*/  HMMA.16816.F32 R36, R136, R152.reuse, R36 ;  /* 0x000000988824723c */ /* 0x090fe20000001824 */
[----:B------:R-:W-:Y:S07]  /*3db0*/  LDSM.16.M88.4 R168, [R3] ;  /* 0x0000000003a8783b */ /* 0x000fee0000000200 */
[C---:B------:R-:W-:Y:S08]  /*3dc0*/  HMMA.16816.F32 R40, R144.reuse, R152, R40 ;  /* 0x000000989028723c */ /* 0x040ff00000001828 */
[-C--:B------:R-:W-:Y:S08]  /*3dd0*/  HMMA.16816.F32 R44, R144, R154.reuse, R44 ;  /* 0x0000009a902c723c */ /* 0x080ff0000000182c */
[C---:B------:R-:W-:Y:S01]  /*3de0*/  HMMA.16816.F32 R48, R136.reuse, R154, R48 ;  /* 0x0000009a8830723c */ /* 0x040fe20000001830 */
[----:B------:R-:W3:Y:S07]  /*3df0*/  LDSM.16.M88.4 R152, [R164+0xc800] ;  /* 0x00c80000a498783b */ /* 0x000eee0000000200 */
[-C--:B------:R-:W-:Y:S01]  /*3e00*/  HMMA.16816.F32 R52, R136, R156.reuse, R52 ;  /* 0x0000009c8834723c */ /* 0x080fe20000001834 */
[----:B------:R-:W4:Y:S07]  /*3e10*/  LDSM.16.M88.4 R164, [R164+0xd800] ;  /* 0x00d80000a4a4783b */ /* 0x000f2e0000000200 */
[C---:B------:R-:W-:Y:S08]  /*3e20*/  HMMA.16816.F32 R56, R144.reuse, R156, R56 ;  /* 0x0000009c9038723c */ /* 0x040ff00000001838 */
[-C--:B------:R-:W-:Y:S01]  /*3e30*/  HMMA.16816.F32 R60, R144, R158.reuse, R60 ;  /* 0x0000009e903c723c */ /* 0x080fe2000000183c */
[----:B------:R-:W4:Y:S07]  /*3e40*/  LDSM.16.M88.4 R144, [R184+0xc800] ;  /* 0x00c80000b890783b */ /* 0x000f2e0000000200 */
[----:B------:R-:W-:Y:S01]  /*3e50*/  HMMA.16816.F32 R64, R136, R158, R64 ;  /* 0x0000009e8840723c */ /* 0x000fe20000001840 */
[----:B------:R-:W4:Y:S07]  /*3e60*/  LDSM.16.M88.4 R136, [R184+0xd800] ;  /* 0x00d80000b888783b */ /* 0x000f2e0000000200 */
[-C--:B-1----:R-:W-:Y:S08]  /*3e70*/  HMMA.16816.F32 R4, R132, R140.reuse, R4 ;  /* 0x0000008c8404723c */ /* 0x082ff00000001804 */
[C---:B--2---:R-:W-:Y:S08]  /*3e80*/  HMMA.16816.F32 R8, R148.reuse, R140, R8 ;  /* 0x0000008c9408723c */ /* 0x044ff00000001808 */
[-C--:B------:R-:W-:Y:S08]  /*3e90*/  HMMA.16816.F32 R12, R148, R142.reuse, R12 ;  /* 0x0000008e940c723c */ /* 0x080ff0000000180c */
[C---:B------:R-:W-:Y:S08]  /*3ea0*/  HMMA.16816.F32 R16, R132.reuse, R142, R16 ;  /* 0x0000008e8410723c */ /* 0x040ff00000001810 */
[-C--:B---3--:R-:W-:Y:S08]  /*3eb0*/  HMMA.16816.F32 R20, R132, R152.reuse, R20 ;  /* 0x000000988414723c */ /* 0x088ff00000001814 */
[C---:B------:R-:W-:Y:S08]  /*3ec0*/  HMMA.16816.F32 R24, R148.reuse, R152, R24 ;  /* 0x000000989418723c */ /* 0x040ff00000001818 */
[-C--:B------:R-:W-:Y:S08]  /*3ed0*/  HMMA.16816.F32 R28, R148, R154.reuse, R28 ;  /* 0x0000009a941c723c */ /* 0x080ff0000000181c */
[C---:B------:R-:W-:Y:S08]  /*3ee0*/  HMMA.16816.F32 R32, R132.reuse, R154, R32 ;  /* 0x0000009a8420723c */ /* 0x040ff00000001820 */
[-C--:B------:R-:W-:Y:S08]  /*3ef0*/  HMMA.16816.F32 R36, R132, R160.reuse, R36 ;  /* 0x000000a08424723c */ /* 0x080ff00000001824 */
[C---:B------:R-:W-:Y:S08]  /*3f00*/  HMMA.16816.F32 R40, R148.reuse, R160, R40 ;  /* 0x000000a09428723c */ /* 0x040ff00000001828 */
[-C--:B------:R-:W-:Y:S08]  /*3f10*/  HMMA.16816.F32 R44, R148, R162.reuse, R44 ;  /* 0x000000a2942c723c */ /* 0x080ff0000000182c */
[C---:B------:R-:W-:Y:S08]  /*3f20*/  HMMA.16816.F32 R48, R132.reuse, R162, R48 ;  /* 0x000000a28430723c */ /* 0x040ff00000001830 */
[-C--:B----4-:R-:W-:Y:S08]  /*3f30*/  HMMA.16816.F32 R52, R132, R164.reuse, R52 ;  /* 0x000000a48434723c */ /* 0x090ff00000001834 */
[C---:B------:R-:W-:Y:S08]  /*3f40*/  HMMA.16816.F32 R56, R148.reuse, R164, R56 ;  /* 0x000000a49438723c */ /* 0x040ff00000001838 */
[-C--:B------:R-:W-:Y:S08]  /*3f50*/  HMMA.16816.F32 R60, R148, R166.reuse, R60 ;  /* 0x000000a6943c723c */ /* 0x080ff0000000183c */
[----:B------:R-:W-:Y:S08]  /*3f60*/  HMMA.16816.F32 R64, R132, R166, R64 ;  /* 0x000000a68440723c */ /* 0x000ff00000001840 */
[-C--:B------:R-:W-:Y:S08]  /*3f70*/  HMMA.16816.F32 R4, R168, R172.reuse, R4 ;  /* 0x000000aca804723c */ /* 0x080ff00000001804 */
[C---:B------:R-:W-:Y:S08]  /*3f80*/  HMMA.16816.F32 R8, R176.reuse, R172, R8 ;  /* 0x000000acb008723c */ /* 0x040ff00000001808 */
        /* <DEDUP_REMOVED lines=15> */
[----:B------:R-:W-:Y:S11]  /*4080*/  BRA.U !UP0, `(.L_x_643) ;  /* 0x0000000108347547 */ /* 0x000ff6000b800000 */
[----:B------:R-:W-:Y:S02]  /*4090*/  USHF.L.U32 UR9, UR37, 0x7, URZ ;  /* 0x0000000725097899 */ /* 0x000fe400080006ff */
[----:B------:R-:W-:Y:S02]  /*40a0*/  UIADD3 UR15, UPT, UPT, UR12, 0x80, URZ ;  /* 0x000000800c0f7890 */ /* 0x000fe4000fffe0ff */
[----:B------:R-:W-:Y:S02]  /*40b0*/  UIADD3 UR14, UPT, UPT, UR9, UR42, URZ ;  /* 0x0000002a090e7290 */ /* 0x000fe4000fffe0ff */
[----:B------:R-:W-:Y:S02]  /*40c0*/  UIADD3 UR9, UPT, UPT, UR9, 0x80, URZ ;  /* 0x0000008009097890 */ /* 0x000fe4000fffe0ff */
[----:B------:R-:W-:Y:S04]  /*40d0*/  UIADD3 UR14, UPT, UPT, UR14, 0x80, URZ ;  /* 0x000000800e0e7890 */ /* 0x000fe8000fffe0ff */
[----:B------:R-:W-:Y:S01]  /*40e0*/  UIADD3 UR14, UPT, UPT, UR14, UR17, -UR33 ;  /* 0x000000110e0e7290 */ /* 0x000fe2000fffe821 */
[----:B------:R-:W-:Y:S03]  /*40f0*/  IMAD.U32 R3, RZ, RZ, UR9 ;  /* 0x00000009ff037e24 */ /* 0x000fe6000f8e00ff */
[----:B------:R-:W-:Y:S02]  /*4100*/  UIADD3 UR14, UPT, UPT, UR14, -0x80, URZ ;  /* 0xffffff800e0e7890 */ /* 0x000fe4000fffe0ff */
[----:B------:R-:W-:Y:S02]  /*4110*/  ISETP.LT.AND P0, PT, R3, UR33, PT ;  /* 0x0000002103007c0c */ /* 0x000fe4000bf01270 */
[----:B------:R-:W-:Y:S06]  /*4120*/  UISETP.GE.AND UP0, UPT, UR15, UR14, UPT ;  /* 0x0000000e0f00728c */ /* 0x000fec000bf06270 */
[----:B------:R-:W-:Y:S11]  /*4130*/  PLOP3.LUT P1, PT, PT, PT, UP0, 0x80, 0x8 ;  /* 0x000000000008781c */ /* 0x000ff60003f2f008 */
[----:B------:R-:W-:Y:S02]  /*4140*/  @!UPT UIADD3 URZ, UPT, UPT, URZ, URZ, URZ ;  /* 0x000000fffffff290 */ /* 0x000fe4000fffe0ff */
[----:B------:R-:W-:Y:S05]  /*4150*/  @!P1 BRA P0, `(.L_x_644) ;  /* 0x00000010009c9947 */ /* 0x000fea0000000000 */
.L_x_643:
[----:B------:R-:W1:Y:S01]  /*4160*/  S2R R3, SR_TID.X ;  /* 0x0000000000037919 */ /* 0x000e620000002100 */
[----:B------:R-:W-:Y:S01]  /*4170*/  UIADD3 UR9, UPT, UPT, UR33, UR16, -UR42 ;  /* 0x0000001021097290 */ /* 0x000fe2000fffe82a */
[----:B------:R-:W-:Y:S01]  /*4180*/  VIADD R151, R195, UR12 ;  /* 0x0000000cc3977c36 */ /* 0x000fe20008000000 */
[----:B------:R-:W-:Y:S01]  /*4190*/  UIADD3 UR12, UPT, UPT, UR33, -UR17, -UR42 ;  /* 0x80000011210c7290 */ /* 0x000fe2000fffe82a */
[----:B------:R-:W-:Y:S02]  /*41a0*/  IMAD.U32 R150, RZ, RZ, UR37 ;  /* 0x00000025ff967e24 */ /* 0x000fe4000f8e00ff */
[----:B------:R-:W-:Y:S02]  /*41b0*/  IMAD.MOV.U32 R149, RZ, RZ, 0x1 ;  /* 0x00000001ff957424 */ /* 0x000fe400078e00ff */
[C---:B------:R-:W-:Y:S02]  /*41c0*/  VIADD R134, R151.reuse, UR9 ;  /* 0x0000000997867c36 */ /* 0x040fe40008000000 */
[----:B------:R-:W-:Y:S02]  /*41d0*/  VIADD R151, R151, UR12 ;  /* 0x0000000c97977c36 */ /* 0x000fe40008000000 */
[----:B------:R-:W-:Y:S01]  /*41e0*/  IMAD.MOV.U32 R133, RZ, RZ, 0x9 ;  /* 0x00000009ff857424 */ /* 0x000fe200078e00ff */
[C---:B------:R-:W-:Y:S02]  /*41f0*/  VIADDMNMX R149, R134.reuse, R149, UR33, PT ;  /* 0x0000002186957e46 */ /* 0x040fe4000b800195 */
[----:B------:R-:W-:Y:S02]  /*4200*/  VIMNMX R153, PT, PT, RZ, R151, !PT ;  /* 0x00000097ff997248 */ /* 0x000fe40007fe0100 */
[----:B------:R-:W-:Y:S02]  /*4210*/  VIADDMNMX R152, R151, 0x8, RZ, !PT ;  /* 0x0000000897987846 */ /* 0x000fe400078001ff */
[----:B------:R-:W-:Y:S01]  /*4220*/  VIADDMNMX R133, R134, R133, UR33, PT ;  /* 0x0000002186857e46 */ /* 0x000fe2000b800185 */
[----:B-1----:R-:W-:Y:S01]  /*4230*/  IMAD.SHL.U32 R132, R3, 0x2, RZ ;  /* 0x0000000203847824 */ /* 0x002fe200078e00ff */
[----:B------:R-:W-:Y:S04]  /*4240*/  SHF.R.U32.HI R3, RZ, 0x1, R3 ;  /* 0x00000001ff037819 */ /* 0x000fe80000011603 */
[----:B------:R-:W-:Y:S04]  /*4250*/  LOP3.LUT R132, R132, 0x6, RZ, 0xc0, !PT ;  /* 0x0000000684847812 */ /* 0x000fe800078ec0ff */
[----:B------:R-:W-:Y:S01]  /*4260*/  LOP3.LUT R3, R132, 0x1c0, R3, 0xf8, !PT ;  /* 0x000001c084037812 */ /* 0x000fe200078ef803 */
[----:B------:R-:W-:Y:S04]  /*4270*/  IMAD.MOV.U32 R132, RZ, RZ, 0x41 ;  /* 0x00000041ff847424 */ /* 0x000fe800078e00ff */
[----:B------:R-:W-:Y:S01]  /*4280*/  IMAD R150, R150, 0x80, R3 ;  /* 0x0000008096967824 */ /* 0x000fe200078e0203 */
[----:B------:R-:W-:Y:S01]  /*4290*/  VIADDMNMX R132, R134, R132, UR33, PT ;  /* 0x0000002186847e46 */ /* 0x000fe2000b800184 */
[----:B------:R-:W-:Y:S02]  /*42a0*/  IMAD.MOV.U32 R3, RZ, RZ, 0x49 ;  /* 0x00000049ff037424 */ /* 0x000fe400078e00ff */
[C---:B------:R-:W-:Y:S01]  /*42b0*/  VIADD R148, R150.reuse, 0x1 ;  /* 0x0000000196947836 */ /* 0x040fe20000000000 */
[CC--:B------:R-:W-:Y:S01]  /*42c0*/  ISETP.GE.AND P3, PT, R150.reuse, R153.reuse, PT ;  /* 0x000000999600720c */ /* 0x0c0fe20003f66270 */
[C---:B------:R-:W-:Y:S01]  /*42d0*/  VIADD R147, R150.reuse, 0x8 ;  /* 0x0000000896937836 */ /* 0x040fe20000000000 */
[CC--:B------:R-:W-:Y:S01]  /*42e0*/  ISETP.GE.AND P1, PT, R150.reuse, R152.reuse, PT ;  /* 0x000000989600720c */ /* 0x0c0fe20003f26270 */
[----:B------:R-:W-:Y:S01]  /*42f0*/  VIADD R146, R150, 0x9 ;  /* 0x0000000996927836 */ /* 0x000fe20000000000 */
[-C--:B------:R-:W-:Y:S01]  /*4300*/  ISETP.GE.AND P2, PT, R148, R153.reuse, PT ;  /* 0x000000999400720c */ /* 0x080fe20003f46270 */
[----:B------:R-:W-:Y:S01]  /*4310*/  VIADD R145, R150, 0x10 ;  /* 0x0000001096917836 */ /* 0x000fe20000000000 */
[-C--:B------:R-:W-:Y:S01]  /*4320*/  ISETP.GE.AND P0, PT, R148, R152.reuse, PT ;  /* 0x000000989400720c */ /* 0x080fe20003f06270 */
[----:B------:R-:W-:Y:S01]  /*4330*/  VIADD R144, R150, 0x11 ;  /* 0x0000001196907836 */ /* 0x000fe20000000000 */
[----:B------:R-:W-:Y:S01]  /*4340*/  FSEL R4, R4, -INF , P3 ;  /* 0xff80000004047808 */ /* 0x000fe20001800000 */
[----:B------:R-:W-:Y:S01]  /*4350*/  VIADD R143, R150, 0x18 ;  /* 0x00000018968f7836 */ /* 0x000fe20000000000 */
[----:B------:R-:W-:Y:S01]  /*4360*/  FSEL R6, R6, -INF , P1 ;  /* 0xff80000006067808 */ /* 0x000fe20000800000 */
[C---:B------:R-:W-:Y:S01]  /*4370*/  VIADD R142, R150.reuse, 0x19 ;  /* 0x00000019968e7836 */ /* 0x040fe20000000000 */
[----:B------:R-:W-:Y:S01]  /*4380*/  FSEL R5, R5, -INF , P2 ;  /* 0xff80000005057808 */ /* 0x000fe20001000000 */
[C---:B------:R-:W-:Y:S01]  /*4390*/  VIADD R141, R150.reuse, 0x20 ;  /* 0x00000020968d7836 */ /* 0x040fe20000000000 */
[----:B------:R-:W-:Y:S01]  /*43a0*/  FSEL R7, R7, -INF , P0 ;  /* 0xff80000007077808 */ /* 0x000fe20000000000 */
[C---:B------:R-:W-:Y:S01]  /*43b0*/  VIADD R140, R150.reuse, 0x21 ;  /* 0x00000021968c7836 */ /* 0x040fe20000000000 */
[CC--:B------:R-:W-:Y:S01]  /*43c0*/  ISETP.GE.AND P3, PT, R147.reuse, R153.reuse, PT ;  /* 0x000000999300720c */ /* 0x0c0fe20003f66270 */
[----:B------:R-:W-:Y:S01]  /*43d0*/  VIADD R139, R150, 0x28 ;  /* 0x00000028968b7836 */ /* 0x000fe20000000000 */
[-C--:B------:R-:W-:Y:S01]  /*43e0*/  ISETP.GE.AND P2, PT, R146, R153.reuse, PT ;  /* 0x000000999200720c */ /* 0x080fe20003f46270 */
[C---:B------:R-:W-:Y:S01]  /*43f0*/  VIADD R138, R150.reuse, 0x29 ;  /* 0x00000029968a7836 */ /* 0x040fe20000000000 */
[-C--:B------:R-:W-:Y:S01]  /*4400*/  ISETP.GE.AND P1, PT, R147, R152.reuse, PT ;  /* 0x000000989300720c */ /* 0x080fe20003f26270 */
[----:B------:R-:W-:Y:S01]  /*4410*/  VIADD R137, R150, 0x30 ;  /* 0x0000003096897836 */ /* 0x000fe20000000000 */
[-C--:B------:R-:W-:Y:S01]  /*4420*/  ISETP.GE.AND P0, PT, R146, R152.reuse, PT ;  /* 0x000000989200720c */ /* 0x080fe20003f06270 */
[----:B------:R-:W-:Y:S01]  /*4430*/  VIADD R136, R150, 0x31 ;  /* 0x0000003196887836 */ /* 0x000fe20000000000 */
[----:B------:R-:W-:Y:S01]  /*4440*/  FSEL R16, R16, -INF , P3 ;  /* 0xff80000010107808 */ /* 0x000fe20001800000 */
[----:B------:R-:W-:Y:S01]  /*4450*/  VIADD R135, R150, 0x38 ;  /* 0x0000003896877836 */ /* 0x000fe20000000000 */
[----:B------:R-:W-:Y:S02]  /*4460*/  FSEL R17, R17, -INF , P2 ;  /* 0xff80000011117808 */ /* 0x000fe40001000000 */
[----:B------:R-:W-:Y:S02]  /*4470*/  FSEL R18, R18, -INF , P1 ;  /* 0xff80000012127808 */ /* 0x000fe40000800000 */
[----:B------:R-:W-:Y:S02]  /*4480*/  FSEL R19, R19, -INF , P0 ;  /* 0xff80000013137808 */ /* 0x000fe40000000000 */
        /* <DEDUP_REMOVED lines=17> */
[C---:B------:R-:W-:Y:S02]  /*45a0*/  ISETP.GE.AND P2, PT, R140.reuse, R153, PT ;  /* 0x000000998c00720c */ /* 0x040fe40003f46270 */
[-C--:B------:R-:W-:Y:S02]  /*45b0*/  ISETP.GE.AND P1, PT, R141, R152.reuse, PT ;  /* 0x000000988d00720c */ /* 0x080fe40003f26270 */
[-C--:B------:R-:W-:Y:S02]  /*45c0*/  ISETP.GE.AND P0, PT, R140, R152.reuse, PT ;  /* 0x000000988c00720c */ /* 0x080fe40003f06270 */
[----:B------:R-:W-:Y:S01]  /*45d0*/  VIADDMNMX R3, R134, R3, UR33, PT ;  /* 0x0000002186037e46 */ /* 0x000fe2000b800103 */
[----:B------:R-:W-:Y:S01]  /*45e0*/  VIADD R134, R150, 0x39 ;  /* 0x0000003996867836 */ /* 0x000fe20000000000 */
[----:B------:R-:W-:Y:S02]  /*45f0*/  FSEL R36, R36, -INF , P3 ;  /* 0xff80000024247808 */ /* 0x000fe40001800000 */
[----:B------:R-:W-:Y:S02]  /*4600*/  FSEL R37, R37, -INF , P2 ;  /* 0xff80000025257808 */ /* 0x000fe40001000000 */
[----:B------:R-:W-:Y:S02]  /*4610*/  FSEL R38, R38, -INF , P1 ;  /* 0xff80000026267808 */ /* 0x000fe40000800000 */
[----:B------:R-:W-:Y:S02]  /*4620*/  FSEL R39, R39, -INF , P0 ;  /* 0xff80000027277808 */ /* 0x000fe40000000000 */
[CC--:B------:R-:W-:Y:S02]  /*4630*/  ISETP.GE.AND P3, PT, R138.reuse, R153.reuse, PT ;  /* 0x000000998a00720c */ /* 0x0c0fe40003f66270 */
[-C--:B------:R-:W-:Y:S02]  /*4640*/  ISETP.GE.AND P2, PT, R139, R152.reuse, PT ;  /* 0x000000988b00720c */ /* 0x080fe40003f46270 */
[-C--:B------:R-:W-:Y:S02]  /*4650*/  ISETP.GE.AND P1, PT, R138, R152.reuse, PT ;  /* 0x000000988a00720c */ /* 0x080fe40003f26270 */
[----:B------:R-:W-:Y:S02]  /*4660*/  ISETP.GE.AND P0, PT, R137, R153, PT ;  /* 0x000000998900720c */ /* 0x000fe40003f06270 */
        /* <DEDUP_REMOVED lines=14> */
[CC--:B------:R-:W-:Y:S02]  /*4750*/  ISETP.GE.AND P3, PT, R150.reuse, R152.reuse, PT ;  /* 0x000000989600720c */ /* 0x0c0fe40003f66270 */
[-C--:B------:R-:W-:Y:S02]  /*4760*/  ISETP.GE.AND P1, PT, R150, R151.reuse, PT ;  /* 0x000000979600720c */ /* 0x080fe40003f26270 */
[CC--:B------:R-:W-:Y:S02]  /*4770*/  ISETP.GE.AND P2, PT, R148.reuse, R152.reuse, PT ;  /* 0x000000989400720c */ /* 0x0c0fe40003f46270 */
        /* <DEDUP_REMOVED lines=21> */
[----:B------:R-:W-:Y:S02]  /*48d0*/  ISETP.GE.AND P4, PT, R139, R153, PT ;  /* 0x000000998b00720c */ /* 0x000fe40003f86270 */
        /* <DEDUP_REMOVED lines=40> */
[----:B------:R-:W-:Y:S02]  /*4b60*/  ISETP.GE.AND P0, PT, R134, R151, PT ;  /* 0x000000978600720c */ /* 0x000fe40003f06270 */
[----:B------:R-:W-:Y:S02]  /*4b70*/  ISETP.GE.AND P6, PT, R150, R149, PT ;  /* 0x000000959600720c */ /* 0x000fe40003fc6270 */
[----:B------:R-:W-:Y:S02]  /*4b80*/  FSEL R58, R58, -INF , P3 ;  /* 0xff8000003a3a7808 */ /* 0x000fe40001800000 */
[----:B------:R-:W-:Y:S02]  /*4b90*/  FSEL R59, R59, -INF , P2 ;  /* 0xff8000003b3b7808 */ /* 0x000fe40001000000 */
[----:B------:R-:W-:Y:S02]  /*4ba0*/  FSEL R60, R60, -INF , P5 ;  /* 0xff8000003c3c7808 */ /* 0x000fe40002800000 */
[----:B------:R-:W-:Y:S02]  /*4bb0*/  FSEL R61, R61, -INF , P4 ;  /* 0xff8000003d3d7808 */ /* 0x000fe40002000000 */
[----:B------:R-:W-:Y:S02]  /*4bc0*/  FSEL R62, R62, -INF , P1 ;  /* 0xff8000003e3e7808 */ /* 0x000fe40000800000 */
[----:B------:R-:W-:Y:S02]  /*4bd0*/  FSEL R63, R63, -INF , P0 ;  /* 0xff8000003f3f7808 */ /* 0x000fe40000000000 */
[----:B------:R-:W-:Y:S02]  /*4be0*/  FSEL R4, R4, -INF , !P6 ;  /* 0xff80000004047808 */ /* 0x000fe40007000000 */
[C---:B------:R-:W-:Y:S02]  /*4bf0*/  ISETP.GE.AND P3, PT, R150.reuse, R133, PT ;  /* 0x000000859600720c */ /* 0x040fe40003f66270 */
[CC--:B------:R-:W-:Y:S02]  /*4c00*/  ISETP.GE.AND P2, PT, R150.reuse, R132.reuse, PT ;  /* 0x000000849600720c */ /* 0x0c0fe40003f46270 */
[----:B------:R-:W-:Y:S02]  /*4c10*/  ISETP.GE.AND P5, PT, R150, R3, PT ;  /* 0x000000039600720c */ /* 0x000fe40003fa6270 */
[-C--:B------:R-:W-:Y:S02]  /*4c20*/  ISETP.GE.AND P4, PT, R148, R149.reuse, PT ;  /* 0x000000959400720c */ /* 0x080fe40003f86270 */
[-C--:B------:R-:W-:Y:S02]  /*4c30*/  ISETP.GE.AND P1, PT, R147, R149.reuse, PT ;  /* 0x000000959300720c */ /* 0x080fe40003f26270 */
[-C--:B------:R-:W-:Y:S02]  /*4c40*/  ISETP.GE.AND P0, PT, R146, R149.reuse, PT ;  /* 0x000000959200720c */ /* 0x080fe40003f06270 */
        /* <DEDUP_REMOVED lines=120> */
.L_x_644:
[----:B------:R-:W1:Y:S01]  /*53d0*/  S2R R158, SR_TID.X ;  /* 0x00000000009e7919 */ /* 0x000e620000002100 */
[C---:B------:R-:W-:Y:S01]  /*53e0*/  FMUL.FTZ R3, R194.reuse, 1.4426950216293334961 ;  /* 0x3fb8aa3bc2037820 */ /* 0x040fe20000410000 */
[----:B------:R-:W-:Y:S01]  /*53f0*/  FSETP.NEU.FTZ.AND P0, PT, R194, -INF , PT ;  /* 0xff800000c200780b */ /* 0x000fe20003f1d000 */
[----:B------:R-:W-:Y:S01]  /*5400*/  FMUL.FTZ R132, R193, 1.4426950216293334961 ;  /* 0x3fb8aa3bc1847820 */ /* 0x000fe20000410000 */
[----:B------:R-:W-:Y:S01]  /*5410*/  MOV R233, 0x10 ;  /* 0x0000001000e97802 */ /* 0x000fe20000000f00 */
[----:B------:R-:W-:Y:S01]  /*5420*/  UISETP.GT.AND UP0, UPT, UR46, UR43, UPT ;  /* 0x0000002b2e00728c */ /* 0x000fe2000bf04270 */
[----:B------:R-:W-:Y:S02]  /*5430*/  FSEL R3, R3, RZ, P0 ;  /* 0x000000ff03037208 */ /* 0x000fe40000000000 */
[----:B------:R-:W-:Y:S02]  /*5440*/  FSETP.NEU.FTZ.AND P0, PT, R193, -INF , PT ;  /* 0xff800000c100780b */ /* 0x000fe40003f1d000 */
[----:B------:R-:W-:Y:S01]  /*5450*/  MOV R160, 0x40 ;  /* 0x0000004000a07802 */ /* 0x000fe20000000f00 */
[--C-:B------:R-:W-:Y:S01]  /*5460*/  FFMA.FTZ R220, R4, UR8, -R3.reuse ;  /* 0x0000000804dc7c23 */ /* 0x100fe20008010803 */
[--C-:B------:R-:W-:Y:S01]  /*5470*/  FFMA.FTZ R225, R5, UR8, -R3.reuse ;  /* 0x0000000805e17c23 */ /* 0x100fe20008010803 */
[----:B------:R-:W-:Y:S01]  /*5480*/  FSEL R4, R132, RZ, P0 ;  /* 0x000000ff84047208 */ /* 0x000fe20000000000 */
[----:B------:R-:W-:Y:S01]  /*5490*/  FMUL.FTZ R5, R192, 1.4426950216293334961 ;  /* 0x3fb8aa3bc0057820 */ /* 0x000fe20000410000 */
[--C-:B------:R-:W-:Y:S01]  /*54a0*/  FFMA.FTZ R172, R16, UR8, -R3.reuse ;  /* 0x0000000810ac7c23 */ /* 0x100fe20008010803 */
        /* <DEDUP_REMOVED lines=12> */
[----:B------:R-:W-:Y:S01]  /*5570*/  FSETP.NEU.FTZ.AND P0, PT, R192, -INF , PT ;  /* 0xff800000c000780b */ /* 0x000fe20003f1d000 */
[----:B------:R-:W-:Y:S01]  /*5580*/  FFMA.FTZ R3, R65, UR8, -R3 ;  /* 0x0000000841037c23 */ /* 0x000fe20008010803 */
[--C-:B------:R-:W-:Y:S01]  /*5590*/  FFMA.FTZ R228, R6, UR8, -R4.reuse ;  /* 0x0000000806e47c23 */ /* 0x100fe20008010804 */
[--C-:B------:R-:W-:Y:S01]  /*55a0*/  FFMA.FTZ R230, R7, UR8, -R4.reuse ;  /* 0x0000000807e67c23 */ /* 0x100fe20008010804 */
[----:B------:R-:W-:Y:S01]  /*55b0*/  FSEL R5, R5, RZ, P0 ;  /* 0x000000ff05057208 */ /* 0x000fe20000000000 */
[----:B------:R2:W-:Y:S01]  /*55c0*/  MUFU.EX2 R204, R3 ;  /* 0x0000000300cc7308 */ /* 0x0005e20000000800 */
        /* <DEDUP_REMOVED lines=16> */
[C---:B-1----:R-:W-:Y:S01]  /*56d0*/  SHF.L.U32 R8, R158.reuse, 0x4, RZ ;  /* 0x000000049e087819 */ /* 0x042fe200000006ff */
[----:B------:R-:W-:Y:S01]  /*56e0*/  MUFU.EX2 R220, R220 ;  /* 0x000000dc00dc7308 */ /* 0x000fe20000000800 */
[----:B------:R-:W-:Y:S01]  /*56f0*/  SHF.L.U32 R4, R158, 0x6, RZ ;  /* 0x000000069e047819 */ /* 0x000fe200000006ff */
[--C-:B------:R-:W-:Y:S01]  /*5700*/  FFMA.FTZ R60, R60, UR8, -R5.reuse ;  /* 0x000000083c3c7c23 */ /* 0x100fe20008010805 */
[----:B------:R-:W-:Y:S01]  /*5710*/  SHF.L.U32 R9, R158, 0x1, RZ ;  /* 0x000000019e097819 */ /* 0x000fe200000006ff */
[--C-:B------:R-:W-:Y:S01]  /*5720*/  FFMA.FTZ R252, R61, UR8, -R5.reuse ;  /* 0x000000083dfc7c23 */ /* 0x100fe20008010805 */
[----:B------:R-:W-:Y:S01]  /*5730*/  LOP3.LUT R8, R8, 0x1c0, RZ, 0xc0, !PT ;  /* 0x000001c008087812 */ /* 0x000fe200078ec0ff */
[--C-:B------:R-:W-:Y:S01]  /*5740*/  FFMA.FTZ R234, R56, UR8, -R5.reuse ;  /* 0x0000000838ea7c23 */ /* 0x100fe20008010805 */
[--C-:B------:R-:W-:Y:S03]  /*5750*/  FFMA.FTZ R57, R57, UR8, -R5.reuse ;  /* 0x0000000839397c23 */ /* 0x100fe60008010805 */
[----:B------:R-:W1:Y:S01]  /*5760*/  MUFU.EX2 R225, R225 ;  /* 0x000000e100e17308 */ /* 0x000e620000000800 */
[--C-:B------:R-:W-:Y:S01]  /*5770*/  FFMA.FTZ R231, R12, UR8, -R5.reuse ;  /* 0x000000080ce77c23 */ /* 0x100fe20008010805 */
[--C-:B------:R-:W-:Y:S01]  /*5780*/  FFMA.FTZ R235, R13, UR8, -R5.reuse ;  /* 0x000000080deb7c23 */ /* 0x100fe20008010805 */
[--C-:B------:R-:W-:Y:S01]  /*5790*/  FFMA.FTZ R219, R24, UR8, -R5.reuse ;  /* 0x0000000818db7c23 */ /* 0x100fe20008010805 */
[--C-:B------:R-:W-:Y:S01]  /*57a0*/  FFMA.FTZ R222, R25, UR8, -R5.reuse ;  /* 0x0000000819de7c23 */ /* 0x100fe20008010805 */
[--C-:B------:R-:W-:Y:S01]  /*57b0*/  FFMA.FTZ R218, R28, UR8, -R5.reuse ;  /* 0x000000081cda7c23 */ /* 0x100fe20008010805 */
[--C-:B------:R-:W-:Y:S01]  /*57c0*/  FFMA.FTZ R221, R29, UR8, -R5.reuse ;  /* 0x000000081ddd7c23 */ /* 0x100fe20008010805 */
[--C-:B------:R-:W-:Y:S03]  /*57d0*/  FFMA.FTZ R206, R40, UR8, -R5.reuse ;  /* 0x0000000828ce7c23 */ /* 0x100fe60008010805 */
[----:B------:R-:W-:Y:S01]  /*57e0*/  MUFU.EX2 R228, R228 ;  /* 0x000000e400e47308 */ /* 0x000fe20000000800 */
[--C-:B------:R-:W-:Y:S01]  /*57f0*/  FFMA.FTZ R209, R41, UR8, -R5.reuse ;  /* 0x0000000829d17c23 */ /* 0x100fe20008010805 */
[--C-:B------:R-:W-:Y:S01]  /*5800*/  FFMA.FTZ R205, R44, UR8, -R5.reuse ;  /* 0x000000082ccd7c23 */ /* 0x100fe20008010805 */
[----:B------:R-:W-:Y:S01]  /*5810*/  FFMA.FTZ R208, R45, UR8, -R5 ;  /* 0x000000082dd07c23 */ /* 0x000fe20008010805 */
[----:B------:R-:W-:Y:S01]  /*5820*/  LOP3.LUT R8, R8, 0x38, R9, 0xf8, !PT ;  /* 0x0000003808087812 */ /* 0x000fe200078ef809 */
[----:B------:R-:W-:Y:S01]  /*5830*/  FMUL.FTZ R7, R191, 1.4426950216293334961 ;  /* 0x3fb8aa3bbf077820 */ /* 0x000fe20000410000 */
[----:B------:R-:W-:Y:S04]  /*5840*/  SHF.L.U32 R159, R158, 0x3, RZ ;  /* 0x000000039e9f7819 */ /* 0x000fe800000006ff */
[----:B------:R-:W3:Y:S01]  /*5850*/  MUFU.EX2 R230, R230 ;  /* 0x000000e600e67308 */ /* 0x000ee20000000800 */
[----:B------:R-:W-:Y:S02]  /*5860*/  LOP3.LUT R5, R4, 0x1c0, RZ, 0xc0, !PT ;  /* 0x000001c004057812 */ /* 0x000fe400078ec0ff */
[----:B------:R-:W-:Y:S02]  /*5870*/  SHF.L.U32 R6, R158, 0x5, RZ ;  /* 0x000000059e067819 */ /* 0x000fe400000006ff */
[----:B------:R-:W-:Y:S02]  /*5880*/  LOP3.LUT R9, R9, 0xe006, R4, 0xc8, !PT ;  /* 0x0000e00609097812 */ /* 0x000fe400078ec804 */
[----:B------:R-:W-:Y:S03]  /*5890*/  LOP3.LUT R5, R5, 0x38, R159, 0xf8, !PT ;  /* 0x0000003805057812 */ /* 0x000fe600078ef89f */
[----:B------:R-:W-:Y:S01]  /*58a0*/  MUFU.EX2 R172, R172 ;  /* 0x000000ac00ac7308 */ /* 0x000fe20000000800 */
[----:B--2---:R-:W-:Y:S02]  /*58b0*/  SHF.R.U32.HI R3, RZ, 0x1, R158 ;  /* 0x00000001ff037819 */ /* 0x004fe4000001169e */
[----:B------:R-:W-:Y:S02]  /*58c0*/  LOP3.LUT R9, R9, 0xc00, R6, 0xf8, !PT ;  /* 0x00000c0009097812 */ /* 0x000fe400078ef806 */
[C---:B------:R-:W-:Y:S02]  /*58d0*/  LOP3.LUT R3, R5.reuse, 0x8, R3, 0x78, !PT ;  /* 0x0000000805037812 */ /* 0x040fe400078e7803 */
[----:B------:R-:W-:Y:S03]  /*58e0*/  LOP3.LUT R4, R4, 0x200, RZ, 0xc0, !PT ;  /* 0x0000020004047812 */ /* 0x000fe600078ec0ff */
[----:B------:R-:W2:Y:S01]  /*58f0*/  MUFU.EX2 R173, R173 ;  /* 0x000000ad00ad7308 */ /* 0x000ea20000000800 */
[----:B------:R-:W-:Y:S02]  /*5900*/  LOP3.LUT R5, R5, 0x8, R158, 0x78, !PT ;  /* 0x0000000805057812 */ /* 0x000fe400078e789e */
[----:B------:R-:W-:Y:S02]  /*5910*/  LOP3.LUT R8, R9, R8, RZ, 0xfc, !PT ;  /* 0x0000000809087212 */ /* 0x000fe400078efcff */
[--C-:B------:R-:W-:Y:S02]  /*5920*/  LOP3.LUT R4, R4, 0xc00, R6.reuse, 0xf8, !PT ;  /* 0x00000c0004047812 */ /* 0x100fe400078ef806 */
[----:B------:R-:W-:Y:S03]  /*5930*/  LEA R247, R8, UR4, 0x1 ;  /* 0x0000000408f77c11 */ /* 0x000fe6000f8e08ff */
[----:B------:R-:W-:Y:S01]  /*5940*/  MUFU.EX2 R175, R175 ;  /* 0x000000af00af7308 */ /* 0x000fe20000000800 */
[----:B------:R-:W-:Y:S02]  /*5950*/  LOP3.LUT R6, R5, 0x7200, R6, 0xf8, !PT ;  /* 0x0000720005067812 */ /* 0x000fe400078ef806 */
[----:B-1----:R-:W-:Y:S02]  /*5960*/  F2FP.F16.F32.PACK_AB R8, R225, R220 ;  /* 0x000000dce108723e */ /* 0x002fe400000000ff */
[----:B---3--:R-:W-:Y:S02]  /*5970*/  F2FP.F16.F32.PACK_AB R5, R230, R228 ;  /* 0x000000e4e605723e */ /* 0x008fe400000000ff */
[----:B------:R-:W-:Y:S01]  /*5980*/  FSETP.NEU.FTZ.AND P0, PT, R191, -INF , PT ;  /* 0xff800000bf00780b */ /* 0x000fe20003f1d000 */
[----:B------:R2:W-:Y:S02]  /*5990*/  STS [R247+0x1c000], R8 ;  /* 0x01c00008f7007388 */ /* 0x0005e40000000800 */
[----:B------:R-:W1:Y:S01]  /*59a0*/  MUFU.EX2 R177, R177 ;  /* 0x000000b100b17308 */ /* 0x000e620000000800 */
[C---:B------:R-:W-:Y:S01]  /*59b0*/  LOP3.LUT P1, RZ, R158.reuse, 0x10, RZ, 0xc0, !PT ;  /* 0x000000109eff7812 */ /* 0x040fe2000782c0ff */
[----:B------:R1:W-:Y:S01]  /*59c0*/  STS [R247+0x1c400], R5 ;  /* 0x01c40005f7007388 */ /* 0x0003e20000000800 */
[----:B------:R-:W-:Y:S02]  /*59d0*/  FSEL R7, R7, RZ, P0 ;  /* 0x000000ff07077208 */ /* 0x000fe40000000000 */
[----:B------:R-:W-:Y:S05]  /*59e0*/  LOP3.LUT P0, RZ, R158, 0x4, RZ, 0xc0, !PT ;  /* 0x000000049eff7812 */ /* 0x000fea000780c0ff */
[----:B------:R-:W-:Y:S01]  /*59f0*/  MUFU.EX2 R232, R232 ;  /* 0x000000e800e87308 */ /* 0x000fe20000000800 */
[--C-:B------:R-:W-:Y:S01]  /*5a00*/  FFMA.FTZ R238, R10, UR8, -R7.reuse ;  /* 0x000000080aee7c23 */ /* 0x100fe20008010807 */
[----:B------:R-:W-:Y:S01]  /*5a10*/  SEL R233, R233, 0xfffffff0, !P0 ;  /* 0xfffffff0e9e97807 */ /* 0x000fe20004000000 */
[--C-:B------:R-:W-:Y:S01]  /*5a20*/  FFMA.FTZ R241, R11, UR8, -R7.reuse ;  /* 0x000000080bf17c23 */ /* 0x100fe20008010807 */
[--C-:B------:R-:W-:Y:S01]  /*5a30*/  FFMA.FTZ R237, R14, UR8, -R7.reuse ;  /* 0x000000080eed7c23 */ /* 0x100fe20008010807 */
[--C-:B------:R-:W-:Y:S01]  /*5a40*/  FFMA.FTZ R240, R15, UR8, -R7.reuse ;  /* 0x000000080ff07c23 */ /* 0x100fe20008010807 */
[----:B------:R-:W-:Y:S01]  /*5a50*/  IADD3 R245, PT, PT, R247, R233, RZ ;  /* 0x000000e9f7f57210 */ /* 0x000fe20007ffe0ff */
[--C-:B------:R-:W-:Y:S03]  /*5a60*/  FFMA.FTZ R227, R26, UR8, -R7.reuse ;  /* 0x000000081ae37c23 */ /* 0x100fe60008010807 */
[----:B------:R-:W3:Y:S01]  /*5a70*/  MUFU.EX2 R236, R236 ;  /* 0x000000ec00ec7308 */ /* 0x000ee20000000800 */
[----:B------:R-:W-:Y:S01]  /*5a80*/  LOP3.LUT R3, R4, R3, RZ, 0xfc, !PT ;  /* 0x0000000304037212 */ /* 0x000fe200078efcff */
[--C-:B------:R-:W-:Y:S01]  /*5a90*/  FFMA.FTZ R229, R27, UR8, -R7.reuse ;  /* 0x000000081be57c23 */ /* 0x100fe20008010807 */
[C---:B------:R-:W-:Y:S01]  /*5aa0*/  IADD3 R4, PT, PT, R247.reuse, 0x1c000, RZ ;  /* 0x0001c000f7047810 */ /* 0x040fe20007ffe0ff */
[--C-:B------:R-:W-:Y:S01]  /*5ab0*/  FFMA.FTZ R226, R30, UR8, -R7.reuse ;  /* 0x000000081ee27c23 */ /* 0x100fe20008010807 */
[----:B------:R-:W-:Y:S01]  /*5ac0*/  IADD3 R246, PT, PT, R247, 0x1c040, RZ ;  /* 0x0001c040f7f67810 */ /* 0x000fe20007ffe0ff */
[--C-:B------:R-:W-:Y:S01]  /*5ad0*/  FFMA.FTZ R216, R31, UR8, -R7.reuse ;  /* 0x000000081fd87c23 */ /* 0x100fe20008010807 */
[----:B------:R-:W-:Y:S03]  /*5ae0*/  @P1 IADD3 R246, PT, PT, R4, -0x40, RZ ;  /* 0xffffffc004f61810 */ /* 0x000fe60007ffe0ff */
[----:B------:R-:W-:Y:S01]  /*5af0*/  MUFU.EX2 R238, R238 ;  /* 0x000000ee00ee7308 */ /* 0x000fe20000000800 */
[----:B--2---:R-:W-:Y:S01]  /*5b00*/  F2FP.F16.F32.PACK_AB R8, R173, R172 ;  /* 0x000000acad08723e */ /* 0x004fe200000000ff */
[--C-:B------:R-:W-:Y:S01]  /*5b10*/  FFMA.FTZ R212, R42, UR8, -R7.reuse ;  /* 0x000000082ad47c23 */ /* 0x100fe20008010807 */
[----:B------:R-:W-:Y:S01]  /*5b20*/  MOV R4, 0x20 ;  /* 0x0000002000047802 */ /* 0x000fe20000000f00 */
[--C-:B------:R-:W-:Y:S01]  /*5b30*/  FFMA.FTZ R215, R43, UR8, -R7.reuse ;  /* 0x000000082bd77c23 */ /* 0x100fe20008010807 */
[----:B-1----:R-:W-:Y:S01]  /*5b40*/  F2FP.F16.F32.PACK_AB R5, R177, R175 ;  /* 0x000000afb105723e */ /* 0x002fe200000000ff */
[----:B------:R-:W-:Y:S01]  /*5b50*/  STS [R245+0x1c000], R8 ;  /* 0x01c00008f5007388 */ /* 0x000fe20000000800 */
[----:B------:R-:W-:Y:S03]  /*5b60*/  LOP3.LUT P1, RZ, R158, 0x8, RZ, 0xc0, !PT ;  /* 0x000000089eff7812 */ /* 0x000fe6000782c0ff */
[----:B------:R-:W1:Y:S01]  /*5b70*/  MUFU.EX2 R241, R241 ;  /* 0x000000f100f17308 */ /* 0x000e620000000800 */
[----:B---3--:R-:W-:Y:S01]  /*5b80*/  F2FP.F16.F32.PACK_AB R9, R236, R232 ;  /* 0x000000e8ec09723e */ /* 0x008fe200000000ff */
[----:B------:R-:W-:Y:S01]  /*5b90*/  STS [R245+0x1c400], R5 ;  /* 0x01c40005f5007388 */ /* 0x000fe20000000800 */
[----:B------:R-:W-:Y:S01]  /*5ba0*/  SEL R239, R4, 0xffffffe0, !P1 ;  /* 0xffffffe004ef7807 */ /* 0x000fe20004800000 */
[--C-:B------:R-:W-:Y:S01]  /*5bb0*/  FFMA.FTZ R211, R46, UR8, -R7.reuse ;  /* 0x000000082ed37c23 */ /* 0x100fe20008010807 */
[----:B------:R-:W-:Y:S01]  /*5bc0*/  IADD3 R242, PT, PT, R233, R246, RZ ;  /* 0x000000f6e9f27210 */ /* 0x000fe20007ffe0ff */
[----:B------:R2:W-:Y:S01]  /*5bd0*/  STS [R247+0x1e000], R9 ;  /* 0x01e00009f7007388 */ /* 0x0005e20000000800 */
[----:B------:R-:W-:Y:S03]  /*5be0*/  IADD3 R244, PT, PT, R247, R239, RZ ;  /* 0x000000eff7f47210 */ /* 0x000fe60007ffe0ff */
[----:B------:R-:W-:Y:S01]  /*5bf0*/  MUFU.EX2 R231, R231 ;  /* 0x000000e700e77308 */ /* 0x000fe20000000800 */
[--C-:B------:R-:W-:Y:S01]  /*5c00*/  FFMA.FTZ R214, R47, UR8, -R7.reuse ;  /* 0x000000082fd67c23 */ /* 0x100fe20008010807 */
[--C-:B------:R-:W-:Y:S01]  /*5c10*/  FFMA.FTZ R249, R62, UR8, -R7.reuse ;  /* 0x000000083ef97c23 */ /* 0x100fe20008010807 */
[----:B------:R-:W-:Y:S01]  /*5c20*/  IADD3 R243, PT, PT, R233, R244, RZ ;  /* 0x000000f4e9f37210 */ /* 0x000fe20007ffe0ff */
[--C-:B------:R-:W-:Y:S01]  /*5c30*/  FFMA.FTZ R251, R58, UR8, -R7.reuse ;  /* 0x000000083afb7c23 */ /* 0x100fe20008010807 */
[--C-:B------:R-:W-:Y:S01]  /*5c40*/  FFMA.FTZ R250, R59, UR8, -R7.reuse ;  /* 0x000000083bfa7c23 */ /* 0x100fe20008010807 */
[----:B------:R-:W-:Y:S01]  /*5c50*/  FFMA.FTZ R7, R63, UR8, -R7 ;  /* 0x000000083f077c23 */ /* 0x000fe20008010807 */
[----:B------:R-:W-:Y:S03]  /*5c60*/  IADD3 R239, PT, PT, R239, R246, RZ ;  /* 0x000000f6efef7210 */ /* 0x000fe60007ffe0ff */
[----:B------:R-:W3:Y:S01]  /*5c70*/  MUFU.EX2 R235, R235 ;  /* 0x000000eb00eb7308 */ /* 0x000ee20000000800 */
[----:B-1----:R-:W-:Y:S02]  /*5c80*/  F2FP.F16.F32.PACK_AB R11, R241, R238 ;  /* 0x000000eef10b723e */ /* 0x002fe400000000ff */
[----:B------:R-:W-:Y:S02]  /*5c90*/  IADD3 R233, PT, PT, R233, R239, RZ ;  /* 0x000000efe9e97210 */ /* 0x000fe40007ffe0ff */
[----:B------:R-:W-:Y:S01]  /*5ca0*/  LEA R162, R3, UR4, 0x1 ;  /* 0x0000000403a27c11 */ /* 0x000fe2000f8e08ff */
[----:B------:R-:W-:Y:S01]  /*5cb0*/  STS [R247+0x1e400], R11 ;  /* 0x01e4000bf7007388 */ /* 0x000fe20000000800 */
[----:B------:R-:W-:Y:S03]  /*5cc0*/  LEA R157, R6, UR4, 0x1 ;  /* 0x00000004069d7c11 */ /* 0x000fe6000f8e08ff */
[----:B------:R-:W-:Y:S01]  /*5cd0*/  MUFU.EX2 R237, R237 ;  /* 0x000000ed00ed7308 */ /* 0x000fe20000000800 */
[----:B------:R-:W-:Y:S02]  /*5ce0*/  LOP3.LUT P1, RZ, R158, 0x2, RZ, 0xc0, !PT ;  /* 0x000000029eff7812 */ /* 0x000fe4000782c0ff */
[----:B------:R-:W-:Y:S02]  /*5cf0*/  SEL R160, R160, 0xffffffc0, !P0 ;  /* 0xffffffc0a0a07807 */ /* 0x000fe40004000000 */
[----:B------:R-:W-:Y:S05]  /*5d00*/  SEL R3, R4, 0xffffffe0, !P1 ;  /* 0xffffffe004037807 */ /* 0x000fea0004800000 */
[----:B------:R-:W2:Y:S01]  /*5d10*/  MUFU.EX2 R240, R240 ;  /* 0x000000f000f07308 */ /* 0x000ea20000000800 */
[----:B---3--:R-:W-:Y:S02]  /*5d20*/  F2FP.F16.F32.PACK_AB R10, R235, R231 ;  /* 0x000000e7eb0a723e */ /* 0x008fe400000000ff */
[----:B------:R-:W-:Y:S02]  /*5d30*/  IADD3 R161, PT, PT, R162, R3, RZ ;  /* 0x00000003a2a17210 */ /* 0x000fe40007ffe0ff */
[----:B------:R-:W-:Y:S01]  /*5d40*/  IADD3 R156, PT, PT, R3, R157, RZ ;  /* 0x0000009d039c7210 */ /* 0x000fe20007ffe0ff */
[----:B------:R-:W-:Y:S04]  /*5d50*/  STS [R245+0x1e000], R10 ;  /* 0x01e0000af5007388 */ /* 0x000fe80000000800 */
[----:B------:R-:W-:Y:S10]  /*5d60*/  MUFU.EX2 R207, R207 ;  /* 0x000000cf00cf7308 */ /* 0x000ff40000000800 */
[----:B------:R-:W1:Y:S01]  /*5d70*/  MUFU.EX2 R210, R210 ;  /* 0x000000d200d27308 */ /* 0x000e620000000800 */
[----:B--2---:R-:W-:Y:S05]  /*5d80*/  F2FP.F16.F32.PACK_AB R9, R240, R237 ;  /* 0x000000edf009723e */ /* 0x004fea00000000ff */
[----:B------:R2:W-:Y:S04]  /*5d90*/  STS [R245+0x1e400], R9 ;  /* 0x01e40009f5007388 */ /* 0x0005e80000000800 */
[----:B------:R-:W-:Y:S10]  /*5da0*/  MUFU.EX2 R213, R213 ;  /* 0x000000d500d57308 */ /* 0x000ff40000000800 */
[----:B------:R-:W3:Y:S01]  /*5db0*/  MUFU.EX2 R217, R217 ;  /* 0x000000d900d97308 */ /* 0x000ee20000000800 */
[----:B-1----:R-:W-:Y:S05]  /*5dc0*/  F2FP.F16.F32.PACK_AB R8, R210, R207 ;  /* 0x000000cfd208723e */ /* 0x002fea00000000ff */
[----:B------:R1:W-:Y:S04]  /*5dd0*/  STS [R244+0x1c000], R8 ;  /* 0x01c00008f4007388 */ /* 0x0003e80000000800 */
[----:B------:R-:W-:Y:S10]  /*5de0*/  MUFU.EX2 R166, R166 ;  /* 0x000000a600a67308 */ /* 0x000ff40000000800 */
[----:B------:R-:W2:Y:S01]  /*5df0*/  MUFU.EX2 R168, R168 ;  /* 0x000000a800a87308 */ /* 0x000ea20000000800 */
[----:B---3--:R-:W-:Y:S05]  /*5e00*/  F2FP.F16.F32.PACK_AB R5, R217, R213 ;  /* 0x000000d5d905723e */ /* 0x008fea00000000ff */
[----:B------:R3:W-:Y:S04]  /*5e10*/  STS [R244+0x1c400], R5 ;  /* 0x01c40005f4007388 */ /* 0x0007e80000000800 */
[----:B------:R-:W-:Y:S10]  /*5e20*/  MUFU.EX2 R170, R170 ;  /* 0x000000aa00aa7308 */ /* 0x000ff40000000800 */
[----:B------:R-:W1:Y:S01]  /*5e30*/  MUFU.EX2 R171, R171 ;  /* 0x000000ab00ab7308 */ /* 0x000e620000000800 */
[----:B--2---:R-:W-:Y:S05]  /*5e40*/  F2FP.F16.F32.PACK_AB R9, R168, R166 ;  /* 0x000000a6a809723e */ /* 0x004fea00000000ff */
[----:B------:R-:W-:Y:S04]  /*5e50*/  STS [R243+0x1c000], R9 ;  /* 0x01c00009f3007388 */ /* 0x000fe80000000800 */
[----:B------:R-:W-:Y:S10]  /*5e60*/  MUFU.EX2 R219, R219 ;  /* 0x000000db00db7308 */ /* 0x000ff40000000800 */
[----:B------:R-:W2:Y:S01]  /*5e70*/  MUFU.EX2 R222, R222 ;  /* 0x000000de00de7308 */ /* 0x000ea20000000800 */
[----:B-1----:R-:W-:Y:S05]  /*5e80*/  F2FP.F16.F32.PACK_AB R8, R171, R170 ;  /* 0x000000aaab08723e */ /* 0x002fea00000000ff */
[----:B------:R-:W-:Y:S04]  /*5e90*/  STS [R243+0x1c400], R8 ;  /* 0x01c40008f3007388 */ /* 0x000fe80000000800 */
[----:B------:R-:W-:Y:S10]  /*5ea0*/  MUFU.EX2 R227, R227 ;  /* 0x000000e300e37308 */ /* 0x000ff40000000800 */
[----:B------:R-:W1:Y:S01]  /*5eb0*/  MUFU.EX2 R229, R229 ;  /* 0x000000e500e57308 */ /* 0x000e620000000800 */
[----:B--2---:R-:W-:Y:S05]  /*5ec0*/  F2FP.F16.F32.PACK_AB R11, R222, R219 ;  /* 0x000000dbde0b723e */ /* 0x004fea00000000ff */
[----:B------:R-:W-:Y:S04]  /*5ed0*/  STS [R244+0x1e000], R11 ;  /* 0x01e0000bf4007388 */ /* 0x000fe80000000800 */
[----:B------:R-:W-:Y:S10]  /*5ee0*/  MUFU.EX2 R218, R218 ;  /* 0x000000da00da7308 */ /* 0x000ff40000000800 */
[----:B------:R-:W3:Y:S01]  /*5ef0*/  MUFU.EX2 R221, R221 ;  /* 0x000000dd00dd7308 */ /* 0x000ee20000000800 */
[----:B-1----:R-:W-:Y:S05]  /*5f00*/  F2FP.F16.F32.PACK_AB R10, R229, R227 ;  /* 0x000000e3e50a723e */ /* 0x002fea00000000ff */
[----:B------:R1:W-:Y:S04]  /*5f10*/  STS [R244+0x1e400], R10 ;  /* 0x01e4000af4007388 */ /* 0x0003e80000000800 */
[----:B------:R-:W-:Y:S10]  /*5f20*/  MUFU.EX2 R226, R226 ;  /* 0x000000e200e27308 */ /* 0x000ff40000000800 */
[----:B------:R-:W1:Y:S01]  /*5f30*/  MUFU.EX2 R216, R216 ;  /* 0x000000d800d87308 */ /* 0x000e620000000800 */
[----:B---3--:R-:W-:Y:S05]  /*5f40*/  F2FP.F16.F32.PACK_AB R5, R221, R218 ;  /* 0x000000dadd05723e */ /* 0x008fea00000000ff */
[----:B------:R2:W-:Y:S04]  /*5f50*/  STS [R243+0x1e000], R5 ;  /* 0x01e00005f3007388 */ /* 0x0005e80000000800 */
[----:B------:R-:W-:Y:S10]  /*5f60*/  MUFU.EX2 R183, R183 ;  /* 0x000000b700b77308 */ /* 0x000ff40000000800 */
[----:B------:R-:W2:Y:S01]  /*5f70*/  MUFU.EX2 R203, R203 ;  /* 0x000000cb00cb7308 */ /* 0x000ea20000000800 */
[----:B-1----:R-:W-:Y:S05]  /*5f80*/  F2FP.F16.F32.PACK_AB R10, R216, R226 ;  /* 0x000000e2d80a723e */ /* 0x002fea00000000ff */
        /* <DEDUP_REMOVED lines=8> */
[----:B------:R1:W-:Y:S04]  /*6010*/  STS [R246], R9 ;  /* 0x00000009f6007388 */ /* 0x0003e80000000800 */
[----:B------:R-:W-:Y:S10]  /*6020*/  MUFU.EX2 R169, R169 ;  /* 0x000000a900a97308 */ /* 0x000ff40000000800 */
[----:B------:R-:W2:Y:S01]  /*6030*/  MUFU.EX2 R163, R163 ;  /* 0x000000a300a37308 */ /* 0x000ea20000000800 */
[----:B---3--:R-:W-:Y:S05]  /*6040*/  F2FP.F16.F32.PACK_AB R8, R167, R165 ;  /* 0x000000a5a708723e */ /* 0x008fea00000000ff */
[----:B------:R3:W-:Y:S04]  /*6050*/  STS [R242], R8 ;  /* 0x00000008f2007388 */ /* 0x0007e80000000800 */
[----:B------:R-:W-:Y:S10]  /*6060*/  MUFU.EX2 R206, R206 ;  /* 0x000000ce00ce7308 */ /* 0x000ff40000000800 */
[----:B------:R-:W4:Y:S01]  /*6070*/  MUFU.EX2 R209, R209 ;  /* 0x000000d100d17308 */ /* 0x000f220000000800 */
[----:B--2---:R-:W-:Y:S05]  /*6080*/  F2FP.F16.F32.PACK_AB R5, R163, R169 ;  /* 0x000000a9a305723e */ /* 0x004fea00000000ff */
[----:B------:R2:W-:Y:S04]  /*6090*/  STS [R242+0x400], R5 ;  /* 0x00040005f2007388 */ /* 0x0005e80000000800 */
[----:B------:R-:W-:Y:S10]  /*60a0*/  MUFU.EX2 R212, R212 ;  /* 0x000000d400d47308 */ /* 0x000ff40000000800 */
[----:B------:R-:W1:Y:S01]  /*60b0*/  MUFU.EX2 R215, R215 ;  /* 0x000000d700d77308 */ /* 0x000e620000000800 */
[----:B----4-:R-:W-:Y:S05]  /*60c0*/  F2FP.F16.F32.PACK_AB R10, R209, R206 ;  /* 0x000000ced10a723e */ /* 0x010fea00000000ff */
[----:B------:R-:W-:Y:S04]  /*60d0*/  STS [R246+0x2000], R10 ;  /* 0x0020000af6007388 */ /* 0x000fe80000000800 */
[----:B------:R-:W-:Y:S10]  /*60e0*/  MUFU.EX2 R205, R205 ;  /* 0x000000cd00cd7308 */ /* 0x000ff40000000800 */
[----:B------:R-:W3:Y:S01]  /*60f0*/  MUFU.EX2 R208, R208 ;  /* 0x000000d000d07308 */ /* 0x000ee20000000800 */
[----:B-1----:R-:W-:Y:S05]  /*6100*/  F2FP.F16.F32.PACK_AB R9, R215, R212 ;  /* 0x000000d4d709723e */ /* 0x002fea00000000ff */
[----:B------:R-:W-:Y:S04]  /*6110*/  STS [R246+0x2400], R9 ;  /* 0x00240009f6007388 */ /* 0x000fe80000000800 */
[----:B------:R-:W-:Y:S10]  /*6120*/  MUFU.EX2 R211, R211 ;  /* 0x000000d300d37308 */ /* 0x000ff40000000800 */
[----:B------:R-:W2:Y:S01]  /*6130*/  MUFU.EX2 R214, R214 ;  /* 0x000000d600d67308 */ /* 0x000ea20000000800 */
[----:B---3--:R-:W-:Y:S05]  /*6140*/  F2FP.F16.F32.PACK_AB R8, R208, R205 ;  /* 0x000000cdd008723e */ /* 0x008fea00000000ff */
[----:B------:R1:W-:Y:S04]  /*6150*/  STS [R242+0x2000], R8 ;  /* 0x00200008f2007388 */ /* 0x0003e80000000800 */
        /* <DEDUP_REMOVED lines=8> */
[----:B------:R3:W-:Y:S10]  /*61e0*/  MUFU.EX2 R248, R7 ;  /* 0x0000000700f87308 */ /* 0x0007f40000000800 */
[----:B------:R-:W2:Y:S10]  /*61f0*/  MUFU.EX2 R178, R178 ;  /* 0x000000b200b27308 */ /* 0x000eb40000000800 */
[----:B------:R-:W-:Y:S01]  /*6200*/  MUFU.EX2 R224, R224 ;  /* 0x000000e000e07308 */ /* 0x000fe20000000800 */
[----:B---3--:R-:W-:Y:S05]  /*6210*/  F2FP.F16.F32.PACK_AB R7, R176, R174 ;  /* 0x000000aeb007723e */ /* 0x008fea00000000ff */
[----:B------:R3:W-:Y:S04]  /*6220*/  STS [R239+0x400], R7 ;  /* 0x00040007ef007388 */ /* 0x0007e80000000800 */
[----:B------:R-:W4:Y:S01]  /*6230*/  MUFU.EX2 R223, R223 ;  /* 0x000000df00df7308 */ /* 0x000f220000000800 */
[----:B--2---:R-:W-:Y:S05]  /*6240*/  F2FP.F16.F32.PACK_AB R5, R204, R178 ;  /* 0x000000b2cc05723e */ /* 0x004fea00000000ff */
[----:B------:R2:W-:Y:S04]  /*6250*/  STS [R233], R5 ;  /* 0x00000005e9007388 */ /* 0x0005e80000000800 */
[----:B------:R-:W-:Y:S10]  /*6260*/  MUFU.EX2 R234, R234 ;  /* 0x000000ea00ea7308 */ /* 0x000ff40000000800 */
        /* <DEDUP_REMOVED lines=8> */
[----:B------:R-:W3:Y:S01]  /*62f0*/  MUFU.EX2 R252, R252 ;  /* 0x000000fc00fc7308 */ /* 0x000ee20000000800 */
[----:B----4-:R-:W-:Y:S05]  /*6300*/  F2FP.F16.F32.PACK_AB R8, R250, R251 ;  /* 0x000000fbfa08723e */ /* 0x010fea00000000ff */
[----:B------:R-:W-:Y:S04]  /*6310*/  STS [R239+0x2400], R8 ;  /* 0x00240008ef007388 */ /* 0x000fe80000000800 */
[----:B------:R-:W2:Y:S01]  /*6320*/  MUFU.EX2 R249, R249 ;  /* 0x000000f900f97308 */ /* 0x000ea20000000800 */
[-C--:B---3--:R-:W-:Y:S05]  /*6330*/  F2FP.F16.F32.PACK_AB R7, R252, R164.reuse ;  /* 0x000000a4fc07723e */ /* 0x088fea00000000ff */
[----:B------:R-:W-:Y:S01]  /*6340*/  STS [R233+0x2000], R7 ;  /* 0x00200007e9007388 */ /* 0x000fe20000000800 */
[----:B--2---:R-:W-:Y:S05]  /*6350*/  F2FP.F16.F32.PACK_AB R5, R248, R249 ;  /* 0x000000f9f805723e */ /* 0x004fea00000000ff */
[----:B------:R-:W-:Y:S04]  /*6360*/  STS [R233+0x2400], R5 ;  /* 0x00240005e9007388 */ /* 0x000fe80000000800 */
[----:B------:R-:W-:Y:S08]  /*6370*/  LDSM.16.M88.4 R64, [R162+0x8000] ;  /* 0x00800000a240783b */ /* 0x000ff00000000200 */
[----:B------:R-:W1:Y:S08]  /*6380*/  LDSM.16.M88.4 R16, [R157+0x10000] ;  /* 0x010000009d10783b */ /* 0x000e700000000200 */
[----:B------:R-:W2:Y:S08]  /*6390*/  LDSM.16.M88.4 R60, [R162+0xa000] ;  /* 0x00a00000a23c783b */ /* 0x000eb00000000200 */
[----:B------:R-:W3:Y:S08]  /*63a0*/  LDSM.16.M88.4 R32, [R157+0x10800] ;  /* 0x010800009d20783b */ /* 0x000ef00000000200 */
[----:B------:R-:W4:Y:S08]  /*63b0*/  LDSM.16.M88.4 R48, [R157+0x11000] ;  /* 0x011000009d30783b */ /* 0x000f300000000200 */
[----:B------:R-:W4:Y:S01]  /*63c0*/  LDSM.16.M88.4 R132, [R157+0x11800] ;  /* 0x011800009d84783b */ /* 0x000f220000000200 */
[-C--:B-1----:R-:W-:Y:S07]  /*63d0*/  HMMA.16816.F32 R4, R64, R16.reuse, RZ ;  /* 0x000000104004723c */ /* 0x082fee00000018ff */
[----:B------:R-:W-:Y:S01]  /*63e0*/  LDSM.16.M88.4 R136, [R161+0x8000] ;  /* 0x00800000a188783b */ /* 0x000fe20000000200 */
[C---:B--2---:R-:W-:Y:S07]  /*63f0*/  HMMA.16816.F32 R8, R60.reuse, R16, RZ ;  /* 0x000000103c08723c */ /* 0x044fee00000018ff */
[----:B------:R-:W1:Y:S01]  /*6400*/  LDSM.16.M88.4 R140, [R156+0x10000] ;  /* 0x010000009c8c783b */ /* 0x000e620000000200 */
[-C--:B------:R-:W-:Y:S07]  /*6410*/  HMMA.16816.F32 R12, R60, R18.reuse, RZ ;  /* 0x000000123c0c723c */ /* 0x080fee00000018ff */
[----:B------:R-:W2:Y:S01]  /*6420*/  LDSM.16.M88.4 R144, [R161+0xa000] ;  /* 0x00a00000a190783b */ /* 0x000ea20000000200 */
[C---:B------:R-:W-:Y:S07]  /*6430*/  HMMA.16816.F32 R16, R64.reuse, R18, RZ ;  /* 0x000000124010723c */ /* 0x040fee00000018ff */
[----:B------:R-:W-:Y:S01]  /*6440*/  LDSM.16.M88.4 R148, [R156+0x11000] ;  /* 0x011000009c94783b */ /* 0x000fe20000000200 */
[-C--:B---3--:R-:W-:Y:S07]  /*6450*/  HMMA.16816.F32 R20, R64, R32.reuse, RZ ;  /* 0x000000204014723c */ /* 0x088fee00000018ff */
[----:B------:R-:W-:Y:S01]  /*6460*/  LDSM.16.M88.4 R152, [R156+0x11800] ;  /* 0x011800009c98783b */ /* 0x000fe20000000200 */
        /* <DEDUP_REMOVED lines=11> */
[----:B------:R-:W3:Y:S07]  /*6520*/  LDSM.16.M88.4 R132, [R156+0x10800] ;  /* 0x010800009c84783b */ /* 0x000eee0000000200 */
        /* <DEDUP_REMOVED lines=13> */
[C---:B------:R-:W-:Y:S04]  /*6600*/  HMMA.16816.F32 R56, R144.reuse, R152, R56 ;  /* 0x000000989038723c */ /* 0x040fe80000001838 */
[----:B------:R-:W-:Y:S02]  /*6610*/  MOV R153, R164 ;  /* 0x000000a400997202 */ /* 0x000fe40000000f00 */
[----:B------:R-:W-:Y:S02]  /*6620*/  IADD3 R152, PT, PT, R162, R160, RZ ;  /* 0x000000a0a2987210 */ /* 0x000fe40007ffe0ff */
[-C--:B------:R-:W-:Y:S03]  /*6630*/  HMMA.16816.F32 R60, R144, R154.reuse, R60 ;  /* 0x0000009a903c723c */ /* 0x080fe6000000183c */
[----:B------:R-:W-:Y:S01]  /*6640*/  IADD3 R164, PT, PT, R160, R157, RZ ;  /* 0x0000009da0a47210 */ /* 0x000fe20007ffe0ff */
[----:B------:R-:W-:Y:S04]  /*6650*/  LDSM.16.M88.4 R132, [R152+0x8000] ;  /* 0x008000009884783b */ /* 0x000fe80000000200 */
[----:B------:R-:W-:Y:S04]  /*6660*/  HMMA.16816.F32 R64, R136, R154, R64 ;  /* 0x0000009a8840723c */ /* 0x000fe80000001840 */
[----:B------:R-:W1:Y:S01]  /*6670*/  LDSM.16.M88.4 R140, [R164+0x10000] ;  /* 0x01000000a48c783b */ /* 0x000e620000000200 */
[----:B------:R-:W-:Y:S02]  /*6680*/  MOV R155, R184 ;  /* 0x000000b8009b7202 */ /* 0x000fe40000000f00 */
[C---:B------:R-:W-:Y:S05]  /*6690*/  IADD3 R184, PT, PT, R3.reuse, R164, RZ ;  /* 0x000000a403b87210 */ /* 0x040fea0007ffe0ff */
[----:B------:R-:W2:Y:S08]  /*66a0*/  LDSM.16.M88.4 R144, [R152+0xa000] ;  /* 0x00a000009890783b */ /* 0x000eb00000000200 */
[----:B------:R-:W3:Y:S08]  /*66b0*/  LDSM.16.M88.4 R136, [R164+0x10800] ;  /* 0x01080000a488783b */ /* 0x000ef00000000200 */
[----:B------:R-:W-:Y:S01]  /*66c0*/  LDSM.16.M88.4 R148, [R164+0x11800] ;  /* 0x01180000a494783b */ /* 0x000fe20000000200 */
        /* <DEDUP_REMOVED lines=8> */
[C---:B------:R-:W-:Y:S08]  /*6750*/  HMMA.16816.F32 R32, R132.reuse, R138, R32 ;  /* 0x0000008a8420723c */ /* 0x040ff00000001820 */
[-C--:B-1----:R-:W-:Y:S08]  /*6760*/  HMMA.16816.F32 R36, R132, R140.reuse, R36 ;  /* 0x0000008c8424723c */ /* 0x082ff00000001824 */
[C---:B------:R-:W-:Y:S08]  /*6770*/  HMMA.16816.F32 R40, R144.reuse, R140, R40 ;  /* 0x0000008c9028723c */ /* 0x040ff00000001828 */
[-C--:B------:R-:W-:Y:S08]  /*6780*/  HMMA.16816.F32 R44, R144, R142.reuse, R44 ;  /* 0x0000008e902c723c */ /* 0x080ff0000000182c */
[C---:B------:R-:W-:Y:S01]  /*6790*/  HMMA.16816.F32 R48, R132.reuse, R142, R48 ;  /* 0x0000008e8430723c */ /* 0x040fe20000001830 */
[----:B------:R-:W-:Y:S07]  /*67a0*/  LDSM.16.M88.4 R140, [R184+0x10000] ;  /* 0x01000000b88c783b */ /* 0x000fee0000000200 */
[-C--:B------:R-:W-:Y:S08]  /*67b0*/  HMMA.16816.F32 R52, R132, R148.reuse, R52 ;  /* 0x000000948434723c */ /* 0x080ff00000001834 */
[C---:B------:R-:W-:Y:S04]  /*67c0*/  HMMA.16816.F32 R56, R144.reuse, R148, R56 ;  /* 0x000000949038723c */ /* 0x040fe80000001838 */
[----:B------:R-:W-:Y:S02]  /*67d0*/  IADD3 R148, PT, PT, R3, R152, RZ ;  /* 0x0000009803947210 */ /* 0x000fe40007ffe0ff */
[----:B------:R-:W-:Y:S02]  /*67e0*/  SHF.L.U32 R149, R158, 0x6, RZ ;  /* 0x000000069e957819 */ /* 0x000fe400000006ff */
[-C--:B------:R-:W-:Y:S01]  /*67f0*/  HMMA.16816.F32 R60, R144, R150.reuse, R60 ;  /* 0x00000096903c723c */ /* 0x080fe2000000183c */
[----:B------:R-:W1:Y:S07]  /*6800*/  LDSM.16.M88.4 R136, [R148+0x8000] ;  /* 0x008000009488783b */ /* 0x000e6e0000000200 */
[----:B------:R-:W-:Y:S01]  /*6810*/  HMMA.16816.F32 R64, R132, R150, R64 ;  /* 0x000000968440723c */ /* 0x000fe20000001840 */
[----:B------:R2:W3:Y:S03]  /*6820*/  LDSM.16.M88.4 R144, [R148+0xa000] ;  /* 0x00a000009490783b */ /* 0x0004e60000000200 */
[----:B------:R-:W-:Y:S04]  /*6830*/  LOP3.LUT R150, R149, 0x1c0, RZ, 0xc0, !PT ;  /* 0x000001c095967812 */ /* 0x000fe800078ec0ff */
[----:B------:R-:W-:Y:S01]  /*6840*/  LOP3.LUT R150, R150, 0x38, R159, 0xf8, !PT ;  /* 0x0000003896967812 */ /* 0x000fe200078ef89f */
[----:B------:R-:W4:Y:S01]  /*6850*/  LDSM.16.M88.4 R132, [R184+0x10800] ;  /* 0x01080000b884783b */ /* 0x000f220000000200 */
[--C-:B--2---:R-:W-:Y:S04]  /*6860*/  SHF.R.U32.HI R148, RZ, 0x4, R158.reuse ;  /* 0x00000004ff947819 */ /* 0x104fe8000001169e */
[----:B------:R-:W-:Y:S04]  /*6870*/  LOP3.LUT R148, R148, 0x8, RZ, 0xc0, !PT ;  /* 0x0000000894947812 */ /* 0x000fe800078ec0ff */
[--C-:B------:R-:W-:Y:S01]  /*6880*/  LOP3.LUT R151, R148, 0x10, R158.reuse, 0xf8, !PT ;  /* 0x0000001094977812 */ /* 0x100fe200078ef89e */
[-C--:B-1----:R-:W-:Y:S08]  /*6890*/  HMMA.16816.F32 R4, R136, R140.reuse, R4 ;  /* 0x0000008c8804723c */ /* 0x082ff00000001804 */
[C---:B---3--:R-:W-:Y:S04]  /*68a0*/  HMMA.16816.F32 R8, R144.reuse, R140, R8 ;  /* 0x0000008c9008723c */ /* 0x048fe80000001808 */
[----:B------:R-:W-:Y:S02]  /*68b0*/  SHF.R.U32.HI R140, RZ, 0x1, R158 ;  /* 0x00000001ff8c7819 */ /* 0x000fe4000001169e */
[----:B------:R-:W-:Y:S02]  /*68c0*/  LOP3.LUT R141, R151, R150, RZ, 0x3c, !PT ;  /* 0x00000096978d7212 */ /* 0x000fe400078e3cff */
[-C--:B------:R-:W-:Y:S03]  /*68d0*/  HMMA.16816.F32 R12, R144, R142.reuse, R12 ;  /* 0x0000008e900c723c */ /* 0x080fe6000000180c */
[----:B-----5:R-:W-:Y:S01]  /*68e0*/  FADD.FTZ R5, -R202, R5 ;  /* 0x00000005ca057221 */ /* 0x020fe20000010100 */
[C---:B------:R-:W-:Y:S01]  /*68f0*/  FADD.FTZ R6, -R201.reuse, R6 ;  /* 0x00000006c9067221 */ /* 0x040fe20000010100 */
[----:B------:R-:W-:Y:S01]  /*6900*/  FADD.FTZ R7, -R201, R7 ;  /* 0x00000007c9077221 */ /* 0x000fe20000010100 */
[----:B------:R-:W-:Y:S01]  /*6910*/  LOP3.LUT R140, R140, 0x30, RZ, 0xc0, !PT ;  /* 0x000000308c8c7812 */ /* 0x000fe200078ec0ff */
[----:B------:R-:W-:Y:S01]  /*6920*/  FMUL.FTZ R5, R225, R5 ;  /* 0x00000005e1057220 */ /* 0x000fe20000410000 */
[----:B------:R-:W-:Y:S01]  /*6930*/  FMUL.FTZ R6, R228, R6 ;  /* 0x00000006e4067220 */ /* 0x000fe20000410000 */
[----:B------:R-:W-:Y:S01]  /*6940*/  FMUL.FTZ R7, R230, R7 ;  /* 0x00000007e6077220 */ /* 0x000fe20000410000 */
[----:B------:R-:W-:Y:S01]  /*6950*/  LOP3.LUT R150, R140, 0x8, R158, 0xf8, !PT ;  /* 0x000000088c967812 */ /* 0x000fe200078ef89e */
[C---:B------:R-:W-:Y:S04]  /*6960*/  HMMA.16816.F32 R16, R136.reuse, R142, R16 ;  /* 0x0000008e8810723c */ /* 0x040fe80000001810 */
[----:B------:R-:W-:Y:S01]  /*6970*/  F2FP.F16.F32.PACK_AB R143, R7, R6 ;  /* 0x00000006078f723e */ /* 0x000fe200000000ff */
[C---:B------:R-:W-:Y:S01]  /*6980*/  FADD.FTZ R8, -R200.reuse, R8 ;  /* 0x00000008c8087221 */ /* 0x040fe20000010100 */
[C---:B------:R-:W-:Y:S01]  /*6990*/  FADD.FTZ R10, -R197.reuse, R10 ;  /* 0x0000000ac50a7221 */ /* 0x040fe20000010100 */
[----:B------:R-:W-:Y:S01]  /*69a0*/  FADD.FTZ R11, -R197, R11 ;  /* 0x0000000bc50b7221 */ /* 0x000fe20000010100 */
[----:B------:R-:W-:Y:S01]  /*69b0*/  FADD.FTZ R12, -R200, R12 ;  /* 0x0000000cc80c7221 */ /* 0x000fe20000010100 */
[----:B------:R-:W-:Y:S01]  /*69c0*/  FMUL.FTZ R232, R232, R8 ;  /* 0x00000008e8e87220 */ /* 0x000fe20000410000 */
[----:B------:R-:W-:Y:S01]  /*69d0*/  FMUL.FTZ R10, R238, R10 ;  /* 0x0000000aee0a7220 */ /* 0x000fe20000410000 */
[----:B------:R-:W-:Y:S01]  /*69e0*/  FMUL.FTZ R11, R241, R11 ;  /* 0x0000000bf10b7220 */ /* 0x000fe20000410000 */
[----:B------:R-:W-:Y:S01]  /*69f0*/  FADD.FTZ R4, -R202, R4 ;  /* 0x00000004ca047221 */ /* 0x000fe20000010100 */
[----:B------:R-:W-:Y:S01]  /*6a00*/  LOP3.LUT R141, R141, 0x200, R149, 0xf8, !PT ;  /* 0x000002008d8d7812 */ /* 0x000fe200078ef895 */
[----:B------:R-:W-:Y:S01]  /*6a10*/  FADD.FTZ R9, -R200, R9 ;  /* 0x00000009c8097221 */ /* 0x000fe20000010100 */
[----:B------:R-:W-:Y:S01]  /*6a20*/  LOP3.LUT R149, R150, 0x1c0, R149, 0xf8, !PT ;  /* 0x000001c096957812 */ /* 0x000fe200078ef895 */
[----:B------:R-:W-:Y:S01]  /*6a30*/  FMUL.FTZ R4, R220, R4 ;  /* 0x00000004dc047220 */ /* 0x000fe20000410000 */
[-C--:B----4-:R-:W-:Y:S03]  /*6a40*/  HMMA.16816.F32 R20, R136, R132.reuse, R20 ;  /* 0x000000848814723c */ /* 0x090fe60000001814 */
[----:B------:R-:W-:Y:S01]  /*6a50*/  FADD.FTZ R8, -R202, R17 ;  /* 0x00000011ca087221 */ /* 0x000fe20000010100 */
[----:B------:R-:W-:Y:S01]  /*6a60*/  F2FP.F16.F32.PACK_AB R150, R5, R4 ;  /* 0x000000040596723e */ /* 0x000fe200000000ff */
[----:B------:R-:W-:Y:S01]  /*6a70*/  FADD.FTZ R4, -R197, R15 ;  /* 0x0000000fc5047221 */ /* 0x000fe20000010100 */
[----:B------:R-:W-:Y:S01]  /*6a80*/  FMUL.FTZ R9, R236, R9 ;  /* 0x00000009ec097220 */ /* 0x000fe20000410000 */
[----:B------:R-:W-:Y:S01]  /*6a90*/  FMUL.FTZ R173, R173, R8 ;  /* 0x00000008adad7220 */ /* 0x000fe20000410000 */
[----:B------:R-:W-:Y:S01]  /*6aa0*/  FMUL.FTZ R15, R231, R12 ;  /* 0x0000000ce70f7220 */ /* 0x000fe20000410000 */
[----:B------:R-:W-:Y:S01]  /*6ab0*/  FMUL.FTZ R240, R240, R4 ;  /* 0x00000004f0f07220 */ /* 0x000fe20000410000 */
[C---:B------:R-:W-:Y:S01]  /*6ac0*/  HMMA.16816.F32 R24, R144.reuse, R132, R24 ;  /* 0x000000849018723c */ /* 0x040fe20000001818 */
[----:B------:R-:W1:Y:S03]  /*6ad0*/  LDSM.16.M88.4 R4, [R184+0x11000] ;  /* 0x01100000b804783b */ /* 0x000e660000000200 */
[----:B------:R-:W-:Y:S01]  /*6ae0*/  F2FP.F16.F32.PACK_AB R12, R11, R10 ;  /* 0x0000000a0b0c723e */ /* 0x000fe200000000ff */
[----:B------:R-:W-:Y:S01]  /*6af0*/  FADD.FTZ R13, -R200, R13 ;  /* 0x0000000dc80d7221 */ /* 0x000fe20000010100 */
[----:B------:R-:W-:Y:S01]  /*6b00*/  FADD.FTZ R19, -R201, R19 ;  /* 0x00000013c9137221 */ /* 0x000fe20000010100 */
[----:B------:R-:W-:Y:S01]  /*6b10*/  LOP3.LUT R142, R159, 0x38, RZ, 0xc0, !PT ;  /* 0x000000389f8e7812 */ /* 0x000fe200078ec0ff */
[-C--:B------:R-:W-:Y:S03]  /*6b20*/  HMMA.16816.F32 R28, R144, R134.reuse, R28 ;  /* 0x00000086901c723c */ /* 0x080fe6000000181c */
[----:B------:R-:W-:Y:S01]  /*6b30*/  FMUL.FTZ R235, R235, R13 ;  /* 0x0000000debeb7220 */ /* 0x000fe20000410000 */
[----:B------:R-:W-:Y:S01]  /*6b40*/  F2FP.F16.F32.PACK_AB R13, R9, R232 ;  /* 0x000000e8090d723e */ /* 0x000fe200000000ff */
[----:B------:R-:W-:Y:S01]  /*6b50*/  FADD.FTZ R9, -R202, R16 ;  /* 0x00000010ca097221 */ /* 0x000fe20000010100 */
[C---:B------:R-:W-:Y:S01]  /*6b60*/  FADD.FTZ R22, -R201.reuse, R22 ;  /* 0x00000016c9167221 */ /* 0x040fe20000010100 */
[----:B------:R-:W-:Y:S01]  /*6b70*/  FADD.FTZ R23, -R201, R23 ;  /* 0x00000017c9177221 */ /* 0x000fe20000010100 */
[----:B------:R-:W-:Y:S01]  /*6b80*/  F2FP.F16.F32.PACK_AB R15, R235, R15 ;  /* 0x0000000feb0f723e */ /* 0x000fe200000000ff */
[----:B------:R-:W-:Y:S01]  /*6b90*/  FMUL.FTZ R17, R172, R9 ;  /* 0x00000009ac117220 */ /* 0x000fe20000410000 */
[----:B------:R-:W-:Y:S01]  /*6ba0*/  FADD.FTZ R16, -R201, R18 ;  /* 0x00000012c9107221 */ /* 0x000fe20000010100 */
[----:B------:R-:W2:Y:S01]  /*6bb0*/  LDSM.16.M88.4 R8, [R184+0x11800] ;  /* 0x01180000b808783b */ /* 0x000ea20000000200 */
[C---:B------:R-:W-:Y:S04]  /*6bc0*/  HMMA.16816.F32 R32, R136.reuse, R134, R32 ;  /* 0x000000868820723c */ /* 0x040fe80000001820 */
[C---:B------:R-:W-:Y:S01]  /*6bd0*/  FADD.FTZ R20, -R202.reuse, R20 ;  /* 0x00000014ca147221 */ /* 0x040fe20000010100 */
[----:B------:R-:W-:Y:S01]  /*6be0*/  FADD.FTZ R21, -R202, R21 ;  /* 0x00000015ca157221 */ /* 0x000fe20000010100 */
[----:B------:R-:W-:Y:S01]  /*6bf0*/  FMUL.FTZ R18, R213, R22 ;  /* 0x00000016d5127220 */ /* 0x000fe20000410000 */
[----:B------:R-:W-:Y:S01]  /*6c00*/  FMUL.FTZ R217, R217, R23 ;  /* 0x00000017d9d97220 */ /* 0x000fe20000410000 */
[C---:B------:R-:W-:Y:S01]  /*6c10*/  FADD.FTZ R14, -R197.reuse, R14 ;  /* 0x0000000ec50e7221 */ /* 0x040fe20000010100 */
[C---:B------:R-:W-:Y:S01]  /*6c20*/  FADD.FTZ R24, -R200.reuse, R24 ;  /* 0x00000018c8187221 */ /* 0x040fe20000010100 */
[C---:B------:R-:W-:Y:S01]  /*6c30*/  FADD.FTZ R25, -R200.reuse, R25 ;  /* 0x00000019c8197221 */ /* 0x040fe20000010100 */
[C---:B------:R-:W-:Y:S01]  /*6c40*/  FADD.FTZ R26, -R197.reuse, R26 ;  /* 0x0000001ac51a7221 */ /* 0x040fe20000010100 */
[C---:B------:R-:W-:Y:S01]  /*6c50*/  FADD.FTZ R27, -R197.reuse, R27 ;  /* 0x0000001bc51b7221 */ /* 0x040fe20000010100 */
[C---:B------:R-:W-:Y:S01]  /*6c60*/  FADD.FTZ R28, -R200.reuse, R28 ;  /* 0x0000001cc81c7221 */ /* 0x040fe20000010100 */
[----:B------:R-:W-:Y:S01]  /*6c70*/  FADD.FTZ R29, -R200, R29 ;  /* 0x0000001dc81d7221 */ /* 0x000fe20000010100 */
[C---:B------:R-:W-:Y:S01]  /*6c80*/  FADD.FTZ R30, -R197.reuse, R30 ;  /* 0x0000001ec51e7221 */ /* 0x040fe20000010100 */
[----:B------:R-:W-:Y:S01]  /*6c90*/  FADD.FTZ R31, -R197, R31 ;  /* 0x0000001fc51f7221 */ /* 0x000fe20000010100 */
[----:B------:R-:W-:Y:S01]  /*6ca0*/  FMUL.FTZ R177, R177, R19 ;  /* 0x00000013b1b17220 */ /* 0x000fe20000410000 */
[----:B------:R-:W-:Y:S01]  /*6cb0*/  FMUL.FTZ R19, R207, R20 ;  /* 0x00000014cf137220 */ /* 0x000fe20000410000 */
[C---:B------:R-:W-:Y:S01]  /*6cc0*/  FADD.FTZ R23, -R202.reuse, R32 ;  /* 0x00000020ca177221 */ /* 0x040fe20000010100 */
[----:B------:R-:W-:Y:S01]  /*6cd0*/  FADD.FTZ R33, -R202, R33 ;  /* 0x00000021ca217221 */ /* 0x000fe20000010100 */
[-C--:B-1----:R-:W-:Y:S03]  /*6ce0*/  HMMA.16816.F32 R36, R136, R4.reuse, R36 ;  /* 0x000000048824723c */ /* 0x082fe60000001824 */
[C---:B------:R-:W-:Y:S01]  /*6cf0*/  FADD.FTZ R22, -R201.reuse, R34 ;  /* 0x00000022c9167221 */ /* 0x040fe20000010100 */
[----:B------:R-:W-:Y:S01]  /*6d00*/  FADD.FTZ R35, -R201, R35 ;  /* 0x00000023c9237221 */ /* 0x000fe20000010100 */
[----:B------:R-:W-:Y:S01]  /*6d10*/  FMUL.FTZ R21, R210, R21 ;  /* 0x00000015d2157220 */ /* 0x000fe20000410000 */
[----:B------:R-:W-:Y:S01]  /*6d20*/  FMUL.FTZ R14, R237, R14 ;  /* 0x0000000eed0e7220 */ /* 0x000fe20000410000 */
[----:B------:R-:W-:Y:S01]  /*6d30*/  FMUL.FTZ R16, R175, R16 ;  /* 0x00000010af107220 */ /* 0x000fe20000410000 */
[C---:B------:R-:W-:Y:S04]  /*6d40*/  HMMA.16816.F32 R40, R144.reuse, R4, R40 ;  /* 0x000000049028723c */ /* 0x040fe80000001828 */
[----:B------:R-:W-:Y:S01]  /*6d50*/  FMUL.FTZ R219, R219, R24 ;  /* 0x00000018dbdb7220 */ /* 0x000fe20000410000 */
[----:B------:R-:W-:Y:S01]  /*6d60*/  FMUL.FTZ R25, R222, R25 ;  /* 0x00000019de197220 */ /* 0x000fe20000410000 */
[----:B------:R-:W-:Y:S01]  /*6d70*/  FMUL.FTZ R20, R227, R26 ;  /* 0x0000001ae3147220 */ /* 0x000fe20000410000 */
[----:B------:R-:W-:Y:S01]  /*6d80*/  FMUL.FTZ R27, R229, R27 ;  /* 0x0000001be51b7220 */ /* 0x000fe20000410000 */
        /* <DEDUP_REMOVED lines=11> */
[-C--:B--2---:R-:W-:Y:S03]  /*6e40*/  HMMA.16816.F32 R52, R136, R8.reuse, R52 ;  /* 0x000000088834723c */ /* 0x084fe60000001834 */
        /* <DEDUP_REMOVED lines=9> */
[----:B------:R-:W-:Y:S01]  /*6ee0*/  FADD.FTZ R51, -R201, R51 ;  /* 0x00000033c9337221 */ /* 0x000fe20000010100 */
[-C--:B------:R-:W-:Y:S03]  /*6ef0*/  HMMA.16816.F32 R60, R144, R10.reuse, R60 ;  /* 0x0000000a903c723c */ /* 0x080fe6000000183c */
[C---:B------:R-:W-:Y:S01]  /*6f00*/  FADD.FTZ R52, -R202.reuse, R52 ;  /* 0x00000034ca347221 */ /* 0x040fe20000010100 */
[----:B------:R-:W-:Y:S01]  /*6f10*/  F2FP.F16.F32.PACK_AB R19, R21, R19 ;  /* 0x000000131513723e */ /* 0x000fe200000000ff */
[----:B------:R-:W-:Y:S01]  /*6f20*/  FADD.FTZ R53, -R202, R53 ;  /* 0x00000035ca357221 */ /* 0x000fe20000010100 */
[C---:B------:R-:W-:Y:S01]  /*6f30*/  FADD.FTZ R54, -R201.reuse, R54 ;  /* 0x00000036c9367221 */ /* 0x040fe20000010100 */
[----:B------:R-:W-:Y:S01]  /*6f40*/  F2FP.F16.F32.PACK_AB R14, R240, R14 ;  /* 0x0000000ef00e723e */ /* 0x000fe200000000ff */
[----:B------:R-:W-:Y:S04]  /*6f50*/  HMMA.16816.F32 R64, R136, R10, R64 ;  /* 0x0000000a8840723c */ /* 0x000fe80000001840 */
[----:B------:R-:W-:Y:S01]  /*6f60*/  FADD.FTZ R55, -R201, R55 ;  /* 0x00000037c9377221 */ /* 0x000fe20000010100 */
[C---:B------:R-:W-:Y:S01]  /*6f70*/  FADD.FTZ R56, -R200.reuse, R56 ;  /* 0x00000038c8387221 */ /* 0x040fe20000010100 */
[----:B------:R-:W-:Y:S01]  /*6f80*/  F2FP.F16.F32.PACK_AB R17, R173, R17 ;  /* 0x00000011ad11723e */ /* 0x000fe200000000ff */
[C---:B------:R-:W-:Y:S01]  /*6f90*/  FADD.FTZ R57, -R200.reuse, R57 ;  /* 0x00000039c8397221 */ /* 0x040fe20000010100 */
[----:B------:R-:W-:Y:S01]  /*6fa0*/  FADD.FTZ R58, -R197, R58 ;  /* 0x0000003ac53a7221 */ /* 0x000fe20000010100 */
[----:B------:R-:W-:Y:S01]  /*6fb0*/  F2FP.F16.F32.PACK_AB R16, R177, R16 ;  /* 0x00000010b110723e */ /* 0x000fe200000000ff */
[----:B------:R-:W-:Y:S01]  /*6fc0*/  FADD.FTZ R59, -R197, R59 ;  /* 0x0000003bc53b7221 */ /* 0x000fe20000010100 */
[C---:B------:R-:W-:Y:S01]  /*6fd0*/  FADD.FTZ R60, -R200.reuse, R60 ;  /* 0x0000003cc83c7221 */ /* 0x040fe20000010100 */
[----:B------:R-:W-:Y:S01]  /*6fe0*/  F2FP.F16.F32.PACK_AB R18, R217, R18 ;  /* 0x00000012d912723e */ /* 0x000fe200000000ff */
[----:B------:R-:W-:Y:S01]  /*6ff0*/  FADD.FTZ R61, -R200, R61 ;  /* 0x0000003dc83d7221 */ /* 0x000fe20000010100 */
[----:B------:R-:W-:Y:S01]  /*7000*/  FADD.FTZ R62, -R197, R62 ;  /* 0x0000003ec53e7221 */ /* 0x000fe20000010100 */
[----:B------:R-:W-:Y:S01]  /*7010*/  F2FP.F16.F32.PACK_AB R21, R25, R219 ;  /* 0x000000db1915723e */ /* 0x000fe200000000ff */
[----:B------:R-:W-:Y:S01]  /*7020*/  FADD.FTZ R63, -R197, R63 ;  /* 0x0000003fc53f7221 */ /* 0x000fe20000010100 */
        /* <DEDUP_REMOVED lines=113> */
.L_x_645:
[----:B------:R-:W-:Y:S01]  /*7740*/  STS [R247+0x14000], R150 ;  /* 0x01400096f7007388 */ /* 0x000fe20000000800 */
[----:B------:R-:W-:Y:S01]  /*7750*/  IMAD.SHL.U32 R136, R158, 0x20, RZ ;  /* 0x000000209e887824 */ /* 0x000fe200078e00ff */
[--C-:B------:R-:W-:Y:S01]  /*7760*/  LOP3.LUT R137, R149, 0x38, R159.reuse, 0x78, !PT ;  /* 0x0000003895897812 */ /* 0x100fe200078e789f */
[----:B------:R-:W2:Y:S01]  /*7770*/  LDC R144, c[0x0][0x44c] ;  /* 0x00011300ff907b82 */ /* 0x000ea20000000800 */
[----:B------:R3:W-:Y:S01]  /*7780*/  STS [R247+0x14400], R143 ;  /* 0x0144008ff7007388 */ /* 0x0007e20000000800 */
[----:B------:R-:W-:Y:S02]  /*7790*/  LEA R139, R141, UR4, 0x1 ;  /* 0x000000048d8b7c11 */ /* 0x000fe4000f8e08ff */
[----:B------:R-:W-:Y:S01]  /*77a0*/  LOP3.LUT R137, R137, 0x200, R136, 0xf8, !PT ;  /* 0x0000020089897812 */ /* 0x000fe200078ef888 */
[----:B------:R-:W-:Y:S02]  /*77b0*/  STS [R245+0x14000], R17 ;  /* 0x01400011f5007388 */ /* 0x000fe40000000800 */
[----:B------:R-:W-:Y:S01]  /*77c0*/  IMAD.IADD R138, R139, 0x1, R160 ;  /* 0x000000018b8a7824 */ /* 0x000fe200078e02a0 */
[----:B------:R-:W-:Y:S01]  /*77d0*/  LEA R137, R137, UR4, 0x1 ;  /* 0x0000000489897c11 */ /* 0x000fe2000f8e08ff */
[----:B------:R-:W-:Y:S04]  /*77e0*/  STS [R245+0x14400], R16 ;  /* 0x01440010f5007388 */ /* 0x000fe80000000800 */
[----:B------:R-:W-:Y:S04]  /*77f0*/  STS [R247+0x16000], R13 ;  /* 0x0160000df7007388 */ /* 0x000fe80000000800 */
[----:B------:R-:W-:Y:S04]  /*7800*/  STS [R247+0x16400], R12 ;  /* 0x0164000cf7007388 */ /* 0x000fe80000000800 */
[----:B------:R-:W-:Y:S01]  /*7810*/  STS [R245+0x16000], R15 ;  /* 0x0160000ff5007388 */ /* 0x000fe20000000800 */
[----:B--2---:R-:W-:Y:S03]  /*7820*/  IMAD R144, R144, UR13, RZ ;  /* 0x0000000d90907c24 */ /* 0x004fe6000f8e02ff */
[----:B------:R-:W-:Y:S01]  /*7830*/  STS [R245+0x16400], R14 ;  /* 0x0164000ef5007388 */ /* 0x000fe20000000800 */
[----:B---3--:R-:W-:Y:S03]  /*7840*/  LOP3.LUT R143, R159, 0x1f8, RZ, 0xc0, !PT ;  /* 0x000001f89f8f7812 */ /* 0x008fe600078ec0ff */
[----:B------:R-:W-:Y:S01]  /*7850*/  STS [R244+0x14000], R19 ;  /* 0x01400013f4007388 */ /* 0x000fe20000000800 */
[----:B------:R-:W-:Y:S03]  /*7860*/  LOP3.LUT R143, R143, 0x38, R158, 0x78, !PT ;  /* 0x000000388f8f7812 */ /* 0x000fe600078e789e */
[----:B------:R-:W-:Y:S01]  /*7870*/  STS [R244+0x14400], R18 ;  /* 0x01440012f4007388 */ /* 0x000fe20000000800 */
[----:B------:R-:W-:Y:S03]  /*7880*/  LOP3.LUT R143, R143, 0x1e00, R159, 0xf8, !PT ;  /* 0x00001e008f8f7812 */ /* 0x000fe600078ef89f */
[----:B------:R-:W-:Y:S01]  /*7890*/  STS [R243+0x14000], R23 ;  /* 0x01400017f3007388 */ /* 0x000fe20000000800 */
[----:B------:R-:W-:Y:S03]  /*78a0*/  LEA R143, R143, UR4, 0x1 ;  /* 0x000000048f8f7c11 */ /* 0x000fe6000f8e08ff */
[----:B------:R-:W-:Y:S04]  /*78b0*/  STS [R243+0x14400], R22 ;  /* 0x01440016f3007388 */ /* 0x000fe80000000800 */
[----:B------:R-:W-:Y:S04]  /*78c0*/  STS [R244+0x16000], R21 ;  /* 0x01600015f4007388 */ /* 0x000fe80000000800 */
[----:B------:R-:W-:Y:S04]  /*78d0*/  STS [R244+0x16400], R20 ;  /* 0x01640014f4007388 */ /* 0x000fe80000000800 */
[----:B------:R-:W-:Y:S04]  /*78e0*/  STS [R243+0x16000], R5 ;  /* 0x01600005f3007388 */ /* 0x000fe80000000800 */
[----:B------:R-:W-:Y:S04]  /*78f0*/  STS [R243+0x16400], R4 ;  /* 0x01640004f3007388 */ /* 0x000fe80000000800 */
        /* <DEDUP_REMOVED lines=17> */
[----:B------:R-:W-:Y:S04]  /*7a10*/  LDSM.16.MT88.4 R4, [R137+0x1c000] ;  /* 0x01c000008904783b */ /* 0x000fe80000004200 */
[----:B-1----:R-:W1:Y:S04]  /*7a20*/  LDSM.16.MT88.4 R8, [R139+0x8000] ;  /* 0x008000008b08783b */ /* 0x002e680000004200 */
[----:B------:R-:W2:Y:S04]  /*7a30*/  LDSM.16.MT88.4 R12, [R137+0x20000] ;  /* 0x02000000890c783b */ /* 0x000ea80000004200 */
        /* <DEDUP_REMOVED lines=30> */
[----:B------:R-:W5:Y:S04]  /*7c20*/  LDSM.16.MT88.4 R20, [R137+0x1e000] ;  /* 0x01e000008914783b */ /* 0x000f680000004200 */
[----:B------:R-:W5:Y:S03]  /*7c30*/  LDSM.16.MT88.4 R32, [R137+0x22000] ;  /* 0x022000008920783b */ /* 0x000f660000004200 */
        /* <DEDUP_REMOVED lines=24> */
[-C--:B-----5:R-:W-:Y:S08]  /*7dc0*/  HMMA.16816.F32 R68, R20, R28.reuse, R68 ;  /* 0x0000001c1444723c */ /* 0x0a0ff00000001844 */
[C---:B------:R-:W-:Y:S08]  /*7dd0*/  HMMA.16816.F32 R72, R32.reuse, R28, R72 ;  /* 0x0000001c2048723c */ /* 0x040ff00000001848 */
[-C--:B------:R-:W-:Y:S08]  /*7de0*/  HMMA.16816.F32 R76, R32, R30.reuse, R76 ;  /* 0x0000001e204c723c */ /* 0x080ff0000000184c */
[C---:B------:R-:W-:Y:S01]  /*7df0*/  HMMA.16816.F32 R80, R20.reuse, R30, R80 ;  /* 0x0000001e1450723c */ /* 0x040fe20000001850 */
[----:B------:R-:W5:Y:S07]  /*7e00*/  LDSM.16.MT88.4 R28, [R138+0xb000] ;  /* 0x00b000008a1c783b */ /* 0x000f6e0000004200 */
        /* <DEDUP_REMOVED lines=21> */
[-C--:B-----5:R-:W-:Y:S08]  /*7f60*/  HMMA.16816.F32 R84, R4, R28.reuse, R84 ;  /* 0x0000001c0454723c */ /* 0x0a0ff00000001854 */
[C---:B------:R-:W-:Y:S08]  /*7f70*/  HMMA.16816.F32 R88, R24.reuse, R28, R88 ;  /* 0x0000001c1858723c */ /* 0x040ff00000001858 */
[-C--:B------:R-:W-:Y:S08]  /*7f80*/  HMMA.16816.F32 R92, R24, R30.reuse, R92 ;  /* 0x0000001e185c723c */ /* 0x080ff0000000185c */
[----:B------:R-:W-:Y:S04]  /*7f90*/  HMMA.16816.F32 R96, R4, R30, R96 ;  /* 0x0000001e0460723c */ /* 0x000fe80000001860 */
[----:B------:R-:W-:Y:S04]  /*7fa0*/  IMAD.U32 R4, R144, -0x80, RZ ;  /* 0xffffff8090047824 */ /* 0x000fe800078e00ff */
[-C--:B-1----:R-:W-:Y:S05]  /*7fb0*/  HMMA.16816.F32 R68, R12, R20.reuse, R68 ;  /* 0x000000140c44723c */ /* 0x082fea0000001844 */
[C---:B------:R-:W-:Y:S03]  /*7fc0*/  LEA R198, P0, R4.reuse, R198, 0x2 ;  /* 0x000000c604c67211 */ /* 0x040fe600078010ff */
[C---:B------:R-:W-:Y:S04]  /*7fd0*/  HMMA.16816.F32 R72, R32.reuse, R20, R72 ;  /* 0x000000142048723c */ /* 0x040fe80000001848 */
[----:B------:R-:W-:Y:S04]  /*7fe0*/  LEA.HI.X.SX32 R199, R4, R199, 0x2, P0 ;  /* 0x000000c704c77211 */ /* 0x000fe800000f16ff */
        /* <DEDUP_REMOVED lines=10> */
[C---:B------:R-:W-:Y:S05]  /*8090*/  ISETP.GE.AND P1, PT, R142.reuse, UR5, PT ;  /* 0x000000058e007c0c */ /* 0x040fea000bf26270 */
[----:B------:R-:W2:Y:S01]  /*80a0*/  LDC R4, c[0x0][0x594] ;  /* 0x00016500ff047b82 */ /* 0x000ea20000000800 */
[C---:B-1----:R-:W-:Y:S02]  /*80b0*/  IMAD.SHL.U32 R6, R5.reuse, 0x80, RZ ;  /* 0x0000008005067824 */ /* 0x042fe400078e00ff */
[----:B------:R-:W-:Y:S02]  /*80c0*/  IMAD.SHL.U32 R12, R5, 0x40, RZ ;  /* 0x00000040050c7824 */ /* 0x000fe400078e00ff */
[----:B------:R-:W-:Y:S01]  /*80d0*/  IMAD.X R6, RZ, RZ, ~R6, P0 ;  /* 0x000000ffff067224 */ /* 0x000fe200000e0e06 */
[----:B------:R-:W-:Y:S04]  /*80e0*/  ISETP.GE.AND P0, PT, R142, UR5, PT ;  /* 0x000000058e007c0c */ /* 0x000fe8000bf06270 */
[----:B------:R-:W-:Y:S04]  /*80f0*/  SHF.R.S64 R7, R7, 0x1f, R6 ;  /* 0x0000001f07077819 */ /* 0x000fe80000001006 */
[----:B------:R-:W-:Y:S04]  /*8100*/  IADD3 R189, P2, PT, R7, R189, RZ ;  /* 0x000000bd07bd7210 */ /* 0x000fe80007f5e0ff */
[----:B------:R-:W-:Y:S01]  /*8110*/  LEA.HI.X.SX32 R188, R6, R188, 0x1, P2 ;  /* 0x000000bc06bc7211 */ /* 0x000fe200010f0eff */
[----:B------:R-:W-:Y:S01]  /*8120*/  @!P1 IMAD.MOV.U32 R8, RZ, RZ, R189 ;  /* 0x000000ffff089224 */ /* 0x000fe200078e00bd */
[----:B------:R-:W-:Y:S02]  /*8130*/  IADD3 R14, P2, PT, R12, R189, RZ ;  /* 0x000000bd0c0e7210 */ /* 0x000fe40007f5e0ff */
[C---:B--2---:R-:W-:Y:S01]  /*8140*/  SHF.L.U64.HI R6, R5.reuse, 0x6, R4 ;  /* 0x0000000605067819 */ /* 0x044fe20000010204 */
[--C-:B------:R-:W-:Y:S01]  /*8150*/  @!P1 IMAD.MOV.U32 R9, RZ, RZ, R188.reuse ;  /* 0x000000ffff099224 */ /* 0x100fe200078e00bc */
[----:B------:R-:W-:Y:S03]  /*8160*/  @!P0 IADD3 R12, P3, PT, R14, R12, RZ ;  /* 0x0000000c0e0c8210 */ /* 0x000fe60007f7e0ff */
[----:B------:R-:W-:Y:S01]  /*8170*/  IMAD.X R15, R6, 0x1, R188, P2 ;  /* 0x00000001060f7824 */ /* 0x000fe200010e06bc */
[----:B------:R-:W-:Y:S01]  /*8180*/  @!PT LDS RZ, [RZ] ;  /* 0x00000000fffff984 */ /* 0x000fe20000000800 */
[----:B------:R-:W-:Y:S01]  /*8190*/  @!PT LDS RZ, [RZ] ;  /* 0x00000000fffff984 */ /* 0x000fe20000000800 */
[----:B------:R-:W-:Y:S01]  /*81a0*/  @!PT LDS RZ, [RZ] ;  /* 0x00000000fffff984 */ /* 0x000fe20000000800 */
[----:B------:R1:W-:Y:S01]  /*81b0*/  @!P1 LDGSTS.E.BYPASS.LTC128B.128 [R143+0x8000], desc[UR34][R8.64] ;  /* 0x08000000088f9fae */ /* 0x0003e2000b981a22 */
[----:B------:R-:W-:Y:S02]  /*81c0*/  @!P0 LEA R10, P2, R5, R14, 0x7 ;  /* 0x0000000e050a8211 */ /* 0x000fe400078438ff */
[----:B------:R-:W-:Y:S01]  /*81d0*/  @!P0 IMAD.X R13, R15, 0x1, R6, P3 ;  /* 0x000000010f0d8824 */ /* 0x000fe200018e0606 */
[----:B------:R1:W-:Y:S01]  /*81e0*/  @P1 STS.128 [R143+0x8000], RZ ;  /* 0x008000ff8f001388 */ /* 0x0003e20000000c00 */
[----:B------:R-:W-:Y:S03]  /*81f0*/  @!P0 LEA.HI.X R11, R5, R15, R4, 0x7, P2 ;  /* 0x0000000f050b8211 */ /* 0x000fe600010f3c04 */
        /* <DEDUP_REMOVED lines=16> */
.L_x_646:
[----:B------:R-:W-:Y:S01]  /*8300*/  LDSM.16.M88.4 R32, [R162+0x14000] ;  /* 0x01400000a220783b */ /* 0x000fe20000000200 */
[----:B------:R-:W-:Y:S01]  /*8310*/  IMAD.IADD R141, R160, 0x1, R161 ;  /* 0x00000001a08d7824 */ /* 0x000fe200078e02a1 */
[----:B------:R-:W-:Y:S01]  /*8320*/  PLOP3.LUT P2, PT, PT, PT, UP0, 0x80, 0x8 ;  /* 0x000000000008781c */ /* 0x000fe20003f4f008 */
[----:B------:R-:W-:Y:S02]  /*8330*/  @UP0 UIADD3 UR14, UP1, UPT, UR52, -0x200, URZ ;  /* 0xfffffe00340e0890 */ /* 0x000fe4000ff3e0ff */
[----:B------:R-:W2:Y:S01]  /*8340*/  LDSM.16.MT88.4 R16, [R139+0xc000] ;  /* 0x00c000008b10783b */ /* 0x000ea20000004200 */
[----:B------:R-:W-:Y:S02]  /*8350*/  ULOP3.LUT UR9, UR46, 0x1, URZ, 0xc0, !UPT ;  /* 0x000000012e097892 */ /* 0x000fe4000f8ec0ff */
[----:B------:R-:W-:Y:S02]  /*8360*/  @UP0 UIADD3.X UR12, UPT, UPT, UR53, -0x1, URZ, UP1, !UPT ;  /* 0xffffffff350c0890 */ /* 0x000fe40008ffe4ff */
[----:B------:R-:W1:Y:S01]  /*8370*/  LDSM.16.M88.4 R28, [R162+0x16000] ;  /* 0x01600000a21c783b */ /* 0x000e620000000200 */
[----:B------:R-:W-:Y:S04]  /*8380*/  @UP0 UIADD3 UR10, UP1, UPT, UR10, -0x200, URZ ;  /* 0xfffffe000a0a0890 */ /* 0x000fe8000ff3e0ff */
[----:B------:R-:W3:Y:S01]  /*8390*/  LDSM.16.MT88.4 R36, [R138+0xc000] ;  /* 0x00c000008a24783b */ /* 0x000ee20000004200 */
[----:B------:R-:W-:Y:S02]  /*83a0*/  @UP0 UIADD3.X UR11, UPT, UPT, UR11, -0x1, URZ, UP1, !UPT ;  /* 0xffffffff0b0b0890 */ /* 0x000fe40008ffe4ff */
[----:B------:R-:W-:Y:S02]  /*83b0*/  UISETP.NE.U32.AND UP1, UPT, UR9, 0x1, UPT ;  /* 0x000000010900788c */ /* 0x000fe4000bf25070 */
[----:B------:R-:W-:Y:S04]  /*83c0*/  LDSM.16.M88.4 R40, [R161+0x14000] ;  /* 0x01400000a128783b */ /* 0x000fe80000000200 */
[----:B------:R-:W-:Y:S01]  /*83d0*/  PLOP3.LUT P1, PT, PT, PT, UP1, 0x80, 0x8 ;  /* 0x000000000008781c */ /* 0x000fe20003f2f018 */
[----:B------:R-:W4:Y:S05]  /*83e0*/  LDSM.16.MT88.4 R44, [R139+0xc800] ;  /* 0x00c800008b2c783b */ /* 0x000f2a0000004200 */
[----:B------:R-:W4:Y:S05]  /*83f0*/  LDSM.16.M88.4 R48, [R161+0x16000] ;  /* 0x01600000a130783b */ /* 0x000f2a0000000200 */
[----:B------:R-:W4:Y:S05]  /*8400*/  LDSM.16.MT88.4 R52, [R138+0xc800] ;  /* 0x00c800008a34783b */ /* 0x000f2a0000004200 */
[----:B------:R-:W-:Y:S01]  /*8410*/  LDSM.16.M88.4 R56, [R152+0x14000] ;  /* 0x014000009838783b */ /* 0x000fe20000000200 */
[-C--:B--2---:R-:W-:Y:S04]  /*8420*/  HMMA.16816.F32 R4, R32, R16.reuse, RZ ;  /* 0x000000102004723c */ /* 0x084fe800000018ff */
[----:B------:R-:W2:Y:S05]  /*8430*/  LDSM.16.MT88.4 R60, [R139+0xd000] ;  /* 0x00d000008b3c783b */ /* 0x000eaa0000004200 */
[----:B------:R-:W2:Y:S01]  /*8440*/  LDSM.16.M88.4 R64, [R152+0x16000] ;  /* 0x016000009840783b */ /* 0x000ea20000000200 */
[C---:B-1----:R-:W-:Y:S04]  /*8450*/  HMMA.16816.F32 R8, R28.reuse, R16, RZ ;  /* 0x000000101c08723c */ /* 0x042fe800000018ff */
[----:B------:R-:W1:Y:S04]  /*8460*/  LDSM.16.MT88.4 R132, [R138+0xd000] ;  /* 0x00d000008a84783b */ /* 0x000e680000004200 */
[-C--:B------:R-:W-:Y:S08]  /*8470*/  HMMA.16816.F32 R12, R28, R18.reuse, RZ ;  /* 0x000000121c0c723c */ /* 0x080ff000000018ff */
[C---:B------:R-:W-:Y:S08]  /*8480*/  HMMA.16816.F32 R16, R32.reuse, R18, RZ ;  /* 0x000000122010723c */ /* 0x040ff000000018ff */
[-C--:B---3--:R-:W-:Y:S08]  /*8490*/  HMMA.16816.F32 R20, R32, R36.reuse, RZ ;  /* 0x000000242014723c */ /* 0x088ff000000018ff */
[C---:B------:R-:W-:Y:S08]  /*84a0*/  HMMA.16816.F32 R24, R28.reuse, R36, RZ ;  /* 0x000000241c18723c */ /* 0x040ff000000018ff */
[-C--:B------:R-:W-:Y:S08]  /*84b0*/  HMMA.16816.F32 R28, R28, R38.reuse, RZ ;  /* 0x000000261c1c723c */ /* 0x080ff000000018ff */
[----:B------:R-:W-:Y:S01]  /*84c0*/  HMMA.16816.F32 R32, R32, R38, RZ ;  /* 0x000000262020723c */ /* 0x000fe200000018ff */
[----:B------:R-:W-:Y:S07]  /*84d0*/  LDSM.16.M88.4 R36, [R141+0x14000] ;  /* 0x014000008d24783b */ /* 0x000fee0000000200 */
[-C--:B----4-:R-:W-:Y:S08]  /*84e0*/  HMMA.16816.F32 R4, R40, R44.reuse, R4 ;  /* 0x0000002c2804723c */ /* 0x090ff00000001804 */
[C---:B------:R-:W-:Y:S08]  /*84f0*/  HMMA.16816.F32 R8, R48.reuse, R44, R8 ;  /* 0x0000002c3008723c */ /* 0x040ff00000001808 */
[-C--:B------:R-:W-:Y:S08]  /*8500*/  HMMA.16816.F32 R12, R48, R46.reuse, R12 ;  /* 0x0000002e300c723c */ /* 0x080ff0000000180c */
[C---:B------:R-:W-:Y:S01]  /*8510*/  HMMA.16816.F32 R16, R40.reuse, R46, R16 ;  /* 0x0000002e2810723c */ /* 0x040fe20000001810 */
[----:B------:R-:W3:Y:S07]  /*8520*/  LDSM.16.MT88.4 R44, [R139+0xd800] ;  /* 0x00d800008b2c783b */ /* 0x000eee0000004200 */
[-C--:B------:R-:W-:Y:S08]  /*8530*/  HMMA.16816.F32 R20, R40, R52.reuse, R20 ;  /* 0x000000342814723c */ /* 0x080ff00000001814 */
[C---:B------:R-:W-:Y:S08]  /*8540*/  HMMA.16816.F32 R24, R48.reuse, R52, R24 ;  /* 0x000000343018723c */ /* 0x040ff00000001818 */
[-C--:B------:R-:W-:Y:S01]  /*8550*/  HMMA.16816.F32 R28, R48, R54.reuse, R28 ;  /* 0x00000036301c723c */ /* 0x080fe2000000181c */
[----:B------:R-:W4:Y:S07]  /*8560*/  LDSM.16.M88.4 R48, [R141+0x16000] ;  /* 0x016000008d30783b */ /* 0x000f2e0000000200 */
[----:B------:R-:W-:Y:S01]  /*8570*/  HMMA.16816.F32 R32, R40, R54, R32 ;  /* 0x000000362820723c */ /* 0x000fe20000001820 */
[----:B------:R-:W4:Y:S05]  /*8580*/  LDSM.16.MT88.4 R40, [R138+0xd800] ;  /* 0x00d800008a28783b */ /* 0x000f2a0000004200 */
[----:B------:R-:W-:Y:S02]  /*8590*/  LDSM.16.M88.4 R52, [R162+0x18000] ;  /* 0x01800000a234783b */ /* 0x000fe40000000200 */
[-C--:B--2---:R-:W-:Y:S08]  /*85a0*/  HMMA.16816.F32 R4, R56, R60.reuse, R4 ;  /* 0x0000003c3804723c */ /* 0x084ff00000001804 */
[C---:B------:R-:W-:Y:S08]  /*85b0*/  HMMA.16816.F32 R8, R64.reuse, R60, R8 ;  /* 0x0000003c4008723c */ /* 0x040ff00000001808 */
[-C--:B------:R-:W-:Y:S08]  /*85c0*/  HMMA.16816.F32 R12, R64, R62.reuse, R12 ;  /* 0x0000003e400c723c */ /* 0x080ff0000000180c */
[C---:B------:R-:W-:Y:S01]  /*85d0*/  HMMA.16816.F32 R16, R56.reuse, R62, R16 ;  /* 0x0000003e3810723c */ /* 0x040fe20000001810 */
[----:B------:R-:W2:Y:S07]  /*85e0*/  LDSM.16.MT88.4 R60, [R139+0xe000] ;  /* 0x00e000008b3c783b */ /* 0x000eae0000004200 */
[-C--:B-1----:R-:W-:Y:S08]  /*85f0*/  HMMA.16816.F32 R20, R56, R132.reuse, R20 ;  /* 0x000000843814723c */ /* 0x082ff00000001814 */
[C---:B------:R-:W-:Y:S08]  /*8600*/  HMMA.16816.F32 R24, R64.reuse, R132, R24 ;  /* 0x000000844018723c */ /* 0x040ff00000001818 */
[-C--:B------:R-:W-:Y:S01]  /*8610*/  HMMA.16816.F32 R28, R64, R134.reuse, R28 ;  /* 0x00000086401c723c */ /* 0x080fe2000000181c */
[----:B------:R-:W1:Y:S07]  /*8620*/  LDSM.16.M88.4 R64, [R162+0x1a000] ;  /* 0x01a00000a240783b */ /* 0x000e6e0000000200 */
[----:B------:R-:W-:Y:S01]  /*8630*/  HMMA.16816.F32 R32, R56, R134, R32 ;  /* 0x000000863820723c */ /* 0x000fe20000001820 */
[----:B------:R-:W-:Y:S07]  /*8640*/  LDSM.16.MT88.4 R56, [R138+0xe800] ;  /* 0x00e800008a38783b */ /* 0x000fee0000004200 */
[-C--:B---3--:R-:W-:Y:S08]  /*8650*/  HMMA.16816.F32 R4, R36, R44.reuse, R4 ;  /* 0x0000002c2404723c */ /* 0x088ff00000001804 */
[C---:B----4-:R-:W-:Y:S08]  /*8660*/  HMMA.16816.F32 R8, R48.reuse, R44, R8 ;  /* 0x0000002c3008723c */ /* 0x050ff00000001808 */
[-C--:B------:R-:W-:Y:S08]  /*8670*/  HMMA.16816.F32 R12, R48, R46.reuse, R12 ;  /* 0x0000002e300c723c */ /* 0x080ff0000000180c */
[C---:B------:R-:W-:Y:S01]  /*8680*/  HMMA.16816.F32 R16, R36.reuse, R46, R16 ;  /* 0x0000002e2410723c */ /* 0x040fe20000001810 */
[----:B------:R-:W3:Y:S07]  /*8690*/  LDSM.16.MT88.4 R44, [R138+0xe000] ;  /* 0x00e000008a2c783b */ /* 0x000eee0000004200 */
[-C--:B------:R-:W-:Y:S08]  /*86a0*/  HMMA.16816.F32 R20, R36, R40.reuse, R20 ;  /* 0x000000282414723c */ /* 0x080ff00000001814 */
[C---:B------:R-:W-:Y:S08]  /*86b0*/  HMMA.16816.F32 R24, R48.reuse, R40, R24 ;  /* 0x000000283018723c */ /* 0x040ff00000001818 */
[-C--:B------:R-:W-:Y:S01]  /*86c0*/  HMMA.16816.F32 R28, R48, R42.reuse, R28 ;  /* 0x0000002a301c723c */ /* 0x080fe2000000181c */
[----:B------:R-:W-:Y:S07]  /*86d0*/  LDSM.16.M88.4 R48, [R161+0x1a000] ;  /* 0x01a00000a130783b */ /* 0x000fee0000000200 */
[----:B------:R-:W-:Y:S01]  /*86e0*/  HMMA.16816.F32 R32, R36, R42, R32 ;  /* 0x0000002a2420723c */ /* 0x000fe20000001820 */
[----:B------:R-:W-:Y:S03]  /*86f0*/  LDSM.16.MT88.4 R40, [R139+0xe800] ;  /* 0x00e800008b28783b */ /* 0x000fe60000004200 */
[----:B------:R-:W-:Y:S04]  /*8700*/  IMAD.SHL.U32 R36, R144, 0x8, RZ ;  /* 0x0000000890247824 */ /* 0x000fe800078e00ff */
[-C--:B--2---:R-:W-:Y:S05]  /*8710*/  HMMA.16816.F32 R4, R52, R60.reuse, R4 ;  /* 0x0000003c3404723c */ /* 0x084fea0000001804 */
[C---:B------:R-:W-:Y:S03]  /*8720*/  LEA R132, P0, R36.reuse, R198, 0x2 ;  /* 0x000000c624847211 */ /* 0x040fe600078010ff */
[C---:B-1----:R-:W-:Y:S04]  /*8730*/  HMMA.16816.F32 R8, R64.reuse, R60, R8 ;  /* 0x0000003c4008723c */ /* 0x042fe80000001808 */
[----:B------:R-:W-:Y:S02]  /*8740*/  LEA.HI.X.SX32 R133, R36, R199, 0x2, P0 ;  /* 0x000000c724857211 */ /* 0x000fe400000f16ff */
[----:B------:R-:W1:Y:S01]  /*8750*/  LDSM.16.M88.4 R36, [R161+0x18000] ;  /* 0x01800000a124783b */ /* 0x000e620000000200 */
[C---:B------:R-:W-:Y:S01]  /*8760*/  LEA R60, P0, R144.reuse, R132, 0x5 ;  /* 0x00000084903c7211 */ /* 0x040fe200078028ff */
[-C--:B------:R-:W-:Y:S03]  /*8770*/  HMMA.16816.F32 R12, R64, R62.reuse, R12 ;  /* 0x0000003e400c723c */ /* 0x080fe6000000180c */
[C---:B------:R-:W-:Y:S02]  /*8780*/  LEA.HI.X.SX32 R61, R144.reuse, R133, 0x5, P0 ;  /* 0x00000085903d7211 */ /* 0x040fe400000f2eff */
[C---:B------:R-:W-:Y:S03]  /*8790*/  LEA R134, P0, R144.reuse, R60, 0x5 ;  /* 0x0000003c90867211 */ /* 0x040fe600078028ff */
[C---:B------:R-:W-:Y:S04]  /*87a0*/  HMMA.16816.F32 R16, R52.reuse, R62, R16 ;  /* 0x0000003e3410723c */ /* 0x040fe80000001810 */
[C---:B------:R-:W-:Y:S02]  /*87b0*/  LEA.HI.X.SX32 R135, R144.reuse, R61, 0x5, P0 ;  /* 0x0000003d90877211 */ /* 0x040fe400000f2eff */
[C---:B------:R-:W-:Y:S02]  /*87c0*/  LEA R62, P0, R144.reuse, R134, 0x5 ;  /* 0x00000086903e7211 */ /* 0x040fe400078028ff */
[-C--:B---3--:R-:W-:Y:S03]  /*87d0*/  HMMA.16816.F32 R20, R52, R44.reuse, R20 ;  /* 0x0000002c3414723c */ /* 0x088fe60000001814 */
[C---:B------:R-:W-:Y:S02]  /*87e0*/  LEA.HI.X.SX32 R63, R144.reuse, R135, 0x5, P0 ;  /* 0x00000087903f7211 */ /* 0x040fe400000f2eff */
[C---:B------:R-:W-:Y:S03]  /*87f0*/  LEA R146, P0, R144.reuse, R62, 0x5 ;  /* 0x0000003e90927211 */ /* 0x040fe600078028ff */
[C---:B------:R-:W-:Y:S04]  /*8800*/  HMMA.16816.F32 R24, R64.reuse, R44, R24 ;  /* 0x0000002c4018723c */ /* 0x040fe80000001818 */
[C---:B------:R-:W-:Y:S04]  /*8810*/  LEA.HI.X.SX32 R147, R144.reuse, R63, 0x5, P0 ;  /* 0x0000003f90937211 */ /* 0x040fe800000f2eff */
[-C--:B------:R-:W-:Y:S03]  /*8820*/  HMMA.16816.F32 R28, R64, R46.reuse, R28 ;  /* 0x0000002e401c723c */ /* 0x080fe6000000181c */
[C---:B------:R-:W-:Y:S04]  /*8830*/  LEA R64, P0, R144.reuse, R146, 0x5 ;  /* 0x0000009290407211 */ /* 0x040fe800078028ff */
[C---:B------:R-:W-:Y:S01]  /*8840*/  LEA.HI.X.SX32 R65, R144.reuse, R147, 0x5, P0 ;  /* 0x0000009390417211 */ /* 0x040fe200000f2eff */
[----:B------:R-:W-:Y:S01]  /*8850*/  HMMA.16816.F32 R32, R52, R46, R32 ;  /* 0x0000002e3420723c */ /* 0x000fe20000001820 */
[----:B------:R-:W-:Y:S03]  /*8860*/  LDSM.16.M88.4 R44, [R152+0x18000] ;  /* 0x01800000982c783b */ /* 0x000fe60000000200 */
[C---:B------:R-:W-:Y:S02]  /*8870*/  LEA R66, P0, R144.reuse, R64, 0x5 ;  /* 0x0000004090427211 */ /* 0x040fe400078028ff */
[----:B------:R-:W2:Y:S02]  /*8880*/  LDSM.16.MT88.4 R52, [R139+0xf000] ;  /* 0x00f000008b34783b */ /* 0x000ea40000004200 */
[-C--:B-1----:R-:W-:Y:S05]  /*8890*/  HMMA.16816.F32 R4, R36, R40.reuse, R4 ;  /* 0x000000282404723c */ /* 0x082fea0000001804 */
[C---:B------:R-:W-:Y:S02]  /*88a0*/  LEA.HI.X.SX32 R67, R144.reuse, R65, 0x5, P0 ;  /* 0x0000004190437211 */ /* 0x040fe400000f2eff */
[C---:B------:R-:W-:Y:S01]  /*88b0*/  LEA R150, P0, R144.reuse, R66, 0x5 ;  /* 0x0000004290967211 */ /* 0x040fe200078028ff */
[C---:B------:R-:W-:Y:S04]  /*88c0*/  HMMA.16816.F32 R8, R48.reuse, R40, R8 ;  /* 0x000000283008723c */ /* 0x040fe80000001808 */
[C---:B------:R-:W-:Y:S02]  /*88d0*/  LEA.HI.X.SX32 R151, R144.reuse, R67, 0x5, P0 ;  /* 0x0000004390977211 */ /* 0x040fe400000f2eff */
[C---:B------:R-:W-:Y:S02]  /*88e0*/  LEA R154, P0, R144.reuse, R150, 0x5 ;  /* 0x00000096909a7211 */ /* 0x040fe400078028ff */
[-C--:B------:R-:W-:Y:S03]  /*88f0*/  HMMA.16816.F32 R12, R48, R42.reuse, R12 ;  /* 0x0000002a300c723c */ /* 0x080fe6000000180c */
[C---:B------:R-:W-:Y:S05]  /*8900*/  LEA.HI.X.SX32 R155, R144.reuse, R151, 0x5, P0 ;  /* 0x00000097909b7211 */ /* 0x040fea00000f2eff */
[C---:B------:R-:W-:Y:S01]  /*8910*/  HMMA.16816.F32 R16, R36.reuse, R42, R16 ;  /* 0x0000002a2410723c */ /* 0x040fe20000001810 */
[----:B------:R1:W3:Y:S07]  /*8920*/  LDSM.16.M88.4 R40, [R152+0x1a000] ;  /* 0x01a000009828783b */ /* 0x0002ee0000000200 */
[-C--:B------:R-:W-:Y:S08]  /*8930*/  HMMA.16816.F32 R20, R36, R56.reuse, R20 ;  /* 0x000000382414723c */ /* 0x080ff00000001814 */
[C---:B------:R-:W-:Y:S08]  /*8940*/  HMMA.16816.F32 R24, R48.reuse, R56, R24 ;  /* 0x000000383018723c */ /* 0x040ff00000001818 */
[-C--:B------:R-:W-:Y:S01]  /*8950*/  HMMA.16816.F32 R28, R48, R58.reuse, R28 ;  /* 0x0000003a301c723c */ /* 0x080fe2000000181c */
[----:B------:R-:W-:Y:S02]  /*8960*/  LDSM.16.M88.4 R48, [R141+0x18000] ;  /* 0x018000008d30783b */ /* 0x000fe40000000200 */
[C---:B-1----:R-:W-:Y:S04]  /*8970*/  LEA R152, P0, R144.reuse, R154, 0x5 ;  /* 0x0000009a90987211 */ /* 0x042fe800078028ff */
[C---:B------:R-:W-:Y:S01]  /*8980*/  LEA.HI.X.SX32 R153, R144.reuse, R155, 0x5, P0 ;  /* 0x0000009b90997211 */ /* 0x040fe200000f2eff */
[----:B------:R-:W-:Y:S01]  /*8990*/  HMMA.16816.F32 R32, R36, R58, R32 ;  /* 0x0000003a2420723c */ /* 0x000fe20000001820 */
[----:B------:R-:W1:Y:S03]  /*89a0*/  LDSM.16.MT88.4 R36, [R138+0xf000] ;  /* 0x00f000008a24783b */ /* 0x000e660000004200 */
[C---:B------:R-:W-:Y:S02]  /*89b0*/  LEA R162, P0, R144.reuse, R152, 0x5 ;  /* 0x0000009890a27211 */ /* 0x040fe400078028ff */
[----:B------:R-:W-:Y:S02]  /*89c0*/  LDSM.16.M88.4 R56, [R141+0x1a000] ;  /* 0x01a000008d38783b */ /* 0x000fe40000000200 */
        /* <DEDUP_REMOVED lines=10> */
[----:B------:R-:W2:Y:S03]  /*8a70*/  LDSM.16.MT88.4 R52, [R139+0xf800] ;  /* 0x00f800008b34783b */ /* 0x000ea60000004200 */
[C---:B------:R-:W-:Y:S02]  /*8a80*/  LEA.HI.X.SX32 R171, R144.reuse, R169, 0x5, P0 ;  /* 0x000000a990ab7211 */ /* 0x040fe400000f2eff */
[C---:B------:R-:W-:Y:S02]  /*8a90*/  LEA R172, P0, R144.reuse, R170, 0x5 ;  /* 0x000000aa90ac7211 */ /* 0x040fe400078028ff */
[-C--:B-1----:R-:W-:Y:S03]  /*8aa0*/  HMMA.16816.F32 R20, R44, R36.reuse, R20 ;  /* 0x000000242c14723c */ /* 0x082fe60000001814 */
[C---:B------:R-:W-:Y:S05]  /*8ab0*/  LEA.HI.X.SX32 R173, R144.reuse, R171, 0x5, P0 ;  /* 0x000000ab90ad7211 */ /* 0x040fea00000f2eff */
[C---:B------:R-:W-:Y:S04]  /*8ac0*/  HMMA.16816.F32 R24, R40.reuse, R36, R24 ;  /* 0x000000242818723c */ /* 0x040fe80000001818 */
[C---:B------:R-:W-:Y:S04]  /*8ad0*/  IMAD.WIDE R174, R144.reuse, -0x1c0, R172 ;  /* 0xfffffe4090ae7825 */ /* 0x040fe800078e02ac */
[-C--:B------:R-:W-:Y:S03]  /*8ae0*/  HMMA.16816.F32 R28, R40, R38.reuse, R28 ;  /* 0x00000026281c723c */ /* 0x080fe6000000181c */
[C---:B------:R-:W-:Y:S04]  /*8af0*/  LEA R176, P0, R144.reuse, R174, 0x5 ;  /* 0x000000ae90b07211 */ /* 0x040fe800078028ff */
[C---:B------:R-:W-:Y:S01]  /*8b00*/  LEA.HI.X.SX32 R177, R144.reuse, R175, 0x5, P0 ;  /* 0x000000af90b17211 */ /* 0x040fe200000f2eff */
[----:B------:R-:W-:Y:S01]  /*8b10*/  HMMA.16816.F32 R32, R44, R38, R32 ;  /* 0x000000262c20723c */ /* 0x000fe20000001820 */
[----:B------:R-:W1:Y:S03]  /*8b20*/  LDSM.16.MT88.4 R36, [R138+0xf800] ;  /* 0x00f800008a24783b */ /* 0x000e660000004200 */
[----:B------:R-:W-:Y:S02]  /*8b30*/  LEA R178, P0, R144, R176, 0x5 ;  /* 0x000000b090b27211 */ /* 0x000fe400078028ff */
[----:B------:R-:W-:Y:S02]  /*8b40*/  @P2 SHF.R.U32.HI R46, RZ, 0x2, R158 ;  /* 0x00000002ff2e2819 */ /* 0x000fe4000001169e */
[-C--:B--2---:R-:W-:Y:S05]  /*8b50*/  HMMA.16816.F32 R4, R48, R52.reuse, R4 ;  /* 0x000000343004723c */ /* 0x084fea0000001804 */
[----:B------:R-:W-:Y:S02]  /*8b60*/  @P2 LOP3.LUT R195, R140, 0x7, R46, 0xf8, !PT ;  /* 0x000000078cc32812 */ /* 0x000fe400078ef82e */
[C---:B------:R-:W-:Y:S01]  /*8b70*/  LEA.HI.X.SX32 R179, R144.reuse, R177, 0x5, P0 ;  /* 0x000000b190b37211 */ /* 0x040fe200000f2eff */
[C---:B------:R-:W-:Y:S04]  /*8b80*/  HMMA.16816.F32 R8, R56.reuse, R52, R8 ;  /* 0x000000343808723c */ /* 0x040fe80000001808 */
[----:B------:R-:W-:Y:S01]  /*8b90*/  @P2 IMAD.WIDE.U32 R46, R195, R185, UR52 ;  /* 0x00000034c32e2e25 */ /* 0x000fe2000f8e00b9 */
[C---:B------:R-:W-:Y:S01]  /*8ba0*/  LEA R40, P0, R144.reuse, R178, 0x5 ;  /* 0x000000b290287211 */ /* 0x040fe200078028ff */
[----:B------:R-:W-:Y:S01]  /*8bb0*/  @UP0 UMOV UR52, UR14 ;  /* 0x0000000e00340c82 */ /* 0x000fe20008000000 */
[----:B------:R-:W-:Y:S01]  /*8bc0*/  @UP0 UMOV UR53, UR12 ;  /* 0x0000000c00350c82 */ /* 0x000fe20008000000 */
[-C--:B------:R-:W-:Y:S01]  /*8bd0*/  HMMA.16816.F32 R12, R56, R54.reuse, R12 ;  /* 0x00000036380c723c */ /* 0x080fe2000000180c */
[----:B------:R-:W5:Y:S01]  /*8be0*/  @P2 LDG.E R194, desc[UR34][R46.64+-0x200] ;  /* 0xfffe00222ec22981 */ /* 0x000f62000c1e1900 */
[----:B------:R-:W-:Y:S01]  /*8bf0*/  UISETP.GT.AND UP0, UPT, UR46, UR43, UPT ;  /* 0x0000002b2e00728c */ /* 0x000fe2000bf04270 */
[C---:B------:R-:W-:Y:S01]  /*8c00*/  LEA.HI.X.SX32 R41, R144.reuse, R179, 0x5, P0 ;  /* 0x000000b390297211 */ /* 0x040fe200000f2eff */
[----:B------:R-:W-:Y:S02]  /*8c10*/  UIADD3 UR46, UPT, UPT, UR46, -0x1, URZ ;  /* 0xffffffff2e2e7890 */ /* 0x000fe4000fffe0ff */
[----:B------:R-:W5:Y:S01]  /*8c20*/  @P2 LDG.E R193, desc[UR34][R46.64+-0x1e0] ;  /* 0xfffe20222ec12981 */ /* 0x000f62000c1e1900 */
[C---:B------:R-:W-:Y:S01]  /*8c30*/  LEA R42, P0, R144.reuse, R40, 0x5 ;  /* 0x00000028902a7211 */ /* 0x040fe200078028ff */
[C---:B------:R-:W-:Y:S03]  /*8c40*/  HMMA.16816.F32 R16, R48.reuse, R54, R16 ;  /* 0x000000363010723c */ /* 0x040fe60000001810 */
[----:B------:R-:W5:Y:S01]  /*8c50*/  @P2 LDG.E R192, desc[UR34][R46.64+-0x100] ;  /* 0xffff00222ec02981 */ /* 0x000f62000c1e1900 */
[C---:B------:R-:W-:Y:S04]  /*8c60*/  LEA.HI.X.SX32 R43, R144.reuse, R41, 0x5, P0 ;  /* 0x00000029902b7211 */ /* 0x040fe800000f2eff */
[----:B------:R2:W5:Y:S01]  /*8c70*/  @P2 LDG.E R191, desc[UR34][R46.64+-0xe0] ;  /* 0xffff20222ebf2981 */ /* 0x000562000c1e1900 */
[C---:B------:R-:W-:Y:S01]  /*8c80*/  LEA R44, P0, R144.reuse, R42, 0x5 ;  /* 0x0000002a902c7211 */ /* 0x040fe200078028ff */
[-C--:B-1----:R-:W-:Y:S03]  /*8c90*/  HMMA.16816.F32 R20, R48, R36.reuse, R20 ;  /* 0x000000243014723c */ /* 0x082fe60000001814 */
[----:B------:R1:W-:Y:S01]  /*8ca0*/  REDG.E.ADD.F32.FTZ.RN.STRONG.GPU desc[UR34][R198.64], R4 ;  /* 0x00000004c60079a6 */ /* 0x0003e2000c12f322 */
[C---:B------:R-:W-:Y:S04]  /*8cb0*/  LEA.HI.X.SX32 R45, R144.reuse, R43, 0x5, P0 ;  /* 0x0000002b902d7211 */ /* 0x040fe800000f2eff */
[----:B------:R3:W-:Y:S01]  /*8cc0*/  REDG.E.ADD.F32.FTZ.RN.STRONG.GPU desc[UR34][R132.64], R5 ;  /* 0x00000005840079a6 */ /* 0x0007e2000c12f322 */
[C---:B------:R-:W-:Y:S01]  /*8cd0*/  LEA R52, P0, R144.reuse, R44, 0x5 ;  /* 0x0000002c90347211 */ /* 0x040fe200078028ff */
[C---:B------:R-:W-:Y:S03]  /*8ce0*/  HMMA.16816.F32 R24, R56.reuse, R36, R24 ;  /* 0x000000243818723c */ /* 0x040fe60000001818 */
[----:B------:R4:W-:Y:S01]  /*8cf0*/  REDG.E.ADD.F32.FTZ.RN.STRONG.GPU desc[UR34][R60.64], R6 ;  /* 0x000000063c0079a6 */ /* 0x0009e2000c12f322 */
[C---:B------:R-:W-:Y:S04]  /*8d00*/  LEA.HI.X.SX32 R53, R144.reuse, R45, 0x5, P0 ;  /* 0x0000002d90357211 */ /* 0x040fe800000f2eff */
[----:B------:R2:W-:Y:S01]  /*8d10*/  REDG.E.ADD.F32.FTZ.RN.STRONG.GPU desc[UR34][R134.64], R7 ;  /* 0x00000007860079a6 */ /* 0x0005e2000c12f322 */
[C---:B------:R-:W-:Y:S01]  /*8d20*/  LEA R54, P0, R144.reuse, R52, 0x5 ;  /* 0x0000003490367211 */ /* 0x040fe200078028ff */
[-C--:B------:R-:W-:Y:S03]  /*8d30*/  HMMA.16816.F32 R28, R56, R38.reuse, R28 ;  /* 0x00000026381c723c */ /* 0x080fe6000000181c */
[----:B------:R2:W-:Y:S01]  /*8d40*/  REDG.E.ADD.F32.FTZ.RN.STRONG.GPU desc[UR34][R62.64], R8 ;  /* 0x000000083e0079a6 */ /* 0x0005e2000c12f322 */
[C---:B------:R-:W-:Y:S04]  /*8d50*/  LEA.HI.X.SX32 R55, R144.reuse, R53, 0x5, P0 ;  /* 0x0000003590377211 */ /* 0x040fe800000f2eff */
[----:B------:R2:W-:Y:S01]  /*8d60*/  REDG.E.ADD.F32.FTZ.RN.STRONG.GPU desc[UR34][R146.64], R9 ;  /* 0x00000009920079a6 */ /* 0x0005e2000c12f322 */
[C---:B------:R-:W-:Y:S01]  /*8d70*/  LEA R138, P0, R144.reuse, R54, 0x5 ;  /* 0x00000036908a7211 */ /* 0x040fe200078028ff */
[----:B------:R-:W-:Y:S03]  /*8d80*/  HMMA.16816.F32 R32, R48, R38, R32 ;  /* 0x000000263020723c */ /* 0x000fe60000001820 */
[----:B------:R2:W-:Y:S01]  /*8d90*/  REDG.E.ADD.F32.FTZ.RN.STRONG.GPU desc[UR34][R64.64], R10 ;  /* 0x0000000a400079a6 */ /* 0x0005e2000c12f322 */
[C---:B------:R-:W-:Y:S04]  /*8da0*/  LEA.HI.X.SX32 R139, R144.reuse, R55, 0x5, P0 ;  /* 0x00000037908b7211 */ /* 0x040fe800000f2eff */
[----:B------:R2:W-:Y:S01]  /*8db0*/  REDG.E.ADD.F32.FTZ.RN.STRONG.GPU desc[UR34][R66.64], R11 ;  /* 0x0000000b420079a6 */ /* 0x0005e2000c12f322 */
[----:B------:R-:W-:Y:S01]  /*8dc0*/  LEA R36, P0, R144, R138, 0x5 ;  /* 0x0000008a90247211 */ /* 0x000fe200078028ff */
[----:B------:R-:W-:Y:S03]  /*8dd0*/  IMAD.IADD R48, R160, 0x1, R0 ;  /* 0x00000001a0307824 */ /* 0x000fe600078e0200 */
[----:B------:R-:W-:Y:S01]  /*8de0*/  REDG.E.ADD.F32.FTZ.RN.STRONG.GPU desc[UR34][R150.64], R16 ;  /* 0x00000010960079a6 */ /* 0x000fe2000c12f322 */
[C---:B------:R-:W-:Y:S02]  /*8df0*/  LEA.HI.X.SX32 R37, R144.reuse, R139, 0x5, P0 ;  /* 0x0000008b90257211 */ /* 0x040fe400000f2eff */
[C---:B------:R-:W-:Y:S02]  /*8e00*/  LEA R56, P0, R144.reuse, R36, 0x5 ;  /* 0x0000002490387211 */ /* 0x040fe400078028ff */
[----:B------:R-:W-:Y:S02]  /*8e10*/  REDG.E.ADD.F32.FTZ.RN.STRONG.GPU desc[UR34][R154.64], R17 ;  /* 0x000000119a0079a6 */ /* 0x000fe4000c12f322 */
[C---:B------:R-:W-:Y:S03]  /*8e20*/  LEA.HI.X.SX32 R57, R144.reuse, R37, 0x5, P0 ;  /* 0x0000002590397211 */ /* 0x040fe600000f2eff */
[----:B------:R-:W-:Y:S01]  /*8e30*/  REDG.E.ADD.F32.FTZ.RN.STRONG.GPU desc[UR34][R152.64], R18 ;  /* 0x00000012980079a6 */ /* 0x000fe2000c12f322 */
[C---:B-1----:R-:W-:Y:S04]  /*8e40*/  LEA R4, P0, R144.reuse, R56, 0x5 ;  /* 0x0000003890047211 */ /* 0x042fe800078028ff */
[----:B------:R-:W-:Y:S01]  /*8e50*/  REDG.E.ADD.F32.FTZ.RN.STRONG.GPU desc[UR34][R162.64], R19 ;  /* 0x00000013a20079a6 */ /* 0x000fe2000c12f322 */
[C---:B---3--:R-:W-:Y:S02]  /*8e60*/  LEA.HI.X.SX32 R5, R144.reuse, R57, 0x5, P0 ;  /* 0x0000003990057211 */ /* 0x048fe400000f2eff */
[C---:B----4-:R-:W-:Y:S02]  /*8e70*/  LEA R6, P0, R144.reuse, R4, 0x5 ;  /* 0x0000000490067211 */ /* 0x050fe400078028ff */
[----:B------:R-:W-:Y:S02]  /*8e80*/  REDG.E.ADD.F32.FTZ.RN.STRONG.GPU desc[UR34][R166.64], R12 ;  /* 0x0000000ca60079a6 */ /* 0x000fe4000c12f322 */
[C---:B--2---:R-:W-:Y:S03]  /*8e90*/  LEA.HI.X.SX32 R7, R144.reuse, R5, 0x5, P0 ;  /* 0x0000000590077211 */ /* 0x044fe600000f2eff */
[----:B------:R-:W-:Y:S01]  /*8ea0*/  REDG.E.ADD.F32.FTZ.RN.STRONG.GPU desc[UR34][R168.64], R13 ;  /* 0x0000000da80079a6 */ /* 0x000fe2000c12f322 */
[C---:B------:R-:W-:Y:S04]  /*8eb0*/  LEA R8, P0, R144.reuse, R6, 0x5 ;  /* 0x0000000690087211 */ /* 0x040fe800078028ff */
[----:B------:R-:W-:Y:S01]  /*8ec0*/  REDG.E.ADD.F32.FTZ.RN.STRONG.GPU desc[UR34][R170.64], R14 ;  /* 0x0000000eaa0079a6 */ /* 0x000fe2000c12f322 */
[C---:B------:R-:W-:Y:S02]  /*8ed0*/  LEA.HI.X.SX32 R9, R144.reuse, R7, 0x5, P0 ;  /* 0x0000000790097211 */ /* 0x040fe400000f2eff */
[C---:B------:R-:W-:Y:S02]  /*8ee0*/  LEA R10, P0, R144.reuse, R8, 0x5 ;  /* 0x00000008900a7211 */ /* 0x040fe400078028ff */
[----:B------:R-:W-:Y:S02]  /*8ef0*/  REDG.E.ADD.F32.FTZ.RN.STRONG.GPU desc[UR34][R172.64], R15 ;  /* 0x0000000fac0079a6 */ /* 0x000fe4000c12f322 */
[----:B------:R-:W-:Y:S03]  /*8f00*/  LEA.HI.X.SX32 R11, R144, R9, 0x5, P0 ;  /* 0x00000009900b7211 */ /* 0x000fe600000f2eff */
        /* <DEDUP_REMOVED lines=16> */
[----:B------:R-:W-:Y:S05]  /*9010*/  LDSM.16.MT88.4 R4, [R137+0x14000] ;  /* 0x014000008904783b */ /* 0x000fea0000004200 */
[----:B------:R-:W1:Y:S05]  /*9020*/  LDSM.16.MT88.4 R8, [R0] ;  /* 0x000000000008783b */ /* 0x000e6a0000004200 */
[----:B------:R-:W2:Y:S05]  /*9030*/  LDSM.16.MT88.4 R12, [R137+0x18000] ;  /* 0x01800000890c783b */ /* 0x000eaa0000004200 */
[----:B------:R-:W3:Y:S05]  /*9040*/  LDSM.16.MT88.4 R16, [R48] ;  /* 0x000000003010783b */ /* 0x000eea0000004200 */
[----:B------:R-:W-:Y:S05]  /*9050*/  LDSM.16.MT88.4 R20, [R137+0x14800] ;  /* 0x014800008914783b */ /* 0x000fea0000004200 */
[----:B------:R-:W4:Y:S05]  /*9060*/  LDSM.16.MT88.4 R24, [R0+0x800] ;  /* 0x000800000018783b */ /* 0x000f2a0000004200 */
[----:B------:R-:W4:Y:S05]  /*9070*/  LDSM.16.MT88.4 R32, [R137+0x18800] ;  /* 0x018800008920783b */ /* 0x000f2a0000004200 */
[----:B------:R-:W4:Y:S05]  /*9080*/  LDSM.16.MT88.4 R28, [R48+0x800] ;  /* 0x00080000301c783b */ /* 0x000f2a0000004200 */
[----:B------:R-:W-:Y:S01]  /*9090*/  LDSM.16.MT88.4 R36, [R0+0x1000] ;  /* 0x001000000024783b */ /* 0x000fe20000004200 */
[-C--:B-1----:R-:W-:Y:S04]  /*90a0*/  HMMA.16816.F32 R100, R4, R8.reuse, R100 ;  /* 0x000000080464723c */ /* 0x082fe80000001864 */
[----:B------:R-:W-:Y:S05]  /*90b0*/  LDSM.16.MT88.4 R40, [R137+0x19000] ;  /* 0x019000008928783b */ /* 0x000fea0000004200 */
[----:B------:R-:W-:Y:S01]  /*90c0*/  LDSM.16.MT88.4 R44, [R48+0x1000] ;  /* 0x00100000302c783b */ /* 0x000fe20000004200 */
        /* <DEDUP_REMOVED lines=9> */
[----:B------:R-:W2:Y:S05]  /*9160*/  LDSM.16.MT88.4 R4, [R137+0x15800] ;  /* 0x015800008904783b */ /* 0x000eaa0000004200 */
        /* <DEDUP_REMOVED lines=12> */
[----:B------:R-:W4:Y:S02]  /*9230*/  LDSM.16.MT88.4 R28, [R0+0x2000] ;  /* 0x00200000001c783b */ /* 0x000f240000004200 */
        /* <DEDUP_REMOVED lines=10> */
[----:B------:R-:W-:Y:S07]  /*92e0*/  LDSM.16.MT88.4 R8, [R137+0x16800] ;  /* 0x016800008908783b */ /* 0x000fee0000004200 */
        /* <DEDUP_REMOVED lines=8> */
[----:B------:R-:W3:Y:S07]  /*9370*/  LDSM.16.MT88.4 R16, [R48+0x2800] ;  /* 0x002800003010783b */ /* 0x000eee0000004200 */
[----:B------:R-:W-:Y:S01]  /*9380*/  HMMA.16816.F32 R128, R4, R26, R128 ;  /* 0x0000001a0480723c */ /* 0x000fe20000001880 */
[----:B------:R-:W-:Y:S05]  /*9390*/  LDSM.16.MT88.4 R4, [R137+0x17000] ;  /* 0x017000008904783b */ /* 0x000fea0000004200 */
[----:B------:R-:W4:Y:S02]  /*93a0*/  LDSM.16.MT88.4 R24, [R0+0x3000] ;  /* 0x003000000018783b */ /* 0x000f240000004200 */
        /* <DEDUP_REMOVED lines=10> */
[----:B------:R-:W1:Y:S05]  /*9450*/  LDSM.16.MT88.4 R20, [R48+0x3000] ;  /* 0x003000003014783b */ /* 0x000e6a0000004200 */
[----:B------:R-:W-:Y:S02]  /*9460*/  LDSM.16.MT88.4 R36, [R137+0x1b800] ;  /* 0x01b800008924783b */ /* 0x000fe40000004200 */
[-C--:B--2---:R-:W-:Y:S08]  /*9470*/  HMMA.16816.F32 R100, R8, R12.reuse, R100 ;  /* 0x0000000c0864723c */ /* 0x084ff00000001864 */
[C---:B------:R-:W-:Y:S08]  /*9480*/  HMMA.16816.F32 R104, R40.reuse, R12, R104 ;  /* 0x0000000c2868723c */ /* 0x040ff00000001868 */
[-C--:B------:R-:W-:Y:S08]  /*9490*/  HMMA.16816.F32 R108, R40, R14.reuse, R108 ;  /* 0x0000000e286c723c */ /* 0x080ff0000000186c */
[C---:B------:R-:W-:Y:S01]  /*94a0*/  HMMA.16816.F32 R112, R8.reuse, R14, R112 ;  /* 0x0000000e0870723c */ /* 0x040fe20000001870 */
[----:B------:R-:W2:Y:S07]  /*94b0*/  LDSM.16.MT88.4 R12, [R137+0x17800] ;  /* 0x01780000890c783b */ /* 0x000eae0000004200 */
[-C--:B---3--:R-:W-:Y:S08]  /*94c0*/  HMMA.16816.F32 R116, R8, R16.reuse, R116 ;  /* 0x000000100874723c */ /* 0x088ff00000001874 */
[C---:B------:R-:W-:Y:S08]  /*94d0*/  HMMA.16816.F32 R120, R40.reuse, R16, R120 ;  /* 0x000000102878723c */ /* 0x040ff00000001878 */
[-C--:B------:R-:W-:Y:S01]  /*94e0*/  HMMA.16816.F32 R124, R40, R18.reuse, R124 ;  /* 0x00000012287c723c */ /* 0x080fe2000000187c */
[----:B------:R-:W3:Y:S07]  /*94f0*/  LDSM.16.MT88.4 R40, [R48+0x3800] ;  /* 0x003800003028783b */ /* 0x000eee0000004200 */
[----:B------:R-:W-:Y:S08]  /*9500*/  HMMA.16816.F32 R128, R8, R18, R128 ;  /* 0x000000120880723c */ /* 0x000ff00000001880 */
[-C--:B----4-:R-:W-:Y:S08]  /*9510*/  HMMA.16816.F32 R100, R4, R24.reuse, R100 ;  /* 0x000000180464723c */ /* 0x090ff00000001864 */
[C---:B------:R-:W-:Y:S08]  /*9520*/  HMMA.16816.F32 R104, R28.reuse, R24, R104 ;  /* 0x000000181c68723c */ /* 0x040ff00000001868 */
[-C--:B------:R-:W-:Y:S08]  /*9530*/  HMMA.16816.F32 R108, R28, R26.reuse, R108 ;  /* 0x0000001a1c6c723c */ /* 0x080ff0000000186c */
[C---:B------:R-:W-:Y:S08]  /*9540*/  HMMA.16816.F32 R112, R4.reuse, R26, R112 ;  /* 0x0000001a0470723c */ /* 0x040ff00000001870 */
[-C--:B-1----:R-:W-:Y:S08]  /*9550*/  HMMA.16816.F32 R116, R4, R20.reuse, R116 ;  /* 0x000000140474723c */ /* 0x082ff00000001874 */
[C---:B------:R-:W-:Y:S08]  /*9560*/  HMMA.16816.F32 R120, R28.reuse, R20, R120 ;  /* 0x000000141c78723c */ /* 0x040ff00000001878 */
[-C--:B------:R-:W-:Y:S08]  /*9570*/  HMMA.16816.F32 R124, R28, R22.reuse, R124 ;  /* 0x000000161c7c723c */ /* 0x080ff0000000187c */
[----:B------:R-:W-:Y:S04]  /*9580*/  HMMA.16816.F32 R128, R4, R22, R128 ;  /* 0x000000160480723c */ /* 0x000fe80000001880 */
[C---:B------:R-:W-:Y:S02]  /*9590*/  VIADD R4, R0.reuse, 0xffffc000 ;  /* 0xffffc00000047836 */ /* 0x040fe40000000000 */
[----:B------:R-:W-:Y:S02]  /*95a0*/  @P1 VIADD R4, R0, 0x4000 ;  /* 0x0000400000041836 */ /* 0x000fe40000000000 */
[-C--:B--2---:R-:W-:Y:S05]  /*95b0*/  HMMA.16816.F32 R100, R12, R32.reuse, R100 ;  /* 0x000000200c64723c */ /* 0x084fea0000001864 */
[----:B------:R-:W-:Y:S03]  /*95c0*/  IMAD.MOV.U32 R0, RZ, RZ, R4 ;  /* 0x000000ffff007224 */ /* 0x000fe600078e0004 */
[C---:B------:R-:W-:Y:S08]  /*95d0*/  HMMA.16816.F32 R104, R36.reuse, R32, R104 ;  /* 0x000000202468723c */ /* 0x040ff00000001868 */
[-C--:B------:R-:W-:Y:S08]  /*95e0*/  HMMA.16816.F32 R108, R36, R34.reuse, R108 ;  /* 0x00000022246c723c */ /* 0x080ff0000000186c */
[C---:B------:R-:W-:Y:S08]  /*95f0*/  HMMA.16816.F32 R112, R12.reuse, R34, R112 ;  /* 0x000000220c70723c */ /* 0x040ff00000001870 */
[-C--:B---3--:R-:W-:Y:S08]  /*9600*/  HMMA.16816.F32 R116, R12, R40.reuse, R116 ;  /* 0x000000280c74723c */ /* 0x088ff00000001874 */
[C---:B------:R-:W-:Y:S08]  /*9610*/  HMMA.16816.F32 R120, R36.reuse, R40, R120 ;  /* 0x000000282478723c */ /* 0x040ff00000001878 */
[-C--:B------:R-:W-:Y:S08]  /*9620*/  HMMA.16816.F32 R124, R36, R42.reuse, R124 ;  /* 0x0000002a247c723c */ /* 0x080ff0000000187c */
[----:B------:R-:W-:Y:S01]  /*9630*/  HMMA.16816.F32 R128, R12, R42, R128 ;  /* 0x0000002a0c80723c */ /* 0x000fe20000001880 */
[----:B------:R-:W-:Y:S08]  /*9640*/  @!UPT UIADD3 URZ, UPT, UPT, URZ, URZ, URZ ;  /* 0x000000fffffff290 */ /* 0x000ff0000fffe0ff */
[----:B------:R-:W-:Y:S11]  /*9650*/  BRA.U UP0, `(.L_x_647) ;  /* 0xffffffa100e47547 */ /* 0x000ff6000b83ffff */
[C---:B------:R-:W-:Y:S01]  /*9660*/  IMAD.SHL.U32 R0, R158.reuse, 0x10, RZ ;  /* 0x000000109e007824 */ /* 0x040fe200078e00ff */
[----:B------:R-:W1:Y:S01]  /*9670*/  LDCU UR5, c[0x0][0x500] ;  /* 0x0000a000ff0577ac */ /* 0x000e620008000800 */
[----:B------:R-:W-:Y:S01]  /*9680*/  IMAD.SHL.U32 R2, R158, 0x2, RZ ;  /* 0x000000029e027824 */ /* 0x000fe200078e00ff */
[----:B------:R-:W-:Y:S02]  /*9690*/  LOP3.LUT R136, R136, 0xc00, RZ, 0xc0, !PT ;  /* 0x00000c0088887812 */ /* 0x000fe400078ec0ff */
[----:B------:R-:W-:Y:S01]  /*96a0*/  LOP3.LUT R0, R0, 0x1c0, RZ, 0xc0, !PT ;  /* 0x000001c000007812 */ /* 0x000fe200078ec0ff */
[----:B------:R-:W-:Y:S01]  /*96b0*/  UISETP.NE.AND UP0, UPT, UR40, -0x1, UPT ;  /* 0xffffffff2800788c */ /* 0x000fe2000bf05270 */
[--C-:B------:R-:W-:Y:S01]  /*96c0*/  LOP3.LUT R136, R136, 0x6, R2.reuse, 0xf8, !PT ;  /* 0x0000000688887812 */ /* 0x100fe200078ef802 */
[----:B------:R-:W-:Y:S01]  /*96d0*/  UMOV UR44, UR18 ;  /* 0x00000012002c7c82 */ /* 0x000fe20008000000 */
[----:B------:R-:W-:Y:S01]  /*96e0*/  LOP3.LUT R0, R0, 0x38, R2, 0xf8, !PT ;  /* 0x0000003800007812 */ /* 0x000fe200078ef802 */
[----:B------:R-:W-:Y:S01]  /*96f0*/  IMAD.MOV.U32 R2, RZ, RZ, 0x20 ;  /* 0x00000020ff027424 */ /* 0x000fe200078e00ff */
[----:B------:R-:W-:-:S02]  /*9700*/  LOP3.LUT P1, RZ, R158, 0x10, RZ, 0xc0, !PT ;  /* 0x000000109eff7812 */ /* 0x000fc4000782c0ff */
[----:B------:R-:W-:Y:S02]  /*9710*/  LOP3.LUT R0, R136, R0, R148, 0xf6, !PT ;  /* 0x0000000088007212 */ /* 0x000fe400078ef694 */
[----:B------:R-:W-:Y:S02]  /*9720*/  LOP3.LUT P0, RZ, R158, 0x8, RZ, 0xc0, !PT ;  /* 0x000000089eff7812 */ /* 0x000fe4000780c0ff */
[----:B------:R-:W-:Y:S01]  /*9730*/  LEA R0, R0, UR4, 0x1 ;  /* 0x0000000400007c11 */ /* 0x000fe2000f8e08ff */
        /* <DEDUP_REMOVED lines=29> */
[----:B------:R-:W-:-:S02]  /*9910*/  VIADD R4, R0, 0xc040 ;  /* 0x0000c04000047836 */ /* 0x000fc40000000000 */
[----:B------:R-:W-:Y:S01]  /*9920*/  FMUL.FTZ R120, R120, UR5 ;  /* 0x0000000578787c20 */ /* 0x000fe20008410000 */
[----:B------:R-:W-:Y:S01]  /*9930*/  FMUL.FTZ R121, R121, UR5 ;  /* 0x0000000579797c20 */ /* 0x000fe20008410000 */
[----:B------:R-:W-:Y:S01]  /*9940*/  FMUL.FTZ R122, R122, UR5 ;  /* 0x000000057a7a7c20 */ /* 0x000fe20008410000 */
[----:B------:R-:W-:Y:S01]  /*9950*/  FMUL.FTZ R123, R123, UR5 ;  /* 0x000000057b7b7c20 */ /* 0x000fe20008410000 */
[----:B------:R-:W-:Y:S01]  /*9960*/  F2FP.F16.F32.PACK_AB R112, R113, R112 ;  /* 0x000000707170723e */ /* 0x000fe200000000ff */
[----:B------:R-:W-:Y:S01]  /*9970*/  IMAD.IADD R3, R2, 0x1, R0 ;  /* 0x0000000102037824 */ /* 0x000fe200078e0200 */
[----:B------:R-:W-:Y:S01]  /*9980*/  F2FP.F16.F32.PACK_AB R114, R115, R114 ;  /* 0x000000727372723e */ /* 0x000fe200000000ff */
[----:B------:R-:W-:Y:S02]  /*9990*/  @P1 VIADD R4, R5, 0xffffffc0 ;  /* 0xffffffc005041836 */ /* 0x000fe40000000000 */
        /* <DEDUP_REMOVED lines=44> */
[----:B------:R-:W-:-:S03]  /*9c60*/  F2FP.F16.F32.PACK_AB R94, R95, R94 ;  /* 0x0000005e5f5e723e */ /* 0x000fc600000000ff */
        /* <DEDUP_REMOVED lines=20> */
[----:B------:R-:W-:Y:S05]  /*9db0*/  BRA.U UP0, `(.L_x_648) ;  /* 0x00000001002c7547 */ /* 0x000fea000b800000 */
[----:B------:R-:W2:Y:S01]  /*9dc0*/  LDCU.64 UR10, c[0x0][0x5c0] ;  /* 0x0000b800ff0a77ac */ /* 0x000ea20008000a00 */
[----:B------:R-:W3:Y:S01]  /*9dd0*/  LDCU.64 UR8, c[0x0][0x5a8] ;  /* 0x0000b500ff0877ac */ /* 0x000ee20008000a00 */
[----:B------:R-:W-:-:S04]  /*9de0*/  USHF.R.S32.HI UR5, URZ, 0x1f, UR36 ;  /* 0x0000001fff057899 */ /* 0x000fc80008011424 */
[----:B--2---:R-:W-:Y:S02]  /*9df0*/  UIMAD UR5, UR5, UR10, URZ ;  /* 0x0000000a050572a4 */ /* 0x004fe4000f8e02ff */
[----:B------:R-:W-:Y:S02]  /*9e00*/  UIMAD.WIDE.U32 UR12, UR36, UR10, URZ ;  /* 0x0000000a240c72a5 */ /* 0x000fe4000f8e00ff */
[----:B------:R-:W-:-:S04]  /*9e10*/  UIMAD UR5, UR36, UR11, UR5 ;  /* 0x0000000b240572a4 */ /* 0x000fc8000f8e0205 */
[----:B------:R-:W-:-:S04]  /*9e20*/  UIADD3 UR13, UPT, UPT, UR13, UR5, URZ ;  /* 0x000000050d0d7290 */ /* 0x000fc8000fffe0ff */
[----:B---3--:R-:W-:-:S04]  /*9e30*/  UIMAD.WIDE.U32 UR42, UR44, UR8, UR12 ;  /* 0x000000082c2a72a5 */ /* 0x008fc8000f8e000c */
[----:B------:R-:W-:-:S06]  /*9e40*/  UIMAD UR9, UR44, UR9, UR43 ;  /* 0x000000092c0972a4 */ /* 0x000fcc000f8e022b */
[----:B-1----:R-:W-:Y:S01]  /*9e50*/  MOV R0, UR9 ;  /* 0x0000000900007c02 */ /* 0x002fe20008000f00 */
[----:B------:R-:W-:Y:S05]  /*9e60*/  BRA `(.L_x_649) ;  /* 0x0000000000187947 */ /* 0x000fea0003800000 */
.L_x_648:
[----:B------:R-:W2:Y:S01]  /*9e70*/  LDCU.64 UR10, c[0x0][0x5c0] ;  /* 0x0000b800ff0a77ac */ /* 0x000ea20008000a00 */
[----:B------:R-:W-:-:S04]  /*9e80*/  UIADD3 UR5, UPT, UPT, UR36, UR40, URZ ;  /* 0x0000002824057290 */ /* 0x000fc8000fffe0ff */
[----:B--2---:R-:W-:Y:S02]  /*9e90*/  UIMAD.WIDE.U32 UR42, UR5, UR10, URZ ;  /* 0x0000000a052a72a5 */ /* 0x004fe4000f8e00ff */
[----:B------:R-:W-:-:S04]  /*9ea0*/  UIMAD UR5, UR5, UR11, URZ ;  /* 0x0000000b050572a4 */ /* 0x000fc8000f8e02ff */
[----:B------:R-:W-:-:S06]  /*9eb0*/  UIADD3 UR5, UPT, UPT, UR43, UR5, URZ ;  /* 0x000000052b057290 */ /* 0x000fcc000fffe0ff */
[----:B-1----:R-:W-:Y:S02]  /*9ec0*/  MOV R0, UR5 ;  /* 0x0000000500007c02 */ /* 0x002fe40008000f00 */
.L_x_649:
[----:B------:R-:W-:Y:S05]  /*9ed0*/  BRA.U UP0, `(.L_x_650) ;  /* 0x00000001002c7547 */ /* 0x000fea000b800000 */
        /* <DEDUP_REMOVED lines=11> */
.L_x_650:
[----:B------:R-:W1:Y:S01]  /*9f90*/  LDCU.64 UR8, c[0x0][0x5c8] ;  /* 0x0000b900ff0877ac */ /* 0x000e620008000a00 */
[----:B------:R-:W-:-:S04]  /*9fa0*/  UIADD3 UR5, UPT, UPT, UR36, UR40, URZ ;  /* 0x0000002824057290 */ /* 0x000fc8000fffe0ff */
[----:B-1----:R-:W-:Y:S02]  /*9fb0*/  UIMAD.WIDE.U32 UR16, UR5, UR8, URZ ;  /* 0x00000008051072a5 */ /* 0x002fe4000f8e00ff */
[----:B------:R-:W-:-:S04]  /*9fc0*/  UIMAD UR5, UR5, UR9, URZ ;  /* 0x00000009050572a4 */ /* 0x000fc8000f8e02ff */
[----:B------:R-:W-:-:S06]  /*9fd0*/  UIADD3 UR5, UPT, UPT, UR17, UR5, URZ ;  /* 0x0000000511057290 */ /* 0x000fcc000fffe0ff */
[----:B------:R-:W-:-:S07]  /*9fe0*/  MOV R12, UR5 ;  /* 0x00000005000c7c02 */ /* 0x000fce0008000f00 */
.L_x_651:
        /* <DEDUP_REMOVED lines=9> */
[C---:B------:R-:W-:Y:S01]  /*a080*/  VIADD R13, R25.reuse, 0x40 ;  /* 0x00000040190d7836 */ /* 0x040fe20000000000 */
[----:B------:R-:W-:Y:S01]  /*a090*/  USHF.R.S32.HI UR14, URZ, 0x1f, UR5 ;  /* 0x0000001fff0e7899 */ /* 0x000fe20008011405 */
[----:B------:R-:W-:Y:S01]  /*a0a0*/  IMAD.U32 R16, RZ, RZ, UR40 ;  /* 0x00000028ff107e24 */ /* 0x000fe2000f8e00ff */
[----:B------:R-:W-:Y:S01]  /*a0b0*/  UIADD3 UR33, UPT, UPT, -UR15, UR33, URZ ;  /* 0x000000210f217290 */ /* 0x000fe2000fffe1ff */
[----:B------:R-:W-:Y:S01]  /*a0c0*/  VIADD R7, R25, 0x60 ;  /* 0x0000006019077836 */ /* 0x000fe20000000000 */
[----:B------:R-:W-:Y:S01]  /*a0d0*/  UIMAD UR13, UR14, UR10, URZ ;  /* 0x0000000a0e0d72a4 */ /* 0x000fe2000f8e02ff */
[----:B------:R-:W3:Y:S01]  /*a0e0*/  LDC.64 R2, c[0x0][0x5e0] ;  /* 0x00017800ff027b82 */ /* 0x000ee20000000a00 */
[----:B------:R-:W-:Y:S01]  /*a0f0*/  LOP3.LUT R16, R16, 0x38, R159, 0xf8, !PT ;  /* 0x0000003810107812 */ /* 0x000fe200078ef89f */
[----:B------:R-:W-:Y:S01]  /*a100*/  IMAD.U32 R17, RZ, RZ, UR41 ;  /* 0x00000029ff117e24 */ /* 0x000fe2000f8e00ff */
[----:B------:R-:W-:Y:S01]  /*a110*/  UIMAD UR13, UR5, UR11, UR13 ;  /* 0x0000000b050d72a4 */ /* 0x000fe2000f8e020d */
[----:B------:R-:W-:Y:S01]  /*a120*/  BSSY.RECONVERGENT B0, `(.L_x_652) ;  /* 0x0000018000007945 */ /* 0x000fe20003800200 */
[----:B------:R-:W-:Y:S01]  /*a130*/  IADD3 R16, P0, PT, R16, UR42, RZ ;  /* 0x0000002a10107c10 */ /* 0x000fe2000ff1e0ff */
[----:B------:R4:W3:Y:S01]  /*a140*/  LDS.128 R8, [R143+0xd000] ;  /* 0x00d000008f087984 */ /* 0x0008e20000000c00 */
[----:B--2---:R-:W-:-:S02]  /*a150*/  ISETP.GE.AND P6, PT, R142, UR12, PT ;  /* 0x0000000c8e007c0c */ /* 0x004fc4000bfc6270 */
[----:B------:R-:W-:Y:S02]  /*a160*/  IMAD.U32 R6, RZ, RZ, UR13 ;  /* 0x0000000dff067e24 */ /* 0x000fe4000f8e00ff */
[----:B------:R-:W-:Y:S02]  /*a170*/  ISETP.GE.OR P5, PT, R14, UR33, P6 ;  /* 0x000000210e007c0c */ /* 0x000fe4000b7a6670 */
[----:B------:R-:W-:Y:S02]  /*a180*/  ISETP.GE.OR P4, PT, R13, UR33, P6 ;  /* 0x000000210d007c0c */ /* 0x000fe4000b786670 */
[----:B------:R-:W-:Y:S01]  /*a190*/  ISETP.GE.OR P3, PT, R7, UR33, P6 ;  /* 0x0000002107007c0c */ /* 0x000fe2000b766670 */
[----:B------:R-:W-:Y:S01]  /*a1a0*/  IMAD.X R7, RZ, RZ, RZ, P2 ;  /* 0x000000ffff077224 */ /* 0x000fe200010e06ff */
[----:B------:R-:W-:Y:S02]  /*a1b0*/  ISETP.GE.OR P6, PT, R25, UR33, P6 ;  /* 0x0000002119007c0c */ /* 0x000fe4000b7c6670 */
[----:B------:R-:W-:-:S02]  /*a1c0*/  IADD3.X R17, PT, PT, R0, UR41, R6, P0, !PT ;  /* 0x0000002900117c10 */ /* 0x000fc400087fe406 */
[C---:B------:R-:W-:Y:S02]  /*a1d0*/  IADD3 R6, P1, PT, R25.reuse, 0x40, RZ ;  /* 0x0000004019067810 */ /* 0x040fe40007f3e0ff */
[----:B------:R-:W-:Y:S01]  /*a1e0*/  IADD3 R0, P0, PT, R25, 0x60, RZ ;  /* 0x0000006019007810 */ /* 0x000fe20007f1e0ff */
[----:B-1----:R-:W-:-:S04]  /*a1f0*/  IMAD.WIDE.U32 R14, R4, UR20, R16 ;  /* 0x00000014040e7c25 */ /* 0x002fc8000f8e0010 */
[----:B------:R-:W-:Y:S02]  /*a200*/  IMAD R5, R5, UR20, R15 ;  /* 0x0000001405057c24 */ /* 0x000fe4000f8e020f */
[----:B----4-:R-:W-:Y:S06]  /*a210*/  @P6 BRA `(.L_x_653) ;  /* 0x0000000000206947 */ /* 0x010fec0003800000 */
[----:B------:R-:W1:Y:S01]  /*a220*/  LDS.128 R16, [R143+0xc000] ;  /* 0x00c000008f107984 */ /* 0x000e620000000c00 */
[----:B------:R-:W2:Y:S01]  /*a230*/  LDCU.64 UR12, c[0x0][0x560] ;  /* 0x0000ac00ff0c77ac */ /* 0x000ea20008000a00 */
[----:B------:R-:W-:-:S05]  /*a240*/  MOV R4, R14 ;  /* 0x0000000e00047202 */ /* 0x000fca0000000f00 */
[----:B------:R-:W-:-:S04]  /*a250*/  IMAD.WIDE.U32 R22, R25, UR10, R4 ;  /* 0x0000000a19167c25 */ /* 0x000fc8000f8e0004 */
[----:B------:R-:W-:Y:S01]  /*a260*/  IMAD R4, R25, UR11, R23 ;  /* 0x0000000b19047c24 */ /* 0x000fe2000f8e0217 */
[----:B--2---:R-:W-:-:S04]  /*a270*/  LEA R20, P2, R22, UR12, 0x1 ;  /* 0x0000000c16147c11 */ /* 0x004fc8000f8408ff */
[----:B------:R-:W-:-:S05]  /*a280*/  LEA.HI.X R21, R22, UR13, R4, 0x1, P2 ;  /* 0x0000000d16157c11 */ /* 0x000fca00090f0c04 */
[----:B-1----:R1:W-:Y:S04]  /*a290*/  STG.E.128 desc[UR34][R20.64], R16 ;  /* 0x0000001014007986 */ /* 0x0023e8000c101d22 */
.L_x_653:
[----:B------:R-:W-:Y:S05]  /*a2a0*/  BSYNC.RECONVERGENT B0 ;  /* 0x0000000000007941 */ /* 0x000fea0003800200 */
.L_x_652:
        /* <DEDUP_REMOVED lines=11> */
[----:B---3--:R2:W-:Y:S04]  /*a360*/  STG.E.128 desc[UR34][R18.64], R8 ;  /* 0x0000000812007986 */ /* 0x0085e8000c101d22 */
.L_x_655:
[----:B------:R-:W-:Y:S05]  /*a370*/  BSYNC.RECONVERGENT B0 ;  /* 0x0000000000007941 */ /* 0x000fea0003800200 */
.L_x_654:
[----:B--23--:R2:W3:Y:S01]  /*a380*/  LDS.128 R8, [R143+0xe000] ;  /* 0x00e000008f087984 */ /* 0x00c4e20000000c00 */
[----:B------:R-:W-:Y:S01]  /*a390*/  BSSY.RECONVERGENT B0, `(.L_x_656) ;  /* 0x000000d000007945 */ /* 0x000fe20003800200 */
[----:B------:R-:W-:-:S03]  /*a3a0*/  IADD3.X R27, PT, PT, RZ, RZ, RZ, P1, !PT ;  /* 0x000000ffff1b7210 */ /* 0x000fc60000ffe4ff */
        /* <DEDUP_REMOVED lines=11> */
.L_x_657:
[----:B------:R-:W-:Y:S05]  /*a460*/  BSYNC.RECONVERGENT B0 ;  /* 0x0000000000007941 */ /* 0x000fea0003800200 */
.L_x_656:
[----:B---34-:R3:W4:Y:S01]  /*a470*/  LDS.128 R8, [R143+0xf000] ;  /* 0x00f000008f087984 */ /* 0x0187220000000c00 */
[----:B------:R-:W-:Y:S01]  /*a480*/  BSSY.RECONVERGENT B0, `(.L_x_658) ;  /* 0x000000d000007945 */ /* 0x000fe20003800200 */
[----:B------:R-:W-:Y:S02]  /*a490*/  MOV R4, UR8 ;  /* 0x0000000800047c02 */ /* 0x000fe40008000f00 */
[----:B------:R-:W-:Y:S01]  /*a4a0*/  IADD3.X R26, PT, PT, RZ, RZ, RZ, P0, !PT ;  /* 0x000000ffff1a7210 */ /* 0x000fe200007fe4ff */
[----:B------:R-:W-:Y:S06]  /*a4b0*/  @P3 BRA `(.L_x_659) ;  /* 0x0000000000243947 */ /* 0x000fec0003800000 */
        /* <DEDUP_REMOVED lines=8> */
[----:B----4-:R1:W-:Y:S04]  /*a540*/  STG.E.128 desc[UR34][R16.64], R8 ;  /* 0x0000000810007986 */ /* 0x0103e8000c101d22 */
.L_x_659:
[----:B------:R-:W-:Y:S05]  /*a550*/  BSYNC.RECONVERGENT B0 ;  /* 0x0000000000007941 */ /* 0x000fea0003800200 */
.L_x_658:
[----:B-1--4-:R-:W-:Y:S01]  /*a560*/  MOV R8, R142 ;  /* 0x0000008e00087202 */ /* 0x012fe20000000f00 */
[----:B------:R-:W1:Y:S01]  /*a570*/  LDS.128 R16, [R143+0x10000] ;  /* 0x010000008f107984 */ /* 0x000e620000000c00 */
[----:B------:R-:W-:Y:S01]  /*a580*/  MOV R9, RZ ;  /* 0x000000ff00097202 */ /* 0x000fe20000000f00 */
[----:B------:R-:W-:Y:S01]  /*a590*/  UIMAD UR14, UR14, UR8, URZ ;  /* 0x000000080e0e72a4 */ /* 0x000fe2000f8e02ff */
[----:B------:R-:W-:Y:S01]  /*a5a0*/  BSSY.RECONVERGENT B0, `(.L_x_660) ;  /* 0x000001c000007945 */ /* 0x000fe20003800200 */
[----:B------:R4:W1:Y:S01]  /*a5b0*/  LDS.128 R20, [R143+0x11000] ;  /* 0x011000008f147984 */ /* 0x0008620000000c00 */
[----:B------:R-:W-:Y:S01]  /*a5c0*/  IMAD.WIDE.U32 R8, R4, UR5, R8 ;  /* 0x0000000504087c25 */ /* 0x000fe2000f8e0008 */
[----:B------:R-:W-:Y:S01]  /*a5d0*/  UIMAD UR14, UR5, UR9, UR14 ;  /* 0x00000009050e72a4 */ /* 0x000fe2000f8e020e */
[----:B------:R-:W2:Y:S01]  /*a5e0*/  @!P6 LDC.64 R4, c[0x0][0x568] ;  /* 0x00015a00ff04eb82 */ /* 0x000ea20000000a00 */
[----:B------:R-:W-:-:S04]  /*a5f0*/  IADD3 R28, P0, PT, R8, UR16, RZ ;  /* 0x00000010081c7c10 */ /* 0x000fc8000ff1e0ff */
[----:B------:R-:W-:Y:S02]  /*a600*/  IADD3.X R29, PT, PT, R12, UR14, R9, P0, !PT ;  /* 0x0000000e0c1d7c10 */ /* 0x000fe400087fe409 */
[----:B------:R4:W1:Y:S01]  /*a610*/  LDS.128 R12, [R143+0x12000] ;  /* 0x012000008f0c7984 */ /* 0x0008620000000c00 */
[----:B------:R-:W-:-:S03]  /*a620*/  IMAD.WIDE.U32 R28, R2, UR20, R28 ;  /* 0x00000014021c7c25 */ /* 0x000fc6000f8e001c */
[----:B------:R4:W1:Y:S01]  /*a630*/  LDS.128 R8, [R143+0x13000] ;  /* 0x013000008f087984 */ /* 0x0008620000000c00 */
        /* <DEDUP_REMOVED lines=9> */
[----:B----4-:R-:W-:Y:S01]  /*a6d0*/  MOV R4, R28 ;  /* 0x0000001c00047202 */ /* 0x010fe20000000f00 */
        /* <DEDUP_REMOVED lines=8> */
.L_x_661:
[----:B------:R-:W-:Y:S05]  /*a760*/  BSYNC.RECONVERGENT B0 ;  /* 0x0000000000007941 */ /* 0x000fea0003800200 */
.L_x_660:
[----:B------:R-:W-:Y:S04]  /*a770*/  BSSY.RECONVERGENT B0, `(.L_x_662) ;  /* 0x000000c000007945 */ /* 0x000fe80003800200 */
[----:B------:R-:W-:Y:S05]  /*a780*/  @P4 BRA `(.L_x_663) ;  /* 0x0000000000284947 */ /* 0x000fea0003800000 */
[----:B------:R-:W2:Y:S01]  /*a790*/  LDCU.64 UR10, c[0x0][0x568] ;  /* 0x0000ad00ff0a77ac */ /* 0x000ea20008000a00 */
[----:B----4-:R-:W-:Y:S01]  /*a7a0*/  MOV R4, R28 ;  /* 0x0000001c00047202 */ /* 0x010fe20000000f00 */
[----:B------:R-:W-:Y:S01]  /*a7b0*/  IMAD R2, R27, UR8, RZ ;  /* 0x000000081b027c24 */ /* 0x000fe2000f8e02ff */
[----:B------:R-:W-:-:S03]  /*a7c0*/  MOV R5, R31 ;  /* 0x0000001f00057202 */ /* 0x000fc60000000f00 */
[C---:B------:R-:W-:Y:S02]  /*a7d0*/  IMAD R2, R6.reuse, UR9, R2 ;  /* 0x0000000906027c24 */ /* 0x040fe4000f8e0202 */
[----:B------:R-:W-:-:S05]  /*a7e0*/  IMAD.WIDE.U32 R4, R6, UR8, R4 ;  /* 0x0000000806047c25 */ /* 0x000fca000f8e0004 */
[----:B------:R-:W-:Y:S02]  /*a7f0*/  IADD3 R2, PT, PT, R2, R5, RZ ;  /* 0x0000000502027210 */ /* 0x000fe40007ffe0ff */
[----:B--2---:R-:W-:-:S04]  /*a800*/  LEA R6, P0, R4, UR10, 0x1 ;  /* 0x0000000a04067c11 */ /* 0x004fc8000f8008ff */
[----:B------:R-:W-:-:S05]  /*a810*/  LEA.HI.X R7, R4, UR11, R2, 0x1, P0 ;  /* 0x0000000b04077c11 */ /* 0x000fca00080f0c02 */
[----:B------:R2:W-:Y:S04]  /*a820*/  STG.E.128 desc[UR34][R6.64], R12 ;  /* 0x0000000c06007986 */ /* 0x0005e8000c101d22 */
.L_x_663:
[----:B------:R-:W-:Y:S05]  /*a830*/  BSYNC.RECONVERGENT B0 ;  /* 0x0000000000007941 */ /* 0x000fea0003800200 */
.L_x_662:
        /* <DEDUP_REMOVED lines=10> */
[----:B------:R4:W-:Y:S04]  /*a8e0*/  STG.E.128 desc[UR34][R4.64], R8 ;  /* 0x0000000804007986 */ /* 0x0009e8000c101d22 */
.L_x_602:
[----:B------:R-:W-:Y:S05]  /*a8f0*/  BSYNC.RECONVERGENT B1 ;  /* 0x0000000000017941 */ /* 0x000fea0003800200 */
.L_x_576:
[----:B------:R-:W3:Y:S01]  /*a900*/  LDCU UR8, c[0x0][0x438] ;  /* 0x00008700ff0877ac */ /* 0x000ee20008000800 */
[----:B------:R-:W1:Y:S01]  /*a910*/  LDCU UR9, c[0x0][0x370] ;  /* 0x00006e00ff0977ac */ /* 0x000e620008000800 */
[----:B------:R-:W-:Y:S01]  /*a920*/  UMOV UR10, UR19 ;  /* 0x00000013000a7c82 */ /* 0x000fe20008000000 */
[----:B---3--:R-:W-:-:S04]  /*a930*/  UIADD3 UR8, UPT, UPT, UR8, 0x7f, URZ ;  /* 0x0000007f08087890 */ /* 0x008fc8000fffe0ff */
[----:B------:R-:W-:Y:S02]  /*a940*/  USHF.R.S32.HI UR5, URZ, 0x1f, UR8 ;  /* 0x0000001fff057899 */ /* 0x000fe40008011408 */
[----:B-1----:R-:W-:Y:S02]  /*a950*/  UIADD3 UR37, UPT, UPT, UR9, UR37, URZ ;  /* 0x0000002509257290 */ /* 0x002fe4000fffe0ff */
[----:B------:R-:W-:-:S04]  /*a960*/  ULEA.HI UR5, UR5, UR8, URZ, 0x7 ;  /* 0x0000000805057291 */ /* 0x000fc8000f8f38ff */
[----:B------:R-:W-:-:S04]  /*a970*/  USHF.R.S32.HI UR5, URZ, 0x7, UR5 ;  /* 0x00000007ff057899 */ /* 0x000fc80008011405 */
[----:B------:R-:W-:-:S09]  /*a980*/  UISETP.GE.AND UP0, UPT, UR37, UR5, UPT ;  /* 0x000000052500728c */ /* 0x000fd2000bf06270 */
[----:B------:R-:W-:Y:S05]  /*a990*/  BRA.U !UP0, `(.L_x_664) ;  /* 0xffffff5908587547 */ /* 0x000fea000b83ffff */
[----:B------:R-:W-:Y:S05]  /*a9a0*/  EXIT ;  /* 0x000000000000794d */ /* 0x000fea0003800000 */
.L_x_665:
        /* <DEDUP_REMOVED lines=13> */
.L_x_2762:


//--------------------- .text._ZN5flash44flash_bwd_dq_dk_dv_loop_seqk_parallel_kernelI23Flash_bwd_kernel_traitsILi64ELi128ELi128ELi8ELi4ELi4ELi4ELb0ELb0EN7cutlass6half_tE19Flash_kernel_traitsILi64ELi128ELi128ELi8ES3_EELb0ELb0ELb0ELb0ELb1ELb1ELb0EEEvNS_16Flash_bwd_paramsE --------------------------
	.section	.text._ZN5flash44flash_bwd_dq_dk_dv_loop_seqk_parallel_kernelI23Flash_bwd_kernel_traitsILi64ELi128ELi128ELi8ELi4ELi4ELi4ELb0ELb0EN7cutlass6half_tE19Flash_kernel_traitsILi64ELi128ELi128ELi8ES3_EELb0ELb0ELb0ELb0ELb1ELb1ELb0EEEvNS_16Flash_bwd_paramsE,"ax",@progbits
	.align	128
        .global         _ZN5flash44flash_bwd_dq_dk_dv_loop_seqk_parallel_kernelI23Flash_bwd_kernel_traitsILi64ELi128ELi128ELi8ELi4ELi4ELi4ELb0ELb0EN7cutlass6half_tE19Flash_kernel_traitsILi64ELi128ELi128ELi8ES3_EELb0ELb0ELb0ELb0ELb1ELb1ELb0EEEvNS_16Flash_bwd_paramsE
        .type           _ZN5flash44flash_bwd_dq_dk_dv_loop_seqk_parallel_kernelI23Flash_bwd_kernel_traitsILi64ELi128ELi128ELi8ELi4ELi4ELi4ELb0ELb0EN7cutlass6half_tE19Flash_kernel_traitsILi64ELi128ELi128ELi8ES3_EELb0ELb0ELb0ELb0ELb1ELb1ELb0EEEvNS_16Flash_bwd_paramsE,@function
        .size           _ZN5flash44flash_bwd_dq_dk_dv_loop_seqk_parallel_kernelI23Flash_bwd_kernel_traitsILi64ELi128ELi128ELi8ELi4ELi4ELi4ELb0ELb0EN7cutlass6half_tE19Flash_kernel_traitsILi64ELi128ELi128ELi8ES3_EELb0ELb0ELb0ELb0ELb1ELb1ELb0EEEvNS_16Flash_bwd_paramsE,(.L_x_2763 - _ZN5flash44flash_bwd_dq_dk_dv_loop_seqk_parallel_kernelI23Flash_bwd_kernel_traitsILi64ELi128ELi128ELi8ELi4ELi4ELi4ELb0ELb0EN7cutlass6half_tE19Flash_kernel_traitsILi64ELi128ELi128ELi8ES3_EELb0ELb0ELb0ELb0ELb1ELb1ELb0EEEvNS_16Flash_bwd_paramsE)
        .other          _ZN5flash44flash_bwd_dq_dk_dv_loop_seqk_parallel_kernelI23Flash_bwd_kernel_traitsILi64ELi128ELi128ELi8ELi4ELi4ELi4ELb0ELb0EN7cutlass6half_tE19Flash_kernel_traitsILi64ELi128ELi128ELi8ES3_EELb0ELb0ELb0ELb0ELb1ELb1ELb0EEEvNS_16Flash_bwd_paramsE,@"STO_CUDA_ENTRY STV_DEFAULT"
_ZN5flash44flash_bwd_dq_dk_dv_loop_seqk_parallel_kernelI23Flash_bwd_kernel_traitsILi64ELi128ELi128ELi8ELi4ELi4ELi4ELb0ELb0EN7cutlass6half_tE19Flash_kernel_traitsILi64ELi128ELi128ELi8ES3_EELb0ELb0ELb0ELb0ELb1ELb1ELb0EEEvNS_16Flash_bwd_paramsE:
.text._ZN5flash44flash_bwd_dq_dk_dv_loop_seqk_parallel_kernelI23Flash_bwd_kernel_traitsILi64ELi128ELi128ELi8ELi4ELi4ELi4ELb0ELb0EN7cutlass6half_tE19Flash_kernel_traitsILi64ELi128ELi128ELi8ES3_EELb0ELb0ELb0ELb0ELb1ELb1ELb0EEEvNS_16Flash_bwd_paramsE:
        /* <DEDUP_REMOVED lines=10> */
[----:B------:R-:W1:Y:S01]  /*00a0*/  LDCU.64 UR8, c[0x0][0x478] ;  /* 0x00008f00ff0877ac */ /* 0x000e620008000a00 */
[----:B------:R-:W-:Y:S01]  /*00b0*/  S2UR UR22, SR_CgaCtaId ;  /* 0x00000000001679c3 */ /* 0x000fe20000008800 */
[----:B------:R-:W2:Y:S01]  /*00c0*/  LDCU.64 UR10, c[0x0][0x470] ;  /* 0x00008e00ff0a77ac */ /* 0x000ea20008000a00 */
[----:B------:R-:W3:Y:S06]  /*00d0*/  LDCU.64 UR28, c[0x0][0x358] ;  /* 0x00006b00ff1c77ac */ /* 0x000eec0008000a00 */
[----:B------:R-:W4:Y:S01]  /*00e0*/  S2UR UR21, SR_CgaCtaId ;  /* 0x00000000001579c3 */ /* 0x000f220000008800 */
[----:B------:R-:W-:Y:S01]  /*00f0*/  UMOV UR25, URZ ;  /* 0x000000ff00197c82 */ /* 0x000fe20008000000 */
[----:B------:R-:W-:-:S06]  /*0100*/  UMOV UR26, URZ ;  /* 0x000000ff001a7c82 */ /* 0x000fcc0008000000 */
[----:B------:R-:W3:Y:S01]  /*0110*/  S2UR UR37, SR_CTAID.Y ;  /* 0x00000000002579c3 */ /* 0x000ee20000002600 */
[----:B-1----:R-:W-:-:S04]  /*0120*/  UISETP.NE.U32.AND UP3, UPT, UR8, URZ, UPT ;  /* 0x000000ff0800728c */ /* 0x002fc8000bf65070 */
[----:B------:R-:W-:Y:S02]  /*0130*/  UISETP.NE.AND.EX UP3, UPT, UR9, URZ, UPT, UP3 ;  /* 0x000000ff0900728c */ /* 0x000fe4000bf65330 */
[----:B--2---:R-:W-:Y:S01]  /*0140*/  UISETP.NE.U32.AND UP4, UPT, UR10, URZ, UPT ;  /* 0x000000ff0a00728c */ /* 0x004fe2000bf85070 */
[----:B------:R-:W1:Y:S03]  /*0150*/  S2UR UR24, SR_CTAID.Z ;  /* 0x00000000001879c3 */ /* 0x000e660000002700 */
[----:B------:R-:W-:-:S05]  /*0160*/  UISETP.NE.AND.EX UP4, UPT, UR11, URZ, UPT, UP4 ;  /* 0x000000ff0b00728c */ /* 0x000fca000bf85340 */
[----:B------:R-:W2:Y:S01]  /*0170*/  @!UP3 LDCU.64 UR4, c[0x0][0x488] ;  /* 0x00009100ff04b7ac */ /* 0x000ea20008000a00 */
[----:B------:R-:W1:Y:S01]  /*0180*/  S2UR UR20, SR_CTAID.Y ;  /* 0x00000000001479c3 */ /* 0x000e620000002600 */
[----:B------:R-:W5:Y:S07]  /*0190*/  @!UP3 LDCU.64 UR18, c[0x0][0x438] ;  /* 0x00008700ff12b7ac */ /* 0x000f6e0008000a00 */
[----:B------:R-:W1:Y:S01]  /*01a0*/  S2UR UR23, SR_CTAID.Z ;  /* 0x00000000001779c3 */ /* 0x000e620000002700 */
[----:B--2---:R-:W-:-:S03]  /*01b0*/  @!UP3 UISETP.NE.U32.AND UP0, UPT, UR4, URZ, UPT ;  /* 0x000000ff0400b28c */ /* 0x004fc6000bf05070 */
[----:B------:R-:W-:Y:S01]  /*01c0*/  UMOV UR4, 0x400 ;  /* 0x0000040000047882 */ /* 0x000fe20000000000 */
[----:B------:R-:W-:Y:S02]  /*01d0*/  @!UP3 UISETP.NE.AND.EX UP0, UPT, UR5, URZ, UPT, UP0 ;  /* 0x000000ff0500b28c */ /* 0x000fe4000bf05300 */
[----:B----4-:R-:W-:Y:S01]  /*01e0*/  ULEA UR21, UR21, UR4, 0x18 ;  /* 0x0000000415157291 */ /* 0x010fe2000f8ec0ff */
[----:B------:R-:W-:Y:S01]  /*01f0*/  UMOV UR5, 0x400 ;  /* 0x0000040000057882 */ /* 0x000fe20000000000 */
[----:B-----5:R-:W-:Y:S02]  /*0200*/  @!UP3 USEL UR27, UR19, URZ, UP0 ;  /* 0x000000ff131bb287 */ /* 0x020fe40008000000 */
[----:B------:R-:W-:Y:S01]  /*0210*/  ULEA UR22, UR22, UR5, 0x18 ;  /* 0x0000000516167291 */ /* 0x000fe2000f8ec0ff */
[----:B---3--:R-:W-:-:S11]  /*0220*/  UMOV UR19, 0xffffc000 ;  /* 0xffffc00000137882 */ /* 0x008fd60000000000 */
.L_x_673:
[----:B------:R-:W-:Y:S01]  /*0230*/  @UP4 ULEA UR6, UP1, UR37, UR10, 0x2 ;  /* 0x0000000a25064291 */ /* 0x000fe2000f8210ff */
[----:B------:R-:W-:Y:S01]  /*0240*/  PLOP3.LUT P1, PT, PT, PT, UP4, 0x80, 0x8 ;  /* 0x000000000008781c */ /* 0x000fe20003f2f048 */
[----:B------:R-:W-:Y:S01]  /*0250*/  @UP3 ULEA UR4, UP0, UR37, UR8, 0x2 ;  /* 0x0000000825043291 */ /* 0x000fe2000f8010ff */
[----:B------:R-:W-:Y:S01]  /*0260*/  PLOP3.LUT P0, PT, PT, PT, UP3, 0x80, 0x8 ;  /* 0x000000000008781c */ /* 0x000fe20003f0f038 */
[----:B------:R-:W-:Y:S02]  /*0270*/  @UP4 ULEA.HI.X UR7, UR37, UR11, URZ, 0x2, UP1 ;  /* 0x0000000b25074291 */ /* 0x000fe400088f14ff */
[----:B------:R-:W-:Y:S01]  /*0280*/  @UP3 ULEA.HI.X UR5, UR37, UR9, URZ, 0x2, UP0 ;  /* 0x0000000925053291 */ /* 0x000fe200080f14ff */
[----:B----4-:R-:W-:Y:S02]  /*0290*/  IMAD.U32 R4, RZ, RZ, UR6 ;  /* 0x00000006ff047e24 */ /* 0x010fe4000f8e00ff */
[----:B------:R-:W-:Y:S02]  /*02a0*/  IMAD.U32 R2, RZ, RZ, UR4 ;  /* 0x00000004ff027e24 */ /* 0x000fe4000f8e00ff */
[----:B------:R-:W-:-:S02]  /*02b0*/  IMAD.U32 R5, RZ, RZ, UR7 ;  /* 0x00000007ff057e24 */ /* 0x000fc4000f8e00ff */
[----:B------:R-:W-:-:S03]  /*02c0*/  IMAD.U32 R3, RZ, RZ, UR5 ;  /* 0x00000005ff037e24 */ /* 0x000fc6000f8e00ff */
[----:B------:R-:W2:Y:S04]  /*02d0*/  @P1 LDG.E R4, desc[UR28][R4.64] ;  /* 0x0000001c04041981 */ /* 0x000ea8000c1e1900 */
[----:B------:R-:W3:Y:S01]  /*02e0*/  @P0 LDG.E R0, desc[UR28][R2.64] ;  /* 0x0000001c02000981 */ /* 0x000ee2000c1e1900 */
[----:B------:R-:W-:Y:S01]  /*02f0*/  UMOV UR35, URZ ;  /* 0x000000ff00237c82 */ /* 0x000fe20008000000 */
[----:B------:R-:W-:Y:S01]  /*0300*/  USHF.L.U32 UR36, UR30, 0x7, URZ ;  /* 0x000000071e247899 */ /* 0x000fe200080006ff */
[----:B--2---:R-:W-:Y:S02]  /*0310*/  @P1 R2UR UR35, R4 ;  /* 0x00000000042312ca */ /* 0x004fe400000e0000 */
[----:B---3--:R-:W-:-:S13]  /*0320*/  @P0 R2UR UR4, R0 ;  /* 0x00000000000402ca */ /* 0x008fda00000e0000 */
[----:B------:R-:W-:Y:S02]  /*0330*/  @UP3 UIADD3 UR4, UPT, UPT, UR4, -UR35, URZ ;  /* 0x8000002304043290 */ /* 0x000fe4000fffe0ff */
[----:B------:R-:W-:-:S04]  /*0340*/  @!UP3 UIADD3 UR4, UPT, UPT, UR27, UR18, -UR35 ;  /* 0x000000121b04b290 */ /* 0x000fc8000fffe823 */
[----:B------:R-:W-:-:S09]  /*0350*/  UISETP.GE.AND UP0, UPT, UR36, UR4, UPT ;  /* 0x000000042400728c */ /* 0x000fd2000bf06270 */
[----:B-----5:R-:W-:Y:S05]  /*0360*/  BRA.U UP0, `(.L_x_666) ;  /* 0x0000006900707547 */ /* 0x020fea000b800000 */
[----:B------:R-:W2:Y:S01]  /*0370*/  LDC R5, c[0x0][0x3e8] ;  /* 0x0000fa00ff057b82 */ /* 0x000ea20000000800 */
[----:B------:R-:W3:Y:S01]  /*0380*/  S2R R6, SR_CTAID.Z ;  /* 0x0000000000067919 */ /* 0x000ee20000002700 */
[----:B------:R-:W4:Y:S01]  /*0390*/  LDCU.U8 UR4, c[0x0][0x548] ;  /* 0x0000a900ff0477ac */ /* 0x000f220008000000 */
[----:B------:R-:W5:Y:S01]  /*03a0*/  LDCU UR31, c[0x0][0x434] ;  /* 0x00008680ff1f77ac */ /* 0x000f620008000800 */
[----:B------:R-:W1:Y:S01]  /*03b0*/  LDCU.U8 UR39, c[0x0][0x5f0] ;  /* 0x0000be00ff2777ac */ /* 0x000e620008000000 */
[----:B------:R-:W-:Y:S02]  /*03c0*/  USHF.L.U32 UR40, UR37, 0x7, URZ ;  /* 0x0000000725287899 */ /* 0x000fe400080006ff */
[----:B----4-:R-:W-:Y:S01]  /*03d0*/  UISETP.NE.AND UP0, UPT, UR4, URZ, UPT ;  /* 0x000000ff0400728c */ /* 0x010fe2000bf05270 */
[----:B--2---:R-:W-:Y:S01]  /*03e0*/  IABS R0, R5 ;  /* 0x0000000500007213 */ /* 0x004fe20000000000 */
[----:B-----5:R-:W-:-:S04]  /*03f0*/  UIADD3 UR5, UPT, UPT, UR31, 0x7f, URZ ;  /* 0x0000007f1f057890 */ /* 0x020fc8000fffe0ff */
[----:B------:R-:W-:Y:S01]  /*0400*/  IMAD.MOV.U32 R4, RZ, RZ, R0 ;  /* 0x000000ffff047224 */ /* 0x000fe200078e0000 */
[----:B------:R-:W-:-:S04]  /*0410*/  USHF.R.S32.HI UR41, URZ, 0x1f, UR5 ;  /* 0x0000001fff297899 */ /* 0x000fc80008011405 */
[----:B------:R-:W1:Y:S01]  /*0420*/  @UP0 LDCU UR34, c[0x0][0x454] ;  /* 0x00008a80ff2207ac */ /* 0x000e620008000800 */
[----:B------:R-:W2:Y:S01]  /*0430*/  I2F.RP R2, R4 ;  /* 0x0000000400027306 */ /* 0x000ea20000209400 */
[----:B---3--:R-:W-:Y:S01]  /*0440*/  IABS R6, R6 ;  /* 0x0000000600067213 */ /* 0x008fe20000000000 */
[----:B------:R-:W3:Y:S01]  /*0450*/  @!UP0 LDCU UR4, c[0x0][0x3e0] ;  /* 0x00007c00ff0487ac */ /* 0x000ee20008000800 */
[----:B------:R-:W-:-:S04]  /*0460*/  ULEA.HI UR41, UR41, UR5, URZ, 0x7 ;  /* 0x0000000529297291 */ /* 0x000fc8000f8f38ff */
[----:B------:R-:W-:Y:S01]  /*0470*/  USHF.R.S32.HI UR41, URZ, 0x7, UR41 ;  /* 0x00000007ff297899 */ /* 0x000fe20008011429 */
[----:B--2---:R-:W2:Y:S03]  /*0480*/  MUFU.RCP R2, R2 ;  /* 0x0000000200027308 */ /* 0x004ea60000001000 */
[----:B------:R-:W-:Y:S02]  /*0490*/  UIADD3 UR33, UPT, UPT, UR41, -0x1, URZ ;  /* 0xffffffff29217890 */ /* 0x000fe4000fffe0ff */
[----:B-1----:R-:W-:Y:S02]  /*04a0*/  @UP0 UIMAD UR34, UR24, UR34, URZ ;  /* 0x00000022182202a4 */ /* 0x002fe4000f8e02ff */
[----:B---3--:R-:W-:Y:S02]  /*04b0*/  @!UP0 UIMAD UR4, UR37, UR4, UR24 ;  /* 0x00000004250482a4 */ /* 0x008fe4000f8e0218 */
[----:B------:R-:W-:-:S02]  /*04c0*/  @UP0 UIMAD UR34, UR37, UR31, UR34 ;  /* 0x0000001f252202a4 */ /* 0x000fc4000f8e0222 */
[----:B------:R-:W-:Y:S01]  /*04d0*/  @!UP0 UIMAD UR34, UR4, UR31, URZ ;  /* 0x0000001f042282a4 */ /* 0x000fe2000f8e02ff */
[----:B--2---:R-:W-:-:S04]  /*04e0*/  VIADD R2, R2, 0xffffffe ;  /* 0x0ffffffe02027836 */ /* 0x004fc80000000000 */
        /* <DEDUP_REMOVED lines=10> */
[----:B------:R-:W-:Y:S01]  /*0590*/  @!P1 IMAD.IADD R2, R2, 0x1, -R4 ;  /* 0x0000000102029824 */ /* 0x000fe200078e0a04 */
[----:B------:R-:W-:Y:S02]  /*05a0*/  @!P1 IADD3 R0, PT, PT, R0, 0x1, RZ ;  /* 0x0000000100009810 */ /* 0x000fe40007ffe0ff */
[C---:B------:R-:W-:Y:S02]  /*05b0*/  ISETP.NE.AND P1, PT, R5.reuse, RZ, PT ;  /* 0x000000ff0500720c */ /* 0x040fe40003f25270 */
[----:B------:R-:W-:Y:S02]  /*05c0*/  ISETP.GE.U32.AND P2, PT, R2, R4, PT ;  /* 0x000000040200720c */ /* 0x000fe40003f46070 */
[----:B------:R-:W-:-:S04]  /*05d0*/  LOP3.LUT R2, R5, UR24, RZ, 0x3c, !PT ;  /* 0x0000001805027c12 */ /* 0x000fc8000f8e3cff */
[----:B------:R-:W-:-:S07]  /*05e0*/  ISETP.GE.AND P0, PT, R2, RZ, PT ;  /* 0x000000ff0200720c */ /* 0x000fce0003f06270 */
[----:B------:R-:W-:-:S06]  /*05f0*/  @P2 VIADD R0, R0, 0x1 ;  /* 0x0000000100002836 */ /* 0x000fcc0000000000 */
[----:B------:R-:W-:Y:S02]  /*0600*/  @!P0 IADD3 R0, PT, PT, -R0, RZ, RZ ;  /* 0x000000ff00008210 */ /* 0x000fe40007ffe1ff */
[----:B------:R-:W-:-:S04]  /*0610*/  @!P1 LOP3.LUT R0, RZ, R5, RZ, 0x33, !PT ;  /* 0x00000005ff009212 */ /* 0x000fc800078e33ff */
[----:B------:R-:W-:Y:S01]  /*0620*/  SHF.R.S32.HI R11, RZ, 0x1f, R0 ;  /* 0x0000001fff0b7819 */ /* 0x000fe20000011400 */
[----:B------:R-:W-:Y:S06]  /*0630*/  BRA.U !UP0, `(.L_x_667) ;  /* 0x00000001081c7547 */ /* 0x000fec000b800000 */
[----:B------:R-:W1:Y:S01]  /*0640*/  LDCU UR5, c[0x0][0x430] ;  /* 0x00008600ff0577ac */ /* 0x000e620008000800 */
[----:B------:R-:W1:Y:S01]  /*0650*/  LDCU UR4, c[0x0][0x454] ;  /* 0x00008a80ff0477ac */ /* 0x000e620008000800 */
[----:B------:R-:W2:Y:S01]  /*0660*/  LDCU UR44, c[0x0][0x444] ;  /* 0x00008880ff2c77ac */ /* 0x000ea20008000800 */
[----:B-1----:R-:W-:Y:S02]  /*0670*/  ULEA UR4, UR5, UR4, 0x7 ;  /* 0x0000000405047291 */ /* 0x002fe4000f8e38ff */
[----:B--2---:R-:W-:-:S04]  /*0680*/  UIMAD UR32, UR37, UR44, UR40 ;  /* 0x0000002c252072a4 */ /* 0x004fc8000f8e0228 */
[----:B------:R-:W-:Y:S01]  /*0690*/  UIMAD UR32, UR4, UR24, UR32 ;  /* 0x00000018042072a4 */ /* 0x000fe2000f8e0220 */
[----:B------:R-:W-:Y:S11]  /*06a0*/  BRA `(.L_x_668) ;  /* 0x0000000000107947 */ /* 0x000ff60003800000 */
.L_x_667:
[----:B------:R-:W1:Y:S01]  /*06b0*/  LDCU UR32, c[0x0][0x3e0] ;  /* 0x00007c00ff2077ac */ /* 0x000e620008000800 */
[----:B------:R-:W2:Y:S01]  /*06c0*/  LDCU UR44, c[0x0][0x444] ;  /* 0x00008880ff2c77ac */ /* 0x000ea20008000800 */
[----:B-1----:R-:W-:-:S04]  /*06d0*/  UIMAD UR32, UR37, UR32, UR24 ;  /* 0x00000020252072a4 */ /* 0x002fc8000f8e0218 */
[----:B--2---:R-:W-:-:S12]  /*06e0*/  UIMAD UR32, UR32, UR44, URZ ;  /* 0x0000002c202072a4 */ /* 0x004fd8000f8e02ff */
.L_x_668:
[----:B------:R-:W1:Y:S01]  /*06f0*/  S2R R192, SR_TID.X ;  /* 0x0000000000c07919 */ /* 0x000e620000002100 */
[----:B------:R-:W2:Y:S01]  /*0700*/  LDCU.64 UR12, c[0x0][0x3a0] ;  /* 0x00007400ff0c77ac */ /* 0x000ea20008000a00 */
[----:B------:R-:W3:Y:S01]  /*0710*/  LDC R12, c[0x0][0x44c] ;  /* 0x00011300ff0c7b82 */ /* 0x000ee20000000800 */
[----:B------:R-:W-:Y:S01]  /*0720*/  IMAD.MOV.U32 R3, RZ, RZ, RZ ;  /* 0x000000ffff037224 */ /* 0x000fe200078e00ff */
[----:B------:R-:W4:Y:S01]  /*0730*/  S2R R31, SR_CTAID.X ;  /* 0x00000000001f7919 */ /* 0x000f220000002500 */
[----:B------:R-:W5:Y:S01]  /*0740*/  LDCU.64 UR4, c[0x0][0x3a8] ;  /* 0x00007500ff0477ac */ /* 0x000f620008000a00 */
[----:B------:R-:W-:Y:S02]  /*0750*/  ISETP.NE.AND P3, PT, RZ, UR39, PT ;  /* 0x00000027ff007c0c */ /* 0x000fe4000bf65270 */
[----:B------:R-:W-:Y:S02]  /*0760*/  CS2R R126, SRZ ;  /* 0x00000000007e7805 */ /* 0x000fe4000001ff00 */
[----:B------:R-:W-:Y:S01]  /*0770*/  CS2R R124, SRZ ;  /* 0x00000000007c7805 */ /* 0x000fe2000001ff00 */
[----:B------:R-:W3:Y:S01]  /*0780*/  LDCU UR38, c[0x0][0x3e0] ;  /* 0x00007c00ff2677ac */ /* 0x000ee20008000800 */
[----:B------:R-:W4:Y:S01]  /*0790*/  LDC.64 R20, c[0x0][0x3b0] ;  /* 0x0000ec00ff147b82 */ /* 0x000f220000000a00 */
[----:B------:R-:W-:-:S02]  /*07a0*/  CS2R R130, SRZ ;  /* 0x0000000000827805 */ /* 0x000fc4000001ff00 */
[----:B------:R-:W-:Y:S01]  /*07b0*/  CS2R R128, SRZ ;  /* 0x0000000000807805 */ /* 0x000fe2000001ff00 */
[----:B------:R-:W1:Y:S01]  /*07c0*/  LDCU.64 UR16, c[0x0][0x588] ;  /* 0x0000b100ff1077ac */ /* 0x000e620008000a00 */
[----:B------:R-:W-:Y:S02]  /*07d0*/  CS2R R122, SRZ ;  /* 0x00000000007a7805 */ /* 0x000fe4000001ff00 */
[----:B------:R-:W-:Y:S02]  /*07e0*/  CS2R R120, SRZ ;  /* 0x0000000000787805 */ /* 0x000fe4000001ff00 */
[----:B------:R-:W-:Y:S01]  /*07f0*/  CS2R R118, SRZ ;  /* 0x0000000000767805 */ /* 0x000fe2000001ff00 */
[----:B------:R-:W-:Y:S01]  /*0800*/  USHF.R.S32.HI UR42, URZ, 0x1f, UR44 ;  /* 0x0000001fff2a7899 */ /* 0x000fe2000801142c */
[----:B------:R-:W4:Y:S01]  /*0810*/  LDC.64 R16, c[0x0][0x590] ;  /* 0x00016400ff107b82 */ /* 0x000f220000000a00 */
[----:B--2---:R-:W-:Y:S01]  /*0820*/  IMAD.U32 R6, RZ, RZ, UR12 ;  /* 0x0000000cff067e24 */ /* 0x004fe2000f8e00ff */
[----:B------:R-:W-:Y:S01]  /*0830*/  UIMAD.WIDE.U32 UR44, UR37, UR44, URZ ;  /* 0x0000002c252c72a5 */ /* 0x000fe2000f8e00ff */
[----:B------:R-:W-:Y:S01]  /*0840*/  CS2R R116, SRZ ;  /* 0x0000000000747805 */ /* 0x000fe2000001ff00 */
[----:B------:R-:W-:Y:S01]  /*0850*/  UIMAD UR12, UR42, UR37, URZ ;  /* 0x000000252a0c72a4 */ /* 0x000fe2000f8e02ff */
[----:B-----5:R-:W-:Y:S01]  /*0860*/  IMAD.U32 R4, RZ, RZ, UR4 ;  /* 0x00000004ff047e24 */ /* 0x020fe2000f8e00ff */
[----:B------:R-:W2:Y:S01]  /*0870*/  LDCU.64 UR6, c[0x0][0x3d0] ;  /* 0x00007a00ff0677ac */ /* 0x000ea20008000a00 */
[----:B------:R-:W-:Y:S01]  /*0880*/  IMAD.U32 R10, RZ, RZ, UR5 ;  /* 0x00000005ff0a7e24 */ /* 0x000fe2000f8e00ff */
[----:B------:R-:W5:Y:S01]  /*0890*/  LDC.64 R24, c[0x0][0x5f8] ;  /* 0x00017e00ff187b82 */ /* 0x000f620000000a00 */
[----:B---3--:R-:W-:Y:S01]  /*08a0*/  IMAD R29, R12, UR38, RZ ;  /* 0x000000260c1d7c24 */ /* 0x008fe2000f8e02ff */
[----:B------:R-:W-:Y:S01]  /*08b0*/  USHF.R.S32.HI UR4, URZ, 0x1f, UR38 ;  /* 0x0000001fff047899 */ /* 0x000fe20008011426 */
[----:B------:R-:W-:Y:S01]  /*08c0*/  CS2R R110, SRZ ;  /* 0x00000000006e7805 */ /* 0x000fe2000001ff00 */
[----:B------:R-:W-:Y:S01]  /*08d0*/  UIADD3 UR12, UPT, UPT, UR45, UR12, URZ ;  /* 0x0000000c2d0c7290 */ /* 0x000fe2000fffe0ff */
[----:B-1----:R-:W-:Y:S01]  /*08e0*/  IMAD.U32 R8, RZ, RZ, UR16 ;  /* 0x00000010ff087e24 */ /* 0x002fe2000f8e00ff */
[--C-:B------:R-:W-:Y:S01]  /*08f0*/  SHF.R.U32.HI R22, RZ, 0x5, R192.reuse ;  /* 0x00000005ff167819 */ /* 0x100fe200000116c0 */
[----:B------:R-:W-:Y:S01]  /*0900*/  IMAD.SHL.U32 R248, R192, 0x8, RZ ;  /* 0x00000008c0f87824 */ /* 0x000fe200078e00ff */
[----:B------:R-:W-:Y:S01]  /*0910*/  UIMAD UR12, UR12, UR38, URZ ;  /* 0x000000260c0c72a4 */ /* 0x000fe2000f8e02ff */
[----:B------:R-:W-:Y:S01]  /*0920*/  SHF.R.U32.HI R30, RZ, 0x2, R192 ;  /* 0x00000002ff1e7819 */ /* 0x000fe200000116c0 */
[----:B------:R-:W1:Y:S01]  /*0930*/  LDCU.64 UR14, c[0x0][0x460] ;  /* 0x00008c00ff0e77ac */ /* 0x000e620008000a00 */
[----:B------:R-:W3:Y:S01]  /*0940*/  LDC.64 R26, c[0x0][0x598] ;  /* 0x00016600ff1a7b82 */ /* 0x000ee20000000a00 */
[----:B------:R-:W-:-:S02]  /*0950*/  LOP3.LUT R186, R248, 0x38, RZ, 0xc0, !PT ;  /* 0x00000038f8ba7812 */ /* 0x000fc400078ec0ff */
[----:B------:R-:W-:Y:S01]  /*0960*/  CS2R R108, SRZ ;  /* 0x00000000006c7805 */ /* 0x000fe2000001ff00 */
[----:B------:R-:W-:Y:S01]  /*0970*/  UIMAD UR12, UR4, UR44, UR12 ;  /* 0x0000002c040c72a4 */ /* 0x000fe2000f8e020c */
[----:B------:R-:W-:Y:S01]  /*0980*/  CS2R R114, SRZ ;  /* 0x0000000000727805 */ /* 0x000fe2000001ff00 */
[----:B------:R-:W2:Y:S01]  /*0990*/  LDCU.64 UR4, c[0x0][0x3d8] ;  /* 0x00007b00ff0477ac */ /* 0x000ea20008000a00 */
[----:B------:R-:W-:Y:S01]  /*09a0*/  IMAD.MOV.U32 R2, RZ, RZ, R186 ;  /* 0x000000ffff027224 */ /* 0x000fe200078e00ba */
[----:B------:R-:W-:Y:S02]  /*09b0*/  CS2R R112, SRZ ;  /* 0x0000000000707805 */ /* 0x000fe4000001ff00 */
[----:B------:R-:W-:Y:S01]  /*09c0*/  CS2R R106, SRZ ;  /* 0x00000000006a7805 */ /* 0x000fe2000001ff00 */
[----:B------:R-:W-:Y:S01]  /*09d0*/  ULEA UR41, UR41, 0xffffff80, 0x7 ;  /* 0xffffff8029297891 */ /* 0x000fe2000f8e38ff */
[--C-:B------:R-:W-:Y:S01]  /*09e0*/  IMAD.WIDE.U32 R8, R8, UR37, R2.reuse ;  /* 0x0000002508087c25 */ /* 0x100fe2000f8e0002 */
[----:B------:R-:W-:Y:S01]  /*09f0*/  ULEA UR34, UR33, UR34, 0x7 ;  /* 0x0000002221227291 */ /* 0x000fe2000f8e38ff */
[----:B------:R-:W-:Y:S01]  /*0a00*/  CS2R R104, SRZ ;  /* 0x0000000000687805 */ /* 0x000fe2000001ff00 */
[----:B------:R-:W-:Y:S01]  /*0a10*/  ULEA UR32, UR33, UR32, 0x7 ;  /* 0x0000002021207291 */ /* 0x000fe2000f8e38ff */
[----:B------:R-:W-:Y:S01]  /*0a20*/  IMAD.WIDE.U32 R6, R6, UR37, R2 ;  /* 0x0000002506067c25 */ /* 0x000fe2000f8e0002 */
[----:B------:R-:W-:-:S02]  /*0a30*/  CS2R R102, SRZ ;  /* 0x0000000000667805 */ /* 0x000fc4000001ff00 */
[----:B------:R-:W-:Y:S01]  /*0a40*/  CS2R R100, SRZ ;  /* 0x0000000000647805 */ /* 0x000fe2000001ff00 */
[----:B-1----:R-:W-:Y:S01]  /*0a50*/  UISETP.NE.U32.AND UP0, UPT, UR14, URZ, UPT ;  /* 0x000000ff0e00728c */ /* 0x002fe2000bf05070 */
[----:B------:R-:W-:Y:S01]  /*0a60*/  IMAD.WIDE.U32 R4, R4, UR37, R2 ;  /* 0x0000002504047c25 */ /* 0x000fe2000f8e0002 */
[----:B------:R-:W-:Y:S02]  /*0a70*/  CS2R R94, SRZ ;  /* 0x00000000005e7805 */ /* 0x000fe4000001ff00 */
[----:B------:R-:W-:Y:S01]  /*0a80*/  CS2R R92, SRZ ;  /* 0x00000000005c7805 */ /* 0x000fe2000001ff00 */
[----:B------:R-:W-:Y:S01]  /*0a90*/  UISETP.NE.AND.EX UP0, UPT, UR15, URZ, UPT, UP0 ;  /* 0x000000ff0f00728c */ /* 0x000fe2000bf05300 */
[----:B------:R-:W-:Y:S01]  /*0aa0*/  IMAD.SHL.U32 R3, R22, 0x10, RZ ;  /* 0x0000001016037824 */ /* 0x000fe200078e00ff */
[----:B------:R-:W-:Y:S01]  /*0ab0*/  CS2R R98, SRZ ;  /* 0x0000000000627805 */ /* 0x000fe2000001ff00 */
[----:B------:R-:W-:Y:S01]  /*0ac0*/  IMAD.U32 R2, RZ, RZ, UR17 ;  /* 0x00000011ff027e24 */ /* 0x000fe2000f8e00ff */
[----:B------:R-:W-:Y:S01]  /*0ad0*/  UIMAD.WIDE.U32 UR16, UR44, UR38, URZ ;  /* 0x000000262c1072a5 */ /* 0x000fe2000f8e00ff */
[----:B------:R-:W-:Y:S01]  /*0ae0*/  IMAD R5, R10, UR37, R5 ;  /* 0x000000250a057c24 */ /* 0x000fe2000f8e0205 */
[----:B------:R-:W-:Y:S01]  /*0af0*/  LOP3.LUT R3, R3, 0x30, RZ, 0xc0, !PT ;  /* 0x0000003003037812 */ /* 0x000fe200078ec0ff */
[----:B------:R-:W-:Y:S01]  /*0b00*/  IMAD R9, R2, UR37, R9 ;  /* 0x0000002502097c24 */ /* 0x000fe2000f8e0209 */
[----:B------:R-:W-:Y:S01]  /*0b10*/  UIADD3 UR12, UPT, UPT, UR17, UR12, URZ ;  /* 0x0000000c110c7290 */ /* 0x000fe2000fffe0ff */
[----:B------:R-:W-:Y:S01]  /*0b20*/  IMAD.U32 R2, RZ, RZ, UR13 ;  /* 0x0000000dff027e24 */ /* 0x000fe2000f8e00ff */
[----:B------:R-:W-:Y:S01]  /*0b30*/  LOP3.LUT R30, R3, 0x7, R30, 0xf8, !PT ;  /* 0x00000007031e7812 */ /* 0x000fe200078ef81e */
[----:B--2---:R-:W-:Y:S01]  /*0b40*/  IMAD.WIDE.U32 R18, R0, UR4, R4 ;  /* 0x0000000400127c25 */ /* 0x004fe2000f8e0004 */
[----:B------:R-:W-:Y:S01]  /*0b50*/  SHF.R.S32.HI R10, RZ, 0x1f, R12 ;  /* 0x0000001fff0a7819 */ /* 0x000fe2000001140c */
[----:B------:R-:W-:Y:S01]  /*0b60*/  USEL UR40, UR40, URZ, UP0 ;  /* 0x000000ff28287287 */ /* 0x000fe20008000000 */
[----:B------:R-:W-:Y:S01]  /*0b70*/  CS2R R96, SRZ ;  /* 0x0000000000607805 */ /* 0x000fe2000001ff00 */
[----:B------:R-:W-:Y:S01]  /*0b80*/  IMAD R3, R2, UR37, R7 ;  /* 0x0000002502037c24 */ /* 0x000fe2000f8e0207 */
[----:B------:R-:W-:Y:S01]  /*0b90*/  CS2R R90, SRZ ;  /* 0x00000000005a7805 */ /* 0x000fe2000001ff00 */
[----:B------:R-:W-:Y:S01]  /*0ba0*/  IMAD.MOV.U32 R2, RZ, RZ, R6 ;  /* 0x000000ffff027224 */ /* 0x000fe200078e0006 */
[----:B------:R-:W-:Y:S01]  /*0bb0*/  UIADD3 UR40, UP0, UPT, UR41, UR40, URZ ;  /* 0x0000002829287290 */ /* 0x000fe2000ff1e0ff */
[----:B------:R-:W-:Y:S01]  /*0bc0*/  IMAD R6, R11, UR6, RZ ;  /* 0x000000060b067c24 */ /* 0x000fe2000f8e02ff */
[----:B------:R-:W-:Y:S01]  /*0bd0*/  CS2R R88, SRZ ;  /* 0x0000000000587805 */ /* 0x000fe2000001ff00 */
[----:B------:R-:W-:Y:S01]  /*0be0*/  IMAD.WIDE.U32 R14, R0, UR6, R2 ;  /* 0x00000006000e7c25 */ /* 0x000fe2000f8e0002 */
[----:B------:R-:W-:-:S02]  /*0bf0*/  CS2R R86, SRZ ;  /* 0x0000000000567805 */ /* 0x000fc4000001ff00 */
[----:B------:R-:W-:Y:S02]  /*0c00*/  CS2R R84, SRZ ;  /* 0x0000000000547805 */ /* 0x000fe4000001ff00 */
[----:B------:R-:W-:Y:S01]  /*0c10*/  CS2R R78, SRZ ;  /* 0x00000000004e7805 */ /* 0x000fe2000001ff00 */
[----:B------:R-:W-:Y:S01]  /*0c20*/  IMAD R23, R0, UR7, R6 ;  /* 0x0000000700177c24 */ /* 0x000fe2000f8e0206 */
[----:B------:R-:W1:Y:S01]  /*0c30*/  LDCU.64 UR6, c[0x0][0x398] ;  /* 0x00007300ff0677ac */ /* 0x000e620008000a00 */
[C---:B------:R-:W-:Y:S01]  /*0c40*/  IMAD R2, R12.reuse, UR24, RZ ;  /* 0x000000180c027c24 */ /* 0x040fe2000f8e02ff */
[----:B------:R-:W-:Y:S01]  /*0c50*/  CS2R R76, SRZ ;  /* 0x00000000004c7805 */ /* 0x000fe2000001ff00 */
[----:B------:R-:W-:Y:S01]  /*0c60*/  IMAD R7, R12, UR12, RZ ;  /* 0x0000000c0c077c24 */ /* 0x000fe2000f8e02ff */
[----:B------:R-:W-:Y:S01]  /*0c70*/  USHF.R.S32.HI UR12, URZ, 0x1f, UR41 ;  /* 0x0000001fff0c7899 */ /* 0x000fe20008011429 */
[----:B------:R-:W-:Y:S01]  /*0c80*/  IMAD R6, R11, UR4, RZ ;  /* 0x000000040b067c24 */ /* 0x000fe2000f8e02ff */
[----:B------:R-:W-:Y:S01]  /*0c90*/  SHF.R.S32.HI R3, RZ, 0x1f, R2 ;  /* 0x0000001fff037819 */ /* 0x000fe20000011402 */
[----:B----4-:R-:W-:Y:S01]  /*0ca0*/  IMAD.WIDE.U32 R4, R20, UR41, RZ ;  /* 0x0000002914047c25 */ /* 0x010fe2000f8e00ff */
[----:B------:R-:W-:-:S02]  /*0cb0*/  CS2R R82, SRZ ;  /* 0x0000000000527805 */ /* 0x000fc4000001ff00 */
[----:B------:R-:W-:Y:S02]  /*0cc0*/  CS2R R80, SRZ ;  /* 0x0000000000507805 */ /* 0x000fe4000001ff00 */
[----:B------:R-:W-:Y:S01]  /*0cd0*/  CS2R R74, SRZ ;  /* 0x00000000004a7805 */ /* 0x000fe2000001ff00 */
[----:B------:R-:W-:Y:S01]  /*0ce0*/  IMAD R28, R0, UR5, R6 ;  /* 0x00000005001c7c24 */ /* 0x000fe2000f8e0206 */
[----:B------:R-:W2:Y:S01]  /*0cf0*/  LDCU.64 UR4, c[0x0][0x3c8] ;  /* 0x00007900ff0477ac */ /* 0x000ea20008000a00 */
[----:B------:R-:W-:Y:S01]  /*0d00*/  IMAD R0, R20, UR12, RZ ;  /* 0x0000000c14007c24 */ /* 0x000fe2000f8e02ff */
[----:B------:R-:W-:Y:S01]  /*0d10*/  CS2R R72, SRZ ;  /* 0x0000000000487805 */ /* 0x000fe2000001ff00 */
[----:B------:R-:W-:Y:S01]  /*0d20*/  IMAD.WIDE.U32 R2, R12, UR16, R2 ;  /* 0x000000100c027c25 */ /* 0x000fe2000f8e0002 */
[----:B------:R-:W-:Y:S02]  /*0d30*/  CS2R R70, SRZ ;  /* 0x0000000000467805 */ /* 0x000fe4000001ff00 */
[----:B------:R-:W-:Y:S01]  /*0d40*/  CS2R R68, SRZ ;  /* 0x0000000000447805 */ /* 0x000fe2000001ff00 */
[----:B------:R-:W-:Y:S01]  /*0d50*/  IMAD R7, R10, UR16, R7 ;  /* 0x000000100a077c24 */ /* 0x000fe2000f8e0207 */
[----:B------:R-:W-:Y:S01]  /*0d60*/  LOP3.LUT R10, R192, 0x1f, RZ, 0xc0, !PT ;  /* 0x0000001fc00a7812 */ /* 0x000fe200078ec0ff */
[----:B------:R-:W-:-:S02]  /*0d70*/  IMAD R0, R21, UR41, R0 ;  /* 0x0000002915007c24 */ /* 0x000fc4000f8e0200 */
[----:B------:R-:W-:Y:S01]  /*0d80*/  IMAD.MOV.U32 R6, RZ, RZ, R2 ;  /* 0x000000ffff067224 */ /* 0x000fe200078e0002 */
[----:B------:R-:W-:Y:S01]  /*0d90*/  LOP3.LUT R2, R4, R186, RZ, 0xfc, !PT ;  /* 0x000000ba04027212 */ /* 0x000fe200078efcff */
[----:B------:R-:W-:Y:S02]  /*0da0*/  IMAD.IADD R7, R3, 0x1, R7 ;  /* 0x0000000103077824 */ /* 0x000fe400078e0207 */
[----:B------:R-:W-:Y:S02]  /*0db0*/  IMAD.IADD R3, R5, 0x1, R0 ;  /* 0x0000000105037824 */ /* 0x000fe400078e0200 */
[----:B------:R-:W-:Y:S01]  /*0dc0*/  IMAD R4, R16, UR12, RZ ;  /* 0x0000000c10047c24 */ /* 0x000fe2000f8e02ff */
[----:B------:R-:W-:Y:S01]  /*0dd0*/  UIADD3.X UR12, UPT, UPT, URZ, UR12, URZ, UP0, !UPT ;  /* 0x0000000cff0c7290 */ /* 0x000fe200087fe4ff */
[----:B-1----:R-:W-:Y:S02]  /*0de0*/  IMAD.U32 R0, RZ, RZ, UR6 ;  /* 0x00000006ff007e24 */ /* 0x002fe4000f8e00ff */
[----:B------:R-:W-:-:S04]  /*0df0*/  IMAD.WIDE R12, R12, UR38, RZ ;  /* 0x000000260c0c7c25 */ /* 0x000fc8000f8e02ff */
[----:B------:R-:W-:Y:S02]  /*0e00*/  IMAD R22, R29, R22, R10 ;  /* 0x000000161d167224 */ /* 0x000fe400078e020a */
[----:B------:R-:W-:Y:S01]  /*0e10*/  IMAD.U32 R5, RZ, RZ, UR7 ;  /* 0x00000007ff057e24 */ /* 0x000fe2000f8e00ff */
[----:B------:R-:W1:Y:S01]  /*0e20*/  LDCU.64 UR6, c[0x0][0x550] ;  /* 0x0000aa00ff0677ac */ /* 0x000e620008000a00 */
[----:B------:R-:W-:-:S04]  /*0e30*/  IMAD.WIDE.U32 R2, R0, UR37, R2 ;  /* 0x0000002500027c25 */ /* 0x000fc8000f8e0002 */
[----:B------:R-:W-:Y:S02]  /*0e40*/  IMAD R4, R17, UR41, R4 ;  /* 0x0000002911047c24 */ /* 0x000fe4000f8e0204 */
[----:B------:R-:W-:-:S04]  /*0e50*/  IMAD.WIDE.U32 R10, R16, UR41, R8 ;  /* 0x00000029100a7c25 */ /* 0x000fc8000f8e0008 */
[----:B------:R-:W-:Y:S02]  /*0e60*/  IMAD R13, R13, UR40, RZ ;  /* 0x000000280d0d7c24 */ /* 0x000fe4000f8e02ff */
[----:B------:R-:W-:-:S04]  /*0e70*/  IMAD.WIDE.U32 R8, R12, UR40, R6 ;  /* 0x000000280c087c25 */ /* 0x000fc8000f8e0006 */
[----:B------:R-:W-:Y:S02]  /*0e80*/  IMAD R5, R5, UR37, R3 ;  /* 0x0000002505057c24 */ /* 0x000fe4000f8e0203 */
[----:B-----5:R-:W-:-:S04]  /*0e90*/  IMAD.WIDE.U32 R6, R31, R24, RZ ;  /* 0x000000181f067225 */ /* 0x020fc800078e00ff */
[----:B------:R-:W-:Y:S01]  /*0ea0*/  IMAD.IADD R3, R11, 0x1, R4 ;  /* 0x000000010b037824 */ /* 0x000fe200078e0204 */
[----:B------:R-:W-:Y:S01]  /*0eb0*/  SEL R6, R6, RZ, P3 ;  /* 0x000000ff06067207 */ /* 0x000fe20001800000 */
[----:B------:R-:W-:Y:S01]  /*0ec0*/  IMAD R13, R12, UR12, R13 ;  /* 0x0000000c0c0d7c24 */ /* 0x000fe2000f8e020d */
[----:B------:R-:W4:Y:S01]  /*0ed0*/  LDCU.64 UR12, c[0x0][0x380] ;  /* 0x00007000ff0c77ac */ /* 0x000f220008000a00 */
[----:B--2---:R-:W-:Y:S01]  /*0ee0*/  IMAD.U32 R0, RZ, RZ, UR4 ;  /* 0x00000004ff007e24 */ /* 0x004fe2000f8e00ff */
[----:B------:R-:W-:Y:S01]  /*0ef0*/  @P3 BAR.SYNC.DEFER_BLOCKING 0x0 ;  /* 0x0000000000003b1d */ /* 0x000fe20000010000 */
[----:B------:R-:W-:Y:S01]  /*0f00*/  IMAD.MOV.U32 R4, RZ, RZ, R2 ;  /* 0x000000ffff047224 */ /* 0x000fe200078e0002 */
[----:B------:R-:W-:Y:S01]  /*0f10*/  IADD3 R8, P1, P0, R22, R8, R6 ;  /* 0x0000000816087210 */ /* 0x000fe2000783e006 */
[----:B------:R-:W-:Y:S01]  /*0f20*/  IMAD.MOV.U32 R2, RZ, RZ, R10 ;  /* 0x000000ffff027224 */ /* 0x000fe200078e000a */
[----:B------:R-:W-:Y:S01]  /*0f30*/  SHF.R.S32.HI R6, RZ, 0x1f, R22 ;  /* 0x0000001fff067819 */ /* 0x000fe20000011416 */
[----:B------:R-:W-:Y:S01]  /*0f40*/  IMAD.WIDE.U32 R4, R0, UR24, R4 ;  /* 0x0000001800047c25 */ /* 0x000fe2000f8e0004 */
[----:B------:R-:W-:-:S02]  /*0f50*/  SHF.R.U32.HI R22, RZ, 0x3, R192 ;  /* 0x00000003ff167819 */ /* 0x000fc400000116c0 */
[----:B------:R-:W-:Y:S01]  /*0f60*/  SHF.L.U64.HI R11, R16, 0x6, R17 ;  /* 0x00000006100b7819 */ /* 0x000fe20000010211 */
[----:B------:R-:W-:Y:S02]  /*0f70*/  IMAD R10, R31, R25, R7 ;  /* 0x000000191f0a7224 */ /* 0x000fe400078e0207 */
[----:B------:R-:W-:Y:S01]  /*0f80*/  IMAD.U32 R0, RZ, RZ, UR5 ;  /* 0x00000005ff007e24 */ /* 0x000fe2000f8e00ff */
[----:B------:R-:W2:Y:S01]  /*0f90*/  LDCU.64 UR4, c[0x0][0x570] ;  /* 0x0000ae00ff0477ac */ /* 0x000ea20008000a00 */
[----:B---3--:R-:W-:-:S04]  /*0fa0*/  IMAD.WIDE.U32 R2, R26, UR24, R2 ;  /* 0x000000181a027c25 */ /* 0x008fc8000f8e0002 */
[----:B------:R-:W-:Y:S01]  /*0fb0*/  IMAD.IADD R7, R9, 0x1, R13 ;  /* 0x0000000109077824 */ /* 0x000fe200078e020d */
[----:B------:R-:W-:Y:S01]  /*0fc0*/  SHF.L.U64.HI R9, R16, 0x5, R17 ;  /* 0x0000000510097819 */ /* 0x000fe20000010211 */
[----:B------:R-:W-:Y:S01]  /*0fd0*/  IMAD R5, R0, UR24, R5 ;  /* 0x0000001800057c24 */ /* 0x000fe2000f8e0205 */
[----:B------:R-:W-:Y:S01]  /*0fe0*/  SEL R0, R10, RZ, P3 ;  /* 0x000000ff0a007207 */ /* 0x000fe20001800000 */
[----:B------:R-:W-:Y:S01]  /*0ff0*/  IMAD R3, R27, UR24, R3 ;  /* 0x000000181b037c24 */ /* 0x000fe2000f8e0203 */
[----:B------:R-:W-:Y:S01]  /*1000*/  LOP3.LUT R10, R248, 0x1f8, RZ, 0xc0, !PT ;  /* 0x000001f8f80a7812 */ /* 0x000fe200078ec0ff */
[----:B------:R-:W-:Y:S01]  /*1010*/  IMAD.WIDE.U32 R4, R22, R20, R4 ;  /* 0x0000001416047225 */ /* 0x000fe200078e0004 */
[----:B------:R-:W-:Y:S02]  /*1020*/  IADD3.X R7, PT, PT, R6, R7, R0, P1, P0 ;  /* 0x0000000706077210 */ /* 0x000fe40000fe0400 */
[----:B------:R-:W-:Y:S01]  /*1030*/  LOP3.LUT R10, R10, 0x38, R192, 0x78, !PT ;  /* 0x000000380a0a7812 */ /* 0x000fe200078e78c0 */
[----:B------:R-:W-:Y:S01]  /*1040*/  IMAD.WIDE.U32 R2, R22, R16, R2 ;  /* 0x0000001016027225 */ /* 0x000fe200078e0002 */
[----:B----4-:R-:W-:-:S02]  /*1050*/  LEA R245, P2, R4, UR12, 0x1 ;  /* 0x0000000c04f57c11 */ /* 0x010fc4000f8408ff */
[----:B------:R-:W-:Y:S01]  /*1060*/  LOP3.LUT R10, R10, 0x1e00, R248, 0xf8, !PT ;  /* 0x00001e000a0a7812 */ /* 0x000fe200078ef8f8 */
[----:B------:R-:W-:Y:S01]  /*1070*/  IMAD.SHL.U32 R6, R29, 0x80, RZ ;  /* 0x000000801d067824 */ /* 0x000fe200078e00ff */
[----:B-1----:R-:W-:Y:S01]  /*1080*/  LEA R246, P1, R2, UR6, 0x1 ;  /* 0x0000000602f67c11 */ /* 0x002fe2000f8208ff */
[C---:B------:R-:W-:Y:S01]  /*1090*/  IMAD R0, R22.reuse, R21, R5 ;  /* 0x0000001516007224 */ /* 0x040fe200078e0205 */
[----:B------:R-:W-:Y:S01]  /*10a0*/  UIADD3 UR6, UP0, UPT, UR36, UR35, URZ ;  /* 0x0000002324067290 */ /* 0x000fe2000ff1e0ff */
[----:B------:R-:W-:Y:S01]  /*10b0*/  IMAD R3, R22, R17, R3 ;  /* 0x0000001116037224 */ /* 0x000fe200078e0203 */
[----:B------:R-:W-:Y:S01]  /*10c0*/  IADD3 R8, P0, PT, R6, R8, RZ ;  /* 0x0000000806087210 */ /* 0x000fe20007f1e0ff */
[----:B------:R-:W-:Y:S01]  /*10d0*/  IMAD.SHL.U32 R5, R16, 0x20, RZ ;  /* 0x0000002010057824 */ /* 0x000fe200078e00ff */
[----:B------:R-:W-:Y:S01]  /*10e0*/  LEA.HI.X R244, R4, UR13, R0, 0x1, P2 ;  /* 0x0000000d04f47c11 */ /* 0x000fe200090f0c00 */
[----:B------:R-:W-:Y:S01]  /*10f0*/  IMAD.IADD R13, R15, 0x1, R23 ;  /* 0x000000010f0d7824 */ /* 0x000fe200078e0217 */
[----:B------:R-:W-:Y:S01]  /*1100*/  LEA.HI.X R243, R2, UR7, R3, 0x1, P1 ;  /* 0x0000000702f37c11 */ /* 0x000fe200088f0c03 */
[----:B------:R-:W-:Y:S01]  /*1110*/  IMAD.SHL.U32 R2, R20, 0x20, RZ ;  /* 0x0000002014027824 */ /* 0x000fe200078e00ff */
[----:B------:R-:W-:Y:S01]  /*1120*/  LEA.HI.X.SX32 R0, R6, R7, 0x1, P0 ;  /* 0x0000000706007211 */ /* 0x000fe200000f0eff */
[----:B------:R-:W-:Y:S01]  /*1130*/  IMAD.MOV.U32 R12, RZ, RZ, R14 ;  /* 0x000000ffff0c7224 */ /* 0x000fe200078e000e */
[C---:B--2---:R-:W-:Y:S01]  /*1140*/  LEA R240, P2, R8.reuse, UR4, 0x2 ;  /* 0x0000000408f07c11 */ /* 0x044fe2000f8410ff */
[----:B------:R-:W1:Y:S01]  /*1150*/  LDC.64 R14, c[0x0][0x3b8] ;  /* 0x0000ee00ff0e7b82 */ /* 0x000e620000000a00 */
[C---:B------:R-:W-:Y:S01]  /*1160*/  LEA R4, P1, R5.reuse, R246, 0x1 ;  /* 0x000000f605047211 */ /* 0x040fe200078208ff */
[----:B------:R-:W-:Y:S01]  /*1170*/  UMOV UR4, UR22 ;  /* 0x0000001600047c82 */ /* 0x000fe20008000000 */
[----:B------:R-:W-:Y:S01]  /*1180*/  LEA.HI.X R241, R8, UR5, R0, 0x2, P2 ;  /* 0x0000000508f17c11 */ /* 0x000fe200090f1400 */
[----:B------:R-:W-:Y:S01]  /*1190*/  IMAD.SHL.U32 R0, R16, 0x40, RZ ;  /* 0x0000004010007824 */ /* 0x000fe200078e00ff */
[----:B------:R-:W-:Y:S01]  /*11a0*/  SHF.L.U64.HI R3, R20, 0x5, R21 ;  /* 0x0000000514037819 */ /* 0x000fe20000010215 */
[----:B------:R-:W-:Y:S01]  /*11b0*/  IMAD.MOV.U32 R8, RZ, RZ, R246 ;  /* 0x000000ffff087224 */ /* 0x000fe200078e00f6 */
[----:B------:R-:W-:Y:S01]  /*11c0*/  LEA R6, P0, R2, R245, 0x1 ;  /* 0x000000f502067211 */ /* 0x000fe200078008ff */
[----:B------:R-:W-:Y:S01]  /*11d0*/  ULOP3.LUT UR7, UR33, 0x80000001, URZ, 0xc0, !UPT ;  /* 0x8000000121077892 */ /* 0x000fe2000f8ec0ff */
[----:B------:R-:W-:Y:S01]  /*11e0*/  LEA.HI.X R5, R5, R243, R9, 0x1, P1 ;  /* 0x000000f305057211 */ /* 0x000fe200008f0c09 */
[----:B------:R-:W-:Y:S01]  /*11f0*/  IMAD.MOV.U32 R9, RZ, RZ, R243 ;  /* 0x000000ffff097224 */ /* 0x000fe200078e00f3 */
[----:B------:R-:W-:Y:S01]  /*1200*/  LEA R10, R10, UR4, 0x1 ;  /* 0x000000040a0a7c11 */ /* 0x000fe2000f8e08ff */
[----:B------:R-:W-:Y:S01]  /*1210*/  USHF.R.S32.HI UR5, URZ, 0x1f, UR35 ;  /* 0x0000001fff057899 */ /* 0x000fe20008011423 */
[----:B------:R-:W-:Y:S01]  /*1220*/  LEA.HI.X R7, R2, R244, R3, 0x1, P0 ;  /* 0x000000f402077211 */ /* 0x000fe200000f0c03 */
[----:B------:R-:W-:Y:S01]  /*1230*/  UISETP.NE.AND UP1, UPT, UR7, 0x1, UPT ;  /* 0x000000010700788c */ /* 0x000fe2000bf25270 */
[----:B------:R-:W-:Y:S01]  /*1240*/  IADD3 R2, P1, PT, R0, R4, RZ ;  /* 0x0000000400027210 */ /* 0x000fe20007f3e0ff */
[----:B------:R-:W-:Y:S01]  /*1250*/  @!PT LDS RZ, [RZ] ;  /* 0x00000000fffff984 */ /* 0x000fe20000000800 */
[----:B------:R-:W-:Y:S01]  /*1260*/  @!PT LDS RZ, [RZ] ;  /* 0x00000000fffff984 */ /* 0x000fe20000000800 */
[----:B------:R-:W-:Y:S01]  /*1270*/  @!PT LDS RZ, [RZ] ;  /* 0x00000000fffff984 */ /* 0x000fe20000000800 */
[----:B------:R2:W-:Y:S01]  /*1280*/  LDGSTS.E.BYPASS.LTC128B.128 [R10+0x8000], desc[UR28][R8.64] ;  /* 0x08000000080a7fae */ /* 0x0005e2000b981a1c */
[----:B------:R-:W-:Y:S01]  /*1290*/  ULEA.HI.X.SX32 UR36, UR36, UR5, 0x1, UP0 ;  /* 0x0000000524247291 */ /* 0x000fe200080f0eff */
[----:B------:R-:W3:Y:S01]  /*12a0*/  LDC.64 R16, c[0x0][0x3c0] ;  /* 0x0000f000ff107b82 */ /* 0x000ee20000000a00 */
[----:B------:R-:W-:Y:S01]  /*12b0*/  USEL UR5, URZ, 0x4000, UP1 ;  /* 0x00004000ff057887 */ /* 0x000fe20008800000 */
[----:B------:R-:W-:Y:S01]  /*12c0*/  IMAD.X R3, R11, 0x1, R5, P1 ;  /* 0x000000010b037824 */ /* 0x000fe200008e0605 */
[----:B------:R-:W-:Y:S01]  /*12d0*/  LDGSTS.E.BYPASS.LTC128B.128 [R10+0x9000], desc[UR28][R4.64] ;  /* 0x09000000040a7fae */ /* 0x000fe2000b981a1c */
[----:B------:R-:W4:Y:S01]  /*12e0*/  LDCU.64 UR12, c[0x0][0x388] ;  /* 0x00007100ff0c77ac */ /* 0x000f220008000a00 */
[----:B------:R-:W-:-:S02]  /*12f0*/  IMAD.IADD R19, R19, 0x1, R28 ;  /* 0x0000000113137824 */ /* 0x000fc400078e021c */
[----:B------:R5:W-:Y:S01]  /*1300*/  LDGSTS.E.BYPASS.LTC128B.128 [R10+0xa000], desc[UR28][R2.64] ;  /* 0x0a000000020a7fae */ /* 0x000be2000b981a1c */
[----:B------:R-:W-:Y:S01]  /*1310*/  UISETP.GE.AND UP0, UPT, UR31, 0x1, UPT ;  /* 0x000000011f00788c */ /* 0x000fe2000bf06270 */
[----:B--2---:R-:W-:Y:S01]  /*1320*/  IADD3 R8, P0, PT, R2, R0, RZ ;  /* 0x0000000002087210 */ /* 0x004fe20007f1e0ff */
[----:B-1----:R-:W-:-:S04]  /*1330*/  IMAD R0, R14, UR36, RZ ;  /* 0x000000240e007c24 */ /* 0x002fc8000f8e02ff */
[----:B------:R-:W-:Y:S01]  /*1340*/  IMAD.X R9, R3, 0x1, R11, P0 ;  /* 0x0000000103097824 */ /* 0x000fe200000e060b */
[----:B------:R-:W-:Y:S01]  /*1350*/  SHF.L.U64.HI R11, R20, 0x6, R21 ;  /* 0x00000006140b7819 */ /* 0x000fe20000010215 */
[----:B------:R-:W-:Y:S02]  /*1360*/  VIADD R21, R10, UR5 ;  /* 0x000000050a157c36 */ /* 0x000fe40008000000 */
[----:B-----5:R-:W-:Y:S01]  /*1370*/  IMAD.SHL.U32 R3, R20, 0x40, RZ ;  /* 0x0000004014037824 */ /* 0x020fe200078e00ff */
[----:B------:R1:W-:Y:S01]  /*1380*/  LDGSTS.E.BYPASS.LTC128B.128 [R10+0xb000], desc[UR28][R8.64] ;  /* 0x0b000000080a7fae */ /* 0x0003e2000b981a1c */
[----:B------:R-:W-:Y:S02]  /*1390*/  IMAD R0, R15, UR6, R0 ;  /* 0x000000060f007c24 */ /* 0x000fe4000f8e0200 */
[----:B------:R-:W-:Y:S01]  /*13a0*/  IMAD.WIDE.U32 R4, R14, UR6, R12 ;  /* 0x000000060e047c25 */ /* 0x000fe2000f8e000c */
[----:B------:R-:W-:-:S03]  /*13b0*/  IADD3 R2, P1, PT, R3, R6, RZ ;  /* 0x0000000603027210 */ /* 0x000fc60007f3e0ff */
[----:B------:R-:W-:Y:S02]  /*13c0*/  IMAD.IADD R5, R5, 0x1, R0 ;  /* 0x0000000105057824 */ /* 0x000fe400078e0200 */
[----:B-1----:R-:W-:Y:S02]  /*13d0*/  IMAD.MOV.U32 R8, RZ, RZ, R245 ;  /* 0x000000ffff087224 */ /* 0x002fe400078e00f5 */
[----:B------:R-:W-:-:S05]  /*13e0*/  IMAD.MOV.U32 R9, RZ, RZ, R244 ;  /* 0x000000ffff097224 */ /* 0x000fca00078e00f4 */
[----:B------:R1:W-:Y:S04]  /*13f0*/  LDGSTS.E.BYPASS.LTC128B.128 [R21], desc[UR28][R8.64] ;  /* 0x0000000008157fae */ /* 0x0003e8000b981a1c */
[----:B------:R-:W-:Y:S01]  /*1400*/  LDGSTS.E.BYPASS.LTC128B.128 [R21+0x1000], desc[UR28][R6.64] ;  /* 0x0100000006157fae */ /* 0x000fe2000b981a1c */
[----:B-1----:R-:W-:Y:S01]  /*1410*/  IADD3 R8, P0, PT, R2, R3, RZ ;  /* 0x0000000302087210 */ /* 0x002fe20007f1e0ff */
[----:B------:R-:W-:-:S04]  /*1420*/  IMAD.X R3, R11, 0x1, R7, P1 ;  /* 0x000000010b037824 */ /* 0x000fc800008e0607 */
[----:B------:R-:W-:Y:S01]  /*1430*/  IMAD.X R9, R3, 0x1, R11, P0 ;  /* 0x0000000103097824 */ /* 0x000fe200000e060b */
[----:B------:R1:W-:Y:S01]  /*1440*/  LDGSTS.E.BYPASS.LTC128B.128 [R21+0x2000], desc[UR28][R2.64] ;  /* 0x0200000002157fae */ /* 0x0003e2000b981a1c */
[----:B------:R-:W-:-:S03]  /*1450*/  IMAD.SHL.U32 R11, R14, 0x20, RZ ;  /* 0x000000200e0b7824 */ /* 0x000fc600078e00ff */
[----:B------:R2:W-:Y:S01]  /*1460*/  LDGSTS.E.BYPASS.LTC128B.128 [R21+0x3000], desc[UR28][R8.64] ;  /* 0x0300000008157fae */ /* 0x0005e2000b981a1c */
[----:B-1----:R-:W-:Y:S01]  /*1470*/  IMAD.WIDE.U32 R2, R22, R14, R4 ;  /* 0x0000000e16027225 */ /* 0x002fe200078e0004 */
[----:B------:R-:W-:-:S03]  /*1480*/  SHF.L.U64.HI R5, R14, 0x5, R15 ;  /* 0x000000050e057819 */ /* 0x000fc6000001020f */
[----:B------:R-:W-:Y:S01]  /*1490*/  IMAD R0, R22, R15, R3 ;  /* 0x0000000f16007224 */ /* 0x000fe200078e0203 */
[-C--:B------:R-:W-:Y:S01]  /*14a0*/  LEA R7, P0, R14, R2.reuse, 0x6 ;  /* 0x000000020e077211 */ /* 0x080fe200078030ff */
[----:B---3--:R-:W-:Y:S01]  /*14b0*/  IMAD R3, R16, UR36, RZ ;  /* 0x0000002410037c24 */ /* 0x008fe2000f8e02ff */
[----:B----4-:R-:W-:Y:S01]  /*14c0*/  LEA R12, P2, R2, UR12, 0x1 ;  /* 0x0000000c020c7c11 */ /* 0x010fe2000f8408ff */
[----:B------:R-:W1:Y:S01]  /*14d0*/  LDCU.64 UR36, c[0x0][0x5e8] ;  /* 0x0000bd00ff2477ac */ /* 0x000e620008000a00 */
[----:B--2---:R-:W-:Y:S01]  /*14e0*/  IADD3 R9, P1, PT, R11, R2, RZ ;  /* 0x000000020b097210 */ /* 0x004fe20007f3e0ff */
[----:B------:R-:W-:Y:S01]  /*14f0*/  IMAD R20, R17, UR6, R3 ;  /* 0x0000000611147c24 */ /* 0x000fe2000f8e0203 */
[----:B------:R-:W-:Y:S02]  /*1500*/  LEA.HI.X R14, R14, R0, R15, 0x6, P0 ;  /* 0x000000000e0e7211 */ /* 0x000fe400000f340f */
[----:B------:R-:W-:Y:S01]  /*1510*/  IADD3 R11, P0, PT, R7, R11, RZ ;  /* 0x0000000b070b7210 */ /* 0x000fe20007f1e0ff */
[--C-:B------:R-:W-:Y:S01]  /*1520*/  IMAD.X R15, R5, 0x1, R0.reuse, P1 ;  /* 0x00000001050f7824 */ /* 0x100fe200008e0600 */
[----:B------:R-:W-:Y:S01]  /*1530*/  LEA.HI.X R13, R2, UR13, R0, 0x1, P2 ;  /* 0x0000000d020d7c11 */ /* 0x000fe200090f0c00 */
[----:B------:R-:W-:Y:S01]  /*1540*/  IMAD.WIDE.U32 R2, R16, UR6, R18 ;  /* 0x0000000610027c25 */ /* 0x000fe2000f8e0012 */
[----:B------:R-:W-:Y:S01]  /*1550*/  LEA R4, P2, R9, UR12, 0x1 ;  /* 0x0000000c09047c11 */ /* 0x000fe2000f8408ff */
[----:B------:R-:W2:Y:S01]  /*1560*/  LDCU.64 UR6, c[0x0][0x390] ;  /* 0x00007200ff0677ac */ /* 0x000ea20008000a00 */
[----:B------:R-:W-:Y:S01]  /*1570*/  LEA R8, P1, R7, UR12, 0x1 ;  /* 0x0000000c07087c11 */ /* 0x000fe2000f8208ff */
[----:B------:R-:W-:Y:S01]  /*1580*/  IMAD.X R0, R14, 0x1, R5, P0 ;  /* 0x000000010e007824 */ /* 0x000fe200000e0605 */
[----:B------:R-:W-:Y:S01]  /*1590*/  LEA R6, P0, R11, UR12, 0x1 ;  /* 0x0000000c0b067c11 */ /* 0x000fe2000f8008ff */
[----:B------:R-:W-:Y:S01]  /*15a0*/  IMAD.IADD R3, R3, 0x1, R20 ;  /* 0x0000000103037824 */ /* 0x000fe200078e0214 */
[----:B------:R-:W-:Y:S01]  /*15b0*/  LEA.HI.X R5, R9, UR13, R15, 0x1, P2 ;  /* 0x0000000d09057c11 */ /* 0x000fe200090f0c0f */
[----:B------:R3:W-:Y:S01]  /*15c0*/  LDGSTS.E.BYPASS.LTC128B.128 [R10+0xc000], desc[UR28][R12.64] ;  /* 0x0c0000000c0a7fae */ /* 0x0007e2000b981a1c */
[----:B------:R-:W-:Y:S01]  /*15d0*/  LEA.HI.X R9, R7, UR13, R14, 0x1, P1 ;  /* 0x0000000d07097c11 */ /* 0x000fe200088f0c0e */
[----:B------:R-:W-:Y:S01]  /*15e0*/  IMAD.WIDE.U32 R2, R22, R16, R2 ;  /* 0x0000001016027225 */ /* 0x000fe200078e0002 */
[----:B------:R-:W-:Y:S01]  /*15f0*/  LEA.HI.X R7, R11, UR13, R0, 0x1, P0 ;  /* 0x0000000d0b077c11 */ /* 0x000fe200080f0c00 */
[----:B------:R4:W-:Y:S01]  /*1600*/  LDGSTS.E.BYPASS.LTC128B.128 [R10+0xd000], desc[UR28][R4.64] ;  /* 0x0d000000040a7fae */ /* 0x0009e2000b981a1c */
[----:B-1----:R-:W-:Y:S01]  /*1610*/  UIMAD.WIDE UR36, UR32, 0x4, UR36 ;  /* 0x00000004202478a5 */ /* 0x002fe2000f8e0224 */
[C---:B------:R-:W-:Y:S01]  /*1620*/  IMAD.SHL.U32 R11, R16.reuse, 0x20, RZ ;  /* 0x00000020100b7824 */ /* 0x040fe200078e00ff */
[----:B------:R-:W-:Y:S01]  /*1630*/  LEA R0, P0, R16, R2, 0x6 ;  /* 0x0000000210007211 */ /* 0x000fe200078030ff */
[----:B------:R-:W-:Y:S01]  /*1640*/  IMAD R3, R22, R17, R3 ;  /* 0x0000001116037224 */ /* 0x000fe200078e0203 */
[----:B------:R2:W-:Y:S04]  /*1650*/  LDGSTS.E.BYPASS.LTC128B.128 [R10+0xe000], desc[UR28][R8.64] ;  /* 0x0e000000080a7fae */ /* 0x0005e8000b981a1c */
[----:B------:R1:W-:Y:S01]  /*1660*/  LDGSTS.E.BYPASS.LTC128B.128 [R10+0xf000], desc[UR28][R6.64] ;  /* 0x0f000000060a7fae */ /* 0x0003e2000b981a1c */
[----:B---3--:R-:W-:-:S02]  /*1670*/  SHF.L.U64.HI R12, R16, 0x5, R17 ;  /* 0x00000005100c7819 */ /* 0x008fc40000010211 */
[----:B----4-:R-:W-:Y:S02]  /*1680*/  IADD3 R4, P1, PT, R11, R2, RZ ;  /* 0x000000020b047210 */ /* 0x010fe40007f3e0ff */
[----:B------:R-:W-:Y:S02]  /*1690*/  LEA.HI.X R5, R16, R3, R17, 0x6, P0 ;  /* 0x0000000310057211 */ /* 0x000fe400000f3411 */
[----:B------:R-:W-:Y:S02]  /*16a0*/  IADD3 R11, P0, PT, R0, R11, RZ ;  /* 0x0000000b000b7210 */ /* 0x000fe40007f1e0ff */
[----:B--2---:R-:W-:Y:S01]  /*16b0*/  LEA R8, P2, R2, UR6, 0x1 ;  /* 0x0000000602087c11 */ /* 0x004fe2000f8408ff */
[--C-:B-1----:R-:W-:Y:S01]  /*16c0*/  IMAD.X R7, R12, 0x1, R3.reuse, P1 ;  /* 0x000000010c077824 */ /* 0x102fe200008e0603 */
[----:B------:R-:W-:Y:S02]  /*16d0*/  LEA R6, P1, R4, UR6, 0x1 ;  /* 0x0000000604067c11 */ /* 0x000fe4000f8208ff */
[----:B------:R-:W-:Y:S01]  /*16e0*/  LEA.HI.X R9, R2, UR7, R3, 0x1, P2 ;  /* 0x0000000702097c11 */ /* 0x000fe200090f0c03 */
[----:B------:R-:W-:Y:S01]  /*16f0*/  IMAD.X R3, R5, 0x1, R12, P0 ;  /* 0x0000000105037824 */ /* 0x000fe200000e060c */
[----:B------:R-:W-:-:S02]  /*1700*/  LEA.HI.X R7, R4, UR7, R7, 0x1, P1 ;  /* 0x0000000704077c11 */ /* 0x000fc400088f0c07 */
[C---:B------:R-:W-:Y:S01]  /*1710*/  LEA R4, P1, R0.reuse, UR6, 0x1 ;  /* 0x0000000600047c11 */ /* 0x040fe2000f8208ff */
[----:B------:R1:W-:Y:S01]  /*1720*/  LDGSTS.E.BYPASS.LTC128B.128 [R10+0x10000], desc[UR28][R8.64] ;  /* 0x10000000080a7fae */ /* 0x0003e2000b981a1c */
[C---:B------:R-:W-:Y:S02]  /*1730*/  LEA R2, P0, R11.reuse, UR6, 0x1 ;  /* 0x000000060b027c11 */ /* 0x040fe4000f8008ff */
[----:B------:R-:W-:Y:S01]  /*1740*/  LEA.HI.X R5, R0, UR7, R5, 0x1, P1 ;  /* 0x0000000700057c11 */ /* 0x000fe200088f0c05 */
[----:B------:R1:W-:Y:S01]  /*1750*/  LDGSTS.E.BYPASS.LTC128B.128 [R10+0x11000], desc[UR28][R6.64] ;  /* 0x11000000060a7fae */ /* 0x0003e2000b981a1c */
[----:B------:R-:W-:Y:S01]  /*1760*/  LEA.HI.X R3, R11, UR7, R3, 0x1, P0 ;  /* 0x000000070b037c11 */ /* 0x000fe200080f0c03 */
[----:B------:R-:W2:Y:S02]  /*1770*/  LDCU.64 UR6, c[0x0][0x420] ;  /* 0x00008400ff0677ac */ /* 0x000ea40008000a00 */
[----:B------:R1:W-:Y:S04]  /*1780*/  LDGSTS.E.BYPASS.LTC128B.128 [R10+0x12000], desc[UR28][R4.64] ;  /* 0x12000000040a7fae */ /* 0x0003e8000b981a1c */
[----:B------:R1:W-:Y:S04]  /*1790*/  LDGSTS.E.BYPASS.LTC128B.128 [R10+0x13000], desc[UR28][R2.64] ;  /* 0x13000000020a7fae */ /* 0x0003e8000b981a1c */
[----:B------:R-:W0:Y:S01]  /*17a0*/  LDGDEPBAR ;  /* 0x00000000000079af */ /* 0x000e220000000000 */
[----:B--2---:R-:W-:Y:S01]  /*17b0*/  UIMAD.WIDE UR38, UR34, 0x4, UR6 ;  /* 0x00000004222678a5 */ /* 0x004fe2000f8e0206 */
[----:B------:R-:W-:Y:S11]  /*17c0*/  BRA.U !UP0, `(.L_x_669) ;  /* 0x0000004908347547 */ /* 0x000ff6000b800000 */
[----:B-1----:R-:W-:Y:S01]  /*17d0*/  IMAD.MOV.U32 R2, RZ, RZ, 0x4 ;  /* 0x00000004ff027424 */ /* 0x002fe200078e00ff */
[----:B------:R-:W-:Y:S01]  /*17e0*/  SHF.R.U32.HI R0, RZ, 0x1, R192 ;  /* 0x00000001ff007819 */ /* 0x000fe200000116c0 */
[----:B------:R-:W-:Y:S01]  /*17f0*/  IMAD.SHL.U32 R4, R192, 0x40, RZ ;  /* 0x00000040c0047824 */ /* 0x000fe200078e00ff */
[----:B------:R-:W1:Y:S01]  /*1800*/  LDC R242, c[0x0][0x44c] ;  /* 0x00011300fff27b82 */ /* 0x000e620000000800 */
[----:B------:R-:W-:Y:S01]  /*1810*/  IMAD.WIDE.U32 R2, R30, R2, UR38 ;  /* 0x000000261e027e25 */ /* 0x000fe2000f8e0002 */
[----:B------:R-:W2:Y:S04]  /*1820*/  LDCU UR12, c[0x0][0x3b0] ;  /* 0x00007600ff0c77ac */ /* 0x000ea80008000800 */
[----:B------:R-:W5:Y:S01]  /*1830*/  LDG.E R252, desc[UR28][R2.64] ;  /* 0x0000001c02fc7981 */ /* 0x000f62000c1e1900 */
[----:B------:R-:W-:Y:S01]  /*1840*/  IMAD.SHL.U32 R5, R192, 0x20, RZ ;  /* 0x00000020c0057824 */ /* 0x000fe200078e00ff */
[----:B------:R-:W3:Y:S02]  /*1850*/  LDCU UR13, c[0x0][0x3b4] ;  /* 0x00007680ff0d77ac */ /* 0x000ee40008000800 */
[----:B------:R-:W5:Y:S01]  /*1860*/  LDG.E R251, desc[UR28][R2.64+0x20] ;  /* 0x0000201c02fb7981 */ /* 0x000f62000c1e1900 */
[----:B------:R-:W4:Y:S03]  /*1870*/  LDCU UR6, c[0x0][0x590] ;  /* 0x0000b200ff0677ac */ /* 0x000f260008000800 */
[----:B------:R-:W5:Y:S01]  /*1880*/  LDG.E R250, desc[UR28][R2.64+0x100] ;  /* 0x0001001c02fa7981 */ /* 0x000f62000c1e1900 */
[----:B------:R-:W4:Y:S03]  /*1890*/  LDCU UR7, c[0x0][0x594] ;  /* 0x0000b280ff0777ac */ /* 0x000f260008000800 */
[----:B------:R1:W5:Y:S01]  /*18a0*/  LDG.E R249, desc[UR28][R2.64+0x120] ;  /* 0x0001201c02f97981 */ /* 0x000362000c1e1900 */
[----:B------:R-:W-:Y:S01]  /*18b0*/  LOP3.LUT R186, R186, 0x1c0, R4, 0xf8, !PT ;  /* 0x000001c0baba7812 */ /* 0x000fe200078ef804 */
[----:B------:R-:W-:Y:S01]  /*18c0*/  IMAD.MOV.U32 R239, RZ, RZ, R21 ;  /* 0x000000ffffef7224 */ /* 0x000fe200078e0015 */
[----:B--2---:R-:W-:Y:S01]  /*18d0*/  USHF.L.U32 UR16, UR12, 0x7, URZ ;  /* 0x000000070c107899 */ /* 0x004fe200080006ff */
[----:B------:R-:W-:Y:S01]  /*18e0*/  IMAD.MOV.U32 R185, RZ, RZ, 0x40 ;  /* 0x00000040ffb97424 */ /* 0x000fe200078e00ff */
[----:B------:R-:W-:Y:S01]  /*18f0*/  LOP3.LUT R0, R186, 0x8, R0, 0x78, !PT ;  /* 0x00000008ba007812 */ /* 0x000fe200078e7800 */
[----:B------:R-:W-:Y:S01]  /*1900*/  IMAD.MOV.U32 R247, RZ, RZ, 0x10 ;  /* 0x00000010fff77424 */ /* 0x000fe200078e00ff */
[----:B------:R-:W2:Y:S01]  /*1910*/  LDCU UR14, c[0x0][0x3e0] ;  /* 0x00007c00ff0e77ac */ /* 0x000ea20008000800 */
[----:B------:R-:W-:-:S02]  /*1920*/  IMAD.MOV.U32 R188, RZ, RZ, 0x20 ;  /* 0x00000020ffbc7424 */ /* 0x000fc400078e00ff */
[----:B------:R-:W-:Y:S01]  /*1930*/  IMAD.MOV.U32 R127, RZ, RZ, RZ ;  /* 0x000000ffff7f7224 */ /* 0x000fe200078e00ff */
[----:B---3--:R-:W-:Y:S02]  /*1940*/  USHF.L.U64.HI UR13, UR12, 0x6, UR13 ;  /* 0x000000060c0d7899 */ /* 0x008fe4000801020d */
[----:B----4-:R-:W-:Y:S01]  /*1950*/  USHF.L.U32 UR17, UR6, 0x7, URZ ;  /* 0x0000000706117899 */ /* 0x010fe200080006ff */
[----:B------:R-:W3:Y:S01]  /*1960*/  LDCU UR15, c[0x0][0x45c] ;  /* 0x00008b80ff0f77ac */ /* 0x000ee20008000800 */
[----:B------:R-:W-:Y:S02]  /*1970*/  USHF.L.U64.HI UR7, UR6, 0x6, UR7 ;  /* 0x0000000606077899 */ /* 0x000fe40008010207 */
[----:B------:R-:W-:Y:S02]  /*1980*/  USHF.L.U32 UR12, UR12, 0x6, URZ ;  /* 0x000000060c0c7899 */ /* 0x000fe400080006ff */
[----:B------:R-:W-:Y:S01]  /*1990*/  USHF.L.U32 UR6, UR6, 0x6, URZ ;  /* 0x0000000606067899 */ /* 0x000fe200080006ff */
[----:B-1----:R-:W-:-:S02]  /*19a0*/  SHF.R.U32.HI R3, RZ, 0x4, R192 ;  /* 0x00000004ff037819 */ /* 0x002fc400000116c0 */
[----:B------:R-:W-:Y:S02]  /*19b0*/  LOP3.LUT R2, R4, 0x200, RZ, 0xc0, !PT ;  /* 0x0000020004027812 */ /* 0x000fe400078ec0ff */
[----:B------:R-:W-:Y:S02]  /*19c0*/  LOP3.LUT R3, R3, 0x8, RZ, 0xc0, !PT ;  /* 0x0000000803037812 */ /* 0x000fe400078ec0ff */
[----:B------:R-:W-:Y:S02]  /*19d0*/  LOP3.LUT R2, R2, 0xc00, R5, 0xf8, !PT ;  /* 0x00000c0002027812 */ /* 0x000fe400078ef805 */
[----:B------:R-:W-:Y:S02]  /*19e0*/  LOP3.LUT R3, R3, 0x10, R192, 0xf8, !PT ;  /* 0x0000001003037812 */ /* 0x000fe400078ef8c0 */
[----:B------:R-:W1:Y:S01]  /*19f0*/  S2R R192, SR_TID.X ;  /* 0x0000000000c07919 */ /* 0x000e620000002100 */
[----:B------:R-:W-:Y:S02]  /*1a00*/  LOP3.LUT R184, R2, R0, RZ, 0xfc, !PT ;  /* 0x0000000002b87212 */ /* 0x000fe400078efcff */
[----:B------:R-:W-:-:S04]  /*1a10*/  LOP3.LUT R3, R3, R186, RZ, 0x3c, !PT ;  /* 0x000000ba03037212 */ /* 0x000fc800078e3cff */
[----:B------:R-:W-:Y:S01]  /*1a20*/  LOP3.LUT R3, R3, 0x200, R4, 0xf8, !PT ;  /* 0x0000020003037812 */ /* 0x000fe200078ef804 */
[C---:B-1----:R-:W-:Y:S01]  /*1a30*/  IMAD.SHL.U32 R2, R192.reuse, 0x10, RZ ;  /* 0x00000010c0027824 */ /* 0x042fe200078e00ff */
[--C-:B------:R-:W-:Y:S01]  /*1a40*/  SHF.R.U32.HI R190, RZ, 0x1, R192.reuse ;  /* 0x00000001ffbe7819 */ /* 0x100fe200000116c0 */
[C---:B------:R-:W-:Y:S01]  /*1a50*/  IMAD.SHL.U32 R0, R192.reuse, 0x2, RZ ;  /* 0x00000002c0007824 */ /* 0x040fe200078e00ff */
[----:B------:R-:W-:Y:S01]  /*1a60*/  SHF.R.U32.HI R6, RZ, 0x2, R192 ;  /* 0x00000002ff067819 */ /* 0x000fe200000116c0 */
[----:B------:R-:W-:Y:S01]  /*1a70*/  IMAD.SHL.U32 R193, R192, 0x40, RZ ;  /* 0x00000040c0c17824 */ /* 0x000fe200078e00ff */
[----:B------:R-:W-:Y:S01]  /*1a80*/  LOP3.LUT R2, R2, 0x1c0, RZ, 0xc0, !PT ;  /* 0x000001c002027812 */ /* 0x000fe200078ec0ff */
[----:B------:R-:W-:Y:S01]  /*1a90*/  IMAD.SHL.U32 R195, R192, 0x20, RZ ;  /* 0x00000020c0c37824 */ /* 0x000fe200078e00ff */
[----:B------:R-:W-:Y:S02]  /*1aa0*/  LOP3.LUT R5, R190, 0x30, RZ, 0xc0, !PT ;  /* 0x00000030be057812 */ /* 0x000fe400078ec0ff */
[----:B------:R-:W-:-:S02]  /*1ab0*/  LOP3.LUT R2, R2, 0x38, R0, 0xf8, !PT ;  /* 0x0000003802027812 */ /* 0x000fc400078ef800 */
[----:B------:R-:W-:Y:S02]  /*1ac0*/  LOP3.LUT R0, R0, 0xe006, R193, 0xc8, !PT ;  /* 0x0000e00600007812 */ /* 0x000fe400078ec8c1 */
[----:B------:R-:W-:Y:S02]  /*1ad0*/  LOP3.LUT R4, R5, 0x7, R6, 0xf8, !PT ;  /* 0x0000000705047812 */ /* 0x000fe400078ef806 */
[----:B------:R-:W-:-:S03]  /*1ae0*/  LOP3.LUT R0, R0, 0xc00, R195, 0xf8, !PT ;  /* 0x00000c0000007812 */ /* 0x000fc600078ef8c3 */
[----:B------:R1:W-:Y:S01]  /*1af0*/  STL [R1], R4 ;  /* 0x0000000401007387 */ /* 0x0003e20000100800 */
[----:B------:R-:W-:-:S05]  /*1b00*/  LOP3.LUT R0, R0, R2, RZ, 0xfc, !PT ;  /* 0x0000000200007212 */ /* 0x000fca00078efcff */
[----:B------:R1:W-:Y:S01]  /*1b10*/  STL [R1+0x4], R0 ;  /* 0x0000040001007387 */ /* 0x0003e20000100800 */
[C---:B------:R-:W-:Y:S01]  /*1b20*/  LOP3.LUT P1, RZ, R192.reuse, 0x2, RZ, 0xc0, !PT ;  /* 0x00000002c0ff7812 */ /* 0x040fe2000782c0ff */
[----:B------:R-:W-:Y:S01]  /*1b30*/  UMOV UR32, UR36 ;  /* 0x0000002400207c82 */ /* 0x000fe20008000000 */
[----:B------:R-:W-:Y:S02]  /*1b40*/  LOP3.LUT P0, RZ, R192, 0x4, RZ, 0xc0, !PT ;  /* 0x00000004c0ff7812 */ /* 0x000fe4000780c0ff */
[----:B------:R-:W-:Y:S02]  /*1b50*/  LOP3.LUT R187, R193, 0x200, RZ, 0xc0, !PT ;  /* 0x00000200c1bb7812 */ /* 0x000fe400078ec0ff */
[----:B------:R-:W-:Y:S02]  /*1b60*/  LEA R184, R184, UR4, 0x1 ;  /* 0x00000004b8b87c11 */ /* 0x000fe4000f8e08ff */
[----:B------:R-:W-:Y:S02]  /*1b70*/  LEA R3, R3, UR4, 0x1 ;  /* 0x0000000403037c11 */ /* 0x000fe4000f8e08ff */
[----:B------:R-:W-:Y:S01]  /*1b80*/  LOP3.LUT R191, R192, 0x8, RZ, 0xc0, !PT ;  /* 0x00000008c0bf7812 */ /* 0x000fe200078ec0ff */
[----:B------:R-:W-:Y:S01]  /*1b90*/  VIADD R184, R184, UR5 ;  /* 0x00000005b8b87c36 */ /* 0x000fe20008000000 */
[----:B------:R-:W-:Y:S01]  /*1ba0*/  SEL R185, R185, 0xffffffc0, !P0 ;  /* 0xffffffc0b9b97807 */ /* 0x000fe20004000000 */
[----:B------:R-:W-:Y:S01]  /*1bb0*/  VIADD R182, R3, UR5 ;  /* 0x0000000503b67c36 */ /* 0x000fe20008000000 */
[----:B------:R-:W-:Y:S01]  /*1bc0*/  SEL R247, R247, 0xfffffff0, !P0 ;  /* 0xfffffff0f7f77807 */ /* 0x000fe20004000000 */
[----:B------:R-:W-:Y:S01]  /*1bd0*/  UMOV UR5, UR37 ;  /* 0x0000002500057c82 */ /* 0x000fe20008000000 */
[----:B------:R-:W-:-:S02]  /*1be0*/  SEL R189, R188, 0xffffffe0, !P1 ;  /* 0xffffffe0bcbd7807 */ /* 0x000fc40004800000 */
[----:B------:R-:W-:Y:S02]  /*1bf0*/  LOP3.LUT R194, R195, 0x7200, RZ, 0xc0, !PT ;  /* 0x00007200c3c27812 */ /* 0x000fe400078ec0ff */
[----:B--23--:R-:W-:-:S07]  /*1c00*/  LOP3.LUT R187, R187, 0xc00, R195, 0xf8, !PT ;  /* 0x00000c00bbbb7812 */ /* 0x00cfce00078ef8c3 */
.L_x_672:
[----:B------:R-:W0:Y:S01]  /*1c10*/  LDGDEPBAR ;  /* 0x00000000000079af */ /* 0x000e220000000000 */
[----:B------:R-:W-:Y:S01]  /*1c20*/  SHF.L.U32 R248, R192, 0x3, RZ ;  /* 0x00000003c0f87819 */ /* 0x000fe200000006ff */
[----:B------:R-:W-:Y:S01]  /*1c30*/  UMOV UR4, UR21 ;  /* 0x0000001500047c82 */ /* 0x000fe20008000000 */
[----:B------:R-:W-:Y:S05]  /*1c40*/  IADD3 R144, PT, PT, R184, R189, RZ ;  /* 0x000000bdb8907210 */ /* 0x000fea0007ffe0ff */
[----:B------:R-:W2:Y:S01]  /*1c50*/  LDL R197, [R1+0x4] ;  /* 0x0000040001c57983 */ /* 0x000ea20000100800 */
[----:B------:R-:W-:Y:S01]  /*1c60*/  LOP3.LUT R186, R248, 0x38, RZ, 0xc0, !PT ;  /* 0x00000038f8ba7812 */ /* 0x000fe200078ec0ff */
[----:B------:R-:W-:Y:S01]  /*1c70*/  UIADD3 UR31, UPT, UPT, UR33, 0x1, URZ ;  /* 0x00000001211f7890 */ /* 0x000fe2000fffe0ff */
[----:B-----5:R-:W-:Y:S02]  /*1c80*/  FSETP.NEU.FTZ.AND P0, PT, R252, -INF , PT ;  /* 0xff800000fc00780b */ /* 0x020fe40003f1d000 */
[----:B------:R-:W-:Y:S01]  /*1c90*/  LOP3.LUT R183, R186, 0x1c0, R193, 0xf8, !PT ;  /* 0x000001c0bab77812 */ /* 0x000fe200078ef8c1 */
[----:B------:R-:W-:Y:S03]  /*1ca0*/  UISETP.NE.AND UP0, UPT, UR31, 0x1, UPT ;  /* 0x000000011f00788c */ /* 0x000fe6000bf05270 */
[----:B-1----:R-:W-:Y:S04]  /*1cb0*/  LOP3.LUT R0, R194, R183, R191, 0xf6, !PT ;  /* 0x000000b7c2007212 */ /* 0x002fe800078ef6bf */
[----:B------:R-:W-:Y:S02]  /*1cc0*/  LEA R2, R0, UR4, 0x1 ;  /* 0x0000000400027c11 */ /* 0x000fe4000f8e08ff */
[----:B------:R-:W-:Y:S02]  /*1cd0*/  IADD3 R0, PT, PT, R184, R185, RZ ;  /* 0x000000b9b8007210 */ /* 0x000fe40007ffe0ff */
[-C--:B------:R-:W-:Y:S02]  /*1ce0*/  IADD3 R180, PT, PT, R189, R2.reuse, RZ ;  /* 0x00000002bdb47210 */ /* 0x080fe40007ffe0ff */
[----:B------:R-:W-:Y:S04]  /*1cf0*/  IADD3 R3, PT, PT, R185, R2, RZ ;  /* 0x00000002b9037210 */ /* 0x000fe80007ffe0ff */
[C---:B------:R-:W-:Y:S01]  /*1d00*/  IADD3 R181, PT, PT, R189.reuse, R3, RZ ;  /* 0x00000003bdb57210 */ /* 0x040fe20007ffe0ff */
[----:B------:R-:W-:Y:S04]  /*1d10*/  DEPBAR.LE SB0, 0x0 ;  /* 0x000080000000791a */ /* 0x000fe80000000000 */
[----:B------:R-:W-:Y:S06]  /*1d20*/  BAR.SYNC.DEFER_BLOCKING 0x0 ;  /* 0x0000000000007b1d */ /* 0x000fec0000010000 */
[----:B------:R-:W-:Y:S08]  /*1d30*/  LDSM.16.M88.4 R64, [R184] ;  /* 0x00000000b840783b */ /* 0x000ff00000000200 */
[----:B------:R-:W1:Y:S08]  /*1d40*/  LDSM.16.M88.4 R16, [R2+0xc000] ;  /* 0x00c000000210783b */ /* 0x000e700000000200 */
[----:B------:R-:W3:Y:S08]  /*1d50*/  LDSM.16.M88.4 R60, [R184+0x2000] ;  /* 0x00200000b83c783b */ /* 0x000ef00000000200 */
[----:B------:R-:W4:Y:S08]  /*1d60*/  LDSM.16.M88.4 R32, [R2+0xc800] ;  /* 0x00c800000220783b */ /* 0x000f300000000200 */
[----:B------:R-:W4:Y:S08]  /*1d70*/  LDSM.16.M88.4 R48, [R2+0xd000] ;  /* 0x00d000000230783b */ /* 0x000f300000000200 */
[----:B------:R-:W4:Y:S01]  /*1d80*/  LDSM.16.M88.4 R132, [R2+0xd800] ;  /* 0x00d800000284783b */ /* 0x000f220000000200 */
[-C--:B-1----:R-:W-:Y:S07]  /*1d90*/  HMMA.16816.F32 R4, R64, R16.reuse, RZ ;  /* 0x000000104004723c */ /* 0x082fee00000018ff */
[----:B------:R-:W-:Y:S01]  /*1da0*/  LDSM.16.M88.4 R136, [R144] ;  /* 0x000000009088783b */ /* 0x000fe20000000200 */
[C---:B---3--:R-:W-:Y:S07]  /*1db0*/  HMMA.16816.F32 R8, R60.reuse, R16, RZ ;  /* 0x000000103c08723c */ /* 0x048fee00000018ff */
[----:B------:R-:W1:Y:S01]  /*1dc0*/  LDSM.16.M88.4 R140, [R180+0xc000] ;  /* 0x00c00000b48c783b */ /* 0x000e620000000200 */
[-C--:B------:R-:W-:Y:S07]  /*1dd0*/  HMMA.16816.F32 R12, R60, R18.reuse, RZ ;  /* 0x000000123c0c723c */ /* 0x080fee00000018ff */
[----:B------:R-:W3:Y:S01]  /*1de0*/  LDSM.16.M88.4 R144, [R144+0x2000] ;  /* 0x002000009090783b */ /* 0x000ee20000000200 */
[C---:B------:R-:W-:Y:S07]  /*1df0*/  HMMA.16816.F32 R16, R64.reuse, R18, RZ ;  /* 0x000000124010723c */ /* 0x040fee00000018ff */
[----:B------:R-:W3:Y:S01]  /*1e00*/  LDSM.16.M88.4 R148, [R180+0xc800] ;  /* 0x00c80000b494783b */ /* 0x000ee20000000200 */
[-C--:B----4-:R-:W-:Y:S07]  /*1e10*/  HMMA.16816.F32 R20, R64, R32.reuse, RZ ;  /* 0x000000204014723c */ /* 0x090fee00000018ff */
[----:B------:R-:W-:Y:S01]  /*1e20*/  LDSM.16.M88.4 R152, [R0] ;  /* 0x000000000098783b */ /* 0x000fe20000000200 */
[C---:B------:R-:W-:Y:S07]  /*1e30*/  HMMA.16816.F32 R24, R60.reuse, R32, RZ ;  /* 0x000000203c18723c */ /* 0x040fee00000018ff */
[----:B------:R-:W-:Y:S01]  /*1e40*/  LDSM.16.M88.4 R156, [R3+0xc000] ;  /* 0x00c00000039c783b */ /* 0x000fe20000000200 */
[-C--:B------:R-:W-:Y:S07]  /*1e50*/  HMMA.16816.F32 R28, R60, R34.reuse, RZ ;  /* 0x000000223c1c723c */ /* 0x080fee00000018ff */
[----:B------:R4:W-:Y:S01]  /*1e60*/  LDSM.16.M88.4 R160, [R0+0x2000] ;  /* 0x0020000000a0783b */ /* 0x0009e20000000200 */
[C---:B------:R-:W-:Y:S07]  /*1e70*/  HMMA.16816.F32 R32, R64.reuse, R34, RZ ;  /* 0x000000224020723c */ /* 0x040fee00000018ff */
[----:B------:R-:W-:Y:S01]  /*1e80*/  LDSM.16.M88.4 R164, [R3+0xc800] ;  /* 0x00c8000003a4783b */ /* 0x000fe20000000200 */
[-C--:B------:R-:W-:Y:S07]  /*1e90*/  HMMA.16816.F32 R36, R64, R48.reuse, RZ ;  /* 0x000000304024723c */ /* 0x080fee00000018ff */
[----:B------:R-:W-:Y:S01]  /*1ea0*/  LDSM.16.M88.4 R168, [R3+0xd000] ;  /* 0x00d0000003a8783b */ /* 0x000fe20000000200 */
[C---:B------:R-:W-:Y:S07]  /*1eb0*/  HMMA.16816.F32 R40, R60.reuse, R48, RZ ;  /* 0x000000303c28723c */ /* 0x040fee00000018ff */
[----:B------:R-:W-:Y:S01]  /*1ec0*/  LDSM.16.M88.4 R176, [R181+0xc000] ;  /* 0x00c00000b5b0783b */ /* 0x000fe20000000200 */
[----:B----4-:R-:W-:Y:S01]  /*1ed0*/  IADD3 R0, PT, PT, R189, R0, RZ ;  /* 0x00000000bd007210 */ /* 0x010fe20007ffe0ff */
[-C--:B------:R-:W-:Y:S06]  /*1ee0*/  HMMA.16816.F32 R44, R60, R50.reuse, RZ ;  /* 0x000000323c2c723c */ /* 0x080fec00000018ff */
[----:B------:R-:W-:Y:S02]  /*1ef0*/  LDSM.16.M88.4 R172, [R0] ;  /* 0x0000000000ac783b */ /* 0x000fe40000000200 */
[C---:B------:R-:W-:Y:S08]  /*1f00*/  HMMA.16816.F32 R48, R64.reuse, R50, RZ ;  /* 0x000000324030723c */ /* 0x040ff000000018ff */
[-C--:B------:R-:W-:Y:S08]  /*1f10*/  HMMA.16816.F32 R52, R64, R132.reuse, RZ ;  /* 0x000000844034723c */ /* 0x080ff000000018ff */
[C---:B------:R-:W-:Y:S08]  /*1f20*/  HMMA.16816.F32 R56, R60.reuse, R132, RZ ;  /* 0x000000843c38723c */ /* 0x040ff000000018ff */
[-C--:B------:R-:W-:Y:S08]  /*1f30*/  HMMA.16816.F32 R60, R60, R134.reuse, RZ ;  /* 0x000000863c3c723c */ /* 0x080ff000000018ff */
[----:B------:R-:W-:Y:S01]  /*1f40*/  HMMA.16816.F32 R64, R64, R134, RZ ;  /* 0x000000864040723c */ /* 0x000fe200000018ff */
[----:B------:R-:W4:Y:S07]  /*1f50*/  LDSM.16.M88.4 R132, [R180+0xd000] ;  /* 0x00d00000b484783b */ /* 0x000f2e0000000200 */
[-C--:B-1----:R-:W-:Y:S08]  /*1f60*/  HMMA.16816.F32 R4, R136, R140.reuse, R4 ;  /* 0x0000008c8804723c */ /* 0x082ff00000001804 */
[C---:B---3--:R-:W-:Y:S08]  /*1f70*/  HMMA.16816.F32 R8, R144.reuse, R140, R8 ;  /* 0x0000008c9008723c */ /* 0x048ff00000001808 */
[-C--:B------:R-:W-:Y:S08]  /*1f80*/  HMMA.16816.F32 R12, R144, R142.reuse, R12 ;  /* 0x0000008e900c723c */ /* 0x080ff0000000180c */
[C---:B------:R-:W-:Y:S01]  /*1f90*/  HMMA.16816.F32 R16, R136.reuse, R142, R16 ;  /* 0x0000008e8810723c */ /* 0x040fe20000001810 */
[----:B------:R-:W1:Y:S07]  /*1fa0*/  LDSM.16.M88.4 R140, [R180+0xd800] ;  /* 0x00d80000b48c783b */ /* 0x000e6e0000000200 */
[-C--:B------:R-:W-:Y:S08]  /*1fb0*/  HMMA.16816.F32 R20, R136, R148.reuse, R20 ;  /* 0x000000948814723c */ /* 0x080ff00000001814 */
[C---:B------:R-:W-:Y:S08]  /*1fc0*/  HMMA.16816.F32 R24, R144.reuse, R148, R24 ;  /* 0x000000949018723c */ /* 0x040ff00000001818 */
[-C--:B------:R-:W-:Y:S08]  /*1fd0*/  HMMA.16816.F32 R28, R144, R150.reuse, R28 ;  /* 0x00000096901c723c */ /* 0x080ff0000000181c */
[C---:B------:R-:W-:Y:S01]  /*1fe0*/  HMMA.16816.F32 R32, R136.reuse, R150, R32 ;  /* 0x000000968820723c */ /* 0x040fe20000001820 */
[----:B------:R-:W3:Y:S07]  /*1ff0*/  LDSM.16.M88.4 R148, [R3+0xd800] ;  /* 0x00d800000394783b */ /* 0x000eee0000000200 */
[-C--:B----4-:R-:W-:Y:S08]  /*2000*/  HMMA.16816.F32 R36, R136, R132.reuse, R36 ;  /* 0x000000848824723c */ /* 0x090ff00000001824 */
[C---:B------:R-:W-:Y:S08]  /*2010*/  HMMA.16816.F32 R40, R144.reuse, R132, R40 ;  /* 0x000000849028723c */ /* 0x040ff00000001828 */
[-C--:B------:R-:W-:Y:S08]  /*2020*/  HMMA.16816.F32 R44, R144, R134.reuse, R44 ;  /* 0x00000086902c723c */ /* 0x080ff0000000182c */
[C---:B------:R-:W-:Y:S01]  /*2030*/  HMMA.16816.F32 R48, R136.reuse, R134, R48 ;  /* 0x000000868830723c */ /* 0x040fe20000001830 */
[----:B------:R4:W2:Y:S07]  /*2040*/  LDSM.16.M88.4 R132, [R0+0x2000] ;  /* 0x002000000084783b */ /* 0x0008ae0000000200 */
[-C--:B-1----:R-:W-:Y:S08]  /*2050*/  HMMA.16816.F32 R52, R136, R140.reuse, R52 ;  /* 0x0000008c8834723c */ /* 0x082ff00000001834 */
[C---:B------:R-:W-:Y:S08]  /*2060*/  HMMA.16816.F32 R56, R144.reuse, R140, R56 ;  /* 0x0000008c9038723c */ /* 0x040ff00000001838 */
[-C--:B------:R-:W-:Y:S03]  /*2070*/  HMMA.16816.F32 R60, R144, R142.reuse, R60 ;  /* 0x0000008e903c723c */ /* 0x080fe6000000183c */
[----:B----4-:R-:W-:Y:S05]  /*2080*/  FMUL.FTZ R0, R249, 1.4426950216293334961 ;  /* 0x3fb8aa3bf9007820 */ /* 0x010fea0000410000 */
[----:B------:R-:W-:Y:S04]  /*2090*/  HMMA.16816.F32 R64, R136, R142, R64 ;  /* 0x0000008e8840723c */ /* 0x000fe80000001840 */
[----:B------:R-:W-:Y:S01]  /*20a0*/  FMUL.FTZ R138, R252, 1.4426950216293334961 ;  /* 0x3fb8aa3bfc8a7820 */ /* 0x000fe20000410000 */
[C---:B------:R-:W-:Y:S01]  /*20b0*/  FMUL.FTZ R137, R251.reuse, 1.4426950216293334961 ;  /* 0x3fb8aa3bfb897820 */ /* 0x040fe20000410000 */
[----:B------:R-:W-:Y:S02]  /*20c0*/  FMUL.FTZ R136, R250, 1.4426950216293334961 ;  /* 0x3fb8aa3bfa887820 */ /* 0x000fe40000410000 */
[-C--:B------:R-:W-:Y:S05]  /*20d0*/  HMMA.16816.F32 R4, R152, R156.reuse, R4 ;  /* 0x0000009c9804723c */ /* 0x080fea0000001804 */
[----:B------:R-:W-:Y:S02]  /*20e0*/  FSEL R138, R138, RZ, P0 ;  /* 0x000000ff8a8a7208 */ /* 0x000fe40000000000 */
[----:B------:R-:W-:Y:S01]  /*20f0*/  FSETP.NEU.FTZ.AND P0, PT, R251, -INF , PT ;  /* 0xff800000fb00780b */ /* 0x000fe20003f1d000 */
[C---:B------:R-:W-:Y:S04]  /*2100*/  HMMA.16816.F32 R8, R160.reuse, R156, R8 ;  /* 0x0000009ca008723c */ /* 0x040fe80000001808 */
[----:B------:R-:W-:Y:S02]  /*2110*/  FSEL R137, R137, RZ, P0 ;  /* 0x000000ff89897208 */ /* 0x000fe40000000000 */
[----:B------:R-:W-:Y:S02]  /*2120*/  FSETP.NEU.FTZ.AND P0, PT, R250, -INF , PT ;  /* 0xff800000fa00780b */ /* 0x000fe40003f1d000 */
[-C--:B------:R-:W-:Y:S03]  /*2130*/  HMMA.16816.F32 R12, R160, R158.reuse, R12 ;  /* 0x0000009ea00c723c */ /* 0x080fe6000000180c */
[----:B------:R-:W-:Y:S02]  /*2140*/  FSEL R136, R136, RZ, P0 ;  /* 0x000000ff88887208 */ /* 0x000fe40000000000 */
[----:B------:R-:W-:Y:S03]  /*2150*/  FSETP.NEU.FTZ.AND P0, PT, R249, -INF , PT ;  /* 0xff800000f900780b */ /* 0x000fe60003f1d000 */
[C---:B------:R-:W-:Y:S04]  /*2160*/  HMMA.16816.F32 R16, R152.reuse, R158, R16 ;  /* 0x0000009e9810723c */ /* 0x040fe80000001810 */
[----:B------:R-:W-:Y:S02]  /*2170*/  FSEL R0, R0, RZ, P0 ;  /* 0x000000ff00007208 */ /* 0x000fe40000000000 */
[----:B------:R-:W-:Y:S02]  /*2180*/  R2P PR, R192, 0x18 ;  /* 0x00000018c0007804 */ /* 0x000fe40000000000 */
        /* <DEDUP_REMOVED lines=8> */
[-C--:B---3--:R-:W-:Y:S08]  /*2210*/  HMMA.16816.F32 R52, R152, R148.reuse, R52 ;  /* 0x000000949834723c */ /* 0x088ff00000001834 */
[C---:B------:R-:W-:Y:S08]  /*2220*/  HMMA.16816.F32 R56, R160.reuse, R148, R56 ;  /* 0x00000094a038723c */ /* 0x040ff00000001838 */
[-C--:B------:R-:W-:Y:S08]  /*2230*/  HMMA.16816.F32 R60, R160, R150.reuse, R60 ;  /* 0x00000096a03c723c */ /* 0x080ff0000000183c */
[----:B------:R-:W-:Y:S04]  /*2240*/  HMMA.16816.F32 R64, R152, R150, R64 ;  /* 0x000000969840723c */ /* 0x000fe80000001840 */
[----:B--2---:R-:W-:Y:S04]  /*2250*/  LEA R151, R197, UR4, 0x1 ;  /* 0x00000004c5977c11 */ /* 0x004fe8000f8e08ff */
[-C--:B------:R-:W-:Y:S05]  /*2260*/  HMMA.16816.F32 R4, R172, R176.reuse, R4 ;  /* 0x000000b0ac04723c */ /* 0x080fea0000001804 */
[C---:B------:R-:W-:Y:S02]  /*2270*/  IADD3 R158, PT, PT, R151.reuse, R247, RZ ;  /* 0x000000f7979e7210 */ /* 0x040fe40007ffe0ff */
[----:B------:R-:W-:Y:S01]  /*2280*/  IADD3 R152, PT, PT, R151, 0x1c040, RZ ;  /* 0x0001c04097987810 */ /* 0x000fe20007ffe0ff */
[C---:B------:R-:W-:Y:S08]  /*2290*/  HMMA.16816.F32 R8, R132.reuse, R176, R8 ;  /* 0x000000b08408723c */ /* 0x040ff00000001808 */
[-C--:B------:R-:W-:Y:S03]  /*22a0*/  HMMA.16816.F32 R12, R132, R178.reuse, R12 ;  /* 0x000000b2840c723c */ /* 0x080fe6000000180c */
[--C-:B------:R-:W-:Y:S01]  /*22b0*/  FFMA.FTZ R4, R4, UR15, -R138.reuse ;  /* 0x0000000f04047c23 */ /* 0x100fe2000801088a */
[----:B------:R-:W-:Y:S01]  /*22c0*/  FFMA.FTZ R5, R5, UR15, -R138 ;  /* 0x0000000f05057c23 */ /* 0x000fe2000801088a */
[--C-:B------:R-:W-:Y:S01]  /*22d0*/  FFMA.FTZ R6, R6, UR15, -R137.reuse ;  /* 0x0000000f06067c23 */ /* 0x100fe20008010889 */
[--C-:B------:R-:W-:Y:S01]  /*22e0*/  FFMA.FTZ R7, R7, UR15, -R137.reuse ;  /* 0x0000000f07077c23 */ /* 0x100fe20008010889 */
[----:B------:R-:W-:Y:S01]  /*22f0*/  MUFU.EX2 R196, R4 ;  /* 0x0000000400c47308 */ /* 0x000fe20000000800 */
[C---:B------:R-:W-:Y:S04]  /*2300*/  HMMA.16816.F32 R16, R172.reuse, R178, R16 ;  /* 0x000000b2ac10723c */ /* 0x040fe80000001810 */
[--C-:B------:R-:W-:Y:S01]  /*2310*/  FFMA.FTZ R8, R8, UR15, -R136.reuse ;  /* 0x0000000f08087c23 */ /* 0x100fe20008010888 */
[----:B------:R-:W-:Y:S01]  /*2320*/  FFMA.FTZ R9, R9, UR15, -R136 ;  /* 0x0000000f09097c23 */ /* 0x000fe20008010888 */
[--C-:B------:R-:W-:Y:S03]  /*2330*/  FFMA.FTZ R10, R10, UR15, -R0.reuse ;  /* 0x0000000f0a0a7c23 */ /* 0x100fe60008010800 */
[----:B------:R-:W1:Y:S01]  /*2340*/  MUFU.EX2 R171, R5 ;  /* 0x0000000500ab7308 */ /* 0x000e620000000800 */
[----:B------:R-:W-:Y:S01]  /*2350*/  FFMA.FTZ R11, R11, UR15, -R0 ;  /* 0x0000000f0b0b7c23 */ /* 0x000fe20008010800 */
[--C-:B------:R-:W-:Y:S01]  /*2360*/  FFMA.FTZ R12, R12, UR15, -R136.reuse ;  /* 0x0000000f0c0c7c23 */ /* 0x100fe20008010888 */
[----:B------:R-:W-:Y:S01]  /*2370*/  FFMA.FTZ R13, R13, UR15, -R136 ;  /* 0x0000000f0d0d7c23 */ /* 0x000fe20008010888 */
[--C-:B------:R-:W-:Y:S01]  /*2380*/  FFMA.FTZ R14, R14, UR15, -R0.reuse ;  /* 0x0000000f0e0e7c23 */ /* 0x100fe20008010800 */
[----:B------:R-:W-:Y:S05]  /*2390*/  FFMA.FTZ R15, R15, UR15, -R0 ;  /* 0x0000000f0f0f7c23 */ /* 0x000fea0008010800 */
[----:B------:R-:W-:Y:S01]  /*23a0*/  MUFU.EX2 R226, R6 ;  /* 0x0000000600e27308 */ /* 0x000fe20000000800 */
[--C-:B------:R-:W-:Y:S01]  /*23b0*/  FFMA.FTZ R16, R16, UR15, -R138.reuse ;  /* 0x0000000f10107c23 */ /* 0x100fe2000801088a */
[--C-:B------:R-:W-:Y:S01]  /*23c0*/  FFMA.FTZ R17, R17, UR15, -R138.reuse ;  /* 0x0000000f11117c23 */ /* 0x100fe2000801088a */
[--C-:B------:R-:W-:Y:S01]  /*23d0*/  FFMA.FTZ R18, R18, UR15, -R137.reuse ;  /* 0x0000000f12127c23 */ /* 0x100fe20008010889 */
[--C-:B------:R-:W-:Y:S06]  /*23e0*/  FFMA.FTZ R19, R19, UR15, -R137.reuse ;  /* 0x0000000f13137c23 */ /* 0x100fec0008010889 */
[----:B------:R2:W-:Y:S10]  /*23f0*/  MUFU.EX2 R225, R7 ;  /* 0x0000000700e17308 */ /* 0x0005f40000000800 */
[----:B------:R-:W-:Y:S10]  /*2400*/  MUFU.EX2 R234, R8 ;  /* 0x0000000800ea7308 */ /* 0x000ff40000000800 */
[----:B------:R-:W-:Y:S01]  /*2410*/  MUFU.EX2 R233, R9 ;  /* 0x0000000900e97308 */ /* 0x000fe20000000800 */
[----:B--2---:R-:W2:Y:S09]  /*2420*/  LDSM.16.M88.4 R4, [R181+0xc800] ;  /* 0x00c80000b504783b */ /* 0x004eb20000000200 */
[----:B------:R-:W-:Y:S10]  /*2430*/  MUFU.EX2 R238, R10 ;  /* 0x0000000a00ee7308 */ /* 0x000ff40000000800 */
[----:B------:R3:W-:Y:S10]  /*2440*/  MUFU.EX2 R237, R11 ;  /* 0x0000000b00ed7308 */ /* 0x0007f40000000800 */
[----:B------:R-:W-:Y:S10]  /*2450*/  MUFU.EX2 R201, R16 ;  /* 0x0000001000c97308 */ /* 0x000ff40000000800 */
[----:B------:R-:W4:Y:S01]  /*2460*/  MUFU.EX2 R203, R17 ;  /* 0x0000001100cb7308 */ /* 0x000f220000000800 */
[----:B---3--:R-:W3:Y:S09]  /*2470*/  LDSM.16.M88.4 R8, [R181+0xd000] ;  /* 0x00d00000b508783b */ /* 0x008ef20000000200 */
[----:B------:R-:W-:Y:S01]  /*2480*/  MUFU.EX2 R216, R18 ;  /* 0x0000001200d87308 */ /* 0x000fe20000000800 */
[-C--:B--2---:R-:W-:Y:S09]  /*2490*/  HMMA.16816.F32 R20, R172, R4.reuse, R20 ;  /* 0x00000004ac14723c */ /* 0x084ff20000001814 */
[----:B------:R-:W2:Y:S01]  /*24a0*/  MUFU.EX2 R215, R19 ;  /* 0x0000001300d77308 */ /* 0x000ea20000000800 */
[C---:B------:R-:W-:Y:S09]  /*24b0*/  HMMA.16816.F32 R24, R132.reuse, R4, R24 ;  /* 0x000000048418723c */ /* 0x040ff20000001818 */
[----:B------:R-:W-:Y:S01]  /*24c0*/  MUFU.EX2 R230, R12 ;  /* 0x0000000c00e67308 */ /* 0x000fe20000000800 */
[-C--:B------:R-:W-:Y:S03]  /*24d0*/  HMMA.16816.F32 R28, R132, R6.reuse, R28 ;  /* 0x00000006841c723c */ /* 0x080fe6000000181c */
[--C-:B------:R-:W-:Y:S01]  /*24e0*/  FFMA.FTZ R20, R20, UR15, -R138.reuse ;  /* 0x0000000f14147c23 */ /* 0x100fe2000801088a */
[----:B------:R-:W-:Y:S01]  /*24f0*/  FFMA.FTZ R21, R21, UR15, -R138 ;  /* 0x0000000f15157c23 */ /* 0x000fe2000801088a */
[--C-:B------:R-:W-:Y:S01]  /*2500*/  FFMA.FTZ R22, R22, UR15, -R137.reuse ;  /* 0x0000000f16167c23 */ /* 0x100fe20008010889 */
[--C-:B------:R-:W-:Y:S03]  /*2510*/  FFMA.FTZ R23, R23, UR15, -R137.reuse ;  /* 0x0000000f17177c23 */ /* 0x100fe60008010889 */
[----:B------:R-:W2:Y:S01]  /*2520*/  MUFU.EX2 R229, R13 ;  /* 0x0000000d00e57308 */ /* 0x000ea20000000800 */
[C---:B------:R-:W-:Y:S01]  /*2530*/  HMMA.16816.F32 R32, R172.reuse, R6, R32 ;  /* 0x00000006ac20723c */ /* 0x040fe20000001820 */
[----:B------:R-:W1:Y:S03]  /*2540*/  LDSM.16.M88.4 R4, [R181+0xd800] ;  /* 0x00d80000b504783b */ /* 0x000e660000000200 */
[--C-:B------:R-:W-:Y:S01]  /*2550*/  FFMA.FTZ R24, R24, UR15, -R136.reuse ;  /* 0x0000000f18187c23 */ /* 0x100fe20008010888 */
[----:B------:R-:W-:Y:S01]  /*2560*/  FFMA.FTZ R25, R25, UR15, -R136 ;  /* 0x0000000f19197c23 */ /* 0x000fe20008010888 */
[--C-:B------:R-:W-:Y:S03]  /*2570*/  FFMA.FTZ R26, R26, UR15, -R0.reuse ;  /* 0x0000000f1a1a7c23 */ /* 0x100fe60008010800 */
[----:B------:R-:W-:Y:S01]  /*2580*/  MUFU.EX2 R236, R14 ;  /* 0x0000000e00ec7308 */ /* 0x000fe20000000800 */
[-C--:B---3--:R-:W-:Y:S03]  /*2590*/  HMMA.16816.F32 R36, R172, R8.reuse, R36 ;  /* 0x00000008ac24723c */ /* 0x088fe60000001824 */
[----:B------:R-:W-:Y:S01]  /*25a0*/  FFMA.FTZ R27, R27, UR15, -R0 ;  /* 0x0000000f1b1b7c23 */ /* 0x000fe20008010800 */
[--C-:B------:R-:W-:Y:S01]  /*25b0*/  FFMA.FTZ R28, R28, UR15, -R136.reuse ;  /* 0x0000000f1c1c7c23 */ /* 0x100fe20008010888 */
[----:B------:R-:W-:Y:S01]  /*25c0*/  FFMA.FTZ R29, R29, UR15, -R136 ;  /* 0x0000000f1d1d7c23 */ /* 0x000fe20008010888 */
[----:B------:R-:W-:Y:S03]  /*25d0*/  FFMA.FTZ R30, R30, UR15, -R0 ;  /* 0x0000000f1e1e7c23 */ /* 0x000fe60008010800 */
[----:B------:R-:W3:Y:S01]  /*25e0*/  MUFU.EX2 R235, R15 ;  /* 0x0000000f00eb7308 */ /* 0x000ee20000000800 */
[C---:B------:R-:W-:Y:S04]  /*25f0*/  HMMA.16816.F32 R40, R132.reuse, R8, R40 ;  /* 0x000000088428723c */ /* 0x040fe80000001828 */
[--C-:B------:R-:W-:Y:S01]  /*2600*/  FFMA.FTZ R32, R32, UR15, -R138.reuse ;  /* 0x0000000f20207c23 */ /* 0x100fe2000801088a */
[----:B------:R-:W-:Y:S01]  /*2610*/  FFMA.FTZ R33, R33, UR15, -R138 ;  /* 0x0000000f21217c23 */ /* 0x000fe2000801088a */
[--C-:B------:R-:W-:Y:S01]  /*2620*/  FFMA.FTZ R34, R34, UR15, -R137.reuse ;  /* 0x0000000f22227c23 */ /* 0x100fe20008010889 */
[--C-:B------:R-:W-:Y:S01]  /*2630*/  FFMA.FTZ R35, R35, UR15, -R137.reuse ;  /* 0x0000000f23237c23 */ /* 0x100fe20008010889 */
[-C--:B------:R-:W-:Y:S01]  /*2640*/  HMMA.16816.F32 R44, R132, R10.reuse, R44 ;  /* 0x0000000a842c723c */ /* 0x080fe2000000182c */
[----:B------:R-:W-:Y:S02]  /*2650*/  MUFU.EX2 R177, R32 ;  /* 0x0000002000b17308 */ /* 0x000fe40000000800 */
[----:B------:R-:W-:Y:S01]  /*2660*/  SEL R8, R188, 0xffffffe0, !P3 ;  /* 0xffffffe0bc087807 */ /* 0x000fe20005800000 */
[----:B------:R-:W-:Y:S01]  /*2670*/  FFMA.FTZ R31, R31, UR15, -R0 ;  /* 0x0000000f1f1f7c23 */ /* 0x000fe20008010800 */
[--C-:B------:R-:W-:Y:S01]  /*2680*/  FFMA.FTZ R38, R38, UR15, -R137.reuse ;  /* 0x0000000f26267c23 */ /* 0x100fe20008010889 */
[--C-:B------:R-:W-:Y:S01]  /*2690*/  FFMA.FTZ R39, R39, UR15, -R137.reuse ;  /* 0x0000000f27277c23 */ /* 0x100fe20008010889 */
[----:B------:R-:W-:Y:S01]  /*26a0*/  IADD3 R154, PT, PT, R151, R8, RZ ;  /* 0x00000008979a7210 */ /* 0x000fe20007ffe0ff */
[C---:B------:R-:W-:Y:S03]  /*26b0*/  HMMA.16816.F32 R48, R172.reuse, R10, R48 ;  /* 0x0000000aac30723c */ /* 0x040fe60000001830 */
[----:B------:R-:W-:Y:S01]  /*26c0*/  MUFU.EX2 R176, R33 ;  /* 0x0000002100b07308 */ /* 0x000fe20000000800 */
[----:B------:R-:W-:Y:S01]  /*26d0*/  IADD3 R157, PT, PT, R247, R154, RZ ;  /* 0x0000009af79d7210 */ /* 0x000fe20007ffe0ff */
[--C-:B------:R-:W-:Y:S01]  /*26e0*/  FFMA.FTZ R36, R36, UR15, -R138.reuse ;  /* 0x0000000f24247c23 */ /* 0x100fe2000801088a */
[----:B------:R-:W-:Y:S01]  /*26f0*/  FFMA.FTZ R37, R37, UR15, -R138 ;  /* 0x0000000f25257c23 */ /* 0x000fe2000801088a */
[--C-:B------:R-:W-:Y:S01]  /*2700*/  FFMA.FTZ R40, R40, UR15, -R136.reuse ;  /* 0x0000000f28287c23 */ /* 0x100fe20008010888 */
[----:B------:R-:W-:Y:S01]  /*2710*/  FFMA.FTZ R41, R41, UR15, -R136 ;  /* 0x0000000f29297c23 */ /* 0x000fe20008010888 */
[-C--:B-1----:R-:W-:Y:S04]  /*2720*/  HMMA.16816.F32 R52, R172, R4.reuse, R52 ;  /* 0x00000004ac34723c */ /* 0x082fe80000001834 */
[----:B------:R-:W-:Y:S01]  /*2730*/  MUFU.EX2 R206, R34 ;  /* 0x0000002200ce7308 */ /* 0x000fe20000000800 */
[--C-:B------:R-:W-:Y:S01]  /*2740*/  FFMA.FTZ R42, R42, UR15, -R0.reuse ;  /* 0x0000000f2a2a7c23 */ /* 0x100fe20008010800 */
[----:B------:R-:W-:Y:S01]  /*2750*/  FFMA.FTZ R43, R43, UR15, -R0 ;  /* 0x0000000f2b2b7c23 */ /* 0x000fe20008010800 */
[--C-:B------:R-:W-:Y:S01]  /*2760*/  FFMA.FTZ R44, R44, UR15, -R136.reuse ;  /* 0x0000000f2c2c7c23 */ /* 0x100fe20008010888 */
[----:B------:R-:W-:Y:S01]  /*2770*/  FFMA.FTZ R45, R45, UR15, -R136 ;  /* 0x0000000f2d2d7c23 */ /* 0x000fe20008010888 */
[----:B------:R-:W-:Y:S01]  /*2780*/  FFMA.FTZ R46, R46, UR15, -R0 ;  /* 0x0000000f2e2e7c23 */ /* 0x000fe20008010800 */
[C---:B------:R-:W-:Y:S04]  /*2790*/  HMMA.16816.F32 R56, R132.reuse, R4, R56 ;  /* 0x000000048438723c */ /* 0x040fe80000001838 */
[----:B------:R-:W-:Y:S01]  /*27a0*/  MUFU.EX2 R205, R35 ;  /* 0x0000002300cd7308 */ /* 0x000fe20000000800 */
[----:B------:R-:W-:Y:S01]  /*27b0*/  F2FP.F16.F32.PACK_AB R4, R171, R196 ;  /* 0x000000c4ab04723e */ /* 0x000fe200000000ff */
[--C-:B------:R-:W-:Y:S01]  /*27c0*/  FFMA.FTZ R48, R48, UR15, -R138.reuse ;  /* 0x0000000f30307c23 */ /* 0x100fe2000801088a */
[----:B------:R-:W-:Y:S01]  /*27d0*/  IADD3 R5, PT, PT, R151, 0x1c000, RZ ;  /* 0x0001c00097057810 */ /* 0x000fe20007ffe0ff */
[----:B------:R-:W-:Y:S01]  /*27e0*/  FFMA.FTZ R49, R49, UR15, -R138 ;  /* 0x0000000f31317c23 */ /* 0x000fe2000801088a */
[-C--:B------:R-:W-:Y:S01]  /*27f0*/  HMMA.16816.F32 R60, R132, R6.reuse, R60 ;  /* 0x00000006843c723c */ /* 0x080fe2000000183c */
[----:B------:R1:W-:Y:S04]  /*2800*/  STS [R151+0x1c000], R4 ;  /* 0x01c0000497007388 */ /* 0x0003e80000000800 */
[----:B------:R-:W-:Y:S01]  /*2810*/  MUFU.EX2 R166, R48 ;  /* 0x0000003000a67308 */ /* 0x000fe20000000800 */
[----:B------:R-:W-:Y:S01]  /*2820*/  @P4 IADD3 R152, PT, PT, R5, -0x40, RZ ;  /* 0xffffffc005984810 */ /* 0x000fe20007ffe0ff */
[--C-:B------:R-:W-:Y:S01]  /*2830*/  FFMA.FTZ R50, R50, UR15, -R137.reuse ;  /* 0x0000000f32327c23 */ /* 0x100fe20008010889 */
[----:B----4-:R-:W-:Y:S01]  /*2840*/  F2FP.F16.F32.PACK_AB R5, R203, R201 ;  /* 0x000000c9cb05723e */ /* 0x010fe200000000ff */
[--C-:B------:R-:W-:Y:S01]  /*2850*/  FFMA.FTZ R51, R51, UR15, -R137.reuse ;  /* 0x0000000f33337c23 */ /* 0x100fe20008010889 */
[----:B------:R-:W-:Y:S01]  /*2860*/  IADD3 R153, PT, PT, R8, R152, RZ ;  /* 0x0000009808997210 */ /* 0x000fe20007ffe0ff */
[----:B------:R-:W-:Y:S04]  /*2870*/  HMMA.16816.F32 R64, R172, R6, R64 ;  /* 0x00000006ac40723c */ /* 0x000fe80000001840 */
[----:B------:R-:W-:Y:S01]  /*2880*/  MUFU.EX2 R200, R20 ;  /* 0x0000001400c87308 */ /* 0x000fe20000000800 */
[----:B--2---:R-:W-:Y:S01]  /*2890*/  F2FP.F16.F32.PACK_AB R6, R215, R216 ;  /* 0x000000d8d706723e */ /* 0x004fe200000000ff */
[--C-:B------:R-:W-:Y:S01]  /*28a0*/  FFMA.FTZ R47, R47, UR15, -R0.reuse ;  /* 0x0000000f2f2f7c23 */ /* 0x100fe20008010800 */
[----:B------:R-:W-:Y:S01]  /*28b0*/  F2FP.F16.F32.PACK_AB R7, R229, R230 ;  /* 0x000000e6e507723e */ /* 0x000fe200000000ff */
[--C-:B------:R-:W-:Y:S01]  /*28c0*/  FFMA.FTZ R58, R58, UR15, -R0.reuse ;  /* 0x0000000f3a3a7c23 */ /* 0x100fe20008010800 */
[----:B------:R-:W-:Y:S01]  /*28d0*/  IADD3 R156, PT, PT, R247, R152, RZ ;  /* 0x00000098f79c7210 */ /* 0x000fe20007ffe0ff */
[--C-:B------:R-:W-:Y:S04]  /*28e0*/  FFMA.FTZ R59, R59, UR15, -R0.reuse ;  /* 0x0000000f3b3b7c23 */ /* 0x100fe80008010800 */
[----:B------:R-:W-:Y:S01]  /*28f0*/  MUFU.EX2 R198, R21 ;  /* 0x0000001500c67308 */ /* 0x000fe20000000800 */
[--C-:B------:R-:W-:Y:S01]  /*2900*/  FFMA.FTZ R62, R62, UR15, -R0.reuse ;  /* 0x0000000f3e3e7c23 */ /* 0x100fe20008010800 */
[----:B------:R-:W-:Y:S01]  /*2910*/  FFMA.FTZ R0, R63, UR15, -R0 ;  /* 0x0000000f3f007c23 */ /* 0x000fe20008010800 */
[--C-:B------:R-:W-:Y:S01]  /*2920*/  FFMA.FTZ R52, R52, UR15, -R138.reuse ;  /* 0x0000000f34347c23 */ /* 0x100fe2000801088a */
[--C-:B------:R-:W-:Y:S01]  /*2930*/  FFMA.FTZ R53, R53, UR15, -R138.reuse ;  /* 0x0000000f35357c23 */ /* 0x100fe2000801088a */
[--C-:B------:R-:W-:Y:S01]  /*2940*/  FFMA.FTZ R54, R54, UR15, -R137.reuse ;  /* 0x0000000f36367c23 */ /* 0x100fe20008010889 */
[--C-:B------:R-:W-:Y:S01]  /*2950*/  FFMA.FTZ R55, R55, UR15, -R137.reuse ;  /* 0x0000000f37377c23 */ /* 0x100fe20008010889 */
[----:B------:R-:W-:Y:S03]  /*2960*/  IADD3 R155, PT, PT, R247, R153, RZ ;  /* 0x00000099f79b7210 */ /* 0x000fe60007ffe0ff */
[----:B------:R-:W-:Y:S01]  /*2970*/  MUFU.EX2 R214, R22 ;  /* 0x0000001600d67308 */ /* 0x000fe20000000800 */
[----:B-1----:R-:W-:Y:S01]  /*2980*/  F2FP.F16.F32.PACK_AB R4, R225, R226 ;  /* 0x000000e2e104723e */ /* 0x002fe200000000ff */
[--C-:B------:R-:W-:Y:S01]  /*2990*/  FFMA.FTZ R64, R64, UR15, -R138.reuse ;  /* 0x0000000f40407c23 */ /* 0x100fe2000801088a */
[--C-:B------:R-:W-:Y:S01]  /*29a0*/  FFMA.FTZ R66, R66, UR15, -R137.reuse ;  /* 0x0000000f42427c23 */ /* 0x100fe20008010889 */
[----:B------:R-:W-:Y:S01]  /*29b0*/  FFMA.FTZ R138, R65, UR15, -R138 ;  /* 0x0000000f418a7c23 */ /* 0x000fe2000801088a */
[----:B------:R-:W-:Y:S01]  /*29c0*/  FFMA.FTZ R137, R67, UR15, -R137 ;  /* 0x0000000f43897c23 */ /* 0x000fe20008010889 */
[----:B------:R1:W-:Y:S01]  /*29d0*/  STS [R151+0x1c400], R4 ;  /* 0x01c4000497007388 */ /* 0x0003e20000000800 */
[--C-:B------:R-:W-:Y:S03]  /*29e0*/  FFMA.FTZ R56, R56, UR15, -R136.reuse ;  /* 0x0000000f38387c23 */ /* 0x100fe60008010888 */
[----:B------:R-:W2:Y:S01]  /*29f0*/  MUFU.EX2 R213, R23 ;  /* 0x0000001700d57308 */ /* 0x000ea20000000800 */
[--C-:B------:R-:W-:Y:S01]  /*2a00*/  FFMA.FTZ R57, R57, UR15, -R136.reuse ;  /* 0x0000000f39397c23 */ /* 0x100fe20008010888 */
[----:B------:R4:W-:Y:S01]  /*2a10*/  STS [R158+0x1c000], R5 ;  /* 0x01c000059e007388 */ /* 0x0009e20000000800 */
[--C-:B------:R-:W-:Y:S01]  /*2a20*/  FFMA.FTZ R60, R60, UR15, -R136.reuse ;  /* 0x0000000f3c3c7c23 */ /* 0x100fe20008010888 */
[----:B------:R-:W-:Y:S02]  /*2a30*/  FFMA.FTZ R136, R61, UR15, -R136 ;  /* 0x0000000f3d887c23 */ /* 0x000fe40008010888 */
[----:B------:R3:W-:Y:S04]  /*2a40*/  STS [R158+0x1c400], R6 ;  /* 0x01c400069e007388 */ /* 0x0007e80000000800 */
[----:B------:R-:W-:Y:S10]  /*2a50*/  MUFU.EX2 R224, R24 ;  /* 0x0000001800e07308 */ /* 0x000ff40000000800 */
[----:B------:R-:W2:Y:S01]  /*2a60*/  MUFU.EX2 R223, R25 ;  /* 0x0000001900df7308 */ /* 0x000ea20000000800 */
[----:B-1----:R-:W-:Y:S09]  /*2a70*/  F2FP.F16.F32.PACK_AB R4, R237, R238 ;  /* 0x000000eeed04723e */ /* 0x002ff200000000ff */
[----:B------:R-:W-:Y:S01]  /*2a80*/  MUFU.EX2 R232, R26 ;  /* 0x0000001a00e87308 */ /* 0x000fe20000000800 */
[----:B----4-:R-:W-:Y:S01]  /*2a90*/  F2FP.F16.F32.PACK_AB R5, R233, R234 ;  /* 0x000000eae905723e */ /* 0x010fe200000000ff */
[----:B------:R2:W-:Y:S01]  /*2aa0*/  STS [R151+0x1e400], R4 ;  /* 0x01e4000497007388 */ /* 0x0005e20000000800 */
[----:B---3--:R-:W-:Y:S03]  /*2ab0*/  F2FP.F16.F32.PACK_AB R6, R235, R236 ;  /* 0x000000eceb06723e */ /* 0x008fe600000000ff */
[----:B------:R1:W-:Y:S04]  /*2ac0*/  STS [R151+0x1e000], R5 ;  /* 0x01e0000597007388 */ /* 0x0003e80000000800 */
[----:B------:R-:W3:Y:S01]  /*2ad0*/  MUFU.EX2 R231, R27 ;  /* 0x0000001b00e77308 */ /* 0x000ee20000000800 */
[----:B------:R4:W-:Y:S04]  /*2ae0*/  STS [R158+0x1e000], R7 ;  /* 0x01e000079e007388 */ /* 0x0009e80000000800 */
[----:B------:R3:W-:Y:S05]  /*2af0*/  STS [R158+0x1e400], R6 ;  /* 0x01e400069e007388 */ /* 0x0007ea0000000800 */
[----:B------:R-:W-:Y:S10]  /*2b00*/  MUFU.EX2 R220, R28 ;  /* 0x0000001c00dc7308 */ /* 0x000ff40000000800 */
[----:B------:R-:W-:Y:S01]  /*2b10*/  MUFU.EX2 R219, R29 ;  /* 0x0000001d00db7308 */ /* 0x000fe20000000800 */
[----:B--2---:R-:W-:Y:S02]  /*2b20*/  F2FP.F16.F32.PACK_AB R4, R213, R214 ;  /* 0x000000d6d504723e */ /* 0x004fe400000000ff */
[----:B-1----:R-:W-:Y:S03]  /*2b30*/  F2FP.F16.F32.PACK_AB R5, R198, R200 ;  /* 0x000000c8c605723e */ /* 0x002fe600000000ff */
[----:B------:R1:W-:Y:S04]  /*2b40*/  STS [R154+0x1c400], R4 ;  /* 0x01c400049a007388 */ /* 0x0003e80000000800 */
[----:B------:R-:W-:Y:S01]  /*2b50*/  MUFU.EX2 R228, R30 ;  /* 0x0000001e00e47308 */ /* 0x000fe20000000800 */
[----:B----4-:R-:W-:Y:S01]  /*2b60*/  F2FP.F16.F32.PACK_AB R7, R223, R224 ;  /* 0x000000e0df07723e */ /* 0x010fe200000000ff */
[----:B------:R2:W-:Y:S01]  /*2b70*/  STS [R154+0x1c000], R5 ;  /* 0x01c000059a007388 */ /* 0x0005e20000000800 */
[----:B---3--:R-:W-:Y:S07]  /*2b80*/  F2FP.F16.F32.PACK_AB R6, R231, R232 ;  /* 0x000000e8e706723e */ /* 0x008fee00000000ff */
[----:B------:R-:W-:Y:S10]  /*2b90*/  MUFU.EX2 R227, R31 ;  /* 0x0000001f00e37308 */ /* 0x000ff40000000800 */
[----:B------:R-:W-:Y:S01]  /*2ba0*/  MUFU.EX2 R204, R38 ;  /* 0x0000002600cc7308 */ /* 0x000fe20000000800 */
[----:B-1----:R-:W-:Y:S09]  /*2bb0*/  F2FP.F16.F32.PACK_AB R4, R205, R206 ;  /* 0x000000cecd04723e */ /* 0x002ff200000000ff */
[----:B------:R-:W1:Y:S01]  /*2bc0*/  MUFU.EX2 R202, R39 ;  /* 0x0000002700ca7308 */ /* 0x000e620000000800 */
[----:B--2---:R-:W-:Y:S01]  /*2bd0*/  F2FP.F16.F32.PACK_AB R5, R176, R177 ;  /* 0x000000b1b005723e */ /* 0x004fe200000000ff */
[----:B------:R1:W-:Y:S04]  /*2be0*/  STS [R157+0x1c400], R4 ;  /* 0x01c400049d007388 */ /* 0x0003e80000000800 */
[----:B------:R2:W-:Y:S04]  /*2bf0*/  STS [R157+0x1c000], R5 ;  /* 0x01c000059d007388 */ /* 0x0005e80000000800 */
[----:B------:R-:W-:Y:S01]  /*2c00*/  MUFU.EX2 R170, R36 ;  /* 0x0000002400aa7308 */ /* 0x000fe20000000800 */
[----:B------:R3:W-:Y:S04]  /*2c10*/  STS [R154+0x1e000], R7 ;  /* 0x01e000079a007388 */ /* 0x0007e80000000800 */
[----:B------:R4:W-:Y:S05]  /*2c20*/  STS [R154+0x1e400], R6 ;  /* 0x01e400069a007388 */ /* 0x0009ea0000000800 */
[----:B------:R-:W2:Y:S10]  /*2c30*/  MUFU.EX2 R167, R37 ;  /* 0x0000002500a77308 */ /* 0x000eb40000000800 */
[----:B------:R-:W4:Y:S01]  /*2c40*/  MUFU.EX2 R165, R49 ;  /* 0x0000003100a57308 */ /* 0x000f220000000800 */
[----:B-1----:R-:W-:Y:S09]  /*2c50*/  F2FP.F16.F32.PACK_AB R4, R202, R204 ;  /* 0x000000ccca04723e */ /* 0x002ff200000000ff */
[----:B------:R-:W-:Y:S01]  /*2c60*/  MUFU.EX2 R179, R50 ;  /* 0x0000003200b37308 */ /* 0x000fe20000000800 */
[----:B--2---:R-:W-:Y:S02]  /*2c70*/  F2FP.F16.F32.PACK_AB R5, R167, R170 ;  /* 0x000000aaa705723e */ /* 0x004fe400000000ff */
[----:B---3--:R-:W-:Y:S02]  /*2c80*/  F2FP.F16.F32.PACK_AB R7, R219, R220 ;  /* 0x000000dcdb07723e */ /* 0x008fe400000000ff */
[----:B----4-:R-:W-:Y:S03]  /*2c90*/  F2FP.F16.F32.PACK_AB R6, R227, R228 ;  /* 0x000000e4e306723e */ /* 0x010fe600000000ff */
[----:B------:R-:W-:Y:S02]  /*2ca0*/  STS [R157+0x1e000], R7 ;  /* 0x01e000079d007388 */ /* 0x000fe40000000800 */
[----:B------:R-:W1:Y:S02]  /*2cb0*/  MUFU.EX2 R178, R51 ;  /* 0x0000003300b27308 */ /* 0x000e640000000800 */
[----:B------:R2:W-:Y:S04]  /*2cc0*/  STS [R157+0x1e400], R6 ;  /* 0x01e400069d007388 */ /* 0x0005e80000000800 */
[----:B------:R1:W-:Y:S04]  /*2cd0*/  STS [R152+0x400], R4 ;  /* 0x0004000498007388 */ /* 0x0003e80000000800 */
[----:B------:R-:W-:Y:S01]  /*2ce0*/  MUFU.EX2 R212, R40 ;  /* 0x0000002800d47308 */ /* 0x000fe20000000800 */
[----:B------:R3:W-:Y:S09]  /*2cf0*/  STS [R152], R5 ;  /* 0x0000000598007388 */ /* 0x0007f20000000800 */
[----:B------:R-:W3:Y:S10]  /*2d00*/  MUFU.EX2 R211, R41 ;  /* 0x0000002900d37308 */ /* 0x000ef40000000800 */
[----:B------:R-:W-:Y:S01]  /*2d10*/  MUFU.EX2 R222, R42 ;  /* 0x0000002a00de7308 */ /* 0x000fe20000000800 */
[----:B--2---:R-:W-:Y:S02]  /*2d20*/  F2FP.F16.F32.PACK_AB R6, R165, R166 ;  /* 0x000000a6a506723e */ /* 0x004fe400000000ff */
[----:B-1----:R-:W-:Y:S03]  /*2d30*/  F2FP.F16.F32.PACK_AB R4, R178, R179 ;  /* 0x000000b3b204723e */ /* 0x002fe600000000ff */
[----:B------:R1:W-:Y:S04]  /*2d40*/  STS [R156], R6 ;  /* 0x000000069c007388 */ /* 0x0003e80000000800 */
[----:B------:R-:W1:Y:S01]  /*2d50*/  MUFU.EX2 R221, R43 ;  /* 0x0000002b00dd7308 */ /* 0x000e620000000800 */
[----:B---3--:R-:W-:Y:S01]  /*2d60*/  F2FP.F16.F32.PACK_AB R5, R211, R212 ;  /* 0x000000d4d305723e */ /* 0x008fe200000000ff */
[----:B------:R-:W-:Y:S04]  /*2d70*/  STS [R156+0x400], R4 ;  /* 0x000400049c007388 */ /* 0x000fe80000000800 */
[----:B------:R2:W-:Y:S04]  /*2d80*/  STS [R152+0x2000], R5 ;  /* 0x0020000598007388 */ /* 0x0005e80000000800 */
[----:B------:R-:W-:Y:S10]  /*2d90*/  MUFU.EX2 R210, R44 ;  /* 0x0000002c00d27308 */ /* 0x000ff40000000800 */
[----:B------:R-:W2:Y:S10]  /*2da0*/  MUFU.EX2 R209, R45 ;  /* 0x0000002d00d17308 */ /* 0x000eb40000000800 */
[----:B------:R-:W-:Y:S01]  /*2db0*/  MUFU.EX2 R218, R46 ;  /* 0x0000002e00da7308 */ /* 0x000fe20000000800 */
[----:B-1----:R-:W-:Y:S05]  /*2dc0*/  F2FP.F16.F32.PACK_AB R6, R221, R222 ;  /* 0x000000dedd06723e */ /* 0x002fea00000000ff */
[----:B------:R1:W-:Y:S04]  /*2dd0*/  STS [R152+0x2400], R6 ;  /* 0x0024000698007388 */ /* 0x0003e80000000800 */
[----:B------:R-:W3:Y:S01]  /*2de0*/  MUFU.EX2 R217, R47 ;  /* 0x0000002f00d97308 */ /* 0x000ee20000000800 */
[----:B--2---:R-:W-:Y:S05]  /*2df0*/  F2FP.F16.F32.PACK_AB R5, R209, R210 ;  /* 0x000000d2d105723e */ /* 0x004fea00000000ff */
[----:B------:R2:W-:Y:S04]  /*2e00*/  STS [R156+0x2000], R5 ;  /* 0x002000059c007388 */ /* 0x0005e80000000800 */
[----:B------:R-:W-:Y:S10]  /*2e10*/  MUFU.EX2 R164, R52 ;  /* 0x0000003400a47308 */ /* 0x000ff40000000800 */
[----:B------:R-:W-:Y:S01]  /*2e20*/  MUFU.EX2 R163, R53 ;  /* 0x0000003500a37308 */ /* 0x000fe20000000800 */
[----:B---3--:R-:W-:Y:S05]  /*2e30*/  F2FP.F16.F32.PACK_AB R4, R217, R218 ;  /* 0x000000dad904723e */ /* 0x008fea00000000ff */
[----:B------:R-:W-:Y:S04]  /*2e40*/  STS [R156+0x2400], R4 ;  /* 0x002400049c007388 */ /* 0x000fe80000000800 */
[----:B------:R-:W-:Y:S10]  /*2e50*/  MUFU.EX2 R169, R54 ;  /* 0x0000003600a97308 */ /* 0x000ff40000000800 */
[----:B------:R-:W1:Y:S10]  /*2e60*/  MUFU.EX2 R168, R55 ;  /* 0x0000003700a87308 */ /* 0x000e740000000800 */
[----:B------:R3:W-:Y:S10]  /*2e70*/  MUFU.EX2 R174, R0 ;  /* 0x0000000000ae7308 */ /* 0x0007f40000000800 */
[----:B------:R-:W-:Y:S01]  /*2e80*/  MUFU.EX2 R160, R64 ;  /* 0x0000004000a07308 */ /* 0x000fe20000000800 */
[----:B-1----:R-:W-:Y:S05]  /*2e90*/  F2FP.F16.F32.PACK_AB R6, R168, R169 ;  /* 0x000000a9a806723e */ /* 0x002fea00000000ff */
[----:B------:R-:W-:Y:S04]  /*2ea0*/  STS [R153+0x400], R6 ;  /* 0x0004000699007388 */ /* 0x000fe80000000800 */
[----:B------:R-:W2:Y:S01]  /*2eb0*/  MUFU.EX2 R159, R138 ;  /* 0x0000008a009f7308 */ /* 0x000ea20000000800 */
[----:B---3--:R-:W-:Y:S05]  /*2ec0*/  F2FP.F16.F32.PACK_AB R0, R163, R164 ;  /* 0x000000a4a300723e */ /* 0x008fea00000000ff */
[----:B------:R1:W-:Y:S04]  /*2ed0*/  STS [R153], R0 ;  /* 0x0000000099007388 */ /* 0x0003e80000000800 */
[----:B------:R-:W-:Y:S10]  /*2ee0*/  MUFU.EX2 R162, R66 ;  /* 0x0000004200a27308 */ /* 0x000ff40000000800 */
[----:B------:R-:W3:Y:S01]  /*2ef0*/  MUFU.EX2 R161, R137 ;  /* 0x0000008900a17308 */ /* 0x000ee20000000800 */
[----:B--2---:R-:W-:Y:S05]  /*2f00*/  F2FP.F16.F32.PACK_AB R5, R159, R160 ;  /* 0x000000a09f05723e */ /* 0x004fea00000000ff */
[----:B------:R2:W-:Y:S04]  /*2f10*/  STS [R155], R5 ;  /* 0x000000059b007388 */ /* 0x0005e80000000800 */
[----:B------:R-:W-:Y:S01]  /*2f20*/  MUFU.EX2 R199, R56 ;  /* 0x0000003800c77308 */ /* 0x000fe20000000800 */
[----:B-1----:R-:W-:Y:S09]  /*2f30*/  LOP3.LUT R0, R183, 0x8, R190, 0x78, !PT ;  /* 0x00000008b7007812 */ /* 0x002ff200078e78be */
[----:B------:R-:W1:Y:S01]  /*2f40*/  MUFU.EX2 R197, R57 ;  /* 0x0000003900c57308 */ /* 0x000e620000000800 */
[----:B---3--:R-:W-:Y:S02]  /*2f50*/  F2FP.F16.F32.PACK_AB R4, R161, R162 ;  /* 0x000000a2a104723e */ /* 0x008fe400000000ff */
[----:B------:R-:W-:Y:S03]  /*2f60*/  LOP3.LUT R0, R187, R0, RZ, 0xfc, !PT ;  /* 0x00000000bb007212 */ /* 0x000fe600078efcff */
[----:B------:R3:W-:Y:S01]  /*2f70*/  STS [R155+0x400], R4 ;  /* 0x000400049b007388 */ /* 0x0007e20000000800 */
[----:B------:R-:W-:Y:S03]  /*2f80*/  LEA R148, R0, UR4, 0x1 ;  /* 0x0000000400947c11 */ /* 0x000fe6000f8e08ff */
[----:B------:R-:W-:Y:S01]  /*2f90*/  MUFU.EX2 R208, R58 ;  /* 0x0000003a00d07308 */ /* 0x000fe20000000800 */
[C---:B------:R-:W-:Y:S02]  /*2fa0*/  IADD3 R150, PT, PT, R148.reuse, R189, RZ ;  /* 0x000000bd94967210 */ /* 0x040fe40007ffe0ff */
[----:B------:R-:W-:Y:S07]  /*2fb0*/  IADD3 R149, PT, PT, R148, R185, RZ ;  /* 0x000000b994957210 */ /* 0x000fee0007ffe0ff */
[----:B------:R-:W4:Y:S01]  /*2fc0*/  MUFU.EX2 R207, R59 ;  /* 0x0000003b00cf7308 */ /* 0x000f220000000800 */
[----:B-1----:R-:W-:Y:S05]  /*2fd0*/  F2FP.F16.F32.PACK_AB R7, R197, R199 ;  /* 0x000000c7c507723e */ /* 0x002fea00000000ff */
[----:B------:R-:W-:Y:S04]  /*2fe0*/  STS [R153+0x2000], R7 ;  /* 0x0020000799007388 */ /* 0x000fe80000000800 */
[----:B------:R-:W-:Y:S10]  /*2ff0*/  MUFU.EX2 R173, R60 ;  /* 0x0000003c00ad7308 */ /* 0x000ff40000000800 */
[----:B------:R-:W2:Y:S01]  /*3000*/  MUFU.EX2 R172, R136 ;  /* 0x0000008800ac7308 */ /* 0x000ea20000000800 */
[----:B----4-:R-:W-:Y:S05]  /*3010*/  F2FP.F16.F32.PACK_AB R6, R207, R208 ;  /* 0x000000d0cf06723e */ /* 0x010fea00000000ff */
[----:B------:R-:W-:Y:S04]  /*3020*/  STS [R153+0x2400], R6 ;  /* 0x0024000699007388 */ /* 0x000fe80000000800 */
[----:B------:R-:W3:Y:S01]  /*3030*/  MUFU.EX2 R175, R62 ;  /* 0x0000003e00af7308 */ /* 0x000ee20000000800 */
[----:B--2---:R-:W-:Y:S05]  /*3040*/  F2FP.F16.F32.PACK_AB R5, R172, R173 ;  /* 0x000000adac05723e */ /* 0x004fea00000000ff */
[----:B------:R-:W-:Y:S01]  /*3050*/  STS [R155+0x2000], R5 ;  /* 0x002000059b007388 */ /* 0x000fe20000000800 */
[----:B---3--:R-:W-:Y:S05]  /*3060*/  F2FP.F16.F32.PACK_AB R4, R174, R175 ;  /* 0x000000afae04723e */ /* 0x008fea00000000ff */
[----:B------:R-:W-:Y:S04]  /*3070*/  STS [R155+0x2400], R4 ;  /* 0x002400049b007388 */ /* 0x000fe80000000800 */
[----:B------:R-:W-:Y:S08]  /*3080*/  LDSM.16.M88.4 R64, [R148+0x8000] ;  /* 0x008000009440783b */ /* 0x000ff00000000200 */
[----:B------:R-:W1:Y:S08]  /*3090*/  LDSM.16.M88.4 R16, [R2+0x10000] ;  /* 0x010000000210783b */ /* 0x000e700000000200 */
[----:B------:R-:W2:Y:S08]  /*30a0*/  LDSM.16.M88.4 R60, [R148+0xa000] ;  /* 0x00a00000943c783b */ /* 0x000eb00000000200 */
[----:B------:R-:W3:Y:S08]  /*30b0*/  LDSM.16.M88.4 R32, [R2+0x10800] ;  /* 0x010800000220783b */ /* 0x000ef00000000200 */
[----:B------:R-:W4:Y:S08]  /*30c0*/  LDSM.16.M88.4 R48, [R2+0x11000] ;  /* 0x011000000230783b */ /* 0x000f300000000200 */
[----:B------:R3:W4:Y:S01]  /*30d0*/  LDSM.16.M88.4 R132, [R2+0x11800] ;  /* 0x011800000284783b */ /* 0x0007220000000200 */
[-C--:B-1----:R-:W-:Y:S07]  /*30e0*/  HMMA.16816.F32 R4, R64, R16.reuse, RZ ;  /* 0x000000104004723c */ /* 0x082fee00000018ff */
[----:B------:R-:W-:Y:S01]  /*30f0*/  LDSM.16.M88.4 R136, [R150+0x8000] ;  /* 0x008000009688783b */ /* 0x000fe20000000200 */
[C---:B--2---:R-:W-:Y:S07]  /*3100*/  HMMA.16816.F32 R8, R60.reuse, R16, RZ ;  /* 0x000000103c08723c */ /* 0x044fee00000018ff */
[----:B------:R-:W1:Y:S01]  /*3110*/  LDSM.16.M88.4 R140, [R180+0x10000] ;  /* 0x01000000b48c783b */ /* 0x000e620000000200 */
[----:B---3--:R-:W-:Y:S01]  /*3120*/  MOV R2, UR32 ;  /* 0x0000002000027c02 */ /* 0x008fe20008000f00 */
[-C--:B------:R-:W-:Y:S06]  /*3130*/  HMMA.16816.F32 R12, R60, R18.reuse, RZ ;  /* 0x000000123c0c723c */ /* 0x080fec00000018ff */
[----:B------:R-:W-:Y:S02]  /*3140*/  LDSM.16.M88.4 R144, [R180+0x11800] ;  /* 0x01180000b490783b */ /* 0x000fe40000000200 */
[C---:B------:R-:W-:Y:S08]  /*3150*/  HMMA.16816.F32 R16, R64.reuse, R18, RZ ;  /* 0x000000124010723c */ /* 0x040ff000000018ff */
[-C--:B------:R-:W-:Y:S08]  /*3160*/  HMMA.16816.F32 R20, R64, R32.reuse, RZ ;  /* 0x000000204014723c */ /* 0x080ff000000018ff */
        /* <DEDUP_REMOVED lines=21> */
[----:B------:R1:W2:Y:S08]  /*32c0*/  LDSM.16.M88.4 R140, [R180+0x11000] ;  /* 0x01100000b48c783b */ /* 0x0002b00000000200 */
[----:B-1----:R-:W3:Y:S01]  /*32d0*/  LDL R180, [R1] ;  /* 0x0000000001b47983 */ /* 0x002ee20000100800 */
[-C--:B--2---:R-:W-:Y:S08]  /*32e0*/  HMMA.16816.F32 R36, R136, R140.reuse, R36 ;  /* 0x0000008c8824723c */ /* 0x084ff00000001824 */
[C---:B------:R-:W-:Y:S08]  /*32f0*/  HMMA.16816.F32 R40, R132.reuse, R140, R40 ;  /* 0x0000008c8428723c */ /* 0x040ff00000001828 */
[-C--:B------:R-:W-:Y:S08]  /*3300*/  HMMA.16816.F32 R44, R132, R142.reuse, R44 ;  /* 0x0000008e842c723c */ /* 0x080ff0000000182c */
[C---:B------:R-:W-:Y:S01]  /*3310*/  HMMA.16816.F32 R48, R136.reuse, R142, R48 ;  /* 0x0000008e8830723c */ /* 0x040fe20000001830 */
[----:B------:R-:W-:Y:S07]  /*3320*/  LDSM.16.M88.4 R140, [R149+0xa000] ;  /* 0x00a00000958c783b */ /* 0x000fee0000000200 */
[-C--:B------:R-:W-:Y:S08]  /*3330*/  HMMA.16816.F32 R52, R136, R144.reuse, R52 ;  /* 0x000000908834723c */ /* 0x080ff00000001834 */
[C---:B------:R-:W-:Y:S08]  /*3340*/  HMMA.16816.F32 R56, R132.reuse, R144, R56 ;  /* 0x000000908438723c */ /* 0x040ff00000001838 */
[-C--:B------:R-:W-:Y:S01]  /*3350*/  HMMA.16816.F32 R60, R132, R146.reuse, R60 ;  /* 0x00000092843c723c */ /* 0x080fe2000000183c */
[----:B------:R-:W-:Y:S07]  /*3360*/  LDSM.16.M88.4 R132, [R149+0x8000] ;  /* 0x008000009584783b */ /* 0x000fee0000000200 */
[----:B------:R-:W-:Y:S01]  /*3370*/  HMMA.16816.F32 R64, R136, R146, R64 ;  /* 0x000000928840723c */ /* 0x000fe20000001840 */
[----:B------:R-:W1:Y:S08]  /*3380*/  LDSM.16.M88.4 R136, [R3+0x10000] ;  /* 0x010000000388783b */ /* 0x000e700000000200 */
[----:B------:R-:W-:Y:S01]  /*3390*/  LDSM.16.M88.4 R144, [R3+0x11800] ;  /* 0x011800000390783b */ /* 0x000fe20000000200 */
        /* <DEDUP_REMOVED lines=9> */
[----:B------:R1:W2:Y:S02]  /*3430*/  LDSM.16.M88.4 R136, [R3+0x11000] ;  /* 0x011000000388783b */ /* 0x0002a40000000200 */
[----:B-1----:R-:W-:Y:S05]  /*3440*/  MOV R3, UR5 ;  /* 0x0000000500037c02 */ /* 0x002fea0008000f00 */
[-C--:B--2---:R-:W-:Y:S08]  /*3450*/  HMMA.16816.F32 R36, R132, R136.reuse, R36 ;  /* 0x000000888424723c */ /* 0x084ff00000001824 */
[C---:B------:R-:W-:Y:S08]  /*3460*/  HMMA.16816.F32 R40, R140.reuse, R136, R40 ;  /* 0x000000888c28723c */ /* 0x040ff00000001828 */
[-C--:B------:R-:W-:Y:S08]  /*3470*/  HMMA.16816.F32 R44, R140, R138.reuse, R44 ;  /* 0x0000008a8c2c723c */ /* 0x080ff0000000182c */
[C---:B------:R-:W-:Y:S08]  /*3480*/  HMMA.16816.F32 R48, R132.reuse, R138, R48 ;  /* 0x0000008a8430723c */ /* 0x040ff00000001830 */
[-C--:B------:R-:W-:Y:S08]  /*3490*/  HMMA.16816.F32 R52, R132, R144.reuse, R52 ;  /* 0x000000908434723c */ /* 0x080ff00000001834 */
[C---:B------:R-:W-:Y:S08]  /*34a0*/  HMMA.16816.F32 R56, R140.reuse, R144, R56 ;  /* 0x000000908c38723c */ /* 0x040ff00000001838 */
[-C--:B------:R-:W-:Y:S03]  /*34b0*/  HMMA.16816.F32 R60, R140, R146.reuse, R60 ;  /* 0x000000928c3c723c */ /* 0x080fe6000000183c */
[----:B------:R-:W-:Y:S05]  /*34c0*/  IADD3 R140, PT, PT, R189, R149, RZ ;  /* 0x00000095bd8c7210 */ /* 0x000fea0007ffe0ff */
[----:B------:R-:W-:Y:S01]  /*34d0*/  HMMA.16816.F32 R64, R132, R146, R64 ;  /* 0x000000928440723c */ /* 0x000fe20000001840 */
[----:B------:R-:W-:Y:S03]  /*34e0*/  LDSM.16.M88.4 R132, [R140+0x8000] ;  /* 0x008000008c84783b */ /* 0x000fe60000000200 */
[C---:B---3--:R-:W-:Y:S04]  /*34f0*/  LEA R136, P0, R180.reuse, R2, 0x2 ;  /* 0x00000002b4887211 */ /* 0x048fe800078010ff */
[----:B------:R-:W-:Y:S01]  /*3500*/  LEA.HI.X R137, R180, R3, RZ, 0x2, P0 ;  /* 0x00000003b4897211 */ /* 0x000fe200000f14ff */
[----:B------:R-:W-:Y:S01]  /*3510*/  LDSM.16.M88.4 R140, [R140+0xa000] ;  /* 0x00a000008c8c783b */ /* 0x000fe20000000200 */
[--C-:B------:R-:W-:Y:S04]  /*3520*/  SHF.R.U32.HI R3, RZ, 0x4, R192.reuse ;  /* 0x00000004ff037819 */ /* 0x100fe800000116c0 */
[----:B------:R-:W-:Y:S03]  /*3530*/  LOP3.LUT R3, R3, 0x8, RZ, 0xc0, !PT ;  /* 0x0000000803037812 */ /* 0x000fe600078ec0ff */
[----:B------:R-:W2:Y:S01]  /*3540*/  LDG.E R145, desc[UR28][R136.64] ;  /* 0x0000001c88917981 */ /* 0x000ea2000c1e1900 */
[----:B------:R-:W-:Y:S03]  /*3550*/  LOP3.LUT R3, R3, 0x10, R192, 0xf8, !PT ;  /* 0x0000001003037812 */ /* 0x000fe600078ef8c0 */
[----:B------:R-:W3:Y:S01]  /*3560*/  LDG.E R144, desc[UR28][R136.64+0x20] ;  /* 0x0000201c88907981 */ /* 0x000ee2000c1e1900 */
[----:B------:R-:W-:Y:S03]  /*3570*/  LOP3.LUT R3, R3, R183, RZ, 0x3c, !PT ;  /* 0x000000b703037212 */ /* 0x000fe600078e3cff */
[----:B------:R-:W5:Y:S04]  /*3580*/  LDG.E R2, desc[UR28][R136.64+0x100] ;  /* 0x0001001c88027981 */ /* 0x000f68000c1e1900 */
[----:B------:R1:W5:Y:S04]  /*3590*/  LDG.E R0, desc[UR28][R136.64+0x120] ;  /* 0x0001201c88007981 */ /* 0x000368000c1e1900 */
[----:B-1----:R-:W1:Y:S02]  /*35a0*/  LDSM.16.M88.4 R136, [R181+0x10000] ;  /* 0x01000000b588783b */ /* 0x002e640000000200 */
        /* <DEDUP_REMOVED lines=18> */
[----:B------:R-:W-:Y:S04]  /*36d0*/  HMMA.16816.F32 R64, R132, R138, R64 ;  /* 0x0000008a8440723c */ /* 0x000fe80000001840 */
[C---:B--2---:R-:W-:Y:S01]  /*36e0*/  FADD.FTZ R4, -R145.reuse, R4 ;  /* 0x0000000491047221 */ /* 0x044fe20000010100 */
        /* <DEDUP_REMOVED lines=8> */
[----:B------:R-:W-:Y:S01]  /*3770*/  FMUL.FTZ R21, R203, R17 ;  /* 0x00000011cb157220 */ /* 0x000fe20000410000 */
[----:B------:R-:W-:Y:S01]  /*3780*/  FMUL.FTZ R5, R200, R5 ;  /* 0x00000005c8057220 */ /* 0x000fe20000410000 */
[----:B------:R-:W-:Y:S01]  /*3790*/  FMUL.FTZ R4, R198, R4 ;  /* 0x00000004c6047220 */ /* 0x000fe20000410000 */
[C---:B------:R-:W-:Y:S01]  /*37a0*/  FADD.FTZ R32, -R145.reuse, R32 ;  /* 0x0000002091207221 */ /* 0x040fe20000010100 */
[----:B------:R-:W-:Y:S01]  /*37b0*/  FADD.FTZ R33, -R145, R33 ;  /* 0x0000002191217221 */ /* 0x000fe20000010100 */
[----:B------:R-:W-:Y:S01]  /*37c0*/  F2FP.F16.F32.PACK_AB R21, R21, R16 ;  /* 0x000000101515723e */ /* 0x000fe200000000ff */
[----:B------:R-:W-:Y:S01]  /*37d0*/  FADD.FTZ R36, -R145, R36 ;  /* 0x0000002491247221 */ /* 0x000fe20000010100 */
[----:B------:R-:W-:Y:S01]  /*37e0*/  F2FP.F16.F32.PACK_AB R133, R4, R5 ;  /* 0x000000050485723e */ /* 0x000fe200000000ff */
[----:B------:R-:W-:Y:S01]  /*37f0*/  FMUL.FTZ R5, R177, R32 ;  /* 0x00000020b1057220 */ /* 0x000fe20000410000 */
[----:B------:R-:W-:Y:S01]  /*3800*/  FMUL.FTZ R4, R176, R33 ;  /* 0x00000021b0047220 */ /* 0x000fe20000410000 */
[C---:B------:R-:W-:Y:S01]  /*3810*/  FADD.FTZ R16, -R145.reuse, R37 ;  /* 0x0000002591107221 */ /* 0x040fe20000010100 */
[----:B------:R-:W-:Y:S01]  /*3820*/  FMUL.FTZ R37, R170, R36 ;  /* 0x00000024aa257220 */ /* 0x000fe20000410000 */
[C---:B------:R-:W-:Y:S01]  /*3830*/  FADD.FTZ R33, -R145.reuse, R48 ;  /* 0x0000003091217221 */ /* 0x040fe20000010100 */
[----:B------:R-:W-:Y:S01]  /*3840*/  FADD.FTZ R32, -R145, R49 ;  /* 0x0000003191207221 */ /* 0x000fe20000010100 */
[----:B------:R-:W-:Y:S01]  /*3850*/  FMUL.FTZ R36, R167, R16 ;  /* 0x00000010a7247220 */ /* 0x000fe20000410000 */
[----:B------:R-:W-:Y:S01]  /*3860*/  F2FP.F16.F32.PACK_AB R132, R4, R5 ;  /* 0x000000050484723e */ /* 0x000fe200000000ff */
[C---:B------:R-:W-:Y:S01]  /*3870*/  FADD.FTZ R17, -R145.reuse, R52 ;  /* 0x0000003491117221 */ /* 0x040fe20000010100 */
[C---:B------:R-:W-:Y:S01]  /*3880*/  FADD.FTZ R16, -R145.reuse, R53 ;  /* 0x0000003591107221 */ /* 0x040fe20000010100 */
[C---:B------:R-:W-:Y:S01]  /*3890*/  FADD.FTZ R5, -R145.reuse, R64 ;  /* 0x0000004091057221 */ /* 0x040fe20000010100 */
[----:B------:R-:W-:Y:S01]  /*38a0*/  F2FP.F16.F32.PACK_AB R53, R36, R37 ;  /* 0x000000252435723e */ /* 0x000fe200000000ff */
[----:B------:R-:W-:Y:S01]  /*38b0*/  FADD.FTZ R4, -R145, R65 ;  /* 0x0000004191047221 */ /* 0x000fe20000010100 */
[----:B------:R-:W-:Y:S01]  /*38c0*/  FMUL.FTZ R33, R166, R33 ;  /* 0x00000021a6217220 */ /* 0x000fe20000410000 */
[----:B------:R-:W-:Y:S01]  /*38d0*/  F2FP.F16.F32.PACK_AB R20, R146, R147 ;  /* 0x000000939214723e */ /* 0x000fe200000000ff */
[----:B------:R-:W-:Y:S01]  /*38e0*/  FMUL.FTZ R32, R165, R32 ;  /* 0x00000020a5207220 */ /* 0x000fe20000410000 */
[----:B------:R-:W-:Y:S01]  /*38f0*/  FMUL.FTZ R17, R164, R17 ;  /* 0x00000011a4117220 */ /* 0x000fe20000410000 */
[----:B------:R-:W-:Y:S01]  /*3900*/  FMUL.FTZ R16, R163, R16 ;  /* 0x00000010a3107220 */ /* 0x000fe20000410000 */
[----:B------:R-:W-:Y:S01]  /*3910*/  FMUL.FTZ R5, R160, R5 ;  /* 0x00000005a0057220 */ /* 0x000fe20000410000 */
[----:B------:R-:W-:Y:S01]  /*3920*/  FMUL.FTZ R4, R159, R4 ;  /* 0x000000049f047220 */ /* 0x000fe20000410000 */
[----:B------:R-:W-:Y:S01]  /*3930*/  F2FP.F16.F32.PACK_AB R52, R32, R33 ;  /* 0x000000212034723e */ /* 0x000fe200000000ff */
[----:B---3--:R-:W-:Y:S01]  /*3940*/  FADD.FTZ R37, -R144, R6 ;  /* 0x0000000690257221 */ /* 0x008fe20000010100 */
[----:B------:R-:W-:Y:S01]  /*3950*/  F2FP.F16.F32.PACK_AB R49, R16, R17 ;  /* 0x000000111031723e */ /* 0x000fe200000000ff */
[----:B------:R-:W-:Y:S01]  /*3960*/  FADD.FTZ R36, -R144, R7 ;  /* 0x0000000790247221 */ /* 0x000fe20000010100 */
        /* <DEDUP_REMOVED lines=28> */
.L_x_670:
[----:B-1----:R-:W-:Y:S01]  /*3b30*/  FMUL.FTZ R6, R226, R37 ;  /* 0x00000025e2067220 */ /* 0x002fe20000410000 */
[----:B------:R-:W-:Y:S01]  /*3b40*/  FMUL.FTZ R5, R225, R36 ;  /* 0x00000024e1057220 */ /* 0x000fe20000410000 */
        /* <DEDUP_REMOVED lines=11> */
[----:B------:R-:W-:Y:S01]  /*3c00*/  STS [R151+0x14400], R5 ;  /* 0x0144000597007388 */ /* 0x000fe20000000800 */
[----:B------:R-:W-:Y:S01]  /*3c10*/  FMUL.FTZ R22, R214, R22 ;  /* 0x00000016d6167220 */ /* 0x000fe20000410000 */
[----:B------:R-:W-:Y:S01]  /*3c20*/  FMUL.FTZ R23, R213, R23 ;  /* 0x00000017d5177220 */ /* 0x000fe20000410000 */
[----:B------:R-:W-:Y:S01]  /*3c30*/  FMUL.FTZ R17, R169, R17 ;  /* 0x00000011a9117220 */ /* 0x000fe20000410000 */
[----:B------:R1:W-:Y:S01]  /*3c40*/  STS [R158+0x14400], R4 ;  /* 0x014400049e007388 */ /* 0x0003e20000000800 */
[----:B------:R-:W-:Y:S01]  /*3c50*/  FMUL.FTZ R16, R168, R16 ;  /* 0x00000010a8107220 */ /* 0x000fe20000410000 */
[C---:B-----5:R-:W-:Y:S01]  /*3c60*/  FADD.FTZ R56, -R2.reuse, R56 ;  /* 0x0000003802387221 */ /* 0x060fe20000010100 */
[----:B------:R-:W-:Y:S01]  /*3c70*/  F2FP.F16.F32.PACK_AB R32, R23, R22 ;  /* 0x000000161720723e */ /* 0x000fe200000000ff */
[C---:B------:R-:W-:Y:S01]  /*3c80*/  FADD.FTZ R25, -R2.reuse, R25 ;  /* 0x0000001902197221 */ /* 0x040fe20000010100 */
[----:B------:R-:W-:Y:S01]  /*3c90*/  FADD.FTZ R29, -R2, R29 ;  /* 0x0000001d021d7221 */ /* 0x000fe20000010100 */
[----:B------:R-:W-:Y:S01]  /*3ca0*/  F2FP.F16.F32.PACK_AB R22, R16, R17 ;  /* 0x000000111016723e */ /* 0x000fe200000000ff */
[C---:B------:R-:W-:Y:S01]  /*3cb0*/  FADD.FTZ R16, -R2.reuse, R57 ;  /* 0x0000003902107221 */ /* 0x040fe20000010100 */
        /* <DEDUP_REMOVED lines=19> */
[C---:B------:R-:W-:Y:S01]  /*3df0*/  FADD.FTZ R2, -R0.reuse, R10 ;  /* 0x0000000a00027221 */ /* 0x040fe20000010100 */
[----:B-1----:R-:W-:Y:S01]  /*3e00*/  F2FP.F16.F32.PACK_AB R4, R9, R8 ;  /* 0x000000080904723e */ /* 0x002fe200000000ff */
[----:B------:R-:W-:Y:S01]  /*3e10*/  FMUL.FTZ R9, R237, R11 ;  /* 0x0000000bed097220 */ /* 0x000fe20000410000 */
[----:B------:R-:W-:Y:S01]  /*3e20*/  FADD.FTZ R14, -R0, R14 ;  /* 0x0000000e000e7221 */ /* 0x000fe20000010100 */
[----:B------:R-:W-:Y:S01]  /*3e30*/  FMUL.FTZ R2, R238, R2 ;  /* 0x00000002ee027220 */ /* 0x000fe20000410000 */
[----:B------:R-:W-:Y:S01]  /*3e40*/  FMUL.FTZ R8, R235, R15 ;  /* 0x0000000feb087220 */ /* 0x000fe20000410000 */
[----:B------:R-:W-:Y:S01]  /*3e50*/  FMUL.FTZ R12, R230, R12 ;  /* 0x0000000ce60c7220 */ /* 0x000fe20000410000 */
[----:B------:R-:W-:Y:S01]  /*3e60*/  FMUL.FTZ R14, R236, R14 ;  /* 0x0000000eec0e7220 */ /* 0x000fe20000410000 */
[----:B------:R-:W-:Y:S01]  /*3e70*/  FMUL.FTZ R13, R229, R13 ;  /* 0x0000000de50d7220 */ /* 0x000fe20000410000 */
[----:B------:R-:W-:Y:S01]  /*3e80*/  F2FP.F16.F32.PACK_AB R9, R9, R2 ;  /* 0x000000020909723e */ /* 0x000fe200000000ff */
[----:B------:R-:W-:Y:S01]  /*3e90*/  STS [R158+0x14000], R21 ;  /* 0x014000159e007388 */ /* 0x000fe20000000800 */
[C---:B------:R-:W-:Y:S01]  /*3ea0*/  FADD.FTZ R7, -R144.reuse, R66 ;  /* 0x0000004290077221 */ /* 0x040fe20000010100 */
[C---:B------:R-:W-:Y:S01]  /*3eb0*/  FADD.FTZ R6, -R144.reuse, R67 ;  /* 0x0000004390067221 */ /* 0x040fe20000010100 */
[C---:B------:R-:W-:Y:S01]  /*3ec0*/  FADD.FTZ R35, -R144.reuse, R35 ;  /* 0x0000002390237221 */ /* 0x040fe20000010100 */
[----:B------:R-:W-:Y:S01]  /*3ed0*/  FADD.FTZ R34, -R144, R34 ;  /* 0x0000002290227221 */ /* 0x000fe20000010100 */
[----:B------:R-:W-:Y:S01]  /*3ee0*/  F2FP.F16.F32.PACK_AB R19, R13, R12 ;  /* 0x0000000c0d13723e */ /* 0x000fe200000000ff */
[----:B------:R1:W-:Y:S01]  /*3ef0*/  STS [R151+0x16000], R4 ;  /* 0x0160000497007388 */ /* 0x0003e20000000800 */
[----:B------:R-:W-:Y:S01]  /*3f00*/  F2FP.F16.F32.PACK_AB R8, R8, R14 ;  /* 0x0000000e0808723e */ /* 0x000fe200000000ff */
[----:B------:R-:W-:Y:S01]  /*3f10*/  FMUL.FTZ R7, R162, R7 ;  /* 0x00000007a2077220 */ /* 0x000fe20000410000 */
[----:B------:R-:W-:Y:S01]  /*3f20*/  FMUL.FTZ R6, R161, R6 ;  /* 0x00000006a1067220 */ /* 0x000fe20000410000 */
[----:B------:R-:W-:Y:S01]  /*3f30*/  STS [R151+0x16400], R9 ;  /* 0x0164000997007388 */ /* 0x000fe20000000800 */
[----:B------:R-:W-:Y:S01]  /*3f40*/  FMUL.FTZ R34, R206, R34 ;  /* 0x00000022ce227220 */ /* 0x000fe20000410000 */
[----:B------:R-:W-:Y:S01]  /*3f50*/  FMUL.FTZ R23, R205, R35 ;  /* 0x00000023cd177220 */ /* 0x000fe20000410000 */
[C---:B------:R-:W-:Y:S01]  /*3f60*/  FADD.FTZ R27, -R0.reuse, R27 ;  /* 0x0000001b001b7221 */ /* 0x040fe20000010100 */
[----:B------:R-:W-:Y:S01]  /*3f70*/  FADD.FTZ R26, -R0, R26 ;  /* 0x0000001a001a7221 */ /* 0x000fe20000010100 */
[----:B------:R-:W-:Y:S01]  /*3f80*/  STS [R158+0x16000], R19 ;  /* 0x016000139e007388 */ /* 0x000fe20000000800 */
        /* <DEDUP_REMOVED lines=8> */
[----:B------:R-:W-:Y:S01]  /*4010*/  F2FP.F16.F32.PACK_AB R23, R23, R34 ;  /* 0x000000221717723e */ /* 0x000fe200000000ff */
[----:B------:R-:W-:Y:S01]  /*4020*/  STS [R154+0x14000], R133 ;  /* 0x014000859a007388 */ /* 0x000fe20000000800 */
[----:B------:R-:W-:Y:S01]  /*4030*/  FMUL.FTZ R28, R220, R28 ;  /* 0x0000001cdc1c7220 */ /* 0x000fe20000410000 */
[----:B------:R-:W-:Y:S01]  /*4040*/  FMUL.FTZ R17, R219, R29 ;  /* 0x0000001ddb117220 */ /* 0x000fe20000410000 */
[----:B------:R-:W-:Y:S01]  /*4050*/  FMUL.FTZ R30, R228, R30 ;  /* 0x0000001ee41e7220 */ /* 0x000fe20000410000 */
[----:B------:R-:W-:Y:S01]  /*4060*/  STS [R154+0x14400], R32 ;  /* 0x014400209a007388 */ /* 0x000fe20000000800 */
[----:B------:R-:W-:Y:S01]  /*4070*/  FMUL.FTZ R31, R227, R31 ;  /* 0x0000001fe31f7220 */ /* 0x000fe20000410000 */
[C---:B------:R-:W-:Y:S01]  /*4080*/  FADD.FTZ R38, -R144.reuse, R38 ;  /* 0x0000002690267221 */ /* 0x040fe20000010100 */
[----:B------:R-:W-:Y:S01]  /*4090*/  FADD.FTZ R39, -R144, R39 ;  /* 0x0000002790277221 */ /* 0x000fe20000010100 */
[----:B------:R-:W-:Y:S01]  /*40a0*/  F2FP.F16.F32.PACK_AB R18, R18, R24 ;  /* 0x000000181212723e */ /* 0x000fe200000000ff */
[----:B------:R-:W-:Y:S01]  /*40b0*/  STS [R157+0x14000], R132 ;  /* 0x014000849d007388 */ /* 0x000fe20000000800 */
[----:B------:R-:W-:Y:S01]  /*40c0*/  F2FP.F16.F32.PACK_AB R7, R7, R26 ;  /* 0x0000001a0707723e */ /* 0x000fe200000000ff */
[----:B------:R-:W-:Y:S01]  /*40d0*/  FMUL.FTZ R38, R204, R38 ;  /* 0x00000026cc267220 */ /* 0x000fe20000410000 */
[C---:B------:R-:W-:Y:S01]  /*40e0*/  FADD.FTZ R43, -R0.reuse, R43 ;  /* 0x0000002b002b7221 */ /* 0x040fe20000010100 */
[----:B------:R-:W-:Y:S01]  /*40f0*/  STS [R157+0x14400], R23 ;  /* 0x014400179d007388 */ /* 0x000fe20000000800 */
[----:B------:R-:W-:Y:S01]  /*4100*/  FADD.FTZ R47, -R0, R47 ;  /* 0x0000002f002f7221 */ /* 0x000fe20000010100 */
[----:B------:R-:W-:Y:S01]  /*4110*/  FMUL.FTZ R39, R202, R39 ;  /* 0x00000027ca277220 */ /* 0x000fe20000410000 */
        /* <DEDUP_REMOVED lines=8> */
[----:B------:R-:W-:Y:S01]  /*41a0*/  F2FP.F16.F32.PACK_AB R17, R17, R28 ;  /* 0x0000001c1111723e */ /* 0x000fe200000000ff */
[----:B------:R-:W-:Y:S01]  /*41b0*/  STS [R154+0x16000], R18 ;  /* 0x016000129a007388 */ /* 0x000fe20000000800 */
[----:B------:R-:W-:Y:S01]  /*41c0*/  F2FP.F16.F32.PACK_AB R0, R31, R30 ;  /* 0x0000001e1f00723e */ /* 0x000fe200000000ff */
[----:B------:R-:W-:Y:S01]  /*41d0*/  FMUL.FTZ R50, R179, R50 ;  /* 0x00000032b3327220 */ /* 0x000fe20000410000 */
[----:B------:R-:W-:Y:S01]  /*41e0*/  FMUL.FTZ R51, R178, R51 ;  /* 0x00000033b2337220 */ /* 0x000fe20000410000 */
[----:B------:R-:W-:Y:S01]  /*41f0*/  STS [R154+0x16400], R7 ;  /* 0x016400079a007388 */ /* 0x000fe20000000800 */
[----:B------:R-:W-:Y:S01]  /*4200*/  F2FP.F16.F32.PACK_AB R39, R39, R38 ;  /* 0x000000262727723e */ /* 0x000fe200000000ff */
[----:B------:R-:W-:Y:S01]  /*4210*/  FMUL.FTZ R40, R212, R40 ;  /* 0x00000028d4287220 */ /* 0x000fe20000410000 */
[----:B------:R-:W-:Y:S01]  /*4220*/  FMUL.FTZ R12, R211, R41 ;  /* 0x00000029d30c7220 */ /* 0x000fe20000410000 */
[----:B------:R-:W-:Y:S01]  /*4230*/  STS [R157+0x16000], R17 ;  /* 0x016000119d007388 */ /* 0x000fe20000000800 */
[----:B------:R-:W-:Y:S01]  /*4240*/  FMUL.FTZ R42, R222, R42 ;  /* 0x0000002ade2a7220 */ /* 0x000fe20000410000 */
[----:B------:R-:W-:Y:S01]  /*4250*/  FMUL.FTZ R2, R221, R43 ;  /* 0x0000002bdd027220 */ /* 0x000fe20000410000 */
[----:B------:R-:W-:Y:S01]  /*4260*/  F2FP.F16.F32.PACK_AB R50, R51, R50 ;  /* 0x000000323332723e */ /* 0x000fe200000000ff */
[----:B------:R2:W-:Y:S01]  /*4270*/  STS [R157+0x16400], R0 ;  /* 0x016400009d007388 */ /* 0x0005e20000000800 */
[----:B------:R-:W-:Y:S01]  /*4280*/  FMUL.FTZ R44, R210, R44 ;  /* 0x0000002cd22c7220 */ /* 0x000fe20000410000 */
[----:B------:R-:W-:Y:S01]  /*4290*/  FMUL.FTZ R13, R209, R45 ;  /* 0x0000002dd10d7220 */ /* 0x000fe20000410000 */
[----:B------:R-:W-:Y:S01]  /*42a0*/  FMUL.FTZ R46, R218, R46 ;  /* 0x0000002eda2e7220 */ /* 0x000fe20000410000 */
[----:B------:R-:W-:Y:S01]  /*42b0*/  STS [R152+-0x8000], R53 ;  /* 0xff80003598007388 */ /* 0x000fe20000000800 */
[----:B-1----:R-:W-:Y:S01]  /*42c0*/  FMUL.FTZ R4, R217, R47 ;  /* 0x0000002fd9047220 */ /* 0x002fe20000410000 */
[----:B------:R-:W-:Y:S01]  /*42d0*/  F2FP.F16.F32.PACK_AB R12, R12, R40 ;  /* 0x000000280c0c723e */ /* 0x000fe200000000ff */
[----:B------:R-:W-:Y:S01]  /*42e0*/  FMUL.FTZ R58, R208, R58 ;  /* 0x0000003ad03a7220 */ /* 0x000fe20000410000 */
[----:B------:R-:W-:Y:S01]  /*42f0*/  STS [R152+-0x7c00], R39 ;  /* 0xff84002798007388 */ /* 0x000fe20000000800 */
[----:B------:R-:W-:Y:S01]  /*4300*/  F2FP.F16.F32.PACK_AB R2, R2, R42 ;  /* 0x0000002a0202723e */ /* 0x000fe200000000ff */
[----:B------:R-:W-:Y:S01]  /*4310*/  FMUL.FTZ R5, R207, R59 ;  /* 0x0000003bcf057220 */ /* 0x000fe20000410000 */
[----:B------:R-:W-:Y:S01]  /*4320*/  F2FP.F16.F32.PACK_AB R13, R13, R44 ;  /* 0x0000002c0d0d723e */ /* 0x000fe200000000ff */
        /* <DEDUP_REMOVED lines=12> */
[----:B------:R1:W-:Y:S01]  /*43f0*/  STS [R152+-0x5c00], R2 ;  /* 0xffa4000298007388 */ /* 0x0003e20000000800 */
[----:B--2---:R-:W-:Y:S03]  /*4400*/  LOP3.LUT R0, R191, 0x30, R190, 0xf8, !PT ;  /* 0x00000030bf007812 */ /* 0x004fe600078ef8be */
[----:B------:R-:W-:Y:S01]  /*4410*/  STS [R156+-0x6000], R13 ;  /* 0xffa0000d9c007388 */ /* 0x000fe20000000800 */
[----:B------:R-:W-:Y:S03]  /*4420*/  LOP3.LUT R0, R0, 0x1c0, R193, 0xf8, !PT ;  /* 0x000001c000007812 */ /* 0x000fe600078ef8c1 */
[----:B------:R-:W-:Y:S01]  /*4430*/  STS [R156+-0x5c00], R4 ;  /* 0xffa400049c007388 */ /* 0x000fe20000000800 */
[----:B------:R-:W-:Y:S03]  /*4440*/  LOP3.LUT R0, R0, R186, RZ, 0x3c, !PT ;  /* 0x000000ba00007212 */ /* 0x000fe600078e3cff */
[----:B------:R-:W-:Y:S04]  /*4450*/  STS [R153+-0x8000], R49 ;  /* 0xff80003199007388 */ /* 0x000fe80000000800 */
[----:B------:R-:W-:Y:S04]  /*4460*/  STS [R153+-0x7c00], R22 ;  /* 0xff84001699007388 */ /* 0x000fe80000000800 */
[----:B------:R-:W-:Y:S04]  /*4470*/  STS [R155+-0x8000], R48 ;  /* 0xff8000309b007388 */ /* 0x000fe80000000800 */
[----:B------:R-:W-:Y:S01]  /*4480*/  STS [R155+-0x7c00], R20 ;  /* 0xff8400149b007388 */ /* 0x000fe20000000800 */
[----:B-1----:R-:W-:Y:S02]  /*4490*/  LOP3.LUT R2, R0, 0x200, R195, 0xf8, !PT ;  /* 0x0000020000027812 */ /* 0x002fe400078ef8c3 */
[----:B------:R-:W-:Y:S01]  /*44a0*/  LOP3.LUT R0, R3, 0x200, R193, 0xf8, !PT ;  /* 0x0000020003007812 */ /* 0x000fe200078ef8c1 */
[----:B------:R-:W-:Y:S01]  /*44b0*/  STS [R153+-0x6000], R16 ;  /* 0xffa0001099007388 */ /* 0x000fe20000000800 */
[----:B------:R-:W-:Y:S02]  /*44c0*/  LEA R2, R2, UR4, 0x1 ;  /* 0x0000000402027c11 */ /* 0x000fe4000f8e08ff */
[----:B------:R-:W-:Y:S01]  /*44d0*/  LEA R0, R0, UR4, 0x1 ;  /* 0x0000000400007c11 */ /* 0x000fe2000f8e08ff */
[----:B------:R-:W-:Y:S03]  /*44e0*/  STS [R153+-0x5c00], R5 ;  /* 0xffa4000599007388 */ /* 0x000fe60000000800 */
[----:B------:R-:W-:Y:S01]  /*44f0*/  IADD3 R3, PT, PT, R0, R185, RZ ;  /* 0x000000b900037210 */ /* 0x000fe20007ffe0ff */
        /* <DEDUP_REMOVED lines=93> */
[-C--:B-1----:R-:W-:Y:S05]  /*4ad0*/  HMMA.16816.F32 R68, R12, R20.reuse, R68 ;  /* 0x000000140c44723c */ /* 0x082fea0000001844 */
[C---:B------:R-:W-:Y:S03]  /*4ae0*/  LEA R5, P0, R4.reuse, R240, 0x2 ;  /* 0x000000f004057211 */ /* 0x040fe600078010ff */
[C---:B------:R-:W-:Y:S04]  /*4af0*/  HMMA.16816.F32 R72, R32.reuse, R20, R72 ;  /* 0x000000142048723c */ /* 0x040fe80000001848 */
[----:B------:R-:W-:Y:S02]  /*4b00*/  LEA.HI.X.SX32 R4, R4, R241, 0x2, P0 ;  /* 0x000000f104047211 */ /* 0x000fe400000f16ff */
[----:B------:R-:W-:Y:S02]  /*4b10*/  MOV R240, R5 ;  /* 0x0000000500f07202 */ /* 0x000fe40000000f00 */
[-C--:B------:R-:W-:Y:S03]  /*4b20*/  HMMA.16816.F32 R76, R32, R22.reuse, R76 ;  /* 0x00000016204c723c */ /* 0x080fe6000000184c */
[----:B------:R-:W-:Y:S05]  /*4b30*/  MOV R241, R4 ;  /* 0x0000000400f17202 */ /* 0x000fea0000000f00 */
        /* <DEDUP_REMOVED lines=9> */
[----:B------:R-:W-:Y:S02]  /*4bd0*/  SHF.R.S64 R6, R5, 0x1f, R4 ;  /* 0x0000001f05067819 */ /* 0x000fe40000001004 */
[----:B------:R-:W-:Y:S02]  /*4be0*/  LOP3.LUT R5, R248, 0x1f8, RZ, 0xc0, !PT ;  /* 0x000001f8f8057812 */ /* 0x000fe400078ec0ff */
[----:B------:R-:W-:Y:S02]  /*4bf0*/  IADD3 R246, P0, PT, R6, R246, RZ ;  /* 0x000000f606f67210 */ /* 0x000fe40007f1e0ff */
[----:B------:R-:W-:Y:S02]  /*4c00*/  LOP3.LUT R5, R5, 0x38, R192, 0x78, !PT ;  /* 0x0000003805057812 */ /* 0x000fe400078e78c0 */
[----:B------:R-:W-:Y:S01]  /*4c10*/  LEA.HI.X.SX32 R243, R4, R243, 0x1, P0 ;  /* 0x000000f304f37211 */ /* 0x000fe200000f0eff */
[----:B------:R-:W-:Y:S01]  /*4c20*/  IMAD.MOV.U32 R12, RZ, RZ, R246 ;  /* 0x000000ffff0c7224 */ /* 0x000fe200078e00f6 */
[----:B------:R-:W-:Y:S02]  /*4c30*/  LOP3.LUT R5, R5, 0x1e00, R248, 0xf8, !PT ;  /* 0x00001e0005057812 */ /* 0x000fe400078ef8f8 */
[----:B------:R-:W-:Y:S01]  /*4c40*/  IADD3 R6, P0, PT, R246, UR6, RZ ;  /* 0x00000006f6067c10 */ /* 0x000fe2000ff1e0ff */
[----:B------:R-:W-:Y:S01]  /*4c50*/  IMAD.MOV.U32 R13, RZ, RZ, R243 ;  /* 0x000000ffff0d7224 */ /* 0x000fe200078e00f3 */
[----:B------:R-:W-:Y:S02]  /*4c60*/  LEA R8, R5, UR4, 0x1 ;  /* 0x0000000405087c11 */ /* 0x000fe4000f8e08ff */
[----:B------:R-:W-:Y:S02]  /*4c70*/  IADD3.X R7, PT, PT, R243, UR7, RZ, P0, !PT ;  /* 0x00000007f3077c10 */ /* 0x000fe400087fe4ff */
[----:B------:R-:W-:Y:S01]  /*4c80*/  IADD3 R4, P0, PT, R6, UR6, RZ ;  /* 0x0000000606047c10 */ /* 0x000fe2000ff1e0ff */
[----:B------:R-:W-:Y:S01]  /*4c90*/  @!PT LDS RZ, [RZ] ;  /* 0x00000000fffff984 */ /* 0x000fe20000000800 */
[----:B------:R-:W-:Y:S01]  /*4ca0*/  @!PT LDS RZ, [RZ] ;  /* 0x00000000fffff984 */ /* 0x000fe20000000800 */
[----:B------:R-:W-:Y:S01]  /*4cb0*/  @!PT LDS RZ, [RZ] ;  /* 0x00000000fffff984 */ /* 0x000fe20000000800 */
[----:B------:R1:W-:Y:S03]  /*4cc0*/  LDGSTS.E.BYPASS.LTC128B.128 [R8+0x8000], desc[UR28][R12.64] ;  /* 0x080000000c087fae */ /* 0x0003e6000b981a1c */
[----:B------:R-:W-:Y:S01]  /*4cd0*/  IADD3.X R5, PT, PT, R7, UR7, RZ, P0, !PT ;  /* 0x0000000707057c10 */ /* 0x000fe200087fe4ff */
[----:B------:R1:W-:Y:S01]  /*4ce0*/  LDGSTS.E.BYPASS.LTC128B.128 [R8+0x9000], desc[UR28][R6.64] ;  /* 0x0900000006087fae */ /* 0x0003e2000b981a1c */
[----:B------:R-:W-:Y:S03]  /*4cf0*/  IADD3 R10, P0, PT, R4, UR6, RZ ;  /* 0x00000006040a7c10 */ /* 0x000fe6000ff1e0ff */
[----:B------:R1:W-:Y:S01]  /*4d00*/  LDGSTS.E.BYPASS.LTC128B.128 [R8+0xa000], desc[UR28][R4.64] ;  /* 0x0a00000004087fae */ /* 0x0003e2000b981a1c */
[----:B------:R-:W-:Y:S05]  /*4d10*/  IADD3.X R11, PT, PT, R5, UR7, RZ, P0, !PT ;  /* 0x00000007050b7c10 */ /* 0x000fea00087fe4ff */
[----:B------:R1:W-:Y:S04]  /*4d20*/  LDGSTS.E.BYPASS.LTC128B.128 [R8+0xb000], desc[UR28][R10.64] ;  /* 0x0b0000000a087fae */ /* 0x0003e8000b981a1c */
[----:B------:R-:W0:Y:S02]  /*4d30*/  LDGDEPBAR ;  /* 0x00000000000079af */ /* 0x000e240000000000 */
.L_x_671:
        /* <DEDUP_REMOVED lines=84> */
[C---:B------:R-:W-:Y:S04]  /*5280*/  LEA.HI.X.SX32 R153, R141.reuse, R155, 0x5, P0 ;  /* 0x0000009b8d997211 */ /* 0x040fe800000f2eff */
[-C--:B------:R-:W-:Y:S01]  /*5290*/  HMMA.16816.F32 R28, R36, R58.reuse, R28 ;  /* 0x0000003a241c723c */ /* 0x080fe2000000181c */
[----:B------:R-:W4:Y:S02]  /*52a0*/  LDSM.16.MT88.4 R36, [R3+0xe800] ;  /* 0x00e800000324783b */ /* 0x000f240000004200 */
[C---:B-1----:R-:W-:Y:S04]  /*52b0*/  LEA R150, P0, R141.reuse, R152, 0x5 ;  /* 0x000000988d967211 */ /* 0x042fe800078028ff */
[C---:B------:R-:W-:Y:S01]  /*52c0*/  LEA.HI.X.SX32 R151, R141.reuse, R153, 0x5, P0 ;  /* 0x000000998d977211 */ /* 0x040fe200000f2eff */
[----:B------:R-:W-:Y:S01]  /*52d0*/  HMMA.16816.F32 R32, R40, R58, R32 ;  /* 0x0000003a2820723c */ /* 0x000fe20000001820 */
[----:B------:R-:W-:Y:S03]  /*52e0*/  LDSM.16.M88.4 R40, [R149+0x18000] ;  /* 0x018000009528783b */ /* 0x000fe60000000200 */
[C---:B------:R-:W-:Y:S02]  /*52f0*/  LEA R146, P0, R141.reuse, R150, 0x5 ;  /* 0x000000968d927211 */ /* 0x040fe400078028ff */
[----:B------:R-:W1:Y:S02]  /*5300*/  LDSM.16.MT88.4 R56, [R0+0xf000] ;  /* 0x00f000000038783b */ /* 0x000e640000004200 */
        /* <DEDUP_REMOVED lines=14> */
[C---:B------:R-:W-:Y:S02]  /*53f0*/  LEA.HI.X.SX32 R137, R141.reuse, R139, 0x5, P0 ;  /* 0x0000008b8d897211 */ /* 0x040fe400000f2eff */
[C---:B------:R-:W-:Y:S03]  /*5400*/  LEA R134, P0, R141.reuse, R136, 0x5 ;  /* 0x000000888d867211 */ /* 0x040fe600078028ff */
[C---:B------:R-:W-:Y:S04]  /*5410*/  HMMA.16816.F32 R24, R52.reuse, R36, R24 ;  /* 0x000000243418723c */ /* 0x040fe80000001818 */
[C---:B------:R-:W-:Y:S02]  /*5420*/  LEA.HI.X.SX32 R135, R141.reuse, R137, 0x5, P0 ;  /* 0x000000898d877211 */ /* 0x040fe400000f2eff */
[C---:B------:R-:W-:Y:S02]  /*5430*/  LEA R148, P0, R141.reuse, R134, 0x5 ;  /* 0x000000868d947211 */ /* 0x040fe400078028ff */
[-C--:B------:R-:W-:Y:S01]  /*5440*/  HMMA.16816.F32 R28, R52, R38.reuse, R28 ;  /* 0x00000026341c723c */ /* 0x080fe2000000181c */
[----:B------:R-:W-:Y:S02]  /*5450*/  LDSM.16.M88.4 R52, [R140+0x1a000] ;  /* 0x01a000008c34783b */ /* 0x000fe40000000200 */
[C---:B--2---:R-:W-:Y:S05]  /*5460*/  LEA.HI.X.SX32 R149, R141.reuse, R135, 0x5, P0 ;  /* 0x000000878d957211 */ /* 0x044fea00000f2eff */
        /* <DEDUP_REMOVED lines=10> */
[----:B------:R-:W-:Y:S01]  /*5510*/  LEA.HI.X.SX32 R67, R141, R133, 0x5, P0 ;  /* 0x000000858d437211 */ /* 0x000fe200000f2eff */
[----:B--2---:R-:W-:Y:S01]  /*5520*/  IMAD.IADD R0, R185, 0x1, R182 ;  /* 0x00000001b9007824 */ /* 0x004fe200078e02b6 */
[C---:B------:R-:W-:Y:S03]  /*5530*/  LEA R64, P0, R141.reuse, R66, 0x5 ;  /* 0x000000428d407211 */ /* 0x040fe600078028ff */
[C---:B------:R-:W-:Y:S04]  /*5540*/  HMMA.16816.F32 R16, R40.reuse, R58, R16 ;  /* 0x0000003a2810723c */ /* 0x040fe80000001810 */
[C---:B------:R-:W-:Y:S04]  /*5550*/  LEA.HI.X.SX32 R65, R141.reuse, R67, 0x5, P0 ;  /* 0x000000438d417211 */ /* 0x040fe800000f2eff */
[-C--:B------:R-:W-:Y:S08]  /*5560*/  HMMA.16816.F32 R20, R40, R60.reuse, R20 ;  /* 0x0000003c2814723c */ /* 0x080ff00000001814 */
[C---:B------:R-:W-:Y:S08]  /*5570*/  HMMA.16816.F32 R24, R48.reuse, R60, R24 ;  /* 0x0000003c3018723c */ /* 0x040ff00000001818 */
[-C--:B------:R-:W-:Y:S08]  /*5580*/  HMMA.16816.F32 R28, R48, R62.reuse, R28 ;  /* 0x0000003e301c723c */ /* 0x080ff0000000181c */
[----:B------:R-:W-:Y:S01]  /*5590*/  HMMA.16816.F32 R32, R40, R62, R32 ;  /* 0x0000003e2820723c */ /* 0x000fe20000001820 */
[----:B------:R-:W1:Y:S03]  /*55a0*/  LDSM.16.MT88.4 R40, [R3+0xf800] ;  /* 0x00f800000328783b */ /* 0x000e660000004200 */
[C---:B------:R-:W-:Y:S04]  /*55b0*/  LEA R62, P0, R141.reuse, R64, 0x5 ;  /* 0x000000408d3e7211 */ /* 0x040fe800078028ff */
[-C--:B----4-:R-:W-:Y:S05]  /*55c0*/  HMMA.16816.F32 R4, R36, R44.reuse, R4 ;  /* 0x0000002c2404723c */ /* 0x090fea0000001804 */
[C---:B------:R-:W-:Y:S02]  /*55d0*/  LEA.HI.X.SX32 R63, R141.reuse, R65, 0x5, P0 ;  /* 0x000000418d3f7211 */ /* 0x040fe400000f2eff */
[C---:B------:R-:W-:Y:S01]  /*55e0*/  LEA R60, P0, R141.reuse, R62, 0x5 ;  /* 0x0000003e8d3c7211 */ /* 0x040fe200078028ff */
[C---:B------:R-:W-:Y:S04]  /*55f0*/  HMMA.16816.F32 R8, R52.reuse, R44, R8 ;  /* 0x0000002c3408723c */ /* 0x040fe80000001808 */
[----:B------:R-:W-:Y:S01]  /*5600*/  @P1 IMAD.WIDE.U32 R44, R180, R168, UR38 ;  /* 0x00000026b42c1e25 */ /* 0x000fe2000f8e00a8 */
[C---:B------:R-:W-:Y:S01]  /*5610*/  LEA.HI.X.SX32 R61, R141.reuse, R63, 0x5, P0 ;  /* 0x0000003f8d3d7211 */ /* 0x040fe200000f2eff */
[----:B------:R-:W-:Y:S01]  /*5620*/  @UP0 UMOV UR38, UR34 ;  /* 0x0000002200260c82 */ /* 0x000fe20008000000 */
[C---:B------:R-:W-:Y:S01]  /*5630*/  LEA R58, P0, R141.reuse, R60, 0x5 ;  /* 0x0000003c8d3a7211 */ /* 0x040fe200078028ff */
[-C--:B------:R-:W-:Y:S01]  /*5640*/  HMMA.16816.F32 R12, R52, R46.reuse, R12 ;  /* 0x0000002e340c723c */ /* 0x080fe2000000180c */
[----:B------:R-:W5:Y:S01]  /*5650*/  @P1 LDG.E R252, desc[UR28][R44.64+-0x200] ;  /* 0xfffe001c2cfc1981 */ /* 0x000f62000c1e1900 */
[----:B------:R-:W-:Y:S01]  /*5660*/  @UP0 UMOV UR39, UR31 ;  /* 0x0000001f00270c82 */ /* 0x000fe20008000000 */
[C---:B------:R-:W-:Y:S03]  /*5670*/  LEA.HI.X.SX32 R59, R141.reuse, R61, 0x5, P0 ;  /* 0x0000003d8d3b7211 */ /* 0x040fe600000f2eff */
        /* <DEDUP_REMOVED lines=8> */
[----:B------:R-:W-:Y:S01]  /*5700*/  REDG.E.ADD.F32.FTZ.RN.STRONG.GPU desc[UR28][R240.64], R4 ;  /* 0x00000004f00079a6 */ /* 0x000fe2000c12f31c */
[C---:B------:R-:W-:Y:S04]  /*5710*/  LEA.HI.X.SX32 R51, R141.reuse, R57, 0x5, P0 ;  /* 0x000000398d337211 */ /* 0x040fe800000f2eff */
[----:B------:R-:W-:Y:S01]  /*5720*/  REDG.E.ADD.F32.FTZ.RN.STRONG.GPU desc[UR28][R164.64], R5 ;  /* 0x00000005a40079a6 */ /* 0x000fe2000c12f31c */
        /* <DEDUP_REMOVED lines=12> */
[----:B------:R-:W-:Y:S01]  /*57f0*/  REDG.E.ADD.F32.FTZ.RN.STRONG.GPU desc[UR28][R154.64], R10 ;  /* 0x0000000a9a0079a6 */ /* 0x000fe2000c12f31c */
[C---:B------:R-:W-:Y:S04]  /*5800*/  LEA.HI.X.SX32 R41, R141.reuse, R47, 0x5, P0 ;  /* 0x0000002f8d297211 */ /* 0x040fe800000f2eff */
[----:B------:R-:W-:Y:S05]  /*5810*/  REDG.E.ADD.F32.FTZ.RN.STRONG.GPU desc[UR28][R152.64], R11 ;  /* 0x0000000b980079a6 */ /* 0x000fea000c12f31c */
[----:B------:R-:W-:Y:S01]  /*5820*/  REDG.E.ADD.F32.FTZ.RN.STRONG.GPU desc[UR28][R150.64], R16 ;  /* 0x00000010960079a6 */ /* 0x000fe2000c12f31c */
[C---:B-1----:R-:W-:Y:S04]  /*5830*/  LEA R6, P0, R141.reuse, R40, 0x5 ;  /* 0x000000288d067211 */ /* 0x042fe800078028ff */
[----:B------:R-:W-:Y:S01]  /*5840*/  REDG.E.ADD.F32.FTZ.RN.STRONG.GPU desc[UR28][R146.64], R17 ;  /* 0x00000011920079a6 */ /* 0x000fe2000c12f31c */
[C---:B---3--:R-:W-:Y:S04]  /*5850*/  LEA.HI.X.SX32 R7, R141.reuse, R41, 0x5, P0 ;  /* 0x000000298d077211 */ /* 0x048fe800000f2eff */
[----:B------:R-:W-:Y:S01]  /*5860*/  REDG.E.ADD.F32.FTZ.RN.STRONG.GPU desc[UR28][R144.64], R18 ;  /* 0x00000012900079a6 */ /* 0x000fe2000c12f31c */
[C---:B------:R-:W-:Y:S04]  /*5870*/  LEA R4, P0, R141.reuse, R6, 0x5 ;  /* 0x000000068d047211 */ /* 0x040fe800078028ff */
[----:B------:R-:W-:Y:S01]  /*5880*/  REDG.E.ADD.F32.FTZ.RN.STRONG.GPU desc[UR28][R142.64], R19 ;  /* 0x000000138e0079a6 */ /* 0x000fe2000c12f31c */
[C---:B------:R-:W-:Y:S02]  /*5890*/  LEA.HI.X.SX32 R5, R141.reuse, R7, 0x5, P0 ;  /* 0x000000078d057211 */ /* 0x040fe400000f2eff */
[C---:B----4-:R-:W-:Y:S02]  /*58a0*/  LEA R8, P0, R141.reuse, R4, 0x5 ;  /* 0x000000048d087211 */ /* 0x050fe400078028ff */
[----:B------:R-:W-:Y:S02]  /*58b0*/  REDG.E.ADD.F32.FTZ.RN.STRONG.GPU desc[UR28][R138.64], R12 ;  /* 0x0000000c8a0079a6 */ /* 0x000fe4000c12f31c */
[----:B--2---:R-:W-:Y:S03]  /*58c0*/  LEA.HI.X.SX32 R9, R141, R5, 0x5, P0 ;  /* 0x000000058d097211 */ /* 0x004fe600000f2eff */
[----:B------:R-:W-:Y:S01]  /*58d0*/  REDG.E.ADD.F32.FTZ.RN.STRONG.GPU desc[UR28][R136.64], R13 ;  /* 0x0000000d880079a6 */ /* 0x000fe2000c12f31c */
[----:B------:R-:W-:Y:S01]  /*58e0*/  PLOP3.LUT P0, PT, PT, PT, UP1, 0x80, 0x8 ;  /* 0x000000000008781c */ /* 0x000fe20003f0f018 */
[----:B------:R-:W-:Y:S03]  /*58f0*/  @UP0 UIADD3 UR32, UP1, UPT, UR32, -0x200, URZ ;  /* 0xfffffe0020200890 */ /* 0x000fe6000ff3e0ff */
[----:B------:R-:W-:Y:S01]  /*5900*/  REDG.E.ADD.F32.FTZ.RN.STRONG.GPU desc[UR28][R134.64], R14 ;  /* 0x0000000e860079a6 */ /* 0x000fe2000c12f31c */
[----:B------:R-:W-:Y:S04]  /*5910*/  @UP0 UIADD3.X UR5, UPT, UPT, UR5, -0x1, URZ, UP1, !UPT ;  /* 0xffffffff05050890 */ /* 0x000fe80008ffe4ff */
[----:B------:R-:W-:Y:S01]  /*5920*/  REDG.E.ADD.F32.FTZ.RN.STRONG.GPU desc[UR28][R148.64], R15 ;  /* 0x0000000f940079a6 */ /* 0x000fe2000c12f31c */
[----:B------:R-:W-:Y:S04]  /*5930*/  UISETP.GT.AND UP1, UPT, UR33, URZ, UPT ;  /* 0x000000ff2100728c */ /* 0x000fe8000bf24270 */
        /* <DEDUP_REMOVED lines=24> */
[----:B------:R-:W-:Y:S05]  /*5ac0*/  LDSM.16.MT88.4 R28, [R182+0x1000] ;  /* 0x00100000b61c783b */ /* 0x000fea0000004200 */
        /* <DEDUP_REMOVED lines=13> */
[----:B------:R-:W3:Y:S05]  /*5ba0*/  LDSM.16.MT88.4 R4, [R0+0x1000] ;  /* 0x001000000004783b */ /* 0x000eea0000004200 */
[----:B------:R-:W-:Y:S02]  /*5bb0*/  LDSM.16.MT88.4 R16, [R2+0x15800] ;  /* 0x015800000210783b */ /* 0x000fe40000004200 */
[-C--:B----4-:R-:W-:Y:S08]  /*5bc0*/  HMMA.16816.F32 R100, R20, R24.reuse, R100 ;  /* 0x000000181464723c */ /* 0x090ff00000001864 */
        /* <DEDUP_REMOVED lines=9> */
[----:B------:R-:W-:Y:S05]  /*5c60*/  LDSM.16.MT88.4 R8, [R2+0x16000] ;  /* 0x016000000208783b */ /* 0x000fea0000004200 */
[----:B------:R-:W1:Y:S02]  /*5c70*/  LDSM.16.MT88.4 R20, [R182+0x2000] ;  /* 0x00200000b614783b */ /* 0x000e640000004200 */
        /* <DEDUP_REMOVED lines=24> */
[-C--:B-1----:R-:W-:Y:S08]  /*5e00*/  HMMA.16816.F32 R100, R8, R20.reuse, R100 ;  /* 0x000000140864723c */ /* 0x082ff00000001864 */
[C---:B--2---:R-:W-:Y:S08]  /*5e10*/  HMMA.16816.F32 R104, R28.reuse, R20, R104 ;  /* 0x000000141c68723c */ /* 0x044ff00000001868 */
        /* <DEDUP_REMOVED lines=8> */
[----:B------:R-:W-:Y:S05]  /*5ea0*/  LDSM.16.MT88.4 R8, [R2+0x17800] ;  /* 0x017800000208783b */ /* 0x000fea0000004200 */
[----:B------:R2:W-:Y:S02]  /*5eb0*/  LDSM.16.MT88.4 R32, [R0+0x3800] ;  /* 0x003800000020783b */ /* 0x0005e40000004200 */
        /* <DEDUP_REMOVED lines=30> */
.L_x_669:
[C---:B------:R-:W-:Y:S01]  /*60a0*/  IMAD.SHL.U32 R0, R192.reuse, 0x10, RZ ;  /* 0x00000010c0007824 */ /* 0x040fe200078e00ff */
[----:B------:R-:W2:Y:S01]  /*60b0*/  LDCU.64 UR12, c[0x0][0x5a8] ;  /* 0x0000b500ff0c77ac */ /* 0x000ea20008000a00 */
[C---:B-1----:R-:W-:Y:S01]  /*60c0*/  IMAD.SHL.U32 R2, R192.reuse, 0x20, RZ ;  /* 0x00000020c0027824 */ /* 0x042fe200078e00ff */
[----:B------:R-:W-:Y:S01]  /*60d0*/  SHF.R.U32.HI R4, RZ, 0x4, R192 ;  /* 0x00000004ff047819 */ /* 0x000fe200000116c0 */
[----:B------:R-:W-:Y:S01]  /*60e0*/  IMAD.SHL.U32 R3, R192, 0x2, RZ ;  /* 0x00000002c0037824 */ /* 0x000fe200078e00ff */
[----:B------:R-:W-:Y:S01]  /*60f0*/  LOP3.LUT R0, R0, 0x1c0, RZ, 0xc0, !PT ;  /* 0x000001c000007812 */ /* 0x000fe200078ec0ff */
[----:B------:R-:W1:Y:S01]  /*6100*/  LDCU UR5, c[0x0][0x500] ;  /* 0x0000a000ff0577ac */ /* 0x000e620008000800 */
[----:B------:R-:W-:Y:S01]  /*6110*/  LOP3.LUT R2, R2, 0xc00, RZ, 0xc0, !PT ;  /* 0x00000c0002027812 */ /* 0x000fe200078ec0ff */
[----:B------:R-:W-:Y:S01]  /*6120*/  IMAD.MOV.U32 R187, RZ, RZ, RZ ;  /* 0x000000ffffbb7224 */ /* 0x000fe200078e00ff */
[--C-:B------:R-:W-:Y:S01]  /*6130*/  LOP3.LUT R0, R0, 0x38, R3.reuse, 0xf8, !PT ;  /* 0x0000003800007812 */ /* 0x100fe200078ef803 */
[----:B------:R-:W-:Y:S01]  /*6140*/  UMOV UR37, UR20 ;  /* 0x0000001400257c82 */ /* 0x000fe20008000000 */
[----:B------:R-:W-:Y:S01]  /*6150*/  LOP3.LUT R3, R2, 0x6, R3, 0xf8, !PT ;  /* 0x0000000602037812 */ /* 0x000fe200078ef803 */
[----:B------:R-:W3:Y:S01]  /*6160*/  LDCU.64 UR6, c[0x0][0x5b0] ;  /* 0x0000b600ff0677ac */ /* 0x000ee20008000a00 */
[----:B------:R-:W-:Y:S01]  /*6170*/  LOP3.LUT R0, R0, 0x8, R4, 0x78, !PT ;  /* 0x0000000800007812 */ /* 0x000fe200078e7804 */
[----:B------:R-:W-:Y:S01]  /*6180*/  IMAD.MOV.U32 R4, RZ, RZ, 0x20 ;  /* 0x00000020ff047424 */ /* 0x000fe200078e00ff */
[----:B------:R-:W-:-:S02]  /*6190*/  R2P PR, R192, 0x18 ;  /* 0x00000018c0007804 */ /* 0x000fc40000000000 */
[----:B------:R-:W-:Y:S02]  /*61a0*/  LOP3.LUT R5, R3, R0, RZ, 0xfc, !PT ;  /* 0x0000000003057212 */ /* 0x000fe400078efcff */
[----:B------:R-:W-:Y:S01]  /*61b0*/  LOP3.LUT R0, R248, 0x1f8, RZ, 0xc0, !PT ;  /* 0x000001f8f8007812 */ /* 0x000fe200078ec0ff */
[----:B--2---:R-:W-:Y:S01]  /*61c0*/  UIMAD UR13, UR37, UR13, URZ ;  /* 0x0000000d250d72a4 */ /* 0x004fe2000f8e02ff */
[----:B------:R-:W-:Y:S01]  /*61d0*/  MOV R2, UR12 ;  /* 0x0000000c00027c02 */ /* 0x000fe20008000f00 */
[----:B------:R-:W-:Y:S01]  /*61e0*/  USHF.L.U32 UR12, UR30, 0x7, URZ ;  /* 0x000000071e0c7899 */ /* 0x000fe200080006ff */
[----:B------:R-:W-:Y:S01]  /*61f0*/  LOP3.LUT R0, R0, 0x38, R192, 0x78, !PT ;  /* 0x0000003800007812 */ /* 0x000fe200078e78c0 */
[----:B-1----:R-:W-:Y:S01]  /*6200*/  FMUL.FTZ R100, R100, UR5 ;  /* 0x0000000564647c20 */ /* 0x002fe20008410000 */
[----:B------:R-:W-:Y:S01]  /*6210*/  FMUL.FTZ R15, R101, UR5 ;  /* 0x00000005650f7c20 */ /* 0x000fe20008410000 */
[----:B------:R-:W-:Y:S01]  /*6220*/  IMAD.WIDE.U32 R2, R2, UR37, R186 ;  /* 0x0000002502027c25 */ /* 0x000fe2000f8e00ba */
[----:B------:R-:W-:-:S03]  /*6230*/  LOP3.LUT R20, R0, 0x1e00, R248, 0xf8, !PT ;  /* 0x00001e0000147812 */ /* 0x000fc600078ef8f8 */
[----:B------:R-:W-:Y:S01]  /*6240*/  FMUL.FTZ R102, R102, UR5 ;  /* 0x0000000566667c20 */ /* 0x000fe20008410000 */
[----:B------:R-:W-:Y:S01]  /*6250*/  LEA R0, R5, UR4, 0x1 ;  /* 0x0000000405007c11 */ /* 0x000fe2000f8e08ff */
[----:B------:R-:W-:Y:S01]  /*6260*/  FMUL.FTZ R14, R103, UR5 ;  /* 0x00000005670e7c20 */ /* 0x000fe20008410000 */
[----:B------:R-:W-:Y:S01]  /*6270*/  FMUL.FTZ R112, R112, UR5 ;  /* 0x0000000570707c20 */ /* 0x000fe20008410000 */
[----:B------:R-:W-:Y:S01]  /*6280*/  FMUL.FTZ R11, R113, UR5 ;  /* 0x00000005710b7c20 */ /* 0x000fe20008410000 */
[----:B------:R-:W-:Y:S01]  /*6290*/  IADD3 R5, PT, PT, R0, 0xc000, RZ ;  /* 0x0000c00000057810 */ /* 0x000fe20007ffe0ff */
        /* <DEDUP_REMOVED lines=11> */
[----:B------:R-:W-:-:S02]  /*6350*/  IMAD.MOV.U32 R6, RZ, RZ, R2 ;  /* 0x000000ffff067224 */ /* 0x000fc400078e0002 */
[----:B------:R-:W-:Y:S01]  /*6360*/  FMUL.FTZ R116, R116, UR5 ;  /* 0x0000000574747c20 */ /* 0x000fe20008410000 */
[----:B------:R-:W-:Y:S01]  /*6370*/  FMUL.FTZ R17, R117, UR5 ;  /* 0x0000000575117c20 */ /* 0x000fe20008410000 */
[----:B------:R-:W-:Y:S01]  /*6380*/  FMUL.FTZ R118, R118, UR5 ;  /* 0x0000000576767c20 */ /* 0x000fe20008410000 */
[----:B------:R-:W-:Y:S01]  /*6390*/  FMUL.FTZ R16, R119, UR5 ;  /* 0x0000000577107c20 */ /* 0x000fe20008410000 */
[----:B------:R-:W-:Y:S02]  /*63a0*/  VIADD R2, R0, 0xc040 ;  /* 0x0000c04000027836 */ /* 0x000fe40000000000 */
[----:B------:R-:W-:Y:S01]  /*63b0*/  FMUL.FTZ R128, R128, UR5 ;  /* 0x0000000580807c20 */ /* 0x000fe20008410000 */
[----:B------:R-:W-:Y:S01]  /*63c0*/  FMUL.FTZ R129, R129, UR5 ;  /* 0x0000000581817c20 */ /* 0x000fe20008410000 */
[----:B------:R-:W-:Y:S01]  /*63d0*/  FMUL.FTZ R130, R130, UR5 ;  /* 0x0000000582827c20 */ /* 0x000fe20008410000 */
[----:B------:R-:W-:Y:S01]  /*63e0*/  FMUL.FTZ R131, R131, UR5 ;  /* 0x0000000583837c20 */ /* 0x000fe20008410000 */
[----:B------:R-:W-:Y:S01]  /*63f0*/  F2FP.F16.F32.PACK_AB R15, R15, R100 ;  /* 0x000000640f0f723e */ /* 0x000fe200000000ff */
[----:B------:R-:W-:Y:S01]  /*6400*/  BAR.SYNC.DEFER_BLOCKING 0x0 ;  /* 0x0000000000007b1d */ /* 0x000fe20000010000 */
[----:B------:R-:W-:Y:S01]  /*6410*/  F2FP.F16.F32.PACK_AB R14, R14, R102 ;  /* 0x000000660e0e723e */ /* 0x000fe200000000ff */
[----:B------:R-:W-:Y:S01]  /*6420*/  @P4 VIADD R2, R5, 0xffffffc0 ;  /* 0xffffffc005024836 */ /* 0x000fe20000000000 */
[----:B------:R-:W-:Y:S01]  /*6430*/  IADD3 R7, PT, PT, R3, UR13, RZ ;  /* 0x0000000d03077c10 */ /* 0x000fe2000fffe0ff */
[----:B------:R-:W-:Y:S01]  /*6440*/  FMUL.FTZ R120, R120, UR5 ;  /* 0x0000000578787c20 */ /* 0x000fe20008410000 */
[----:B------:R-:W-:Y:S01]  /*6450*/  FMUL.FTZ R121, R121, UR5 ;  /* 0x0000000579797c20 */ /* 0x000fe20008410000 */
[----:B------:R-:W-:Y:S01]  /*6460*/  FMUL.FTZ R122, R122, UR5 ;  /* 0x000000057a7a7c20 */ /* 0x000fe20008410000 */
[----:B------:R-:W-:Y:S01]  /*6470*/  FMUL.FTZ R123, R123, UR5 ;  /* 0x000000057b7b7c20 */ /* 0x000fe20008410000 */
[----:B------:R-:W-:Y:S01]  /*6480*/  F2FP.F16.F32.PACK_AB R11, R11, R112 ;  /* 0x000000700b0b723e */ /* 0x000fe200000000ff */
[----:B------:R-:W-:Y:S01]  /*6490*/  IMAD.IADD R3, R4, 0x1, R0 ;  /* 0x0000000104037824 */ /* 0x000fe200078e0200 */
[----:B------:R-:W-:Y:S01]  /*64a0*/  F2FP.F16.F32.PACK_AB R10, R10, R114 ;  /* 0x000000720a0a723e */ /* 0x000fe200000000ff */
[----:B------:R-:W-:Y:S01]  /*64b0*/  FMUL.FTZ R124, R124, UR5 ;  /* 0x000000057c7c7c20 */ /* 0x000fe20008410000 */
[----:B------:R-:W-:Y:S01]  /*64c0*/  FMUL.FTZ R125, R125, UR5 ;  /* 0x000000057d7d7c20 */ /* 0x000fe20008410000 */
[----:B------:R-:W-:Y:S01]  /*64d0*/  FMUL.FTZ R126, R126, UR5 ;  /* 0x000000057e7e7c20 */ /* 0x000fe20008410000 */
[----:B------:R-:W-:Y:S01]  /*64e0*/  FMUL.FTZ R127, R127, UR5 ;  /* 0x000000057f7f7c20 */ /* 0x000fe20008410000 */
[----:B------:R-:W-:Y:S01]  /*64f0*/  F2FP.F16.F32.PACK_AB R13, R13, R104 ;  /* 0x000000680d0d723e */ /* 0x000fe200000000ff */
[----:B------:R-:W-:Y:S01]  /*6500*/  USHF.R.S32.HI UR5, URZ, 0x1f, UR12 ;  /* 0x0000001fff057899 */ /* 0x000fe2000801140c */
[----:B------:R-:W-:Y:S01]  /*6510*/  F2FP.F16.F32.PACK_AB R12, R12, R106 ;  /* 0x0000006a0c0c723e */ /* 0x000fe200000000ff */
[----:B------:R-:W-:Y:S01]  /*6520*/  UIADD3 UR12, UP0, UPT, UR35, UR12, URZ ;  /* 0x0000000c230c7290 */ /* 0x000fe2000ff1e0ff */
[----:B------:R-:W-:Y:S01]  /*6530*/  F2FP.F16.F32.PACK_AB R19, R19, R108 ;  /* 0x0000006c1313723e */ /* 0x000fe200000000ff */
[----:B---3--:R-:W-:Y:S01]  /*6540*/  IMAD.U32 R8, RZ, RZ, UR6 ;  /* 0x00000006ff087e24 */ /* 0x008fe2000f8e00ff */
[----:B------:R-:W-:Y:S01]  /*6550*/  F2FP.F16.F32.PACK_AB R18, R18, R110 ;  /* 0x0000006e1212723e */ /* 0x000fe200000000ff */
[----:B------:R-:W-:Y:S01]  /*6560*/  UIMAD UR7, UR37, UR7, URZ ;  /* 0x00000007250772a4 */ /* 0x000fe2000f8e02ff */
[----:B------:R-:W-:Y:S01]  /*6570*/  F2FP.F16.F32.PACK_AB R17, R17, R116 ;  /* 0x000000741111723e */ /* 0x000fe200000000ff */
[----:B------:R-:W-:Y:S01]  /*6580*/  STS [R0+0xc000], R15 ;  /* 0x00c0000f00007388 */ /* 0x000fe20000000800 */
[----:B------:R-:W-:Y:S01]  /*6590*/  F2FP.F16.F32.PACK_AB R16, R16, R118 ;  /* 0x000000761010723e */ /* 0x000fe200000000ff */
[----:B------:R-:W-:Y:S01]  /*65a0*/  ULEA.HI.X.SX32 UR35, UR35, UR5, 0x1, UP0 ;  /* 0x0000000523237291 */ /* 0x000fe200080f0eff */
[----:B------:R-:W-:Y:S01]  /*65b0*/  F2FP.F16.F32.PACK_AB R128, R129, R128 ;  /* 0x000000808180723e */ /* 0x000fe200000000ff */
[----:B------:R1:W-:Y:S01]  /*65c0*/  STS [R0+0xc400], R14 ;  /* 0x00c4000e00007388 */ /* 0x0003e20000000800 */
[----:B------:R-:W-:Y:S01]  /*65d0*/  F2FP.F16.F32.PACK_AB R130, R131, R130 ;  /* 0x000000828382723e */ /* 0x000fe200000000ff */
[----:B------:R-:W-:Y:S01]  /*65e0*/  IMAD.WIDE.U32 R8, R8, UR37, R186 ;  /* 0x0000002508087c25 */ /* 0x000fe2000f8e00ba */
[----:B------:R-:W-:Y:S01]  /*65f0*/  IADD3 R4, PT, PT, R4, R2, RZ ;  /* 0x0000000204047210 */ /* 0x000fe20007ffe0ff */
[----:B------:R-:W-:Y:S01]  /*6600*/  STS [R3+0xc000], R11 ;  /* 0x00c0000b03007388 */ /* 0x000fe20000000800 */
[----:B------:R-:W-:-:S02]  /*6610*/  F2FP.F16.F32.PACK_AB R121, R121, R120 ;  /* 0x000000787979723e */ /* 0x000fc400000000ff */
[----:B------:R-:W-:Y:S01]  /*6620*/  F2FP.F16.F32.PACK_AB R122, R123, R122 ;  /* 0x0000007a7b7a723e */ /* 0x000fe200000000ff */
[----:B------:R2:W-:Y:S01]  /*6630*/  STS [R3+0xc400], R10 ;  /* 0x00c4000a03007388 */ /* 0x0005e20000000800 */
[----:B------:R-:W-:Y:S02]  /*6640*/  F2FP.F16.F32.PACK_AB R124, R125, R124 ;  /* 0x0000007c7d7c723e */ /* 0x000fe400000000ff */
[----:B------:R-:W-:Y:S01]  /*6650*/  F2FP.F16.F32.PACK_AB R126, R127, R126 ;  /* 0x0000007e7f7e723e */ /* 0x000fe200000000ff */
[----:B------:R-:W-:Y:S01]  /*6660*/  STS [R0+0xe000], R13 ;  /* 0x00e0000d00007388 */ /* 0x000fe20000000800 */
[----:B------:R-:W-:Y:S02]  /*6670*/  F2FP.F16.F32.PACK_AB R68, R69, R68 ;  /* 0x000000444544723e */ /* 0x000fe400000000ff */
[----:B------:R-:W-:Y:S01]  /*6680*/  F2FP.F16.F32.PACK_AB R70, R71, R70 ;  /* 0x000000464746723e */ /* 0x000fe200000000ff */
[----:B------:R3:W-:Y:S01]  /*6690*/  STS [R0+0xe400], R12 ;  /* 0x00e4000c00007388 */ /* 0x0007e20000000800 */
[----:B------:R-:W-:-:S02]  /*66a0*/  F2FP.F16.F32.PACK_AB R80, R81, R80 ;  /* 0x000000505150723e */ /* 0x000fc400000000ff */
[----:B------:R-:W-:Y:S01]  /*66b0*/  F2FP.F16.F32.PACK_AB R82, R83, R82 ;  /* 0x000000525352723e */ /* 0x000fe200000000ff */
[----:B------:R-:W-:Y:S01]  /*66c0*/  STS [R3+0xe000], R19 ;  /* 0x00e0001303007388 */ /* 0x000fe20000000800 */
[----:B------:R-:W-:Y:S02]  /*66d0*/  F2FP.F16.F32.PACK_AB R72, R73, R72 ;  /* 0x000000484948723e */ /* 0x000fe400000000ff */
[----:B------:R-:W-:Y:S01]  /*66e0*/  F2FP.F16.F32.PACK_AB R74, R75, R74 ;  /* 0x0000004a4b4a723e */ /* 0x000fe200000000ff */
[----:B------:R-:W-:Y:S01]  /*66f0*/  STS [R3+0xe400], R18 ;  /* 0x00e4001203007388 */ /* 0x000fe20000000800 */
[----:B------:R-:W-:Y:S01]  /*6700*/  F2FP.F16.F32.PACK_AB R76, R77, R76 ;  /* 0x0000004c4d4c723e */ /* 0x000fe200000000ff */
[----:B-1----:R-:W1:Y:S01]  /*6710*/  LDC.64 R14, c[0x0][0x5d8] ;  /* 0x00017600ff0e7b82 */ /* 0x002e620000000a00 */
[----:B------:R-:W-:Y:S01]  /*6720*/  F2FP.F16.F32.PACK_AB R78, R79, R78 ;  /* 0x0000004e4f4e723e */ /* 0x000fe200000000ff */
[----:B------:R-:W-:Y:S01]  /*6730*/  STS [R2], R17 ;  /* 0x0000001102007388 */ /* 0x000fe20000000800 */
[----:B------:R-:W-:-:S02]  /*6740*/  F2FP.F16.F32.PACK_AB R84, R85, R84 ;  /* 0x000000545554723e */ /* 0x000fc400000000ff */
[----:B------:R-:W-:Y:S01]  /*6750*/  F2FP.F16.F32.PACK_AB R86, R87, R86 ;  /* 0x000000565756723e */ /* 0x000fe200000000ff */
[----:B------:R4:W-:Y:S01]  /*6760*/  STS [R2+0x400], R16 ;  /* 0x0004001002007388 */ /* 0x0009e20000000800 */
[----:B------:R-:W-:Y:S01]  /*6770*/  F2FP.F16.F32.PACK_AB R96, R97, R96 ;  /* 0x000000606160723e */ /* 0x000fe200000000ff */
[----:B--2---:R-:W2:Y:S01]  /*6780*/  LDC.64 R10, c[0x0][0x5c0] ;  /* 0x00017000ff0a7b82 */ /* 0x004ea20000000a00 */
[----:B------:R-:W-:Y:S01]  /*6790*/  F2FP.F16.F32.PACK_AB R98, R99, R98 ;  /* 0x000000626362723e */ /* 0x000fe200000000ff */
[----:B------:R-:W-:Y:S01]  /*67a0*/  STS [R4], R128 ;  /* 0x0000008004007388 */ /* 0x000fe20000000800 */
[----:B------:R-:W-:Y:S02]  /*67b0*/  F2FP.F16.F32.PACK_AB R88, R89, R88 ;  /* 0x000000585958723e */ /* 0x000fe400000000ff */
[----:B------:R-:W-:Y:S01]  /*67c0*/  F2FP.F16.F32.PACK_AB R90, R91, R90 ;  /* 0x0000005a5b5a723e */ /* 0x000fe200000000ff */
[----:B------:R-:W-:Y:S01]  /*67d0*/  STS [R4+0x400], R130 ;  /* 0x0004008204007388 */ /* 0x000fe20000000800 */
[----:B------:R-:W-:Y:S01]  /*67e0*/  F2FP.F16.F32.PACK_AB R92, R93, R92 ;  /* 0x0000005c5d5c723e */ /* 0x000fe200000000ff */
[----:B---3--:R-:W3:Y:S01]  /*67f0*/  LDC.64 R12, c[0x0][0x5c8] ;  /* 0x00017200ff0c7b82 */ /* 0x008ee20000000a00 */
[----:B------:R-:W-:Y:S01]  /*6800*/  F2FP.F16.F32.PACK_AB R94, R95, R94 ;  /* 0x0000005e5f5e723e */ /* 0x000fe200000000ff */
[----:B------:R-:W-:Y:S01]  /*6810*/  STS [R2+0x2000], R121 ;  /* 0x0020007902007388 */ /* 0x000fe20000000800 */
[----:B------:R-:W-:-:S03]  /*6820*/  SHF.R.U32.HI R192, RZ, 0x3, R192 ;  /* 0x00000003ffc07819 */ /* 0x000fc600000116c0 */
[----:B------:R-:W-:Y:S04]  /*6830*/  STS [R2+0x2400], R122 ;  /* 0x0024007a02007388 */ /* 0x000fe80000000800 */
[----:B------:R-:W-:Y:S04]  /*6840*/  STS [R4+0x2000], R124 ;  /* 0x0020007c04007388 */ /* 0x000fe80000000800 */
[----:B------:R-:W-:Y:S01]  /*6850*/  STS [R4+0x2400], R126 ;  /* 0x0024007e04007388 */ /* 0x000fe20000000800 */
[----:B----4-:R-:W4:Y:S03]  /*6860*/  LDC.64 R16, c[0x0][0x5e0] ;  /* 0x00017800ff107b82 */ /* 0x010f260000000a00 */
[----:B------:R-:W-:Y:S04]  /*6870*/  STS [R0+0x10000], R68 ;  /* 0x0100004400007388 */ /* 0x000fe80000000800 */
[----:B------:R-:W-:Y:S04]  /*6880*/  STS [R0+0x10400], R70 ;  /* 0x0104004600007388 */ /* 0x000fe80000000800 */
[----:B------:R-:W-:Y:S04]  /*6890*/  STS [R3+0x10000], R80 ;  /* 0x0100005003007388 */ /* 0x000fe80000000800 */
[----:B------:R-:W-:Y:S04]  /*68a0*/  STS [R3+0x10400], R82 ;  /* 0x0104005203007388 */ /* 0x000fe80000000800 */
[----:B------:R-:W-:Y:S04]  /*68b0*/  STS [R0+0x12000], R72 ;  /* 0x0120004800007388 */ /* 0x000fe80000000800 */
[----:B------:R1:W-:Y:S04]  /*68c0*/  STS [R0+0x12400], R74 ;  /* 0x0124004a00007388 */ /* 0x0003e80000000800 */
[----:B------:R-:W-:Y:S04]  /*68d0*/  STS [R3+0x12000], R76 ;  /* 0x0120004c03007388 */ /* 0x000fe80000000800 */
[----:B------:R-:W-:Y:S04]  /*68e0*/  STS [R3+0x12400], R78 ;  /* 0x0124004e03007388 */ /* 0x000fe80000000800 */
[----:B------:R-:W-:Y:S04]  /*68f0*/  STS [R2+0x4000], R84 ;  /* 0x0040005402007388 */ /* 0x000fe80000000800 */
[----:B------:R-:W-:Y:S04]  /*6900*/  STS [R2+0x4400], R86 ;  /* 0x0044005602007388 */ /* 0x000fe80000000800 */
[----:B------:R-:W-:Y:S04]  /*6910*/  STS [R4+0x4000], R96 ;  /* 0x0040006004007388 */ /* 0x000fe80000000800 */
[----:B------:R-:W-:Y:S01]  /*6920*/  STS [R4+0x4400], R98 ;  /* 0x0044006204007388 */ /* 0x000fe20000000800 */
[----:B-1----:R-:W-:-:S03]  /*6930*/  LEA R0, R20, UR4, 0x1 ;  /* 0x0000000414007c11 */ /* 0x002fc6000f8e08ff */
[----:B------:R-:W-:Y:S04]  /*6940*/  STS [R2+0x6000], R88 ;  /* 0x0060005802007388 */ /* 0x000fe80000000800 */
[----:B------:R1:W-:Y:S04]  /*6950*/  STS [R2+0x6400], R90 ;  /* 0x0064005a02007388 */ /* 0x0003e80000000800 */
[----:B------:R-:W-:Y:S04]  /*6960*/  STS [R4+0x6000], R92 ;  /* 0x0060005c04007388 */ /* 0x000fe80000000800 */
[----:B------:R3:W-:Y:S01]  /*6970*/  STS [R4+0x6400], R94 ;  /* 0x0064005e04007388 */ /* 0x0007e20000000800 */
[----:B------:R-:W-:Y:S01]  /*6980*/  BAR.SYNC.DEFER_BLOCKING 0x0 ;  /* 0x0000000000007b1d */ /* 0x000fe20000010000 */
[----:B-1----:R-:W-:Y:S01]  /*6990*/  IMAD.WIDE.U32 R2, R14, UR23, R6 ;  /* 0x000000170e027c25 */ /* 0x002fe2000f8e0006 */
[----:B--2---:R-:W-:-:S03]  /*69a0*/  SHF.L.U64.HI R14, R10, 0x6, R11 ;  /* 0x000000060a0e7819 */ /* 0x004fc6000001020b */
[----:B------:R-:W-:Y:S02]  /*69b0*/  IMAD R5, R15, UR23, R3 ;  /* 0x000000170f057c24 */ /* 0x000fe4000f8e0203 */
[C---:B------:R-:W-:Y:S02]  /*69c0*/  IMAD R6, R10.reuse, UR35, RZ ;  /* 0x000000230a067c24 */ /* 0x040fe4000f8e02ff */
[----:B---3--:R-:W-:Y:S01]  /*69d0*/  IMAD.MOV.U32 R4, RZ, RZ, R2 ;  /* 0x000000ffff047224 */ /* 0x008fe200078e0002 */
[----:B------:R-:W-:Y:S01]  /*69e0*/  MOV R2, R8 ;  /* 0x0000000800027202 */ /* 0x000fe20000000f00 */
[----:B------:R-:W-:Y:S01]  /*69f0*/  VIADD R3, R9, UR7 ;  /* 0x0000000709037c36 */ /* 0x000fe20008000000 */
[----:B------:R-:W1:Y:S01]  /*6a00*/  LDS.128 R44, [R0+0xc000] ;  /* 0x00c00000002c7984 */ /* 0x000e620000000c00 */
[----:B------:R-:W2:Y:S01]  /*6a10*/  LDCU.128 UR4, c[0x0][0x560] ;  /* 0x0000ac00ff0477ac */ /* 0x000ea20008000c00 */
[----:B------:R-:W-:Y:S02]  /*6a20*/  IMAD R6, R11, UR12, R6 ;  /* 0x0000000c0b067c24 */ /* 0x000fe4000f8e0206 */
[----:B------:R-:W3:Y:S01]  /*6a30*/  LDS.128 R40, [R0+0xd000] ;  /* 0x00d0000000287984 */ /* 0x000ee20000000c00 */
[----:B------:R-:W-:-:S03]  /*6a40*/  IMAD.WIDE.U32 R4, R10, UR12, R4 ;  /* 0x0000000c0a047c25 */ /* 0x000fc6000f8e0004 */
[----:B------:R-:W3:Y:S01]  /*6a50*/  LDS.128 R36, [R0+0xe000] ;  /* 0x00e0000000247984 */ /* 0x000ee20000000c00 */
[----:B----4-:R-:W-:-:S03]  /*6a60*/  IMAD.WIDE.U32 R8, R16, UR23, R2 ;  /* 0x0000001710087c25 */ /* 0x010fc6000f8e0002 */
[----:B------:R-:W4:Y:S01]  /*6a70*/  LDS.128 R32, [R0+0xf000] ;  /* 0x00f0000000207984 */ /* 0x000f220000000c00 */
[----:B------:R-:W-:Y:S02]  /*6a80*/  IMAD.IADD R3, R5, 0x1, R6 ;  /* 0x0000000105037824 */ /* 0x000fe400078e0206 */
[----:B------:R-:W-:Y:S01]  /*6a90*/  IMAD R5, R17, UR23, R9 ;  /* 0x0000001711057c24 */ /* 0x000fe2000f8e0209 */
[----:B------:R-:W4:Y:S01]  /*6aa0*/  LDS.128 R28, [R0+0x10000] ;  /* 0x01000000001c7984 */ /* 0x000f220000000c00 */
[----:B------:R-:W-:Y:S01]  /*6ab0*/  IMAD.MOV.U32 R2, RZ, RZ, R4 ;  /* 0x000000ffff027224 */ /* 0x000fe200078e0004 */
[----:B------:R-:W-:Y:S01]  /*6ac0*/  MOV R4, R8 ;  /* 0x0000000800047202 */ /* 0x000fe20000000f00 */
[----:B------:R-:W-:Y:S01]  /*6ad0*/  IMAD R9, R12, UR35, RZ ;  /* 0x000000230c097c24 */ /* 0x000fe2000f8e02ff */
[----:B------:R-:W4:Y:S01]  /*6ae0*/  LDS.128 R24, [R0+0x11000] ;  /* 0x0110000000187984 */ /* 0x000f220000000c00 */
[----:B------:R-:W-:-:S03]  /*6af0*/  IMAD.WIDE.U32 R6, R192, R10, R2 ;  /* 0x0000000ac0067225 */ /* 0x000fc600078e0002 */
[----:B------:R-:W4:Y:S01]  /*6b00*/  LDS.128 R20, [R0+0x12000] ;  /* 0x0120000000147984 */ /* 0x000f220000000c00 */
[----:B------:R-:W-:Y:S01]  /*6b10*/  IMAD R9, R13, UR12, R9 ;  /* 0x0000000c0d097c24 */ /* 0x000fe2000f8e0209 */
[----:B--2---:R-:W-:Y:S01]  /*6b20*/  LEA R2, P0, R6, UR4, 0x1 ;  /* 0x0000000406027c11 */ /* 0x004fe2000f8008ff */
[----:B------:R-:W-:Y:S01]  /*6b30*/  IMAD.WIDE.U32 R4, R12, UR12, R4 ;  /* 0x0000000c0c047c25 */ /* 0x000fe2000f8e0004 */
[----:B------:R2:W4:Y:S03]  /*6b40*/  LDS.128 R16, [R0+0x13000] ;  /* 0x0130000000107984 */ /* 0x0005260000000c00 */
[----:B------:R-:W-:Y:S02]  /*6b50*/  IMAD R3, R192, R11, R7 ;  /* 0x0000000bc0037224 */ /* 0x000fe400078e0207 */
[----:B------:R-:W-:Y:S02]  /*6b60*/  IMAD.SHL.U32 R15, R10, 0x40, RZ ;  /* 0x000000400a0f7824 */ /* 0x000fe400078e00ff */
[----:B------:R-:W-:Y:S01]  /*6b70*/  IMAD.IADD R5, R5, 0x1, R9 ;  /* 0x0000000105057824 */ /* 0x000fe200078e0209 */
[----:B------:R-:W-:-:S02]  /*6b80*/  LEA.HI.X R3, R6, UR5, R3, 0x1, P0 ;  /* 0x0000000506037c11 */ /* 0x000fc400080f0c03 */
[----:B------:R-:W-:Y:S01]  /*6b90*/  IADD3 R8, P1, PT, R15, R2, RZ ;  /* 0x000000020f087210 */ /* 0x000fe20007f3e0ff */
[----:B------:R-:W-:Y:S01]  /*6ba0*/  IMAD.WIDE.U32 R4, R192, R12, R4 ;  /* 0x0000000cc0047225 */ /* 0x000fe200078e0004 */
[----:B------:R-:W-:Y:S01]  /*6bb0*/  LEA R6, P0, R10, R2, 0x7 ;  /* 0x000000020a067211 */ /* 0x000fe200078038ff */
[----:B-1----:R1:W-:Y:S01]  /*6bc0*/  STG.E.128 desc[UR28][R2.64], R44 ;  /* 0x0000002c02007986 */ /* 0x0023e2000c101d1c */
[-C--:B------:R-:W-:Y:S02]  /*6bd0*/  IADD3.X R9, PT, PT, R14, R3.reuse, RZ, P1, !PT ;  /* 0x000000030e097210 */ /* 0x080fe40000ffe4ff */
[----:B------:R-:W-:Y:S02]  /*6be0*/  LEA.HI.X R7, R10, R3, R11, 0x7, P0 ;  /* 0x000000030a077211 */ /* 0x000fe400000f3c0b */
[----:B------:R-:W-:Y:S01]  /*6bf0*/  IADD3 R10, P2, PT, R6, R15, RZ ;  /* 0x0000000f060a7210 */ /* 0x000fe20007f5e0ff */
[----:B---3--:R3:W-:Y:S01]  /*6c00*/  STG.E.128 desc[UR28][R8.64], R40 ;  /* 0x0000002808007986 */ /* 0x0087e2000c101d1c */
[----:B--2---:R-:W-:-:S03]  /*6c10*/  IMAD R0, R192, R13, R5 ;  /* 0x0000000dc0007224 */ /* 0x004fc600078e0205 */
[----:B------:R2:W-:Y:S01]  /*6c20*/  STG.E.128 desc[UR28][R6.64], R36 ;  /* 0x0000002406007986 */ /* 0x0005e2000c101d1c */
[----:B------:R-:W-:-:S05]  /*6c30*/  IMAD.X R11, R7, 0x1, R14, P2 ;  /* 0x00000001070b7824 */ /* 0x000fca00010e060e */
[----:B----4-:R4:W-:Y:S01]  /*6c40*/  STG.E.128 desc[UR28][R10.64], R32 ;  /* 0x000000200a007986 */ /* 0x0109e2000c101d1c */
[----:B-1----:R-:W-:-:S04]  /*6c50*/  LEA R2, P0, R4, UR6, 0x1 ;  /* 0x0000000604027c11 */ /* 0x002fc8000f8008ff */
[----:B------:R-:W-:Y:S01]  /*6c60*/  LEA.HI.X R3, R4, UR7, R0, 0x1, P0 ;  /* 0x0000000704037c11 */ /* 0x000fe200080f0c00 */
[C---:B---3--:R-:W-:Y:S01]  /*6c70*/  IMAD.SHL.U32 R9, R12.reuse, 0x40, RZ ;  /* 0x000000400c097824 */ /* 0x048fe200078e00ff */
[CC--:B------:R-:W-:Y:S02]  /*6c80*/  LEA R4, P0, R12.reuse, R2.reuse, 0x7 ;  /* 0x000000020c047211 */ /* 0x0c0fe400078038ff */
[C-C-:B------:R-:W-:Y:S01]  /*6c90*/  SHF.L.U64.HI R0, R12.reuse, 0x6, R13.reuse ;  /* 0x000000060c007819 */ /* 0x140fe2000001020d */
[----:B------:R4:W-:Y:S01]  /*6ca0*/  STG.E.128 desc[UR28][R2.64], R28 ;  /* 0x0000001c02007986 */ /* 0x0009e2000c101d1c */
[----:B------:R-:W-:Y:S02]  /*6cb0*/  IADD3 R8, P1, PT, R9, R2, RZ ;  /* 0x0000000209087210 */ /* 0x000fe40007f3e0ff */
[----:B------:R-:W-:Y:S02]  /*6cc0*/  LEA.HI.X R5, R12, R3, R13, 0x7, P0 ;  /* 0x000000030c057211 */ /* 0x000fe400000f3c0d */
[----:B--2---:R-:W-:-:S02]  /*6cd0*/  IADD3 R6, P0, PT, R4, R9, RZ ;  /* 0x0000000904067210 */ /* 0x004fc40007f1e0ff */
[----:B------:R-:W-:-:S03]  /*6ce0*/  IADD3.X R9, PT, PT, R0, R3, RZ, P1, !PT ;  /* 0x0000000300097210 */ /* 0x000fc60000ffe4ff */
[----:B------:R-:W-:Y:S02]  /*6cf0*/  IMAD.X R7, R5, 0x1, R0, P0 ;  /* 0x0000000105077824 */ /* 0x000fe400000e0600 */
[----:B------:R4:W-:Y:S04]  /*6d00*/  STG.E.128 desc[UR28][R8.64], R24 ;  /* 0x0000001808007986 */ /* 0x0009e8000c101d1c */
[----:B------:R4:W-:Y:S04]  /*6d10*/  STG.E.128 desc[UR28][R4.64], R20 ;  /* 0x0000001404007986 */ /* 0x0009e8000c101d1c */
[----:B------:R4:W-:Y:S02]  /*6d20*/  STG.E.128 desc[UR28][R6.64], R16 ;  /* 0x0000001006007986 */ /* 0x0009e4000c101d1c */
.L_x_666:
[----:B------:R-:W2:Y:S01]  /*6d30*/  LDCU UR5, c[0x0][0x438] ;  /* 0x00008700ff0577ac */ /* 0x000ea20008000800 */
[----:B------:R-:W3:Y:S01]  /*6d40*/  LDCU UR6, c[0x0][0x370] ;  /* 0x00006e00ff0677ac */ /* 0x000ee20008000800 */
[----:B--2---:R-:W-:-:S04]  /*6d50*/  UIADD3 UR5, UPT, UPT, UR5, 0x7f, URZ ;  /* 0x0000007f05057890 */ /* 0x004fc8000fffe0ff */
[----:B------:R-:W-:Y:S02]  /*6d60*/  USHF.R.S32.HI UR4, URZ, 0x1f, UR5 ;  /* 0x0000001fff047899 */ /* 0x000fe40008011405 */
[----:B---3--:R-:W-:Y:S02]  /*6d70*/  UIADD3 UR30, UPT, UPT, UR6, UR30, URZ ;  /* 0x0000001e061e7290 */ /* 0x008fe4000fffe0ff */
[----:B------:R-:W-:-:S04]  /*6d80*/  ULEA.HI UR4, UR4, UR5, URZ, 0x7 ;  /* 0x0000000504047291 */ /* 0x000fc8000f8f38ff */
[----:B------:R-:W-:-:S04]  /*6d90*/  USHF.R.S32.HI UR4, URZ, 0x7, UR4 ;  /* 0x00000007ff047899 */ /* 0x000fc80008011404 */
[----:B------:R-:W-:-:S09]  /*6da0*/  UISETP.GE.AND UP0, UPT, UR30, UR4, UPT ;  /* 0x000000041e00728c */ /* 0x000fd2000bf06270 */
[----:B------:R-:W-:Y:S05]  /*6db0*/  BRA.U !UP0, `(.L_x_673) ;  /* 0xffffff95081c7547 */ /* 0x000fea000b83ffff */
[----:B-1----:R-:W-:Y:S05]  /*6dc0*/  EXIT ;  /* 0x000000000000794d */ /* 0x002fea0003800000 */
.L_x_674:
        /* <DEDUP_REMOVED lines=11> */
.L_x_2763:


//--------------------- .text._ZN5flash44flash_bwd_dq_dk_dv_loop_seqk_parallel_kernelI23Flash_bwd_kernel_traitsILi64ELi128ELi128ELi8ELi4ELi4ELi4ELb0ELb0EN7cutlass6half_tE19Flash_kernel_traitsILi64ELi128ELi128ELi8ES3_EELb0ELb0ELb0ELb1ELb0ELb0ELb0EEEvNS_16Flash_bwd_paramsE --------------------------
	.section	.text._ZN5flash44flash_bwd_dq_dk_dv_loop_seqk_parallel_kernelI23Flash_bwd_kernel_traitsILi64ELi128ELi128ELi8ELi4ELi4ELi4ELb0ELb0EN7cutlass6half_tE19Flash_kernel_traitsILi64ELi128ELi128ELi8ES3_EELb0ELb0ELb0ELb1ELb0ELb0ELb0EEEvNS_16Flash_bwd_paramsE,"ax",@progbits
	.align	128
        .global         _ZN5flash44flash_bwd_dq_dk_dv_loop_seqk_parallel_kernelI23Flash_bwd_kernel_traitsILi64ELi128ELi128ELi8ELi4ELi4ELi4ELb0ELb0EN7cutlass6half_tE19Flash_kernel_traitsILi64ELi128ELi128ELi8ES3_EELb0ELb0ELb0ELb1ELb0ELb0ELb0EEEvNS_16Flash_bwd_paramsE
        .type           _ZN5flash44flash_bwd_dq_dk_dv_loop_seqk_parallel_kernelI23Flash_bwd_kernel_traitsILi64ELi128ELi128ELi8ELi4ELi4ELi4ELb0ELb0EN7cutlass6half_tE19Flash_kernel_traitsILi64ELi128ELi128ELi8ES3_EELb0ELb0ELb0ELb1ELb0ELb0ELb0EEEvNS_16Flash_bwd_paramsE,@function
        .size           _ZN5flash44flash_bwd_dq_dk_dv_loop_seqk_parallel_kernelI23Flash_bwd_kernel_traitsILi64ELi128ELi128ELi8ELi4ELi4ELi4ELb0ELb0EN7cutlass6half_tE19Flash_kernel_traitsILi64ELi128ELi128ELi8ES3_EELb0ELb0ELb0ELb1ELb0ELb0ELb0EEEvNS_16Flash_bwd_paramsE,(.L_x_2764 - _ZN5flash44flash_bwd_dq_dk_dv_loop_seqk_parallel_kernelI23Flash_bwd_kernel_traitsILi64ELi128ELi128ELi8ELi4ELi4ELi4ELb0ELb0EN7cutlass6half_tE19Flash_kernel_traitsILi64ELi128ELi128ELi8ES3_EELb0ELb0ELb0ELb1ELb0ELb0ELb0EEEvNS_16Flash_bwd_paramsE)
        .other          _ZN5flash44flash_bwd_dq_dk_dv_loop_seqk_parallel_kernelI23Flash_bwd_kernel_traitsILi64ELi128ELi128ELi8ELi4ELi4ELi4ELb0ELb0EN7cutlass6half_tE19Flash_kernel_traitsILi64ELi128ELi128ELi8ES3_EELb0ELb0ELb0ELb1ELb0ELb0ELb0EEEvNS_16Flash_bwd_paramsE,@"STO_CUDA_ENTRY STV_DEFAULT"
_ZN5flash44flash_bwd_dq_dk_dv_loop_seqk_parallel_kernelI23Flash_bwd_kernel_traitsILi64ELi128ELi128ELi8ELi4ELi4ELi4ELb0ELb0EN7cutlass6half_tE19Flash_kernel_traitsILi64ELi128ELi128ELi8ES3_EELb0ELb0ELb0ELb1ELb0ELb0ELb0EEEvNS_16Flash_bwd_paramsE:
.text._ZN5flash44flash_bwd_dq_dk_dv_loop_seqk_parallel_kernelI23Flash_bwd_kernel_traitsILi64ELi128ELi128ELi8ELi4ELi4ELi4ELb0ELb0EN7cutlass6half_tE19Flash_kernel_traitsILi64ELi128ELi128ELi8ES3_EELb0ELb0ELb0ELb1ELb0ELb0ELb0EEEvNS_16Flash_bwd_paramsE:
        /* <DEDUP_REMOVED lines=13> */
[----:B------:R-:W4:Y:S01]  /*00d0*/  S2R R0, SR_CTAID.Y ;  /* 0x0000000000007919 */ /* 0x000f220000002600 */
[----:B------:R-:W5:Y:S05]  /*00e0*/  LDCU.64 UR36, c[0x0][0x468] ;  /* 0x00008d00ff2477ac */ /* 0x000f6a0008000a00 */
[----:B------:R-:W5:Y:S01]  /*00f0*/  S2UR UR25, SR_CTAID.Y ;  /* 0x00000000001979c3 */ /* 0x000f620000002600 */
[----:B------:R-:W1:Y:S01]  /*0100*/  LDCU.64 UR6, c[0x0][0x468] ;  /* 0x00008d00ff0677ac */ /* 0x000e620008000a00 */
        /* <DEDUP_REMOVED lines=9> */
[----:B-1----:R-:W-:Y:S01]  /*01a0*/  UISETP.NE.U32.AND UP4, UPT, UR6, URZ, UPT ;  /* 0x000000ff0600728c */ /* 0x002fe2000bf85070 */
[----:B------:R-:W-:Y:S01]  /*01b0*/  R2UR UR20, R2 ;  /* 0x00000000021472ca */ /* 0x000fe200000e0000 */
[----:B------:R-:W1:Y:S01]  /*01c0*/  S2UR UR24, SR_CTAID.Z ;  /* 0x00000000001879c3 */ /* 0x000e620000002700 */
[----:B-----5:R-:W-:Y:S01]  /*01d0*/  ULEA UR36, UP0, UR25, UR36, 0x2 ;  /* 0x0000002419247291 */ /* 0x020fe2000f8010ff */
[----:B----4-:R-:W-:Y:S01]  /*01e0*/  R2UR UR19, R0 ;  /* 0x00000000001372ca */ /* 0x010fe200000e0000 */
[----:B------:R-:W-:-:S02]  /*01f0*/  UMOV UR8, 0x400 ;  /* 0x0000040000087882 */ /* 0x000fc40000000000 */
[----:B------:R-:W-:Y:S02]  /*0200*/  ULEA.HI.X UR37, UR25, UR37, URZ, 0x2, UP0 ;  /* 0x0000002519257291 */ /* 0x000fe400080f14ff */
[----:B------:R-:W-:Y:S01]  /*0210*/  UISETP.NE.AND.EX UP6, UPT, UR9, URZ, UPT, UP6 ;  /* 0x000000ff0900728c */ /* 0x000fe2000bfc5360 */
        /* <DEDUP_REMOVED lines=9> */
.L_x_762:
[----:B---34-:R-:W3:Y:S01]  /*02b0*/  LDC.64 R2, c[0x0][0x470] ;  /* 0x00011c00ff027b82 */ /* 0x018ee20000000a00 */
[----:B-----5:R-:W5:Y:S01]  /*02c0*/  LDCU.64 UR8, c[0x0][0x478] ;  /* 0x00008f00ff0877ac */ /* 0x020f620008000a00 */
[----:B------:R-:W-:Y:S01]  /*02d0*/  IMAD.U32 R0, RZ, RZ, UR25 ;  /* 0x00000019ff007e24 */ /* 0x000fe2000f8e00ff */
[----:B------:R-:W-:-:S05]  /*02e0*/  PLOP3.LUT P2, PT, PT, PT, UP6, 0x80, 0x8 ;  /* 0x000000000008781c */ /* 0x000fca0003f4f068 */
[----:B------:R-:W4:Y:S08]  /*02f0*/  LDC.U8 R7, c[0x0][0x532] ;  /* 0x00014c80ff077b82 */ /* 0x000f300000000000 */
[----:B------:R-:W2:Y:S01]  /*0300*/  LDC.64 R8, c[0x0][0x460] ;  /* 0x00011800ff087b82 */ /* 0x000ea20000000a00 */
[----:B-----5:R-:W-:-:S04]  /*0310*/  UISETP.NE.U32.AND UP1, UPT, UR8, URZ, UPT ;  /* 0x000000ff0800728c */ /* 0x020fc8000bf25070 */
[----:B------:R-:W-:Y:S01]  /*0320*/  UISETP.NE.AND.EX UP1, UPT, UR9, URZ, UPT, UP1 ;  /* 0x000000ff0900728c */ /* 0x000fe2000bf25310 */
[----:B---3--:R-:W-:-:S04]  /*0330*/  ISETP.NE.U32.AND P4, PT, R2, RZ, PT ;  /* 0x000000ff0200720c */ /* 0x008fc80003f85070 */
[----:B------:R-:W-:Y:S02]  /*0340*/  ISETP.NE.AND.EX P4, PT, R3, RZ, PT, P4 ;  /* 0x000000ff0300720c */ /* 0x000fe40003f85340 */
[----:B------:R-:W-:-:S04]  /*0350*/  PLOP3.LUT P0, PT, PT, PT, UP1, 0x80, 0x8 ;  /* 0x000000000008781c */ /* 0x000fc80003f0f018 */
[----:B------:R-:W-:Y:S01]  /*0360*/  @UP1 ULEA UR8, UP0, UR25, UR8, 0x2 ;  /* 0x0000000819081291 */ /* 0x000fe2000f8010ff */
[----:B----4-:R-:W-:Y:S02]  /*0370*/  ISETP.NE.AND P5, PT, R7, RZ, PT ;  /* 0x000000ff0700720c */ /* 0x010fe40003fa5270 */
[----:B------:R-:W-:Y:S01]  /*0380*/  ISETP.EQ.U32.AND P3, PT, RZ, UR6, PT ;  /* 0x00000006ff007c0c */ /* 0x000fe2000bf62070 */
[----:B------:R-:W-:Y:S01]  /*0390*/  @UP1 ULEA.HI.X UR9, UR25, UR9, URZ, 0x2, UP0 ;  /* 0x0000000919091291 */ /* 0x000fe200080f14ff */
[----:B------:R-:W-:Y:S01]  /*03a0*/  IMAD.MOV.U32 R34, RZ, RZ, -0x1 ;  /* 0xffffffffff227424 */ /* 0x000fe200078e00ff */
[----:B------:R-:W3:Y:S01]  /*03b0*/  @!UP1 LDCU UR5, c[0x0][0x43c] ;  /* 0x00008780ff0597ac */ /* 0x000ee20008000800 */
[----:B------:R-:W-:Y:S01]  /*03c0*/  @P4 LEA R4, P1, R0, R2, 0x2 ;  /* 0x0000000200044211 */ /* 0x000fe200078210ff */
[----:B------:R-:W-:-:S03]  /*03d0*/  IMAD.U32 R2, RZ, RZ, UR8 ;  /* 0x00000008ff027e24 */ /* 0x000fc6000f8e00ff */
[C---:B------:R-:W-:Y:S01]  /*03e0*/  @P4 LEA.HI.X R5, R0.reuse, R3, RZ, 0x2, P1 ;  /* 0x0000000300054211 */ /* 0x040fe200008f14ff */
[----:B------:R-:W-:Y:S01]  /*03f0*/  IMAD.U32 R3, RZ, RZ, UR9 ;  /* 0x00000009ff037e24 */ /* 0x000fe2000f8e00ff */
[----:B------:R-:W-:Y:S02]  /*0400*/  PLOP3.LUT P1, PT, PT, PT, UP5, 0x80, 0x8 ;  /* 0x000000000008781c */ /* 0x000fe40003f2f058 */
[----:B------:R-:W-:Y:S01]  /*0410*/  ISETP.EQ.OR.EX P3, PT, RZ, UR7, !P5, P3 ;  /* 0x00000007ff007c0c */ /* 0x000fe2000ef62730 */
[----:B------:R-:W4:Y:S01]  /*0420*/  @P4 LDG.E R6, desc[UR28][R4.64] ;  /* 0x0000001c04064981 */ /* 0x000f22000c1e1900 */
[----:B------:R-:W5:Y:S03]  /*0430*/  @!UP1 LDCU.64 UR8, c[0x0][0x488] ;  /* 0x00009100ff0897ac */ /* 0x000f660008000a00 */
[----:B------:R2:W4:Y:S02]  /*0440*/  @P0 LDG.E R5, desc[UR28][R2.64] ;  /* 0x0000001c02050981 */ /* 0x000524000c1e1900 */
[----:B--2---:R-:W-:-:S05]  /*0450*/  IMAD.WIDE.U32 R2, R0, 0x4, R8 ;  /* 0x0000000400027825 */ /* 0x004fca00078e0008 */
[----:B------:R-:W2:Y:S04]  /*0460*/  @P2 LDG.E R4, desc[UR28][R2.64] ;  /* 0x0000001c02042981 */ /* 0x000ea8000c1e1900 */
[----:B------:R1:W2:Y:S02]  /*0470*/  @P1 LDG.E R0, desc[UR28][R2.64+0x4] ;  /* 0x0000041c02001981 */ /* 0x0002a4000c1e1900 */
[----:B-1----:R-:W-:Y:S02]  /*0480*/  IMAD.U32 R2, RZ, RZ, UR36 ;  /* 0x00000024ff027e24 */ /* 0x002fe4000f8e00ff */
[----:B------:R-:W-:-:S05]  /*0490*/  IMAD.U32 R3, RZ, RZ, UR37 ;  /* 0x00000025ff037e24 */ /* 0x000fca000f8e00ff */
[----:B------:R-:W2:Y:S01]  /*04a0*/  @!P3 LDG.E R34, desc[UR28][R2.64] ;  /* 0x0000001c0222b981 */ /* 0x000ea2000c1e1900 */
[----:B------:R-:W-:Y:S01]  /*04b0*/  UMOV UR34, URZ ;  /* 0x000000ff00227c82 */ /* 0x000fe20008000000 */
[----:B-----5:R-:W-:Y:S01]  /*04c0*/  @!UP1 UISETP.NE.U32.AND UP0, UPT, UR8, URZ, UPT ;  /* 0x000000ff0800928c */ /* 0x020fe2000bf05070 */
[----:B------:R-:W-:Y:S01]  /*04d0*/  UMOV UR12, 0xffffffff ;  /* 0xffffffff000c7882 */ /* 0x000fe20000000000 */
[----:B------:R-:W-:Y:S02]  /*04e0*/  USHF.L.U32 UR27, UR38, 0x7, URZ ;  /* 0x00000007261b7899 */ /* 0x000fe400080006ff */
[----:B------:R-:W-:-:S04]  /*04f0*/  @!UP1 UISETP.NE.AND.EX UP0, UPT, UR9, URZ, UPT, UP0 ;  /* 0x000000ff0900928c */ /* 0x000fc8000bf05300 */
[----:B---3--:R-:W-:Y:S01]  /*0500*/  @!UP1 USEL UR5, UR5, URZ, UP0 ;  /* 0x000000ff05059287 */ /* 0x008fe20008000000 */
[----:B----4-:R-:W-:Y:S02]  /*0510*/  @P4 R2UR UR34, R6 ;  /* 0x00000000062242ca */ /* 0x010fe400000e0000 */
[----:B------:R-:W-:-:S13]  /*0520*/  @P0 R2UR UR33, R5 ;  /* 0x00000000052102ca */ /* 0x000fda00000e0000 */
[----:B------:R-:W-:Y:S01]  /*0530*/  @UP1 UIADD3 UR33, UPT, UPT, UR33, -UR34, URZ ;  /* 0x8000002221211290 */ /* 0x000fe2000fffe0ff */
[----:B--2---:R-:W-:Y:S02]  /*0540*/  @P2 R2UR UR12, R4 ;  /* 0x00000000040c22ca */ /* 0x004fe400000e0000 */
[----:B------:R-:W-:Y:S01]  /*0550*/  @P1 R2UR UR8, R0 ;  /* 0x00000000000812ca */ /* 0x000fe200000e0000 */
[----:B------:R1:W-:Y:S01]  /*0560*/  STL [R1+0x8], R34 ;  /* 0x0000082201007387 */ /* 0x0003e20000100800 */
[----:B------:R-:W-:-:S13]  /*0570*/  BRA.U !UP4, `(.L_x_675) ;  /* 0x000000010c247547 */ /* 0x000fda000b800000 */
[----:B------:R-:W-:Y:S01]  /*0580*/  IMAD.U32 R4, RZ, RZ, UR36 ;  /* 0x00000024ff047e24 */ /* 0x000fe2000f8e00ff */
[----:B------:R-:W-:Y:S01]  /*0590*/  MOV R5, UR37 ;  /* 0x0000002500057c02 */ /* 0x000fe20008000f00 */
[----:B------:R-:W-:Y:S01]  /*05a0*/  IMAD.U32 R2, RZ, RZ, UR36 ;  /* 0x00000024ff027e24 */ /* 0x000fe2000f8e00ff */
[----:B------:R-:W-:-:S03]  /*05b0*/  MOV R3, UR37 ;  /* 0x0000002500037c02 */ /* 0x000fc60008000f00 */
[----:B------:R-:W2:Y:S04]  /*05c0*/  @P5 LDG.E R0, desc[UR28][R4.64+0x4] ;  /* 0x0000041c04005981 */ /* 0x000ea8000c1e1900 */
[----:B------:R-:W3:Y:S01]  /*05d0*/  @!P5 LDG.E R2, desc[UR28][R2.64] ;  /* 0x0000001c0202d981 */ /* 0x000ee2000c1e1900 */
[----:B--2---:R-:W-:-:S05]  /*05e0*/  @P5 IMAD.IADD R0, R0, 0x1, -R34 ;  /* 0x0000000100005824 */ /* 0x004fca00078e0a22 */
[----:B------:R-:W-:Y:S02]  /*05f0*/  @P5 R2UR UR10, R0 ;  /* 0x00000000000a52ca */ /* 0x000fe400000e0000 */
[----:B---3--:R-:W-:-:S15]  /*0600*/  @!P5 R2UR UR10, R2 ;  /* 0x00000000020ad2ca */ /* 0x008fde00000e0000 */
.L_x_675:
[----:B------:R-:W-:Y:S01]  /*0610*/  @!UP1 UIADD3 UR33, UPT, UPT, UR5, UR10, -UR34 ;  /* 0x0000000a05219290 */ /* 0x000fe2000fffe822 */
[----:B------:R-:W-:Y:S01]  /*0620*/  @!UP5 UMOV UR35, UR23 ;  /* 0x000000170023dc82 */ /* 0x000fe20008000000 */
[----:B------:R-:W-:Y:S02]  /*0630*/  @UP5 UIADD3 UR35, UPT, UPT, UR8, -UR12, URZ ;  /* 0x8000000c08235290 */ /* 0x000fe4000fffe0ff */
[----:B------:R-:W-:-:S09]  /*0640*/  UISETP.GT.AND UP0, UPT, UR33, UR27, UPT ;  /* 0x0000001b2100728c */ /* 0x000fd2000bf04270 */
[----:B------:R-:W-:Y:S05]  /*0650*/  BRA.U !UP0, `(.L_x_676) ;  /* 0x000000a908647547 */ /* 0x000fea000b800000 */
[----:B------:R-:W-:Y:S01]  /*0660*/  UISETP.NE.AND UP0, UPT, UR12, -0x1, UPT ;  /* 0xffffffff0c00788c */ /* 0x000fe2000bf05270 */
[----:B------:R-:W-:Y:S01]  /*0670*/  ISETP.NE.AND P4, PT, R34, -0x1, PT ;  /* 0xffffffff2200780c */ /* 0x000fe20003f85270 */
[----:B------:R-:W-:-:S04]  /*0680*/  UIADD3 UR13, UPT, UPT, UR35, 0x7f, URZ ;  /* 0x0000007f230d7890 */ /* 0x000fc8000fffe0ff */
[----:B------:R-:W-:-:S04]  /*0690*/  USHF.R.S32.HI UR5, URZ, 0x1f, UR13 ;  /* 0x0000001fff057899 */ /* 0x000fc8000801140d */
[----:B------:R-:W-:Y:S01]  /*06a0*/  ULEA.HI UR5, UR5, UR13, URZ, 0x7 ;  /* 0x0000000d05057291 */ /* 0x000fe2000f8f38ff */
[----:B------:R-:W2:Y:S01]  /*06b0*/  @!UP0 LDCU.64 UR10, c[0x0][0x398] ;  /* 0x00007300ff0a87ac */ /* 0x000ea20008000a00 */
[----:B------:R-:W3:Y:S02]  /*06c0*/  @UP0 LDCU.64 UR8, c[0x0][0x3b0] ;  /* 0x00007600ff0807ac */ /* 0x000ee40008000a00 */
[----:B------:R-:W-:-:S04]  /*06d0*/  USHF.R.S32.HI UR5, URZ, 0x7, UR5 ;  /* 0x00000007ff057899 */ /* 0x000fc80008011405 */
[----:B------:R-:W-:-:S04]  /*06e0*/  ULEA UR41, UR5, 0xffffff80, 0x7 ;  /* 0xffffff8005297891 */ /* 0x000fc8000f8e38ff */
[----:B------:R-:W-:Y:S02]  /*06f0*/  USHF.R.S32.HI UR42, URZ, 0x1f, UR41 ;  /* 0x0000001fff2a7899 */ /* 0x000fe40008011429 */
[----:B--2---:R-:W-:Y:S02]  /*0700*/  @!UP0 UIMAD.WIDE.U32 UR44, UR25, UR10, URZ ;  /* 0x0000000a192c82a5 */ /* 0x004fe4000f8e00ff */
[----:B---3--:R-:W-:Y:S02]  /*0710*/  @UP0 UIMAD.WIDE.U32 UR14, UR12, UR8, URZ ;  /* 0x000000080c0e02a5 */ /* 0x008fe4000f8e00ff */
[----:B------:R-:W-:Y:S02]  /*0720*/  @!UP0 UIMAD UR13, UR25, UR11, UR45 ;  /* 0x0000000b190d82a4 */ /* 0x000fe4000f8e022d */
[----:B------:R-:W-:-:S03]  /*0730*/  @UP0 UIMAD UR13, UR12, UR9, UR15 ;  /* 0x000000090c0d02a4 */ /* 0x000fc6000f8e020f */
[----:B------:R-:W-:Y:S01]  /*0740*/  @UP0 UMOV UR44, UR14 ;  /* 0x0000000e002c0c82 */ /* 0x000fe20008000000 */
[----:B------:R-:W-:Y:S08]  /*0750*/  @P4 BRA `(.L_x_677) ;  /* 0x0000000000404947 */ /* 0x000ff00003800000 */
[----:B------:R-:W2:Y:S01]  /*0760*/  LDCU.64 UR16, c[0x0][0x3b8] ;  /* 0x00007700ff1077ac */ /* 0x000ea20008000a00 */
[----:B------:R-:W-:Y:S01]  /*0770*/  MOV R0, UR34 ;  /* 0x0000002200007c02 */ /* 0x000fe20008000f00 */
[----:B------:R-:W3:Y:S03]  /*0780*/  LDCU.64 UR8, c[0x0][0x3a0] ;  /* 0x00007400ff0877ac */ /* 0x000ee60008000a00 */
[----:B------:R-:W-:Y:S02]  /*0790*/  SHF.R.S32.HI R0, RZ, 0x1f, R0 ;  /* 0x0000001fff007819 */ /* 0x000fe40000011400 */
[----:B--2---:R-:W-:-:S03]  /*07a0*/  MOV R2, UR16 ;  /* 0x0000001000027c02 */ /* 0x004fc60008000f00 */
[----:B------:R-:W-:Y:S01]  /*07b0*/  IMAD R0, R0, UR16, RZ ;  /* 0x0000001000007c24 */ /* 0x000fe2000f8e02ff */
[----:B------:R-:W-:Y:S01]  /*07c0*/  MOV R4, UR17 ;  /* 0x0000001100047c02 */ /* 0x000fe20008000f00 */
[----:B------:R-:W-:-:S04]  /*07d0*/  IMAD.WIDE.U32 R2, R2, UR34, RZ ;  /* 0x0000002202027c25 */ /* 0x000fc8000f8e00ff */
[----:B------:R-:W-:Y:S01]  /*07e0*/  IMAD R0, R4, UR34, R0 ;  /* 0x0000002204007c24 */ /* 0x000fe2000f8e0200 */
[----:B---3--:R-:W-:-:S04]  /*07f0*/  MOV R4, UR9 ;  /* 0x0000000900047c02 */ /* 0x008fc80008000f00 */
[----:B------:R-:W-:Y:S02]  /*0800*/  IADD3 R3, PT, PT, R3, R0, RZ ;  /* 0x0000000003037210 */ /* 0x000fe40007ffe0ff */
[----:B------:R-:W-:-:S05]  /*0810*/  MOV R0, UR8 ;  /* 0x0000000800007c02 */ /* 0x000fca0008000f00 */
[----:B------:R-:W-:-:S04]  /*0820*/  IMAD.WIDE.U32 R2, R0, UR25, R2 ;  /* 0x0000001900027c25 */ /* 0x000fc8000f8e0002 */
[----:B------:R-:W-:Y:S01]  /*0830*/  IMAD R23, R4, UR25, R3 ;  /* 0x0000001904177c24 */ /* 0x000fe2000f8e0203 */
[----:B------:R-:W-:Y:S01]  /*0840*/  MOV R22, R2 ;  /* 0x0000000200167202 */ /* 0x000fe20000000f00 */
[----:B------:R-:W-:Y:S06]  /*0850*/  BRA `(.L_x_678) ;  /* 0x0000000000187947 */ /* 0x000fec0003800000 */
.L_x_677:
[----:B------:R-:W2:Y:S01]  /*0860*/  LDCU.64 UR16, c[0x0][0x3b8] ;  /* 0x00007700ff1077ac */ /* 0x000ea20008000a00 */
[----:B------:R-:W-:-:S05]  /*0870*/  IADD3 R2, PT, PT, R34, UR34, RZ ;  /* 0x0000002222027c10 */ /* 0x000fca000fffe0ff */
[C---:B--2---:R-:W-:Y:S02]  /*0880*/  IMAD R0, R2.reuse, UR17, RZ ;  /* 0x0000001102007c24 */ /* 0x044fe4000f8e02ff */
[----:B------:R-:W-:-:S05]  /*0890*/  IMAD.WIDE.U32 R2, R2, UR16, RZ ;  /* 0x0000001002027c25 */ /* 0x000fca000f8e00ff */
[----:B------:R-:W-:Y:S02]  /*08a0*/  IADD3 R23, PT, PT, R3, R0, RZ ;  /* 0x0000000003177210 */ /* 0x000fe40007ffe0ff */
[----:B------:R-:W-:-:S07]  /*08b0*/  MOV R22, R2 ;  /* 0x0000000200167202 */ /* 0x000fce0000000f00 */
.L_x_678:
[----:B------:R-:W2:Y:S01]  /*08c0*/  LDC R5, c[0x0][0x3e8] ;  /* 0x0000fa00ff057b82 */ /* 0x000ea20000000800 */
[----:B------:R-:W3:Y:S01]  /*08d0*/  S2R R6, SR_CTAID.Z ;  /* 0x0000000000067919 */ /* 0x000ee20000002700 */
[----:B------:R-:W-:Y:S01]  /*08e0*/  USHF.R.S32.HI UR40, URZ, 0x1f, UR27 ;  /* 0x0000001fff287899 */ /* 0x000fe2000801141b */
[----:B--2---:R-:W-:-:S05]  /*08f0*/  IABS R0, R5 ;  /* 0x0000000500007213 */ /* 0x004fca0000000000 */
[----:B------:R-:W-:-:S04]  /*0900*/  IMAD.MOV.U32 R4, RZ, RZ, R0 ;  /* 0x000000ffff047224 */ /* 0x000fc800078e0000 */
[----:B------:R-:W2:Y:S01]  /*0910*/  I2F.RP R2, R4 ;  /* 0x0000000400027306 */ /* 0x000ea20000209400 */
[----:B---3--:R-:W-:-:S07]  /*0920*/  IABS R6, R6 ;  /* 0x0000000600067213 */ /* 0x008fce0000000000 */
[----:B--2---:R-:W2:Y:S02]  /*0930*/  MUFU.RCP R2, R2 ;  /* 0x0000000200027308 */ /* 0x004ea40000001000 */
[----:B--2---:R-:W-:-:S06]  /*0940*/  VIADD R2, R2, 0xffffffe ;  /* 0x0ffffffe02027836 */ /* 0x004fcc0000000000 */
[----:B------:R-:W2:Y:S02]  /*0950*/  F2I.FTZ.U32.TRUNC.NTZ R3, R2 ;  /* 0x0000000200037305 */ /* 0x000ea4000021f000 */
[----:B--2---:R-:W-:Y:S01]  /*0960*/  IADD3 R0, PT, PT, RZ, -R3, RZ ;  /* 0x80000003ff007210 */ /* 0x004fe20007ffe0ff */
        /* <DEDUP_REMOVED lines=36> */
.L_x_679:
[----:B------:R-:W2:Y:S01]  /*0bb0*/  LDCU.64 UR14, c[0x0][0x3c0] ;  /* 0x00007800ff0e77ac */ /* 0x000ea20008000a00 */
[----:B------:R-:W-:-:S05]  /*0bc0*/  IADD3 R0, PT, PT, R34, UR34, RZ ;  /* 0x0000002222007c10 */ /* 0x000fca000fffe0ff */
[C---:B--2---:R-:W-:Y:S02]  /*0bd0*/  IMAD R4, R0.reuse, UR15, RZ ;  /* 0x0000000f00047c24 */ /* 0x044fe4000f8e02ff */
[----:B------:R-:W-:-:S05]  /*0be0*/  IMAD.WIDE.U32 R2, R0, UR14, RZ ;  /* 0x0000000e00027c25 */ /* 0x000fca000f8e00ff */
[----:B------:R-:W-:Y:S02]  /*0bf0*/  IADD3 R26, PT, PT, R3, R4, RZ ;  /* 0x00000004031a7210 */ /* 0x000fe40007ffe0ff */
[----:B------:R-:W-:Y:S02]  /*0c00*/  MOV R24, R2 ;  /* 0x0000000200187202 */ /* 0x000fe40000000f00 */
.L_x_680:
[----:B------:R-:W2:Y:S01]  /*0c10*/  @!UP0 LDCU.64 UR10, c[0x0][0x588] ;  /* 0x0000b100ff0a87ac */ /* 0x000ea20008000a00 */
[----:B------:R-:W3:Y:S01]  /*0c20*/  @UP0 LDCU.64 UR8, c[0x0][0x590] ;  /* 0x0000b200ff0807ac */ /* 0x000ee20008000a00 */
[----:B------:R-:W4:Y:S01]  /*0c30*/  LDCU UR51, c[0x0][0x3e0] ;  /* 0x00007c00ff3377ac */ /* 0x000f220008000800 */
[----:B------:R-:W4:Y:S01]  /*0c40*/  LDCU UR50, c[0x0][0x44c] ;  /* 0x00008980ff3277ac */ /* 0x000f220008000800 */
[----:B--2---:R-:W-:Y:S02]  /*0c50*/  @!UP0 UIMAD.WIDE.U32 UR46, UR25, UR10, URZ ;  /* 0x0000000a192e82a5 */ /* 0x004fe4000f8e00ff */
[----:B---3--:R-:W-:Y:S02]  /*0c60*/  @UP0 UIMAD.WIDE.U32 UR48, UR12, UR8, URZ ;  /* 0x000000080c3002a5 */ /* 0x008fe4000f8e00ff */
[----:B------:R-:W-:-:S03]  /*0c70*/  @!UP0 UIMAD UR45, UR25, UR11, UR47 ;  /* 0x0000000b192d82a4 */ /* 0x000fc6000f8e022f */
[----:B------:R-:W-:Y:S01]  /*0c80*/  @!UP0 UMOV UR10, UR46 ;  /* 0x0000002e000a8c82 */ /* 0x000fe20008000000 */
[----:B------:R-:W-:Y:S01]  /*0c90*/  @UP0 UIMAD UR45, UR12, UR9, UR49 ;  /* 0x000000090c2d02a4 */ /* 0x000fe2000f8e0231 */
[----:B------:R-:W-:Y:S01]  /*0ca0*/  @UP0 UMOV UR10, UR48 ;  /* 0x00000030000a0c82 */ /* 0x000fe20008000000 */
[----:B----4-:R-:W-:Y:S01]  /*0cb0*/  UIMAD.WIDE UR56, UR51, UR50, URZ ;  /* 0x00000032333872a5 */ /* 0x010fe2000f8e02ff */
[----:B------:R-:W-:Y:S11]  /*0cc0*/  BRA.U UP0, `(.L_x_681) ;  /* 0x0000000100407547 */ /* 0x000ff6000b800000 */
[----:B------:R-:W2:Y:S01]  /*0cd0*/  LDCU UR48, c[0x0][0x444] ;  /* 0x00008880ff3077ac */ /* 0x000ea20008000800 */
[----:B------:R-:W-:Y:S02]  /*0ce0*/  USHF.R.S32.HI UR9, URZ, 0x1f, UR51 ;  /* 0x0000001fff097899 */ /* 0x000fe40008011433 */
[----:B--2---:R-:W-:Y:S02]  /*0cf0*/  USHF.R.S32.HI UR8, URZ, 0x1f, UR48 ;  /* 0x0000001fff087899 */ /* 0x004fe40008011430 */
[----:B------:R-:W-:Y:S02]  /*0d00*/  UIMAD.WIDE.U32 UR48, UR25, UR48, URZ ;  /* 0x00000030193072a5 */ /* 0x000fe4000f8e00ff */
[----:B------:R-:W-:Y:S02]  /*0d10*/  UIMAD UR8, UR8, UR25, URZ ;  /* 0x00000019080872a4 */ /* 0x000fe4000f8e02ff */
[----:B------:R-:W-:Y:S02]  /*0d20*/  UIMAD.WIDE.U32 UR46, UR48, UR51, URZ ;  /* 0x00000033302e72a5 */ /* 0x000fe4000f8e00ff */
[----:B------:R-:W-:-:S02]  /*0d30*/  UIADD3 UR8, UPT, UPT, UR49, UR8, URZ ;  /* 0x0000000831087290 */ /* 0x000fc4000fffe0ff */
[----:B------:R-:W-:Y:S02]  /*0d40*/  UIMAD.WIDE.U32 UR52, UR46, UR50, URZ ;  /* 0x000000322e3472a5 */ /* 0x000fe4000f8e00ff */
[----:B------:R-:W-:-:S04]  /*0d50*/  UIMAD UR8, UR8, UR51, URZ ;  /* 0x00000033080872a4 */ /* 0x000fc8000f8e02ff */
[----:B------:R-:W-:Y:S02]  /*0d60*/  UIMAD UR8, UR9, UR48, UR8 ;  /* 0x00000030090872a4 */ /* 0x000fe4000f8e0208 */
[----:B------:R-:W-:Y:S02]  /*0d70*/  USHF.R.S32.HI UR9, URZ, 0x1f, UR50 ;  /* 0x0000001fff097899 */ /* 0x000fe40008011432 */
[----:B------:R-:W-:-:S04]  /*0d80*/  UIADD3 UR8, UPT, UPT, UR47, UR8, URZ ;  /* 0x000000082f087290 */ /* 0x000fc8000fffe0ff */
[----:B------:R-:W-:-:S04]  /*0d90*/  UIMAD UR8, UR8, UR50, URZ ;  /* 0x00000032080872a4 */ /* 0x000fc8000f8e02ff */
[----:B------:R-:W-:-:S04]  /*0da0*/  UIMAD UR8, UR9, UR46, UR8 ;  /* 0x0000002e090872a4 */ /* 0x000fc8000f8e0208 */
[----:B------:R-:W-:Y:S01]  /*0db0*/  UIADD3 UR46, UPT, UPT, UR53, UR8, URZ ;  /* 0x00000008352e7290 */ /* 0x000fe2000fffe0ff */
[----:B------:R-:W-:Y:S11]  /*0dc0*/  BRA `(.L_x_682) ;  /* 0x00000000000c7947 */ /* 0x000ff60003800000 */
.L_x_681:
[----:B------:R-:W-:Y:S02]  /*0dd0*/  UIMAD.WIDE.U32 UR52, UR56, UR12, URZ ;  /* 0x0000000c383472a5 */ /* 0x000fe4000f8e00ff */
[----:B------:R-:W-:-:S04]  /*0de0*/  UIMAD UR46, UR57, UR12, URZ ;  /* 0x0000000c392e72a4 */ /* 0x000fc8000f8e02ff */
[----:B------:R-:W-:-:S12]  /*0df0*/  UIADD3 UR46, UPT, UPT, UR53, UR46, URZ ;  /* 0x0000002e352e7290 */ /* 0x000fd8000fffe0ff */
.L_x_682:
[----:B------:R-:W2:Y:S01]  /*0e00*/  LDCU.U8 UR8, c[0x0][0x548] ;  /* 0x0000a900ff0877ac */ /* 0x000ea20008000000 */
[----:B------:R-:W-:Y:S01]  /*0e10*/  UMOV UR25, UR20 ;  /* 0x0000001400197c82 */ /* 0x000fe20008000000 */
[----:B------:R-:W3:Y:S01]  /*0e20*/  LDCU.U8 UR49, c[0x0][0x5f0] ;  /* 0x0000be00ff3177ac */ /* 0x000ee20008000000 */
[----:B------:R-:W-:Y:S02]  /*0e30*/  USHF.L.U32 UR53, UR25, 0x7, URZ ;  /* 0x0000000719357899 */ /* 0x000fe400080006ff */
[----:B------:R-:W-:Y:S02]  /*0e40*/  UIMAD UR11, UR24, UR50, URZ ;  /* 0x00000032180b72a4 */ /* 0x000fe4000f8e02ff */
[----:B------:R-:W-:-:S04]  /*0e50*/  USEL UR9, UR53, URZ, UP6 ;  /* 0x000000ff35097287 */ /* 0x000fc8000b000000 */
[----:B------:R-:W-:Y:S02]  /*0e60*/  UIADD3 UR9, UP0, UPT, UR41, UR9, URZ ;  /* 0x0000000929097290 */ /* 0x000fe4000ff1e0ff */
[----:B--2---:R-:W-:Y:S02]  /*0e70*/  UISETP.NE.AND UP1, UPT, UR8, URZ, UPT ;  /* 0x000000ff0800728c */ /* 0x004fe4000bf25270 */
[----:B------:R-:W-:Y:S02]  /*0e80*/  UIADD3.X UR43, UPT, UPT, URZ, UR42, URZ, UP0, !UPT ;  /* 0x0000002aff2b7290 */ /* 0x000fe400087fe4ff */
[----:B------:R-:W-:Y:S02]  /*0e90*/  UIMAD.WIDE.U32 UR54, UR9, UR56, URZ ;  /* 0x00000038093672a5 */ /* 0x000fe4000f8e00ff */
[----:B------:R-:W-:-:S04]  /*0ea0*/  UIMAD UR43, UR43, UR56, URZ ;  /* 0x000000382b2b72a4 */ /* 0x000fc8000f8e02ff */
[----:B------:R-:W-:-:S04]  /*0eb0*/  UIMAD UR43, UR57, UR9, UR43 ;  /* 0x00000009392b72a4 */ /* 0x000fc8000f8e022b */
[----:B------:R-:W-:Y:S01]  /*0ec0*/  UIADD3 UR43, UPT, UPT, UR55, UR43, URZ ;  /* 0x0000002b372b7290 */ /* 0x000fe2000fffe0ff */
[----:B---3--:R-:W-:Y:S11]  /*0ed0*/  BRA.U !UP1, `(.L_x_683) ;  /* 0x00000001091c7547 */ /* 0x008ff6000b800000 */
[----:B------:R-:W2:Y:S01]  /*0ee0*/  LDCU UR8, c[0x0][0x434] ;  /* 0x00008680ff0877ac */ /* 0x000ea20008000800 */
[----:B------:R-:W3:Y:S01]  /*0ef0*/  LDCU UR47, c[0x0][0x454] ;  /* 0x00008a80ff2f77ac */ /* 0x000ee20008000800 */
[----:B------:R-:W-:Y:S02]  /*0f00*/  UISETP.NE.AND UP0, UPT, UR12, -0x1, UPT ;  /* 0xffffffff0c00788c */ /* 0x000fe4000bf05270 */
[----:B--2---:R-:W-:-:S04]  /*0f10*/  UIMAD UR8, UR25, UR8, URZ ;  /* 0x00000008190872a4 */ /* 0x004fc8000f8e02ff */
[----:B------:R-:W-:-:S04]  /*0f20*/  USEL UR8, UR8, UR12, !UP0 ;  /* 0x0000000c08087287 */ /* 0x000fc8000c000000 */
[----:B---3--:R-:W-:Y:S01]  /*0f30*/  UIMAD UR47, UR24, UR47, UR8 ;  /* 0x0000002f182f72a4 */ /* 0x008fe2000f8e0208 */
[----:B------:R-:W-:Y:S05]  /*0f40*/  BRA `(.L_x_684) ;  /* 0x00000000000c7947 */ /* 0x000fea0003800000 */
.L_x_683:
[----:B------:R-:W2:Y:S01]  /*0f50*/  LDCU UR47, c[0x0][0x434] ;  /* 0x00008680ff2f77ac */ /* 0x000ea20008000800 */
[----:B------:R-:W-:-:S04]  /*0f60*/  UIMAD UR8, UR25, UR51, UR24 ;  /* 0x00000033190872a4 */ /* 0x000fc8000f8e0218 */
[----:B--2---:R-:W-:Y:S02]  /*0f70*/  UIMAD UR47, UR8, UR47, URZ ;  /* 0x0000002f082f72a4 */ /* 0x004fe4000f8e02ff */
.L_x_684:
[----:B------:R-:W-:Y:S01]  /*0f80*/  UIADD3 UR39, UPT, UPT, UR5, -0x1, URZ ;  /* 0xffffffff05277890 */ /* 0x000fe2000fffe0ff */
[----:B------:R-:W-:Y:S09]  /*0f90*/  BRA.U !UP1, `(.L_x_685) ;  /* 0x0000000109247547 */ /* 0x000ff2000b800000 */
[----:B------:R-:W2:Y:S01]  /*0fa0*/  LDCU UR8, c[0x0][0x444] ;  /* 0x00008880ff0877ac */ /* 0x000ea20008000800 */
[----:B------:R-:W3:Y:S01]  /*0fb0*/  LDCU UR48, c[0x0][0x430] ;  /* 0x00008600ff3077ac */ /* 0x000ee20008000800 */
[----:B------:R-:W3:Y:S01]  /*0fc0*/  LDCU UR9, c[0x0][0x454] ;  /* 0x00008a80ff0977ac */ /* 0x000ee20008000800 */
[----:B------:R-:W-:-:S11]  /*0fd0*/  UISETP.NE.AND UP0, UPT, UR12, -0x1, UPT ;  /* 0xffffffff0c00788c */ /* 0x000fd6000bf05270 */
[----:B--2---:R-:W-:Y:S02]  /*0fe0*/  @!UP0 UIMAD UR12, UR25, UR8, URZ ;  /* 0x00000008190c82a4 */ /* 0x004fe4000f8e02ff */
[----:B---3--:R-:W-:Y:S02]  /*0ff0*/  ULEA UR48, UR48, UR9, 0x7 ;  /* 0x0000000930307291 */ /* 0x008fe4000f8e38ff */
[----:B------:R-:W-:-:S04]  /*1000*/  UIADD3 UR12, UPT, UPT, UR53, UR12, URZ ;  /* 0x0000000c350c7290 */ /* 0x000fc8000fffe0ff */
[----:B------:R-:W-:Y:S01]  /*1010*/  UIMAD UR48, UR48, UR24, UR12 ;  /* 0x00000018303072a4 */ /* 0x000fe2000f8e020c */
[----:B------:R-:W-:Y:S11]  /*1020*/  BRA `(.L_x_686) ;  /* 0x00000000000c7947 */ /* 0x000ff60003800000 */
.L_x_685:
[----:B------:R-:W2:Y:S01]  /*1030*/  LDCU UR48, c[0x0][0x444] ;  /* 0x00008880ff3077ac */ /* 0x000ea20008000800 */
[----:B------:R-:W-:-:S04]  /*1040*/  UIMAD UR8, UR25, UR51, UR24 ;  /* 0x00000033190872a4 */ /* 0x000fc8000f8e0218 */
[----:B--2---:R-:W-:-:S12]  /*1050*/  UIMAD UR48, UR8, UR48, URZ ;  /* 0x00000030083072a4 */ /* 0x004fd8000f8e02ff */
.L_x_686:
[----:B------:R-:W2:Y:S01]  /*1060*/  S2R R32, SR_TID.X ;  /* 0x0000000000207919 */ /* 0x000ea20000002100 */
[----:B------:R-:W3:Y:S01]  /*1070*/  LDC.64 R16, c[0x0][0x3b0] ;  /* 0x0000ec00ff107b82 */ /* 0x000ee20000000a00 */
[----:B------:R-:W4:Y:S01]  /*1080*/  LDCU.64 UR8, c[0x0][0x3c8] ;  /* 0x00007900ff0877ac */ /* 0x000f220008000a00 */
[----:B------:R-:W-:Y:S01]  /*1090*/  IMAD.MOV.U32 R11, RZ, RZ, RZ ;  /* 0x000000ffff0b7224 */ /* 0x000fe200078e00ff */
[----:B------:R-:W-:Y:S01]  /*10a0*/  ISETP.NE.AND P3, PT, RZ, UR49, PT ;  /* 0x00000031ff007c0c */ /* 0x000fe2000bf65270 */
[----:B------:R-:W-:Y:S01]  /*10b0*/  BSSY.RECONVERGENT B1, `(.L_x_676) ;  /* 0x00009f3000017945 */ /* 0x000fe20003800200 */
[----:B------:R-:W-:Y:S02]  /*10c0*/  UIMAD UR50, UR51, UR50, URZ ;  /* 0x00000032333272a4 */ /* 0x000fe4000f8e02ff */
[----:B------:R-:W-:Y:S01]  /*10d0*/  UIADD3 UR52, UP1, UP0, UR54, UR52, UR11 ;  /* 0x0000003436347290 */ /* 0x000fe2000f83e00b */
[----:B------:R-:W5:Y:S01]  /*10e0*/  LDC.64 R12, c[0x0][0x590] ;  /* 0x00016400ff0c7b82 */ /* 0x000f620000000a00 */
[----:B------:R-:W-:-:S02]  /*10f0*/  ULEA UR48, UR39, UR48, 0x7 ;  /* 0x0000003027307291 */ /* 0x000fc4000f8e38ff */
[----:B------:R-:W-:-:S05]  /*1100*/  ULEA UR47, UR39, UR47, 0x7 ;  /* 0x0000002f272f7291 */ /* 0x000fca000f8e38ff */
[----:B------:R-:W1:Y:S01]  /*1110*/  LDC.64 R18, c[0x0][0x5f8] ;  /* 0x00017e00ff127b82 */ /* 0x000e620000000a00 */
[----:B---3--:R-:W-:-:S07]  /*1120*/  IMAD R0, R16, UR42, RZ ;  /* 0x0000002a10007c24 */ /* 0x008fce000f8e02ff */
[----:B------:R-:W3:Y:S01]  /*1130*/  LDC.64 R20, c[0x0][0x598] ;  /* 0x00016600ff147b82 */ /* 0x000ee20000000a00 */
[----:B------:R-:W-:Y:S02]  /*1140*/  IMAD R0, R17, UR41, R0 ;  /* 0x0000002911007c24 */ /* 0x000fe4000f8e0200 */
[C---:B--2---:R-:W-:Y:S01]  /*1150*/  IMAD.SHL.U32 R33, R32.reuse, 0x8, RZ ;  /* 0x0000000820217824 */ /* 0x044fe200078e00ff */
        /* <DEDUP_REMOVED lines=8> */
[----:B-1----:R-:W-:Y:S01]  /*11e0*/  IMAD.WIDE.U32 R4, R18, UR22, RZ ;  /* 0x0000001612047c25 */ /* 0x002fe2000f8e00ff */
[----:B------:R-:W-:Y:S01]  /*11f0*/  IADD3 R2, P0, PT, R2, UR44, RZ ;  /* 0x0000002c02027c10 */ /* 0x000fe2000ff1e0ff */
[----:B------:R-:W-:Y:S02]  /*1200*/  USHF.R.S32.HI UR44, URZ, 0x1f, UR11 ;  /* 0x0000001fff2c7899 */ /* 0x000fe4000801140b */
[----:B------:R-:W-:Y:S01]  /*1210*/  IMAD R5, R19, UR22, R5 ;  /* 0x0000001613057c24 */ /* 0x000fe2000f8e0205 */
[----:B------:R-:W-:Y:S01]  /*1220*/  IADD3.X R3, PT, PT, R3, UR13, R0, P0, !PT ;  /* 0x0000000d03037c10 */ /* 0x000fe200087fe400 */
[----:B----4-:R-:W-:Y:S01]  /*1230*/  IMAD.U32 R0, RZ, RZ, UR8 ;  /* 0x00000008ff007e24 */ /* 0x010fe2000f8e00ff */
[----:B------:R-:W-:Y:S01]  /*1240*/  IADD3 R6, P0, PT, R10, UR10, RZ ;  /* 0x0000000a0a067c10 */ /* 0x000fe2000ff1e0ff */
[----:B------:R-:W1:Y:S01]  /*1250*/  LDCU.64 UR12, c[0x0][0x380] ;  /* 0x00007000ff0c77ac */ /* 0x000e620008000a00 */
[----:B------:R-:W-:Y:S01]  /*1260*/  SEL R4, R4, RZ, P3 ;  /* 0x000000ff04047207 */ /* 0x000fe20001800000 */
[----:B------:R-:W-:Y:S01]  /*1270*/  IMAD.WIDE.U32 R2, R0, UR24, R2 ;  /* 0x0000001800027c25 */ /* 0x000fe2000f8e0002 */
[----:B------:R-:W-:Y:S01]  /*1280*/  MOV R0, UR9 ;  /* 0x0000000900007c02 */ /* 0x000fe20008000f00 */
[----:B------:R-:W2:Y:S01]  /*1290*/  LDCU.64 UR10, c[0x0][0x550] ;  /* 0x0000aa00ff0a77ac */ /* 0x000ea20008000a00 */
[----:B------:R-:W-:Y:S01]  /*12a0*/  IADD3 R19, P2, PT, R28, 0x60, RZ ;  /* 0x000000601c137810 */ /* 0x000fe20007f5e0ff */
[----:B------:R-:W-:-:S02]  /*12b0*/  IMAD.X R7, RZ, RZ, UR45, P0 ;  /* 0x0000002dff077e24 */ /* 0x000fc400080e06ff */
[----:B------:R-:W-:Y:S01]  /*12c0*/  IMAD R9, R0, UR24, R3 ;  /* 0x0000001800097c24 */ /* 0x000fe2000f8e0203 */
[----:B------:R-:W4:Y:S01]  /*12d0*/  LDCU.64 UR8, c[0x0][0x570] ;  /* 0x0000ae00ff0877ac */ /* 0x000f220008000a00 */
[C---:B-----5:R-:W-:Y:S02]  /*12e0*/  IMAD R0, R12.reuse, UR42, RZ ;  /* 0x0000002a0c007c24 */ /* 0x060fe4000f8e02ff */
[----:B------:R-:W-:Y:S01]  /*12f0*/  IMAD.MOV.U32 R8, RZ, RZ, R2 ;  /* 0x000000ffff087224 */ /* 0x000fe200078e0002 */
[----:B------:R-:W-:Y:S01]  /*1300*/  UIADD3.X UR43, UPT, UPT, UR43, UR46, UR44, UP1, UP0 ;  /* 0x0000002e2b2b7290 */ /* 0x000fe20008fe042c */
[----:B------:R-:W-:Y:S01]  /*1310*/  IMAD R0, R13, UR41, R0 ;  /* 0x000000290d007c24 */ /* 0x000fe2000f8e0200 */
[----:B------:R-:W5:Y:S01]  /*1320*/  LDCU.64 UR44, c[0x0][0x5e8] ;  /* 0x0000bd00ff2c77ac */ /* 0x000f620008000a00 */
[----:B------:R-:W-:Y:S01]  /*1330*/  IMAD.WIDE.U32 R2, R12, UR41, R6 ;  /* 0x000000290c027c25 */ /* 0x000fe2000f8e0006 */
[----:B------:R-:W-:Y:S02]  /*1340*/  IADD3 R7, P1, P0, R14, UR52, R4 ;  /* 0x000000340e077c10 */ /* 0x000fe4000f83e004 */
[----:B------:R-:W-:Y:S01]  /*1350*/  SHF.R.S32.HI R14, RZ, 0x1f, R14 ;  /* 0x0000001fff0e7819 */ /* 0x000fe2000001140e */
[----:B------:R-:W-:Y:S01]  /*1360*/  UISETP.GT.AND UP0, UPT, UR35, URZ, UPT ;  /* 0x000000ff2300728c */ /* 0x000fe2000bf04270 */
[----:B------:R-:W-:Y:S01]  /*1370*/  IADD3 R3, PT, PT, R3, R0, RZ ;  /* 0x0000000003037210 */ /* 0x000fe20007ffe0ff */
[C---:B------:R-:W-:Y:S01]  /*1380*/  VIADD R31, R28.reuse, 0x60 ;  /* 0x000000601c1f7836 */ /* 0x040fe20000000000 */
[----:B------:R-:W-:Y:S01]  /*1390*/  SEL R0, R5, RZ, P3 ;  /* 0x000000ff05007207 */ /* 0x000fe20001800000 */
[----:B------:R-:W-:-:S03]  /*13a0*/  IMAD.WIDE.U32 R4, R28, R16, R8 ;  /* 0x000000101c047225 */ /* 0x000fc600078e0008 */
[----:B------:R-:W-:Y:S01]  /*13b0*/  IADD3.X R14, PT, PT, R14, UR43, R0, P1, P0 ;  /* 0x0000002b0e0e7c10 */ /* 0x000fe20008fe0400 */
[----:B---3--:R-:W-:Y:S01]  /*13c0*/  IMAD.WIDE.U32 R2, R20, UR24, R2 ;  /* 0x0000001814027c25 */ /* 0x008fe2000f8e0002 */
[----:B-1----:R-:W-:Y:S01]  /*13d0*/  LEA R242, P1, R4, UR12, 0x1 ;  /* 0x0000000c04f27c11 */ /* 0x002fe2000f8208ff */
[----:B------:R-:W1:Y:S02]  /*13e0*/  LDCU.64 UR42, c[0x0][0x420] ;  /* 0x00008400ff2a77ac */ /* 0x000e640008000a00 */
[----:B------:R-:W-:Y:S02]  /*13f0*/  IMAD R3, R21, UR24, R3 ;  /* 0x0000001815037c24 */ /* 0x000fe4000f8e0203 */
[----:B------:R-:W-:Y:S01]  /*1400*/  IMAD R6, R28, R17, R5 ;  /* 0x000000111c067224 */ /* 0x000fe200078e0205 */
[----:B------:R-:W-:Y:S01]  /*1410*/  IADD3 R5, P0, PT, R7, UR50, RZ ;  /* 0x0000003207057c10 */ /* 0x000fe2000ff1e0ff */
[----:B------:R-:W-:Y:S01]  /*1420*/  IMAD.U32 R0, RZ, RZ, UR50 ;  /* 0x00000032ff007e24 */ /* 0x000fe2000f8e00ff */
[----:B------:R-:W-:Y:S01]  /*1430*/  SHF.L.U64.HI R7, R16, 0x5, R17 ;  /* 0x0000000510077819 */ /* 0x000fe20000010211 */
[----:B------:R-:W-:Y:S01]  /*1440*/  IMAD.WIDE.U32 R2, R28, R12, R2 ;  /* 0x0000000c1c027225 */ /* 0x000fe200078e0002 */
[----:B------:R-:W-:Y:S01]  /*1450*/  LEA.HI.X R241, R4, UR13, R6, 0x1, P1 ;  /* 0x0000000d04f17c11 */ /* 0x000fe200088f0c06 */
[----:B-----5:R-:W-:Y:S01]  /*1460*/  UIMAD.WIDE UR12, UR48, 0x4, UR44 ;  /* 0x00000004300c78a5 */ /* 0x020fe2000f8e022c */
[----:B------:R-:W-:Y:S01]  /*1470*/  LEA.HI.X.SX32 R4, R0, R14, 0x1, P0 ;  /* 0x0000000e00047211 */ /* 0x000fe200000f0eff */
[----:B------:R-:W-:Y:S01]  /*1480*/  IMAD R0, R28, R13, R3 ;  /* 0x0000000d1c007224 */ /* 0x000fe200078e0203 */
[----:B--2---:R-:W-:Y:S01]  /*1490*/  LEA R240, P1, R2, UR10, 0x1 ;  /* 0x0000000a02f07c11 */ /* 0x004fe2000f8208ff */
[----:B------:R-:W-:Y:S01]  /*14a0*/  IMAD.SHL.U32 R6, R16, 0x20, RZ ;  /* 0x0000002010067824 */ /* 0x000fe200078e00ff */
[C---:B----4-:R-:W-:Y:S01]  /*14b0*/  LEA R224, P0, R5.reuse, UR8, 0x2 ;  /* 0x0000000805e07c11 */ /* 0x050fe2000f8010ff */
[----:B------:R-:W-:Y:S01]  /*14c0*/  VIADD R30, R28, 0x40 ;  /* 0x000000401c1e7836 */ /* 0x000fe20000000000 */
[----:B------:R-:W-:Y:S01]  /*14d0*/  LEA.HI.X R239, R2, UR11, R0, 0x1, P1 ;  /* 0x0000000b02ef7c11 */ /* 0x000fe200088f0c00 */
[----:B------:R-:W-:Y:S01]  /*14e0*/  IMAD.X R25, RZ, RZ, RZ, P2 ;  /* 0x000000ffff197224 */ /* 0x000fe200010e06ff */
[----:B------:R-:W-:Y:S01]  /*14f0*/  LEA.HI.X R225, R5, UR9, R4, 0x2, P0 ;  /* 0x0000000905e17c11 */ /* 0x000fe200080f1404 */
[----:B-1----:R-:W-:Y:S01]  /*1500*/  UIMAD.WIDE UR44, UR47, 0x4, UR42 ;  /* 0x000000042f2c78a5 */ /* 0x002fe2000f8e022a */
[----:B------:R-:W-:-:S02]  /*1510*/  IADD3 R14, P1, PT, R28, 0x20, RZ ;  /* 0x000000201c0e7810 */ /* 0x000fc40007f3e0ff */
[----:B------:R-:W-:Y:S01]  /*1520*/  IADD3 R18, P0, PT, R28, 0x40, RZ ;  /* 0x000000401c127810 */ /* 0x000fe20007f1e0ff */
[----:B------:R-:W-:Y:S01]  /*1530*/  UMOV UR42, UR12 ;  /* 0x0000000c002a7c82 */ /* 0x000fe20008000000 */
[C---:B------:R-:W-:Y:S01]  /*1540*/  SHF.L.U64.HI R5, R12.reuse, 0x5, R13 ;  /* 0x000000050c057819 */ /* 0x040fe2000001020d */
[----:B------:R-:W-:Y:S01]  /*1550*/  IMAD.X R20, RZ, RZ, RZ, P1 ;  /* 0x000000ffff147224 */ /* 0x000fe200008e06ff */
[----:B------:R-:W-:Y:S02]  /*1560*/  SHF.L.U32 R4, R12, 0x5, RZ ;  /* 0x000000050c047819 */ /* 0x000fe400000006ff */
        /* <DEDUP_REMOVED lines=19> */
.L_x_688:
[----:B------:R-:W1:Y:S01]  /*16a0*/  LDCU.64 UR12, c[0x0][0x5c0] ;  /* 0x0000b800ff0c77ac */ /* 0x000e620008000a00 */
[----:B------:R-:W-:-:S05]  /*16b0*/  IADD3 R0, PT, PT, R34, UR34, RZ ;  /* 0x0000002222007c10 */ /* 0x000fca000fffe0ff */
[C---:B-1----:R-:W-:Y:S02]  /*16c0*/  IMAD R4, R0.reuse, UR13, RZ ;  /* 0x0000000d00047c24 */ /* 0x042fe4000f8e02ff */
[----:B------:R-:W-:-:S05]  /*16d0*/  IMAD.WIDE.U32 R2, R0, UR12, RZ ;  /* 0x0000000c00027c25 */ /* 0x000fca000f8e00ff */
[----:B------:R-:W-:Y:S02]  /*16e0*/  IADD3 R6, PT, PT, R3, R4, RZ ;  /* 0x0000000403067210 */ /* 0x000fe40007ffe0ff */
[----:B------:R-:W-:Y:S02]  /*16f0*/  MOV R5, R2 ;  /* 0x0000000200057202 */ /* 0x000fe40000000f00 */
.L_x_689:
        /* <DEDUP_REMOVED lines=17> */
.L_x_690:
[----:B------:R-:W1:Y:S01]  /*1810*/  LDCU.64 UR10, c[0x0][0x5c8] ;  /* 0x0000b900ff0a77ac */ /* 0x000e620008000a00 */
[----:B------:R-:W-:-:S05]  /*1820*/  IADD3 R0, PT, PT, R34, UR34, RZ ;  /* 0x0000002222007c10 */ /* 0x000fca000fffe0ff */
[C---:B-1----:R-:W-:Y:S02]  /*1830*/  IMAD R4, R0.reuse, UR11, RZ ;  /* 0x0000000b00047c24 */ /* 0x042fe4000f8e02ff */
[----:B------:R-:W-:-:S05]  /*1840*/  IMAD.WIDE.U32 R2, R0, UR10, RZ ;  /* 0x0000000a00027c25 */ /* 0x000fca000f8e00ff */
[----:B------:R-:W-:Y:S02]  /*1850*/  IADD3 R13, PT, PT, R3, R4, RZ ;  /* 0x00000004030d7210 */ /* 0x000fe40007ffe0ff */
[----:B------:R-:W-:-:S07]  /*1860*/  MOV R12, R2 ;  /* 0x00000002000c7202 */ /* 0x000fce0000000f00 */
.L_x_691:
[----:B------:R-:W1:Y:S01]  /*1870*/  LDCU UR5, c[0x0][0x440] ;  /* 0x00008800ff0577ac */ /* 0x000e620008000800 */
[----:B------:R-:W-:Y:S01]  /*1880*/  IMAD.U32 R2, RZ, RZ, UR12 ;  /* 0x0000000cff027e24 */ /* 0x000fe2000f8e00ff */
[----:B------:R-:W-:Y:S01]  /*1890*/  BSSY.RECONVERGENT B0, `(.L_x_692) ;  /* 0x0000023000007945 */ /* 0x000fe20003800200 */
[----:B------:R-:W-:Y:S02]  /*18a0*/  UIADD3 UR33, UPT, UPT, -UR27, UR33, URZ ;  /* 0x000000211b217290 */ /* 0x000fe4000fffe1ff */
[----:B------:R-:W-:Y:S01]  /*18b0*/  IMAD.WIDE.U32 R2, R2, UR27, R10 ;  /* 0x0000001b02027c25 */ /* 0x000fe2000f8e000a */
[----:B------:R-:W2:Y:S02]  /*18c0*/  LDCU.64 UR8, c[0x0][0x5d8] ;  /* 0x0000bb00ff0877ac */ /* 0x000ea40008000a00 */
[----:B------:R-:W-:Y:S02]  /*18d0*/  IADD3 R2, P1, PT, R5, R2, RZ ;  /* 0x0000000205027210 */ /* 0x000fe40007f3e0ff */
[----:B-1----:R-:W-:Y:S01]  /*18e0*/  ISETP.GE.AND P0, PT, R10, UR5, PT ;  /* 0x000000050a007c0c */ /* 0x002fe2000bf06270 */
[----:B------:R-:W-:-:S03]  /*18f0*/  UIMAD UR5, UR40, UR12, URZ ;  /* 0x0000000c280572a4 */ /* 0x000fc6000f8e02ff */
[----:B------:R-:W-:Y:S01]  /*1900*/  ISETP.GE.OR P3, PT, R28, UR33, P0 ;  /* 0x000000211c007c0c */ /* 0x000fe20008766670 */
[----:B------:R-:W-:Y:S01]  /*1910*/  UIMAD UR5, UR27, UR13, UR5 ;  /* 0x0000000d1b0572a4 */ /* 0x000fe2000f8e0205 */
[----:B--2---:R-:W-:Y:S01]  /*1920*/  IMAD.U32 R0, RZ, RZ, UR8 ;  /* 0x00000008ff007e24 */ /* 0x004fe2000f8e00ff */
[----:B------:R-:W-:-:S04]  /*1930*/  ISETP.GE.OR P2, PT, R29, UR33, P0 ;  /* 0x000000211d007c0c */ /* 0x000fc80008746670 */
[----:B------:R-:W-:Y:S01]  /*1940*/  IADD3.X R3, PT, PT, R6, UR5, R3, P1, !PT ;  /* 0x0000000506037c10 */ /* 0x000fe20008ffe403 */
[----:B------:R-:W-:Y:S01]  /*1950*/  IMAD.U32 R6, RZ, RZ, UR9 ;  /* 0x00000009ff067e24 */ /* 0x000fe2000f8e00ff */
[----:B------:R-:W-:Y:S02]  /*1960*/  ISETP.GE.OR P1, PT, R30, UR33, P0 ;  /* 0x000000211e007c0c */ /* 0x000fe40008726670 */
[----:B------:R-:W-:Y:S01]  /*1970*/  ISETP.GE.OR P0, PT, R31, UR33, P0 ;  /* 0x000000211f007c0c */ /* 0x000fe20008706670 */
[----:B------:R-:W-:Y:S01]  /*1980*/  IMAD.WIDE.U32 R8, R0, UR24, R2 ;  /* 0x0000001800087c25 */ /* 0x000fe2000f8e0002 */
[----:B------:R-:W1:Y:S03]  /*1990*/  @!P3 LDC.64 R4, c[0x0][0x560] ;  /* 0x00015800ff04bb82 */ /* 0x000e660000000a00 */
[----:B------:R-:W-:Y:S02]  /*19a0*/  IMAD R7, R6, UR24, R9 ;  /* 0x0000001806077c24 */ /* 0x000fe4000f8e0209 */
[----:B------:R-:W-:-:S04]  /*19b0*/  @!P3 IMAD.MOV.U32 R6, RZ, RZ, R8 ;  /* 0x000000ffff06b224 */ /* 0x000fc800078e0008 */
        /* <DEDUP_REMOVED lines=16> */
.L_x_693:
[----:B------:R-:W-:Y:S05]  /*1ac0*/  BSYNC.RECONVERGENT B0 ;  /* 0x0000000000007941 */ /* 0x000fea0003800200 */
.L_x_692:
        /* <DEDUP_REMOVED lines=12> */
.L_x_695:
[----:B------:R-:W-:Y:S05]  /*1b90*/  BSYNC.RECONVERGENT B0 ;  /* 0x0000000000007941 */ /* 0x000fea0003800200 */
.L_x_694:
        /* <DEDUP_REMOVED lines=12> */
.L_x_697:
[----:B------:R-:W-:Y:S05]  /*1c60*/  BSYNC.RECONVERGENT B0 ;  /* 0x0000000000007941 */ /* 0x000fea0003800200 */
.L_x_696:
        /* <DEDUP_REMOVED lines=30> */
.L_x_699:
[----:B------:R-:W-:Y:S05]  /*1e50*/  BSYNC.RECONVERGENT B0 ;  /* 0x0000000000007941 */ /* 0x000fea0003800200 */
.L_x_698:
        /* <DEDUP_REMOVED lines=12> */
.L_x_701:
[----:B------:R-:W-:Y:S05]  /*1f20*/  BSYNC.RECONVERGENT B0 ;  /* 0x0000000000007941 */ /* 0x000fea0003800200 */
.L_x_700:
        /* <DEDUP_REMOVED lines=12> */
.L_x_687:
        /* <DEDUP_REMOVED lines=22> */
.L_x_705:
[----:B------:R3:W-:Y:S01]  /*2150*/  STS.128 [R8+0x8000], RZ ;  /* 0x008000ff08007388 */ /* 0x0007e20000000c00 */
[----:B------:R-:W-:Y:S05]  /*2160*/  BRA `(.L_x_706) ;  /* 0x0000000000047947 */ /* 0x000fea0003800000 */
.L_x_704:
[----:B------:R1:W-:Y:S02]  /*2170*/  STS.128 [R8+0x8000], RZ ;  /* 0x008000ff08007388 */ /* 0x0003e40000000c00 */
.L_x_706:
[----:B------:R-:W-:Y:S05]  /*2180*/  BSYNC.RECONVERGENT B0 ;  /* 0x0000000000007941 */ /* 0x000fea0003800200 */
.L_x_703:
        /* <DEDUP_REMOVED lines=16> */
.L_x_708:
[----:B------:R-:W-:Y:S05]  /*2290*/  BSYNC.RECONVERGENT B0 ;  /* 0x0000000000007941 */ /* 0x000fea0003800200 */
.L_x_707:
        /* <DEDUP_REMOVED lines=13> */
.L_x_710:
[----:B------:R-:W-:Y:S05]  /*2370*/  BSYNC.RECONVERGENT B0 ;  /* 0x0000000000007941 */ /* 0x000fea0003800200 */
.L_x_709:
        /* <DEDUP_REMOVED lines=13> */
.L_x_712:
[----:B------:R-:W-:Y:S05]  /*2450*/  BSYNC.RECONVERGENT B0 ;  /* 0x0000000000007941 */ /* 0x000fea0003800200 */
.L_x_711:
        /* <DEDUP_REMOVED lines=13> */
.L_x_715:
[----:B------:R1:W-:Y:S01]  /*2530*/  STS.128 [R189], RZ ;  /* 0x000000ffbd007388 */ /* 0x0003e20000000c00 */
[----:B------:R-:W-:Y:S05]  /*2540*/  BRA `(.L_x_716) ;  /* 0x0000000000047947 */ /* 0x000fea0003800000 */
.L_x_714:
[----:B------:R1:W-:Y:S02]  /*2550*/  STS.128 [R189], RZ ;  /* 0x000000ffbd007388 */ /* 0x0003e40000000c00 */
.L_x_716:
[----:B------:R-:W-:Y:S05]  /*2560*/  BSYNC.RECONVERGENT B0 ;  /* 0x0000000000007941 */ /* 0x000fea0003800200 */
.L_x_713:
        /* <DEDUP_REMOVED lines=34> */
.L_x_718:
[----:B------:R-:W-:Y:S05]  /*2790*/  BSYNC.RECONVERGENT B0 ;  /* 0x0000000000007941 */ /* 0x000fea0003800200 */
.L_x_717:
        /* <DEDUP_REMOVED lines=13> */
.L_x_720:
[----:B------:R-:W-:Y:S05]  /*2870*/  BSYNC.RECONVERGENT B0 ;  /* 0x0000000000007941 */ /* 0x000fea0003800200 */
.L_x_719:
        /* <DEDUP_REMOVED lines=13> */
.L_x_722:
[----:B------:R-:W-:Y:S05]  /*2950*/  BSYNC.RECONVERGENT B0 ;  /* 0x0000000000007941 */ /* 0x000fea0003800200 */
.L_x_721:
        /* <DEDUP_REMOVED lines=30> */
.L_x_725:
[----:B------:R2:W-:Y:S01]  /*2b40*/  STS.128 [R8+0xc000], RZ ;  /* 0x00c000ff08007388 */ /* 0x0005e20000000c00 */
[----:B------:R-:W-:Y:S05]  /*2b50*/  BRA `(.L_x_726) ;  /* 0x0000000000047947 */ /* 0x000fea0003800000 */
.L_x_724:
[----:B------:R3:W-:Y:S02]  /*2b60*/  STS.128 [R8+0xc000], RZ ;  /* 0x00c000ff08007388 */ /* 0x0007e40000000c00 */
.L_x_726:
[----:B------:R-:W-:Y:S05]  /*2b70*/  BSYNC.RECONVERGENT B0 ;  /* 0x0000000000007941 */ /* 0x000fea0003800200 */
.L_x_723:
        /* <DEDUP_REMOVED lines=23> */
.L_x_728:
[----:B------:R-:W-:Y:S05]  /*2cf0*/  BSYNC.RECONVERGENT B0 ;  /* 0x0000000000007941 */ /* 0x000fea0003800200 */
.L_x_727:
        /* <DEDUP_REMOVED lines=20> */
.L_x_730:
[----:B------:R-:W-:Y:S05]  /*2e40*/  BSYNC.RECONVERGENT B0 ;  /* 0x0000000000007941 */ /* 0x000fea0003800200 */
.L_x_729:
        /* <DEDUP_REMOVED lines=20> */
.L_x_732:
[----:B------:R-:W-:Y:S05]  /*2f90*/  BSYNC.RECONVERGENT B0 ;  /* 0x0000000000007941 */ /* 0x000fea0003800200 */
.L_x_731:
        /* <DEDUP_REMOVED lines=28> */
.L_x_735:
[----:B------:R3:W-:Y:S01]  /*3160*/  STS.128 [R8+0x10000], RZ ;  /* 0x010000ff08007388 */ /* 0x0007e20000000c00 */
[----:B------:R-:W-:Y:S05]  /*3170*/  BRA `(.L_x_736) ;  /* 0x0000000000047947 */ /* 0x000fea0003800000 */
.L_x_734:
[----:B------:R1:W-:Y:S02]  /*3180*/  STS.128 [R8+0x10000], RZ ;  /* 0x010000ff08007388 */ /* 0x0003e40000000c00 */
.L_x_736:
[----:B------:R-:W-:Y:S05]  /*3190*/  BSYNC.RECONVERGENT B0 ;  /* 0x0000000000007941 */ /* 0x000fea0003800200 */
.L_x_733:
        /* <DEDUP_REMOVED lines=20> */
.L_x_738:
[----:B------:R-:W-:Y:S05]  /*32e0*/  BSYNC.RECONVERGENT B0 ;  /* 0x0000000000007941 */ /* 0x000fea0003800200 */
.L_x_737:
        /* <DEDUP_REMOVED lines=20> */
.L_x_740:
[----:B------:R-:W-:Y:S05]  /*3430*/  BSYNC.RECONVERGENT B0 ;  /* 0x0000000000007941 */ /* 0x000fea0003800200 */
.L_x_739:
        /* <DEDUP_REMOVED lines=20> */
.L_x_742:
[----:B------:R-:W-:Y:S05]  /*3580*/  BSYNC.RECONVERGENT B0 ;  /* 0x0000000000007941 */ /* 0x000fea0003800200 */
.L_x_741:
[----:B------:R-:W3:Y:S01]  /*3590*/  LDCU.64 UR10, c[0x0][0x538] ;  /* 0x0000a700ff0a77ac */ /* 0x000ee20008000a00 */
[----:B------:R-:W2:Y:S01]  /*35a0*/  S2R R183, SR_TID.X ;  /* 0x0000000000b77919 */ /* 0x000ea20000002100 */
[C---:B-1----:R-:W-:Y:S01]  /*35b0*/  IMAD.SHL.U32 R5, R32.reuse, 0x2, RZ ;  /* 0x0000000220057824 */ /* 0x042fe200078e00ff */
[----:B------:R-:W1:Y:S01]  /*35c0*/  LDC R226, c[0x0][0x44c] ;  /* 0x00011300ffe27b82 */ /* 0x000e620000000800 */
[----:B------:R-:W-:Y:S01]  /*35d0*/  IMAD.SHL.U32 R176, R32, 0x40, RZ ;  /* 0x0000004020b07824 */ /* 0x000fe200078e00ff */
[----:B------:R-:W0:Y:S01]  /*35e0*/  LDGDEPBAR ;  /* 0x00000000000079af */ /* 0x000e220000000000 */
[----:B---3--:R-:W-:-:S04]  /*35f0*/  UISETP.NE.U32.AND UP0, UPT, UR10, URZ, UPT ;  /* 0x000000ff0a00728c */ /* 0x008fc8000bf05070 */
[----:B------:R-:W-:-:S06]  /*3600*/  UISETP.NE.AND.EX UP0, UPT, UR11, URZ, UPT, UP0 ;  /* 0x000000ff0b00728c */ /* 0x000fcc000bf05300 */
[----:B------:R-:W-:-:S05]  /*3610*/  PLOP3.LUT P0, PT, PT, PT, UP0, 0x80, 0x8 ;  /* 0x000000000008781c */ /* 0x000fca0003f0f008 */
[----:B------:R-:W3:Y:S01]  /*3620*/  @UP0 LDCU.64 UR8, c[0x0][0x540] ;  /* 0x0000a800ff0807ac */ /* 0x000ee20008000a00 */
[----:B------:R-:W-:Y:S01]  /*3630*/  @UP0 UMOV UR14, UR24 ;  /* 0x00000018000e0c82 */ /* 0x000fe20008000000 */
[----:B------:R-:W-:Y:S02]  /*3640*/  @UP0 UMOV UR15, URZ ;  /* 0x000000ff000f0c82 */ /* 0x000fe40008000000 */
[----:B---3--:R-:W-:Y:S01]  /*3650*/  @UP0 UIMAD.WIDE.U32 UR14, UR25, UR8, UR14 ;  /* 0x00000008190e02a5 */ /* 0x008fe2000f8e000e */
[----:B------:R-:W-:Y:S01]  /*3660*/  LOP3.LUT R5, R5, 0x6, RZ, 0xc0, !PT ;  /* 0x0000000605057812 */ /* 0x000fe200078ec0ff */
[----:B------:R-:W-:Y:S01]  /*3670*/  VIADD R4, R234, UR33 ;  /* 0x00000021ea047c36 */ /* 0x000fe20008000000 */
[----:B------:R-:W-:Y:S01]  /*3680*/  LOP3.LUT R0, R176, 0x1c0, RZ, 0xc0, !PT ;  /* 0x000001c0b0007812 */ /* 0x000fe200078ec0ff */
[----:B------:R-:W-:Y:S02]  /*3690*/  @UP0 UIMAD UR9, UR25, UR9, UR15 ;  /* 0x00000009190902a4 */ /* 0x000fe4000f8e020f */
[----:B------:R-:W-:Y:S01]  /*36a0*/  @UP0 ULEA UR10, UP1, UR14, UR10, 0x2 ;  /* 0x0000000a0e0a0291 */ /* 0x000fe2000f8210ff */
[----:B------:R-:W-:Y:S01]  /*36b0*/  IMAD.SHL.U32 R153, R32, 0x20, RZ ;  /* 0x0000002020997824 */ /* 0x000fe200078e00ff */
[----:B------:R-:W-:Y:S01]  /*36c0*/  LOP3.LUT R6, R176, 0x200, RZ, 0xc0, !PT ;  /* 0x00000200b0067812 */ /* 0x000fe200078ec0ff */
[----:B--2-4-:R-:W-:Y:S01]  /*36d0*/  IMAD.SHL.U32 R8, R183, 0x40, RZ ;  /* 0x00000040b7087824 */ /* 0x014fe200078e00ff */
[----:B------:R-:W-:-:S02]  /*36e0*/  @UP0 ULEA.HI.X UR11, UR14, UR11, UR9, 0x2, UP1 ;  /* 0x0000000b0e0b0291 */ /* 0x000fc400088f1409 */
[----:B------:R-:W-:Y:S01]  /*36f0*/  IMAD.U32 R2, RZ, RZ, UR10 ;  /* 0x0000000aff027e24 */ /* 0x000fe2000f8e00ff */
[----:B------:R-:W-:Y:S01]  /*3700*/  LOP3.LUT R5, R5, 0x1c0, R12, 0xf8, !PT ;  /* 0x000001c005057812 */ /* 0x000fe200078ef80c */
[C---:B------:R-:W-:Y:S01]  /*3710*/  IMAD.SHL.U32 R11, R183.reuse, 0x2, RZ ;  /* 0x00000002b70b7824 */ /* 0x040fe200078e00ff */
[----:B------:R-:W-:Y:S01]  /*3720*/  LOP3.LUT R0, R0, 0x38, R33, 0xf8, !PT ;  /* 0x0000003800007812 */ /* 0x000fe200078ef821 */
[----:B------:R-:W-:Y:S02]  /*3730*/  IMAD.U32 R3, RZ, RZ, UR11 ;  /* 0x0000000bff037e24 */ /* 0x000fe4000f8e00ff */
[C---:B------:R-:W-:Y:S02]  /*3740*/  IMAD.SHL.U32 R10, R183.reuse, 0x10, RZ ;  /* 0x00000010b70a7824 */ /* 0x040fe400078e00ff */
[C---:B------:R-:W-:Y:S01]  /*3750*/  IMAD.SHL.U32 R9, R183.reuse, 0x20, RZ ;  /* 0x00000020b7097824 */ /* 0x040fe200078e00ff */
[----:B------:R2:W3:Y:S01]  /*3760*/  @P0 LDG.E R7, desc[UR28][R2.64] ;  /* 0x0000001c02070981 */ /* 0x0004e2000c1e1900 */
[C---:B------:R-:W-:Y:S01]  /*3770*/  IMAD.SHL.U32 R182, R183.reuse, 0x8, RZ ;  /* 0x00000008b7b67824 */ /* 0x040fe200078e00ff */
[----:B------:R-:W-:Y:S01]  /*3780*/  LOP3.LUT R10, R10, 0x1c0, RZ, 0xc0, !PT ;  /* 0x000001c00a0a7812 */ /* 0x000fe200078ec0ff */
[----:B------:R-:W-:Y:S01]  /*3790*/  IMAD.MOV.U32 R157, RZ, RZ, 0x40 ;  /* 0x00000040ff9d7424 */ /* 0x000fe200078e00ff */
[----:B------:R-:W-:Y:S01]  /*37a0*/  R2P PR, R32, 0x6 ;  /* 0x0000000620007804 */ /* 0x000fe20000000000 */
[----:B------:R-:W-:Y:S01]  /*37b0*/  IMAD.MOV.U32 R179, RZ, RZ, 0x20 ;  /* 0x00000020ffb37424 */ /* 0x000fe200078e00ff */
[----:B------:R-:W-:Y:S01]  /*37c0*/  LOP3.LUT P5, RZ, R183, 0x8, RZ, 0xc0, !PT ;  /* 0x00000008b7ff7812 */ /* 0x000fe200078ac0ff */
[----:B------:R-:W-:Y:S01]  /*37d0*/  IMAD.MOV.U32 R223, RZ, RZ, R189 ;  /* 0x000000ffffdf7224 */ /* 0x000fe200078e00bd */
[----:B------:R-:W-:-:S02]  /*37e0*/  CS2R R126, SRZ ;  /* 0x00000000007e7805 */ /* 0x000fc4000001ff00 */
[----:B------:R-:W-:Y:S02]  /*37f0*/  SEL R157, R157, 0xffffffc0, !P2 ;  /* 0xffffffc09d9d7807 */ /* 0x000fe40005000000 */
[----:B------:R-:W-:Y:S02]  /*3800*/  CS2R R124, SRZ ;  /* 0x00000000007c7805 */ /* 0x000fe4000001ff00 */
[----:B------:R-:W-:Y:S02]  /*3810*/  SEL R179, R179, 0xffffffe0, !P1 ;  /* 0xffffffe0b3b37807 */ /* 0x000fe40004800000 */
        /* <DEDUP_REMOVED lines=13> */
[----:B--2---:R-:W-:Y:S01]  /*38f0*/  IMAD.U32 R2, RZ, RZ, UR5 ;  /* 0x00000005ff027e24 */ /* 0x004fe2000f8e00ff */
[----:B------:R-:W2:Y:S01]  /*3900*/  @UP0 LDCU UR5, c[0x0][0x458] ;  /* 0x00008b00ff0507ac */ /* 0x000ea20008000800 */
[----:B------:R-:W-:Y:S01]  /*3910*/  IMAD.U32 R3, RZ, RZ, UR27 ;  /* 0x0000001bff037e24 */ /* 0x000fe2000f8e00ff */
[----:B------:R-:W-:Y:S01]  /*3920*/  CS2R R100, SRZ ;  /* 0x0000000000647805 */ /* 0x000fe2000001ff00 */
[----:B------:R-:W-:Y:S01]  /*3930*/  IMAD R4, R2, 0x80, R4 ;  /* 0x0000008002047824 */ /* 0x000fe200078e0204 */
[----:B------:R-:W-:Y:S01]  /*3940*/  LOP3.LUT R2, R6, 0xc00, R153, 0xf8, !PT ;  /* 0x00000c0006027812 */ /* 0x000fe200078ef899 */
[----:B------:R-:W-:Y:S01]  /*3950*/  UIADD3 UR27, UPT, UPT, UR27, 0x80, URZ ;  /* 0x000000801b1b7890 */ /* 0x000fe2000fffe0ff */
[----:B------:R-:W-:-:S02]  /*3960*/  IADD3 R3, PT, PT, R5, UR35, R3 ;  /* 0x0000002305037c10 */ /* 0x000fc4000fffe003 */
[----:B------:R-:W-:Y:S02]  /*3970*/  CS2R R94, SRZ ;  /* 0x00000000005e7805 */ /* 0x000fe4000001ff00 */
[----:B------:R-:W-:Y:S02]  /*3980*/  LOP3.LUT R5, R0, 0x8, R12, 0x78, !PT ;  /* 0x0000000800057812 */ /* 0x000fe400078e780c */
[----:B------:R-:W-:Y:S02]  /*3990*/  CS2R R92, SRZ ;  /* 0x00000000005c7805 */ /* 0x000fe4000001ff00 */
[----:B------:R-:W-:Y:S02]  /*39a0*/  SHF.R.U32.HI R6, RZ, 0x4, R32 ;  /* 0x00000004ff067819 */ /* 0x000fe40000011620 */
[----:B------:R-:W-:Y:S02]  /*39b0*/  CS2R R98, SRZ ;  /* 0x0000000000627805 */ /* 0x000fe4000001ff00 */
[----:B------:R-:W-:-:S02]  /*39c0*/  LOP3.LUT R180, R2, R5, RZ, 0xfc, !PT ;  /* 0x0000000502b47212 */ /* 0x000fc400078efcff */
[----:B------:R-:W-:Y:S02]  /*39d0*/  CS2R R96, SRZ ;  /* 0x0000000000607805 */ /* 0x000fe4000001ff00 */
[----:B------:R-:W-:Y:S02]  /*39e0*/  LOP3.LUT R2, R6, 0x8, RZ, 0xc0, !PT ;  /* 0x0000000806027812 */ /* 0x000fe400078ec0ff */
[----:B------:R-:W-:Y:S02]  /*39f0*/  CS2R R90, SRZ ;  /* 0x00000000005a7805 */ /* 0x000fe4000001ff00 */
[----:B------:R-:W-:Y:S02]  /*3a00*/  LOP3.LUT R6, R11, 0xe006, R8, 0xc8, !PT ;  /* 0x0000e0060b067812 */ /* 0x000fe400078ec808 */
[----:B------:R-:W-:Y:S02]  /*3a10*/  CS2R R88, SRZ ;  /* 0x0000000000587805 */ /* 0x000fe4000001ff00 */
[----:B------:R-:W-:Y:S01]  /*3a20*/  LOP3.LUT R2, R2, 0x10, R32, 0xf8, !PT ;  /* 0x0000001002027812 */ /* 0x000fe200078ef820 */
[----:B--2---:R-:W3:Y:S01]  /*3a30*/  @P0 MUFU.RCP R5, UR5 ;  /* 0x0000000500050d08 */ /* 0x004ee20008001000 */
[----:B------:R-:W-:-:S02]  /*3a40*/  IADD3 R184, PT, PT, R4, -0x59, -R3 ;  /* 0xffffffa704b87810 */ /* 0x000fc40007ffe803 */
[----:B------:R-:W-:Y:S02]  /*3a50*/  CS2R R86, SRZ ;  /* 0x0000000000567805 */ /* 0x000fe4000001ff00 */
[----:B------:R-:W-:Y:S02]  /*3a60*/  LOP3.LUT R4, R2, R0, RZ, 0x3c, !PT ;  /* 0x0000000002047212 */ /* 0x000fe400078e3cff */
[----:B------:R-:W-:Y:S02]  /*3a70*/  CS2R R84, SRZ ;  /* 0x0000000000547805 */ /* 0x000fe4000001ff00 */
[----:B------:R-:W-:Y:S02]  /*3a80*/  LOP3.LUT R3, R0, 0x8, R32, 0x78, !PT ;  /* 0x0000000800037812 */ /* 0x000fe400078e7820 */
[----:B------:R-:W-:Y:S02]  /*3a90*/  CS2R R78, SRZ ;  /* 0x00000000004e7805 */ /* 0x000fe4000001ff00 */
[----:B------:R-:W-:-:S02]  /*3aa0*/  LOP3.LUT R2, R6, 0xc00, R9, 0xf8, !PT ;  /* 0x00000c0006027812 */ /* 0x000fc400078ef809 */
[----:B------:R-:W-:Y:S02]  /*3ab0*/  CS2R R76, SRZ ;  /* 0x00000000004c7805 */ /* 0x000fe4000001ff00 */
[----:B------:R-:W-:Y:S02]  /*3ac0*/  LOP3.LUT R0, R10, 0x38, R11, 0xf8, !PT ;  /* 0x000000380a007812 */ /* 0x000fe400078ef80b */
[----:B------:R-:W-:Y:S02]  /*3ad0*/  CS2R R82, SRZ ;  /* 0x0000000000527805 */ /* 0x000fe4000001ff00 */
[----:B------:R-:W-:Y:S02]  /*3ae0*/  LOP3.LUT R153, R3, 0x7200, R153, 0xf8, !PT ;  /* 0x0000720003997812 */ /* 0x000fe400078ef899 */
[----:B------:R-:W-:Y:S02]  /*3af0*/  CS2R R80, SRZ ;  /* 0x0000000000507805 */ /* 0x000fe4000001ff00 */
[----:B------:R-:W-:-:S02]  /*3b00*/  LOP3.LUT R3, R2, R0, RZ, 0xfc, !PT ;  /* 0x0000000002037212 */ /* 0x000fc400078efcff */
[----:B------:R-:W-:Y:S02]  /*3b10*/  CS2R R74, SRZ ;  /* 0x00000000004a7805 */ /* 0x000fe4000001ff00 */
[C---:B------:R-:W-:Y:S02]  /*3b20*/  LOP3.LUT R6, R8.reuse, 0x1c0, RZ, 0xc0, !PT ;  /* 0x000001c008067812 */ /* 0x040fe400078ec0ff */
[----:B------:R-:W-:Y:S02]  /*3b30*/  CS2R R72, SRZ ;  /* 0x0000000000487805 */ /* 0x000fe4000001ff00 */
[----:B------:R-:W-:Y:S01]  /*3b40*/  LOP3.LUT R2, R8, 0x200, RZ, 0xc0, !PT ;  /* 0x0000020008027812 */ /* 0x000fe200078ec0ff */
[----:B------:R2:W-:Y:S01]  /*3b50*/  STL [R1+0x4], R3 ;  /* 0x0000040301007387 */ /* 0x0005e20000100800 */
[----:B------:R-:W-:Y:S02]  /*3b60*/  LOP3.LUT R0, R6, 0x38, R182, 0xf8, !PT ;  /* 0x0000003806007812 */ /* 0x000fe400078ef8b6 */
[----:B------:R-:W-:-:S02]  /*3b70*/  CS2R R70, SRZ ;  /* 0x0000000000467805 */ /* 0x000fc4000001ff00 */
[----:B------:R-:W-:Y:S02]  /*3b80*/  LOP3.LUT R176, R4, 0x200, R176, 0xf8, !PT ;  /* 0x0000020004b07812 */ /* 0x000fe400078ef8b0 */
[----:B------:R-:W-:Y:S02]  /*3b90*/  CS2R R68, SRZ ;  /* 0x0000000000447805 */ /* 0x000fe4000001ff00 */
[----:B------:R-:W-:Y:S01]  /*3ba0*/  LOP3.LUT R4, R0, 0x8, R183, 0x78, !PT ;  /* 0x0000000800047812 */ /* 0x000fe200078e78b7 */
[----:B------:R-:W-:Y:S01]  /*3bb0*/  UMOV UR10, URZ ;  /* 0x000000ff000a7c82 */ /* 0x000fe20008000000 */
[--C-:B------:R-:W-:Y:S01]  /*3bc0*/  LOP3.LUT R2, R2, 0xc00, R9.reuse, 0xf8, !PT ;  /* 0x00000c0002027812 */ /* 0x100fe200078ef809 */
[----:B------:R-:W4:Y:S01]  /*3bd0*/  LDCU UR5, c[0x0][0x440] ;  /* 0x00008800ff0577ac */ /* 0x000f220008000800 */
[----:B------:R-:W-:Y:S02]  /*3be0*/  LOP3.LUT R4, R4, 0x7200, R9, 0xf8, !PT ;  /* 0x0000720004047812 */ /* 0x000fe400078ef809 */
[----:B------:R-:W-:Y:S01]  /*3bf0*/  LEA R153, R153, UR26, 0x1 ;  /* 0x0000001a99997c11 */ /* 0x000fe2000f8e08ff */
[----:B------:R-:W1:Y:S01]  /*3c00*/  LDCU UR8, c[0x0][0x3e0] ;  /* 0x00007c00ff0877ac */ /* 0x000e620008000800 */
[----:B------:R-:W-:Y:S01]  /*3c10*/  LEA R180, R180, UR26, 0x1 ;  /* 0x0000001ab4b47c11 */ /* 0x000fe2000f8e08ff */
[----:B------:R1:W-:Y:S01]  /*3c20*/  STL [R1], R4 ;  /* 0x0000000401007387 */ /* 0x0003e20000100800 */
[----:B------:R-:W-:Y:S01]  /*3c30*/  LEA R176, R176, UR26, 0x1 ;  /* 0x0000001ab0b07c11 */ /* 0x000fe2000f8e08ff */
[--C-:B------:R-:W-:Y:S01]  /*3c40*/  IMAD.IADD R177, R157, 0x1, R153.reuse ;  /* 0x000000019db17824 */ /* 0x100fe200078e0299 */
[C---:B------:R-:W-:Y:S01]  /*3c50*/  LOP3.LUT P3, RZ, R183.reuse, 0x2, RZ, 0xc0, !PT ;  /* 0x00000002b7ff7812 */ /* 0x040fe2000786c0ff */
[----:B------:R-:W-:Y:S01]  /*3c60*/  VIADD R180, R180, UR12 ;  /* 0x0000000cb4b47c36 */ /* 0x000fe20008000000 */
[----:B------:R-:W-:Y:S01]  /*3c70*/  LOP3.LUT P4, RZ, R183, 0x10, RZ, 0xc0, !PT ;  /* 0x00000010b7ff7812 */ /* 0x000fe2000788c0ff */
[----:B------:R-:W-:Y:S01]  /*3c80*/  VIADD R176, R176, UR12 ;  /* 0x0000000cb0b07c36 */ /* 0x000fe20008000000 */
[----:B------:R-:W-:Y:S01]  /*3c90*/  LOP3.LUT R229, R182, 0x38, RZ, 0xc0, !PT ;  /* 0x00000038b6e57812 */ /* 0x000fe200078ec0ff */
[C---:B------:R-:W-:Y:S01]  /*3ca0*/  IMAD.IADD R156, R179.reuse, 0x1, R153 ;  /* 0x00000001b39c7824 */ /* 0x040fe200078e0299 */
[----:B------:R-:W1:Y:S01]  /*3cb0*/  LDCU UR9, c[0x0][0x45c] ;  /* 0x00008b80ff0977ac */ /* 0x000e620008000800 */
[----:B------:R-:W-:Y:S01]  /*3cc0*/  IMAD.IADD R178, R179, 0x1, R177 ;  /* 0x00000001b3b27824 */ /* 0x000fe200078e02b1 */
[----:B--2---:R-:W-:Y:S01]  /*3cd0*/  SHF.R.U32.HI R3, RZ, 0x1, R183 ;  /* 0x00000001ff037819 */ /* 0x004fe200000116b7 */
[----:B------:R-:W-:-:S03]  /*3ce0*/  UISETP.GE.AND UP1, UPT, UR27, UR33, UPT ;  /* 0x000000211b00728c */ /* 0x000fc6000bf26270 */
[----:B------:R-:W-:-:S04]  /*3cf0*/  LOP3.LUT R0, R0, 0x8, R3, 0x78, !PT ;  /* 0x0000000800007812 */ /* 0x000fc800078e7803 */
[----:B------:R-:W-:Y:S01]  /*3d00*/  LOP3.LUT R181, R2, R0, RZ, 0xfc, !PT ;  /* 0x0000000002b57212 */ /* 0x000fe200078efcff */
[----:B------:R-:W-:Y:S02]  /*3d10*/  IMAD.MOV.U32 R0, RZ, RZ, 0x10 ;  /* 0x00000010ff007424 */ /* 0x000fe400078e00ff */
[----:B---3--:R-:W-:Y:S01]  /*3d20*/  @P0 FMUL.FTZ R3, R7, R5 ;  /* 0x0000000507030220 */ /* 0x008fe20000410000 */
[----:B------:R-:W-:-:S04]  /*3d30*/  IMAD.MOV.U32 R5, RZ, RZ, 0x20 ;  /* 0x00000020ff057424 */ /* 0x000fc800078e00ff */
[----:B------:R-:W-:Y:S02]  /*3d40*/  @P0 R2UR UR11, R3 ;  /* 0x00000000030b02ca */ /* 0x000fe400000e0000 */
[----:B------:R-:W-:-:S04]  /*3d50*/  LOP3.LUT P0, RZ, R183, 0x4, RZ, 0xc0, !PT ;  /* 0x00000004b7ff7812 */ /* 0x000fc8000780c0ff */
[----:B------:R-:W-:Y:S02]  /*3d60*/  SEL R0, R0, 0xfffffff0, !P0 ;  /* 0xfffffff000007807 */ /* 0x000fe40004000000 */
[----:B------:R-:W-:-:S05]  /*3d70*/  SEL R0, R5, 0xffffffe0, !P5 ;  /* 0xffffffe005007807 */ /* 0x000fca0006800000 */
[----:B------:R2:W-:Y:S01]  /*3d80*/  STL [R1+0xc], R0 ;  /* 0x00000c0001007387 */ /* 0x0005e20000100800 */
[----:B-1--4-:R-:W-:-:S05]  /*3d90*/  @UP0 UMOV UR10, UR11 ;  /* 0x0000000b000a0c82 */ /* 0x012fca0008000000 */
.L_x_745:
[----:B------:R-:W0:Y:S01]  /*3da0*/  LDGDEPBAR ;  /* 0x00000000000079af */ /* 0x000e220000000000 */
[C---:B------:R-:W-:Y:S01]  /*3db0*/  IMAD.IADD R144, R180.reuse, 0x1, R179 ;  /* 0x00000001b4907824 */ /* 0x040fe200078e02b3 */
[----:B------:R-:W-:Y:S01]  /*3dc0*/  PLOP3.LUT P5, PT, PT, PT, UP1, 0x80, 0x8 ;  /* 0x000000000008781c */ /* 0x000fe20003faf018 */
[----:B--2---:R-:W-:Y:S01]  /*3dd0*/  IMAD.IADD R0, R180, 0x1, R157 ;  /* 0x00000001b4007824 */ /* 0x004fe200078e029d */
[----:B------:R-:W-:Y:S01]  /*3de0*/  PLOP3.LUT P6, PT, PT, PT, UP1, 0x80, 0x8 ;  /* 0x000000000008781c */ /* 0x000fe20003fcf018 */
[----:B------:R-:W-:Y:S01]  /*3df0*/  IMAD.SHL.U32 R2, R183, 0x2, RZ ;  /* 0x00000002b7027824 */ /* 0x000fe200078e00ff */
[----:B------:R-:W-:Y:S01]  /*3e00*/  PLOP3.LUT P2, PT, PT, PT, UP1, 0x80, 0x8 ;  /* 0x000000000008781c */ /* 0x000fe20003f4f018 */
[----:B------:R-:W-:Y:S01]  /*3e10*/  VIADD R3, R184, 0x19 ;  /* 0x00000019b8037836 */ /* 0x000fe20000000000 */
[----:B------:R-:W-:Y:S01]  /*3e20*/  PLOP3.LUT P1, PT, PT, PT, UP1, 0x80, 0x8 ;  /* 0x000000000008781c */ /* 0x000fe20003f2f018 */
[----:B------:R-:W-:Y:S03]  /*3e30*/  UISETP.NE.AND UP0, UPT, UR39, URZ, UPT ;  /* 0x000000ff2700728c */ /* 0x000fe6000bf05270 */
[----:B------:R-:W-:Y:S01]  /*3e40*/  IABS R3, R3 ;  /* 0x0000000300037213 */ /* 0x000fe20000000000 */
        /* <DEDUP_REMOVED lines=19> */
[----:B------:R-:W3:Y:S01]  /*3f80*/  LDSM.16.M88.4 R156, [R156+0xd800] ;  /* 0x00d800009c9c783b */ /* 0x000ee20000000200 */
[-C--:B------:R-:W-:Y:S07]  /*3f90*/  HMMA.16816.F32 R28, R60, R34.reuse, RZ ;  /* 0x000000223c1c723c */ /* 0x080fee00000018ff */
[----:B------:R-:W-:Y:S01]  /*3fa0*/  LDSM.16.M88.4 R160, [R0] ;  /* 0x0000000000a0783b */ /* 0x000fe20000000200 */
[C---:B------:R-:W-:Y:S07]  /*3fb0*/  HMMA.16816.F32 R32, R64.reuse, R34, RZ ;  /* 0x000000224020723c */ /* 0x040fee00000018ff */
[----:B------:R-:W3:Y:S01]  /*3fc0*/  LDSM.16.M88.4 R164, [R177+0xc000] ;  /* 0x00c00000b1a4783b */ /* 0x000ee20000000200 */
[-C--:B----4-:R-:W-:Y:S07]  /*3fd0*/  HMMA.16816.F32 R36, R64, R48.reuse, RZ ;  /* 0x000000304024723c */ /* 0x090fee00000018ff */
[----:B------:R4:W4:Y:S01]  /*3fe0*/  LDSM.16.M88.4 R168, [R0+0x2000] ;  /* 0x0020000000a8783b */ /* 0x0009220000000200 */
[C---:B------:R-:W-:Y:S07]  /*3ff0*/  HMMA.16816.F32 R40, R60.reuse, R48, RZ ;  /* 0x000000303c28723c */ /* 0x040fee00000018ff */
[----:B------:R-:W4:Y:S01]  /*4000*/  LDSM.16.M88.4 R172, [R177+0xc800] ;  /* 0x00c80000b1ac783b */ /* 0x000f220000000200 */
[-C--:B------:R-:W-:Y:S08]  /*4010*/  HMMA.16816.F32 R44, R60, R50.reuse, RZ ;  /* 0x000000323c2c723c */ /* 0x080ff000000018ff */
[C---:B------:R-:W-:Y:S08]  /*4020*/  HMMA.16816.F32 R48, R64.reuse, R50, RZ ;  /* 0x000000324030723c */ /* 0x040ff000000018ff */
[-C--:B------:R-:W-:Y:S08]  /*4030*/  HMMA.16816.F32 R52, R64, R132.reuse, RZ ;  /* 0x000000844034723c */ /* 0x080ff000000018ff */
[C---:B------:R-:W-:Y:S08]  /*4040*/  HMMA.16816.F32 R56, R60.reuse, R132, RZ ;  /* 0x000000843c38723c */ /* 0x040ff000000018ff */
[-C--:B------:R-:W-:Y:S08]  /*4050*/  HMMA.16816.F32 R60, R60, R134.reuse, RZ ;  /* 0x000000863c3c723c */ /* 0x080ff000000018ff */
[----:B------:R-:W-:Y:S01]  /*4060*/  HMMA.16816.F32 R64, R64, R134, RZ ;  /* 0x000000864040723c */ /* 0x000fe200000018ff */
[----:B------:R-:W4:Y:S07]  /*4070*/  LDSM.16.M88.4 R132, [R177+0xd000] ;  /* 0x00d00000b184783b */ /* 0x000f2e0000000200 */
[-C--:B-1----:R-:W-:Y:S08]  /*4080*/  HMMA.16816.F32 R4, R136, R140.reuse, R4 ;  /* 0x0000008c8804723c */ /* 0x082ff00000001804 */
[C---:B--2---:R-:W-:Y:S08]  /*4090*/  HMMA.16816.F32 R8, R144.reuse, R140, R8 ;  /* 0x0000008c9008723c */ /* 0x044ff00000001808 */
[-C--:B------:R-:W-:Y:S08]  /*40a0*/  HMMA.16816.F32 R12, R144, R142.reuse, R12 ;  /* 0x0000008e900c723c */ /* 0x080ff0000000180c */
[C---:B------:R-:W-:Y:S01]  /*40b0*/  HMMA.16816.F32 R16, R136.reuse, R142, R16 ;  /* 0x0000008e8810723c */ /* 0x040fe20000001810 */
[----:B------:R-:W1:Y:S07]  /*40c0*/  LDSM.16.M88.4 R140, [R177+0xd800] ;  /* 0x00d80000b18c783b */ /* 0x000e6e0000000200 */
[-C--:B------:R-:W-:Y:S08]  /*40d0*/  HMMA.16816.F32 R20, R136, R148.reuse, R20 ;  /* 0x000000948814723c */ /* 0x080ff00000001814 */
[C---:B------:R-:W-:Y:S08]  /*40e0*/  HMMA.16816.F32 R24, R144.reuse, R148, R24 ;  /* 0x000000949018723c */ /* 0x040ff00000001818 */
[-C--:B------:R-:W-:Y:S08]  /*40f0*/  HMMA.16816.F32 R28, R144, R150.reuse, R28 ;  /* 0x00000096901c723c */ /* 0x080ff0000000181c */
[C---:B------:R-:W-:Y:S08]  /*4100*/  HMMA.16816.F32 R32, R136.reuse, R150, R32 ;  /* 0x000000968820723c */ /* 0x040ff00000001820 */
[-C--:B---3--:R-:W-:Y:S08]  /*4110*/  HMMA.16816.F32 R36, R136, R152.reuse, R36 ;  /* 0x000000988824723c */ /* 0x088ff00000001824 */
[C---:B------:R-:W-:Y:S04]  /*4120*/  HMMA.16816.F32 R40, R144.reuse, R152, R40 ;  /* 0x000000989028723c */ /* 0x040fe80000001828 */
[----:B-----5:R-:W-:Y:S04]  /*4130*/  FMUL.FTZ R152, R250, 1.4426950216293334961 ;  /* 0x3fb8aa3bfa987820 */ /* 0x020fe80000410000 */
[-C--:B------:R-:W-:Y:S08]  /*4140*/  HMMA.16816.F32 R44, R144, R154.reuse, R44 ;  /* 0x0000009a902c723c */ /* 0x080ff0000000182c */
[C---:B------:R-:W-:Y:S01]  /*4150*/  HMMA.16816.F32 R48, R136.reuse, R154, R48 ;  /* 0x0000009a8830723c */ /* 0x040fe20000001830 */
[----:B------:R-:W2:Y:S07]  /*4160*/  LDL R155, [R1+0x4] ;  /* 0x00000400019b7983 */ /* 0x000eae0000100800 */
[-C--:B------:R-:W-:Y:S08]  /*4170*/  HMMA.16816.F32 R52, R136, R156.reuse, R52 ;  /* 0x0000009c8834723c */ /* 0x080ff00000001834 */
[C---:B------:R-:W-:Y:S01]  /*4180*/  HMMA.16816.F32 R56, R144.reuse, R156, R56 ;  /* 0x0000009c9038723c */ /* 0x040fe20000001838 */
[----:B------:R-:W-:Y:S05]  /*4190*/  IMAD.MOV.U32 R156, RZ, RZ, 0x10 ;  /* 0x00000010ff9c7424 */ /* 0x000fea00078e00ff */
[----:B------:R-:W-:Y:S02]  /*41a0*/  SEL R156, R156, 0xfffffff0, !P0 ;  /* 0xfffffff09c9c7807 */ /* 0x000fe40004000000 */
[-C--:B------:R-:W-:Y:S03]  /*41b0*/  HMMA.16816.F32 R60, R144, R158.reuse, R60 ;  /* 0x0000009e903c723c */ /* 0x080fe6000000183c */
[----:B------:R-:W-:Y:S01]  /*41c0*/  IMAD.IADD R144, R179, 0x1, R0 ;  /* 0x00000001b3907824 */ /* 0x000fe200078e0200 */
[----:B----4-:R-:W-:Y:S02]  /*41d0*/  @P5 LOP3.LUT R0, R2, 0x6, RZ, 0xc0, !PT ;  /* 0x0000000602005812 */ /* 0x010fe400078ec0ff */
[----:B------:R-:W-:Y:S02]  /*41e0*/  SHF.R.U32.HI R2, RZ, 0x1, R183 ;  /* 0x00000001ff027819 */ /* 0x000fe400000116b7 */
[----:B------:R-:W-:Y:S01]  /*41f0*/  HMMA.16816.F32 R64, R136, R158, R64 ;  /* 0x0000009e8840723c */ /* 0x000fe20000001840 */
[----:B------:R-:W-:Y:S01]  /*4200*/  LDSM.16.M88.4 R136, [R144] ;  /* 0x000000009088783b */ /* 0x000fe20000000200 */
[----:B------:R-:W-:Y:S02]  /*4210*/  PLOP3.LUT P5, PT, PT, PT, UP1, 0x80, 0x8 ;  /* 0x000000000008781c */ /* 0x000fe40003faf018 */
[----:B------:R-:W-:Y:S01]  /*4220*/  @P6 LOP3.LUT R0, R0, 0x1c0, R2, 0xf8, !PT ;  /* 0x000001c000006812 */ /* 0x000fe200078ef802 */
[C---:B------:R-:W-:Y:S01]  /*4230*/  VIADD R2, R184.reuse, 0xffffffd9 ;  /* 0xffffffd9b8027836 */ /* 0x040fe20000000000 */
[----:B------:R-:W-:Y:S02]  /*4240*/  PLOP3.LUT P6, PT, PT, PT, UP1, 0x80, 0x8 ;  /* 0x000000000008781c */ /* 0x000fe40003fcf018 */
[-C--:B------:R-:W-:Y:S01]  /*4250*/  HMMA.16816.F32 R4, R160, R164.reuse, R4 ;  /* 0x000000a4a004723c */ /* 0x080fe20000001804 */
[----:B------:R-:W-:Y:S04]  /*4260*/  LDSM.16.M88.4 R144, [R144+0x2000] ;  /* 0x002000009090783b */ /* 0x000fe80000000200 */
[----:B------:R-:W-:Y:S03]  /*4270*/  IABS R2, R2 ;  /* 0x0000000200027213 */ /* 0x000fe60000000000 */
[C---:B------:R-:W-:Y:S04]  /*4280*/  HMMA.16816.F32 R8, R168.reuse, R164, R8 ;  /* 0x000000a4a808723c */ /* 0x040fe80000001808 */
[----:B------:R-:W-:Y:S04]  /*4290*/  I2FP.F32.S32 R2, R2 ;  /* 0x0000000200027245 */ /* 0x000fe80000201400 */
        /* <DEDUP_REMOVED lines=9> */
[C---:B------:R-:W-:Y:S01]  /*4330*/  HMMA.16816.F32 R48, R160.reuse, R134, R48 ;  /* 0x00000086a030723c */ /* 0x040fe20000001830 */
[----:B------:R-:W3:Y:S07]  /*4340*/  LDSM.16.M88.4 R132, [R178+0xc000] ;  /* 0x00c00000b284783b */ /* 0x000eee0000000200 */
[-C--:B-1----:R-:W-:Y:S08]  /*4350*/  HMMA.16816.F32 R52, R160, R140.reuse, R52 ;  /* 0x0000008ca034723c */ /* 0x082ff00000001834 */
[C---:B------:R-:W-:Y:S01]  /*4360*/  HMMA.16816.F32 R56, R168.reuse, R140, R56 ;  /* 0x0000008ca838723c */ /* 0x040fe20000001838 */
[----:B------:R-:W-:Y:S03]  /*4370*/  IMAD.U32 R141, RZ, RZ, UR38 ;  /* 0x00000026ff8d7e24 */ /* 0x000fe6000f8e00ff */
[----:B------:R-:W-:Y:S02]  /*4380*/  VIADD R140, R184, 0xffffffd8 ;  /* 0xffffffd8b88c7836 */ /* 0x000fe40000000000 */
[----:B------:R-:W-:Y:S01]  /*4390*/  @P2 IMAD R141, R141, 0x80, R0 ;  /* 0x000000808d8d2824 */ /* 0x000fe200078e0200 */
[----:B------:R-:W-:Y:S01]  /*43a0*/  PLOP3.LUT P2, PT, PT, PT, UP1, 0x80, 0x8 ;  /* 0x000000000008781c */ /* 0x000fe20003f4f018 */
[-C--:B------:R-:W-:Y:S03]  /*43b0*/  HMMA.16816.F32 R60, R168, R142.reuse, R60 ;  /* 0x0000008ea83c723c */ /* 0x080fe6000000183c */
[C---:B------:R-:W-:Y:S01]  /*43c0*/  @P1 VIADD R0, R141.reuse, 0x1 ;  /* 0x000000018d001836 */ /* 0x040fe20000000000 */
[----:B------:R-:W-:Y:S02]  /*43d0*/  @P6 ISETP.GE.AND P6, PT, R141, UR33, PT ;  /* 0x000000218d006c0c */ /* 0x000fe4000bfc6270 */
[----:B------:R-:W-:Y:S02]  /*43e0*/  PLOP3.LUT P1, PT, PT, PT, UP1, 0x80, 0x8 ;  /* 0x000000000008781c */ /* 0x000fe40003f2f018 */
[----:B------:R-:W-:Y:S04]  /*43f0*/  HMMA.16816.F32 R64, R160, R142, R64 ;  /* 0x0000008ea040723c */ /* 0x000fe80000001840 */
[----:B------:R-:W-:Y:S01]  /*4400*/  @P5 ISETP.GE.AND P5, PT, R0, UR33, PT ;  /* 0x0000002100005c0c */ /* 0x000fe2000bfa6270 */
[C---:B------:R-:W-:Y:S03]  /*4410*/  VIADD R0, R184.reuse, 0xffffffe1 ;  /* 0xffffffe1b8007836 */ /* 0x040fe60000000000 */
[-C--:B---3--:R-:W-:Y:S05]  /*4420*/  HMMA.16816.F32 R4, R136, R132.reuse, R4 ;  /* 0x000000848804723c */ /* 0x088fea0000001804 */
[----:B------:R-:W-:Y:S03]  /*4430*/  IABS R0, R0 ;  /* 0x0000000000007213 */ /* 0x000fe60000000000 */
[C---:B------:R-:W-:Y:S04]  /*4440*/  HMMA.16816.F32 R8, R144.reuse, R132, R8 ;  /* 0x000000849008723c */ /* 0x040fe80000001808 */
[----:B------:R-:W-:Y:S02]  /*4450*/  IMAD.MOV.U32 R132, RZ, RZ, R0 ;  /* 0x000000ffff847224 */ /* 0x000fe400078e0000 */
[----:B------:R-:W-:Y:S02]  /*4460*/  VIADD R133, R184, 0x21 ;  /* 0x00000021b8857836 */ /* 0x000fe40000000000 */
[-C--:B------:R-:W-:Y:S03]  /*4470*/  HMMA.16816.F32 R12, R144, R134.reuse, R12 ;  /* 0x00000086900c723c */ /* 0x080fe6000000180c */
[----:B------:R-:W-:Y:S01]  /*4480*/  I2FP.F32.S32 R154, R132 ;  /* 0x00000084009a7245 */ /* 0x000fe20000201400 */
[----:B------:R-:W-:Y:S01]  /*4490*/  FFMA.FTZ R4, R2, -UR10, R4 ;  /* 0x8000000a02047c23 */ /* 0x000fe20008010004 */
[----:B------:R-:W-:Y:S01]  /*44a0*/  IABS R0, R133 ;  /* 0x0000008500007213 */ /* 0x000fe20000000000 */
[----:B------:R-:W-:Y:S02]  /*44b0*/  VIADD R133, R184, 0xffffffe0 ;  /* 0xffffffe0b8857836 */ /* 0x000fe40000000000 */
[C---:B------:R-:W-:Y:S04]  /*44c0*/  HMMA.16816.F32 R16, R136.reuse, R134, R16 ;  /* 0x000000868810723c */ /* 0x040fe80000001810 */
[----:B------:R-:W-:Y:S01]  /*44d0*/  @P1 FSEL R4, R4, -INF , !P6 ;  /* 0xff80000004041808 */ /* 0x000fe20007000000 */
[----:B------:R-:W-:Y:S01]  /*44e0*/  FFMA.FTZ R6, R154, -UR10, R6 ;  /* 0x8000000a9a067c23 */ /* 0x000fe20008010006 */
[----:B------:R-:W-:Y:S01]  /*44f0*/  PLOP3.LUT P1, PT, PT, PT, UP1, 0x80, 0x8 ;  /* 0x000000000008781c */ /* 0x000fe20003f2f018 */
[----:B------:R-:W-:Y:S01]  /*4500*/  IMAD.MOV.U32 R132, RZ, RZ, R0 ;  /* 0x000000ffff847224 */ /* 0x000fe200078e0000 */
[----:B------:R-:W-:Y:S02]  /*4510*/  I2FP.F32.S32 R0, R3 ;  /* 0x0000000300007245 */ /* 0x000fe40000201400 */
[----:B------:R-:W-:Y:S02]  /*4520*/  @P2 FSEL R6, R6, -INF , !P6 ;  /* 0xff80000006062808 */ /* 0x000fe40007000000 */
[----:B------:R-:W-:Y:S01]  /*4530*/  PLOP3.LUT P2, PT, PT, PT, UP1, 0x80, 0x8 ;  /* 0x000000000008781c */ /* 0x000fe20003f4f018 */
[C---:B------:R-:W-:Y:S01]  /*4540*/  FFMA.FTZ R8, R0.reuse, -UR10, R8 ;  /* 0x8000000a00087c23 */ /* 0x040fe20008010008 */
[----:B------:R-:W-:Y:S01]  /*4550*/  I2FP.F32.S32 R3, R132 ;  /* 0x0000008400037245 */ /* 0x000fe20000201400 */
[----:B------:R-:W-:Y:S01]  /*4560*/  FFMA.FTZ R14, R0, -UR10, R14 ;  /* 0x8000000a000e7c23 */ /* 0x000fe2000801000e */
[----:B------:R-:W-:Y:S01]  /*4570*/  IABS R132, R140 ;  /* 0x0000008c00847213 */ /* 0x000fe20000000000 */
[----:B------:R-:W-:Y:S02]  /*4580*/  VIADD R140, R184, 0x18 ;  /* 0x00000018b88c7836 */ /* 0x000fe40000000000 */
[----:B------:R-:W-:Y:S01]  /*4590*/  FFMA.FTZ R10, R3, -UR10, R10 ;  /* 0x8000000a030a7c23 */ /* 0x000fe2000801000a */
[----:B------:R-:W-:Y:S01]  /*45a0*/  @P1 FSEL R8, R8, -INF , !P6 ;  /* 0xff80000008081808 */ /* 0x000fe20007000000 */
[----:B------:R-:W-:Y:S01]  /*45b0*/  FFMA.FTZ R18, R2, -UR10, R18 ;  /* 0x8000000a02127c23 */ /* 0x000fe20008010012 */
[----:B------:R-:W-:Y:S01]  /*45c0*/  PLOP3.LUT P1, PT, PT, PT, UP1, 0x80, 0x8 ;  /* 0x000000000008781c */ /* 0x000fe20003f2f018 */
[C---:B------:R-:W-:Y:S01]  /*45d0*/  VIADD R2, R184.reuse, 0xffffffd0 ;  /* 0xffffffd0b8027836 */ /* 0x040fe20000000000 */
[----:B------:R-:W-:Y:S02]  /*45e0*/  I2FP.F32.S32 R149, R132 ;  /* 0x0000008400957245 */ /* 0x000fe40000201400 */
[----:B------:R-:W-:Y:S01]  /*45f0*/  IABS R3, R133 ;  /* 0x0000008500037213 */ /* 0x000fe20000000000 */
[----:B------:R-:W-:Y:S01]  /*4600*/  VIADD R133, R184, 0x20 ;  /* 0x00000020b8857836 */ /* 0x000fe20000000000 */
[----:B------:R-:W-:Y:S01]  /*4610*/  @P2 FSEL R10, R10, -INF , !P6 ;  /* 0xff8000000a0a2808 */ /* 0x000fe20007000000 */
[C---:B------:R-:W-:Y:S01]  /*4620*/  FFMA.FTZ R5, R149.reuse, -UR10, R5 ;  /* 0x8000000a95057c23 */ /* 0x040fe20008010005 */
[----:B------:R-:W-:Y:S01]  /*4630*/  PLOP3.LUT P2, PT, PT, PT, UP1, 0x80, 0x8 ;  /* 0x000000000008781c */ /* 0x000fe20003f4f018 */
[----:B------:R-:W-:Y:S01]  /*4640*/  FFMA.FTZ R19, R149, -UR10, R19 ;  /* 0x8000000a95137c23 */ /* 0x000fe20008010013 */
[----:B------:R-:W-:Y:S02]  /*4650*/  I2FP.F32.S32 R153, R3 ;  /* 0x0000000300997245 */ /* 0x000fe40000201400 */
[----:B------:R-:W-:Y:S02]  /*4660*/  IABS R140, R140 ;  /* 0x0000008c008c7213 */ /* 0x000fe40000000000 */
[----:B------:R-:W-:Y:S01]  /*4670*/  PLOP3.LUT P6, PT, PT, PT, UP1, 0x80, 0x8 ;  /* 0x000000000008781c */ /* 0x000fe20003fcf018 */
[----:B------:R-:W-:Y:S01]  /*4680*/  FFMA.FTZ R7, R153, -UR10, R7 ;  /* 0x8000000a99077c23 */ /* 0x000fe20008010007 */
[----:B------:R-:W-:Y:S02]  /*4690*/  IABS R3, R133 ;  /* 0x0000008500037213 */ /* 0x000fe40000000000 */
[----:B------:R-:W-:Y:S01]  /*46a0*/  I2FP.F32.S32 R143, R140 ;  /* 0x0000008c008f7245 */ /* 0x000fe20000201400 */
[----:B------:R-:W-:Y:S01]  /*46b0*/  FMUL.FTZ R140, R252, 1.4426950216293334961 ;  /* 0x3fb8aa3bfc8c7820 */ /* 0x000fe20000410000 */
[----:B------:R-:W-:Y:S02]  /*46c0*/  @P1 FSEL R5, R5, -INF , !P5 ;  /* 0xff80000005051808 */ /* 0x000fe40006800000 */
[----:B------:R-:W-:Y:S01]  /*46d0*/  PLOP3.LUT P1, PT, PT, PT, UP1, 0x80, 0x8 ;  /* 0x000000000008781c */ /* 0x000fe20003f2f018 */
[----:B------:R-:W-:Y:S01]  /*46e0*/  FFMA.FTZ R9, R143, -UR10, R9 ;  /* 0x8000000a8f097c23 */ /* 0x000fe20008010009 */
[----:B------:R-:W-:Y:S01]  /*46f0*/  I2FP.F32.S32 R132, R3 ;  /* 0x0000000300847245 */ /* 0x000fe20000201400 */
[----:B------:R-:W-:Y:S01]  /*4700*/  VIADD R3, R184, 0x11 ;  /* 0x00000011b8037836 */ /* 0x000fe20000000000 */
[----:B------:R-:W-:Y:S01]  /*4710*/  @P2 FSEL R7, R7, -INF , !P5 ;  /* 0xff80000007072808 */ /* 0x000fe20006800000 */
[----:B------:R-:W-:Y:S01]  /*4720*/  FFMA.FTZ R15, R143, -UR10, R15 ;  /* 0x8000000a8f0f7c23 */ /* 0x000fe2000801000f */
[----:B------:R-:W-:Y:S01]  /*4730*/  PLOP3.LUT P2, PT, PT, PT, UP1, 0x80, 0x8 ;  /* 0x000000000008781c */ /* 0x000fe20003f4f018 */
[----:B------:R-:W-:Y:S01]  /*4740*/  FFMA.FTZ R11, R132, -UR10, R11 ;  /* 0x8000000a840b7c23 */ /* 0x000fe2000801000b */
[----:B------:R-:W-:Y:S02]  /*4750*/  @P6 FSEL R9, R9, -INF , !P5 ;  /* 0xff80000009096808 */ /* 0x000fe40006800000 */
[----:B------:R-:W-:Y:S02]  /*4760*/  PLOP3.LUT P6, PT, PT, PT, UP1, 0x80, 0x8 ;  /* 0x000000000008781c */ /* 0x000fe40003fcf018 */
[----:B------:R-:W-:Y:S02]  /*4770*/  IABS R3, R3 ;  /* 0x0000000300037213 */ /* 0x000fe40000000000 */
[----:B------:R-:W-:Y:S02]  /*4780*/  @P1 FSEL R11, R11, -INF , !P5 ;  /* 0xff8000000b0b1808 */ /* 0x000fe40006800000 */
[----:B------:R-:W-:Y:S02]  /*4790*/  PLOP3.LUT P1, PT, PT, PT, UP1, 0x80, 0x8 ;  /* 0x000000000008781c */ /* 0x000fe40003f2f018 */
[----:B------:R-:W-:Y:S01]  /*47a0*/  I2FP.F32.S32 R150, R3 ;  /* 0x0000000300967245 */ /* 0x000fe20000201400 */
[C---:B------:R-:W-:Y:S01]  /*47b0*/  @P2 VIADD R132, R141.reuse, 0x8 ;  /* 0x000000088d842836 */ /* 0x040fe20000000000 */
[----:B------:R-:W-:Y:S01]  /*47c0*/  PLOP3.LUT P5, PT, PT, PT, UP1, 0x80, 0x8 ;  /* 0x000000000008781c */ /* 0x000fe20003faf018 */
[----:B------:R-:W-:Y:S01]  /*47d0*/  VIADD R3, R184, 0xffffffd1 ;  /* 0xffffffd1b8037836 */ /* 0x000fe20000000000 */
[----:B------:R-:W-:Y:S01]  /*47e0*/  PLOP3.LUT P2, PT, PT, PT, UP1, 0x80, 0x8 ;  /* 0x000000000008781c */ /* 0x000fe20003f4f018 */
[----:B------:R-:W-:Y:S01]  /*47f0*/  FFMA.FTZ R12, R150, -UR10, R12 ;  /* 0x8000000a960c7c23 */ /* 0x000fe2000801000c */
[----:B------:R-:W-:Y:S02]  /*4800*/  @P6 ISETP.GE.AND P6, PT, R132, UR33, PT ;  /* 0x0000002184006c0c */ /* 0x000fe4000bfc6270 */
[----:B------:R-:W-:Y:S01]  /*4810*/  IABS R0, R3 ;  /* 0x0000000300007213 */ /* 0x000fe20000000000 */
[----:B------:R-:W1:Y:S02]  /*4820*/  LDSM.16.M88.4 R132, [R178+0xc800] ;  /* 0x00c80000b284783b */ /* 0x000e640000000200 */
[----:B------:R-:W-:Y:S02]  /*4830*/  @P1 FSEL R12, R12, -INF , !P6 ;  /* 0xff8000000c0c1808 */ /* 0x000fe40007000000 */
[----:B------:R-:W-:Y:S02]  /*4840*/  PLOP3.LUT P1, PT, PT, PT, UP1, 0x80, 0x8 ;  /* 0x000000000008781c */ /* 0x000fe40003f2f018 */
[----:B------:R-:W-:Y:S01]  /*4850*/  I2FP.F32.S32 R142, R0 ;  /* 0x00000000008e7245 */ /* 0x000fe20000201400 */
[----:B------:R-:W-:Y:S01]  /*4860*/  VIADD R0, R184, 0x10 ;  /* 0x00000010b8007836 */ /* 0x000fe20000000000 */
[----:B------:R-:W-:Y:S01]  /*4870*/  @P2 FSEL R14, R14, -INF , !P6 ;  /* 0xff8000000e0e2808 */ /* 0x000fe20007000000 */
[----:B------:R-:W-:Y:S01]  /*4880*/  @P5 VIADD R3, R141, 0x9 ;  /* 0x000000098d035836 */ /* 0x000fe20000000000 */
[----:B------:R-:W-:Y:S01]  /*4890*/  PLOP3.LUT P5, PT, PT, PT, UP1, 0x80, 0x8 ;  /* 0x000000000008781c */ /* 0x000fe20003faf018 */
[----:B------:R-:W-:Y:S01]  /*48a0*/  FFMA.FTZ R16, R142, -UR10, R16 ;  /* 0x8000000a8e107c23 */ /* 0x000fe20008010010 */
[----:B------:R-:W-:Y:S02]  /*48b0*/  PLOP3.LUT P2, PT, PT, PT, UP1, 0x80, 0x8 ;  /* 0x000000000008781c */ /* 0x000fe40003f4f018 */
[----:B------:R-:W-:Y:S03]  /*48c0*/  IABS R0, R0 ;  /* 0x0000000000007213 */ /* 0x000fe60000000000 */
[----:B------:R-:W-:Y:S02]  /*48d0*/  @P1 FSEL R16, R16, -INF , !P6 ;  /* 0xff80000010101808 */ /* 0x000fe40007000000 */
[----:B------:R-:W-:Y:S02]  /*48e0*/  FSETP.NEU.FTZ.AND P1, PT, R252, -INF , PT ;  /* 0xff800000fc00780b */ /* 0x000fe40003f3d000 */
[----:B------:R-:W-:Y:S02]  /*48f0*/  I2FP.F32.S32 R148, R0 ;  /* 0x0000000000947245 */ /* 0x000fe40000201400 */
[----:B------:R-:W-:Y:S02]  /*4900*/  FSEL R140, R140, RZ, P1 ;  /* 0x000000ff8c8c7208 */ /* 0x000fe40000800000 */
[----:B------:R-:W-:Y:S01]  /*4910*/  PLOP3.LUT P1, PT, PT, PT, UP1, 0x80, 0x8 ;  /* 0x000000000008781c */ /* 0x000fe20003f2f018 */
[----:B------:R-:W-:Y:S01]  /*4920*/  FFMA.FTZ R13, R148, -UR10, R13 ;  /* 0x8000000a940d7c23 */ /* 0x000fe2000801000d */
[----:B------:R-:W-:Y:S01]  /*4930*/  @P5 ISETP.GE.AND P5, PT, R3, UR33, PT ;  /* 0x0000002103005c0c */ /* 0x000fe2000bfa6270 */
[----:B------:R-:W-:Y:S01]  /*4940*/  FMUL.FTZ R3, R251, 1.4426950216293334961 ;  /* 0x3fb8aa3bfb037820 */ /* 0x000fe20000410000 */
[----:B------:R-:W-:Y:S01]  /*4950*/  @P2 FSEL R18, R18, -INF , !P6 ;  /* 0xff80000012122808 */ /* 0x000fe20007000000 */
[--C-:B------:R-:W-:Y:S01]  /*4960*/  FFMA.FTZ R0, R5, UR9, -R140.reuse ;  /* 0x0000000905007c23 */ /* 0x100fe2000801088c */
[----:B------:R-:W-:Y:S01]  /*4970*/  FSETP.NEU.FTZ.AND P6, PT, R251, -INF , PT ;  /* 0xff800000fb00780b */ /* 0x000fe20003fdd000 */
[--C-:B------:R-:W-:Y:S01]  /*4980*/  FFMA.FTZ R151, R4, UR9, -R140.reuse ;  /* 0x0000000904977c23 */ /* 0x100fe2000801088c */
[----:B------:R-:W-:Y:S01]  /*4990*/  FSETP.NEU.FTZ.AND P2, PT, R250, -INF , PT ;  /* 0xff800000fa00780b */ /* 0x000fe20003f5d000 */
[----:B------:R3:W-:Y:S01]  /*49a0*/  MUFU.EX2 R245, R0 ;  /* 0x0000000000f57308 */ /* 0x0007e20000000800 */
[----:B------:R-:W-:Y:S01]  /*49b0*/  FSEL R3, R3, RZ, P6 ;  /* 0x000000ff03037208 */ /* 0x000fe20003000000 */
[----:B------:R-:W-:Y:S01]  /*49c0*/  FFMA.FTZ R16, R16, UR9, -R140 ;  /* 0x0000000910107c23 */ /* 0x000fe2000801088c */
[----:B------:R-:W-:Y:S02]  /*49d0*/  IABS R4, R2 ;  /* 0x0000000200047213 */ /* 0x000fe40000000000 */
[----:B------:R-:W-:Y:S01]  /*49e0*/  @P1 FSEL R13, R13, -INF , !P5 ;  /* 0xff8000000d0d1808 */ /* 0x000fe20006800000 */
[-C--:B-1----:R-:W-:Y:S01]  /*49f0*/  HMMA.16816.F32 R20, R136, R132.reuse, R20 ;  /* 0x000000848814723c */ /* 0x082fe20000001814 */
[----:B------:R-:W-:Y:S03]  /*4a00*/  PLOP3.LUT P1, PT, PT, PT, UP1, 0x80, 0x8 ;  /* 0x000000000008781c */ /* 0x000fe60003f2f018 */
[----:B------:R-:W1:Y:S01]  /*4a10*/  MUFU.EX2 R165, R151 ;  /* 0x0000009700a57308 */ /* 0x000e620000000800 */
[----:B------:R-:W-:Y:S01]  /*4a20*/  FSEL R2, R152, RZ, P2 ;  /* 0x000000ff98027208 */ /* 0x000fe20001000000 */
[--C-:B------:R-:W-:Y:S01]  /*4a30*/  FFMA.FTZ R7, R7, UR9, -R3.reuse ;  /* 0x0000000907077c23 */ /* 0x100fe20008010803 */
[----:B------:R-:W-:Y:S01]  /*4a40*/  PLOP3.LUT P2, PT, PT, PT, UP1, 0x80, 0x8 ;  /* 0x000000000008781c */ /* 0x000fe20003f4f018 */
[----:B------:R-:W-:Y:S01]  /*4a50*/  FFMA.FTZ R6, R6, UR9, -R3 ;  /* 0x0000000906067c23 */ /* 0x000fe20008010803 */
[----:B------:R-:W-:Y:S01]  /*4a60*/  PLOP3.LUT P6, PT, PT, PT, UP1, 0x80, 0x8 ;  /* 0x000000000008781c */ /* 0x000fe20003fcf018 */
[C---:B------:R-:W-:Y:S04]  /*4a70*/  HMMA.16816.F32 R24, R144.reuse, R132, R24 ;  /* 0x000000849018723c */ /* 0x040fe80000001818 */
[----:B------:R4:W-:Y:S01]  /*4a80*/  MUFU.EX2 R214, R7 ;  /* 0x0000000700d67308 */ /* 0x0009e20000000800 */
[----:B------:R-:W-:Y:S01]  /*4a90*/  I2FP.F32.S32 R5, R4 ;  /* 0x0000000400057245 */ /* 0x000fe20000201400 */
[----:B---3--:R-:W-:Y:S01]  /*4aa0*/  FMUL.FTZ R0, R249, 1.4426950216293334961 ;  /* 0x3fb8aa3bf9007820 */ /* 0x008fe20000410000 */
[----:B------:R-:W-:Y:S01]  /*4ab0*/  @P1 FSEL R19, R19, -INF , !P5 ;  /* 0xff80000013131808 */ /* 0x000fe20006800000 */
[----:B------:R-:W-:Y:S01]  /*4ac0*/  FFMA.FTZ R8, R8, UR9, -R2 ;  /* 0x0000000908087c23 */ /* 0x000fe20008010802 */
[-C--:B------:R-:W-:Y:S01]  /*4ad0*/  HMMA.16816.F32 R28, R144, R134.reuse, R28 ;  /* 0x00000086901c723c */ /* 0x080fe2000000181c */
[----:B------:R-:W-:Y:S04]  /*4ae0*/  PLOP3.LUT P1, PT, PT, PT, UP1, 0x80, 0x8 ;  /* 0x000000000008781c */ /* 0x000fe80003f2f018 */
[----:B------:R3:W-:Y:S01]  /*4af0*/  MUFU.EX2 R243, R6 ;  /* 0x0000000600f37308 */ /* 0x0007e20000000800 */
[----:B------:R-:W-:Y:S01]  /*4b00*/  FFMA.FTZ R17, R5, -UR10, R17 ;  /* 0x8000000a05117c23 */ /* 0x000fe20008010011 */
[----:B------:R-:W-:Y:S01]  /*4b10*/  @P6 FSEL R15, R15, -INF , !P5 ;  /* 0xff8000000f0f6808 */ /* 0x000fe20006800000 */
[C---:B------:R-:W-:Y:S01]  /*4b20*/  VIADD R4, R184.reuse, 0x9 ;  /* 0x00000009b8047836 */ /* 0x040fe20000000000 */
[----:B------:R-:W-:Y:S01]  /*4b30*/  PLOP3.LUT P6, PT, PT, PT, UP1, 0x80, 0x8 ;  /* 0x000000000008781c */ /* 0x000fe20003fcf018 */
[----:B------:R-:W-:Y:S01]  /*4b40*/  VIADD R132, R184, 0xffffffc9 ;  /* 0xffffffc9b8847836 */ /* 0x000fe20000000000 */
[C---:B------:R-:W-:Y:S04]  /*4b50*/  HMMA.16816.F32 R32, R136.reuse, R134, R32 ;  /* 0x000000868820723c */ /* 0x040fe80000001820 */
[----:B------:R2:W-:Y:S01]  /*4b60*/  MUFU.EX2 R218, R8 ;  /* 0x0000000800da7308 */ /* 0x0005e20000000800 */
[----:B------:R-:W-:Y:S01]  /*4b70*/  @P2 FSEL R17, R17, -INF , !P5 ;  /* 0xff80000011112808 */ /* 0x000fe20006800000 */
[----:B------:R-:W-:Y:S01]  /*4b80*/  FFMA.FTZ R22, R142, -UR10, R22 ;  /* 0x8000000a8e167c23 */ /* 0x000fe20008010016 */
[----:B------:R-:W-:Y:S01]  /*4b90*/  FSETP.NEU.FTZ.AND P2, PT, R249, -INF , PT ;  /* 0xff800000f900780b */ /* 0x000fe20003f5d000 */
[C---:B----4-:R-:W-:Y:S01]  /*4ba0*/  @P1 VIADD R7, R141.reuse, 0x18 ;  /* 0x000000188d071836 */ /* 0x050fe20000000000 */
[----:B------:R-:W-:Y:S01]  /*4bb0*/  IABS R4, R4 ;  /* 0x0000000400047213 */ /* 0x000fe20000000000 */
[----:B------:R-:W-:Y:S01]  /*4bc0*/  FFMA.FTZ R26, R150, -UR10, R26 ;  /* 0x8000000a961a7c23 */ /* 0x000fe2000801001a */
[----:B------:R-:W-:Y:S01]  /*4bd0*/  FSEL R0, R0, RZ, P2 ;  /* 0x000000ff00007208 */ /* 0x000fe20001000000 */
[----:B---3--:R-:W-:Y:S01]  /*4be0*/  @P6 VIADD R6, R141, 0x10 ;  /* 0x000000108d066836 */ /* 0x008fe20000000000 */
[----:B------:R-:W-:Y:S01]  /*4bf0*/  PLOP3.LUT P2, PT, PT, PT, UP1, 0x80, 0x8 ;  /* 0x000000000008781c */ /* 0x000fe20003f4f018 */
[----:B------:R-:W-:Y:S01]  /*4c00*/  FFMA.FTZ R9, R9, UR9, -R2 ;  /* 0x0000000909097c23 */ /* 0x000fe20008010802 */
[----:B------:R-:W-:Y:S01]  /*4c10*/  PLOP3.LUT P5, PT, PT, PT, UP1, 0x80, 0x8 ;  /* 0x000000000008781c */ /* 0x000fe20003faf018 */
[----:B------:R-:W-:Y:S01]  /*4c20*/  FFMA.FTZ R11, R11, UR9, -R0 ;  /* 0x000000090b0b7c23 */ /* 0x000fe20008010800 */
[----:B------:R-:W-:Y:S01]  /*4c30*/  PLOP3.LUT P1, PT, PT, PT, UP1, 0x80, 0x8 ;  /* 0x000000000008781c */ /* 0x000fe20003f2f018 */
[----:B------:R-:W-:Y:S01]  /*4c40*/  FFMA.FTZ R23, R5, -UR10, R23 ;  /* 0x8000000a05177c23 */ /* 0x000fe20008010017 */
[----:B------:R-:W-:Y:S01]  /*4c50*/  I2FP.F32.S32 R4, R4 ;  /* 0x0000000400047245 */ /* 0x000fe20000201400 */
[----:B------:R3:W-:Y:S01]  /*4c60*/  MUFU.EX2 R221, R11 ;  /* 0x0000000b00dd7308 */ /* 0x0007e20000000800 */
[----:B------:R-:W-:Y:S01]  /*4c70*/  IABS R132, R132 ;  /* 0x0000008400847213 */ /* 0x000fe20000000000 */
[----:B------:R-:W-:Y:S01]  /*4c80*/  FFMA.FTZ R27, R148, -UR10, R27 ;  /* 0x8000000a941b7c23 */ /* 0x000fe2000801001b */
[----:B------:R-:W-:Y:S01]  /*4c90*/  PLOP3.LUT P6, PT, PT, PT, UP1, 0x80, 0x8 ;  /* 0x000000000008781c */ /* 0x000fe20003fcf018 */
[C---:B------:R-:W-:Y:S01]  /*4ca0*/  FFMA.FTZ R24, R4.reuse, -UR10, R24 ;  /* 0x8000000a04187c23 */ /* 0x040fe20008010018 */
[----:B------:R-:W-:Y:S01]  /*4cb0*/  I2FP.F32.S32 R132, R132 ;  /* 0x0000008400847245 */ /* 0x000fe20000201400 */
[----:B------:R-:W-:Y:S01]  /*4cc0*/  FFMA.FTZ R30, R4, -UR10, R30 ;  /* 0x8000000a041e7c23 */ /* 0x000fe2000801001e */
[----:B------:R-:W-:Y:S01]  /*4cd0*/  @P2 ISETP.GE.AND P2, PT, R6, UR33, PT ;  /* 0x0000002106002c0c */ /* 0x000fe2000bf46270 */
[----:B--2---:R-:W-:Y:S01]  /*4ce0*/  @P5 VIADD R8, R141, 0x11 ;  /* 0x000000118d085836 */ /* 0x004fe20000000000 */
[----:B------:R-:W-:Y:S01]  /*4cf0*/  PLOP3.LUT P5, PT, PT, PT, UP1, 0x80, 0x8 ;  /* 0x000000000008781c */ /* 0x000fe20003faf018 */
[----:B------:R-:W-:Y:S01]  /*4d00*/  FFMA.FTZ R20, R132, -UR10, R20 ;  /* 0x8000000a84147c23 */ /* 0x000fe20008010014 */
[----:B------:R-:W-:Y:S01]  /*4d10*/  @P1 FSEL R24, R24, -INF , !P2 ;  /* 0xff80000018181808 */ /* 0x000fe20005000000 */
[C---:B------:R-:W-:Y:S01]  /*4d20*/  VIADD R6, R184.reuse, 0xffffffc8 ;  /* 0xffffffc8b8067836 */ /* 0x040fe20000000000 */
[----:B------:R-:W-:Y:S01]  /*4d30*/  PLOP3.LUT P1, PT, PT, PT, UP1, 0x80, 0x8 ;  /* 0x000000000008781c */ /* 0x000fe20003f2f018 */
[----:B------:R2:W-:Y:S01]  /*4d40*/  MUFU.EX2 R217, R9 ;  /* 0x0000000900d97308 */ /* 0x0005e20000000800 */
[----:B------:R-:W-:Y:S01]  /*4d50*/  VIADD R4, R184, 0xffffffc1 ;  /* 0xffffffc1b8047836 */ /* 0x000fe20000000000 */
[----:B------:R-:W-:Y:S01]  /*4d60*/  @P6 FSEL R20, R20, -INF , !P2 ;  /* 0xff80000014146808 */ /* 0x000fe20005000000 */
[--C-:B------:R-:W-:Y:S01]  /*4d70*/  FFMA.FTZ R10, R10, UR9, -R0.reuse ;  /* 0x000000090a0a7c23 */ /* 0x100fe20008010800 */
[----:B------:R-:W-:Y:S01]  /*4d80*/  PLOP3.LUT P6, PT, PT, PT, UP1, 0x80, 0x8 ;  /* 0x000000000008781c */ /* 0x000fe20003fcf018 */
[--C-:B------:R-:W-:Y:S01]  /*4d90*/  FFMA.FTZ R15, R15, UR9, -R0.reuse ;  /* 0x000000090f0f7c23 */ /* 0x100fe20008010800 */
[----:B------:R-:W-:Y:S01]  /*4da0*/  IABS R6, R6 ;  /* 0x0000000600067213 */ /* 0x000fe20000000000 */
[----:B------:R-:W-:Y:S01]  /*4db0*/  FFMA.FTZ R14, R14, UR9, -R0 ;  /* 0x000000090e0e7c23 */ /* 0x000fe20008010800 */
[----:B------:R-:W-:Y:S02]  /*4dc0*/  @P5 FSEL R22, R22, -INF , !P2 ;  /* 0xff80000016165808 */ /* 0x000fe40005000000 */
[----:B------:R4:W1:Y:S01]  /*4dd0*/  MUFU.EX2 R222, R10 ;  /* 0x0000000a00de7308 */ /* 0x0008620000000800 */
[----:B---3--:R-:W-:Y:S01]  /*4de0*/  I2FP.F32.S32 R11, R6 ;  /* 0x00000006000b7245 */ /* 0x008fe20000201400 */
[--C-:B------:R-:W-:Y:S01]  /*4df0*/  FFMA.FTZ R13, R13, UR9, -R2.reuse ;  /* 0x000000090d0d7c23 */ /* 0x100fe20008010802 */
[----:B------:R-:W-:Y:S01]  /*4e00*/  @P1 FSEL R26, R26, -INF , !P2 ;  /* 0xff8000001a1a1808 */ /* 0x000fe20005000000 */
[----:B------:R-:W-:Y:S01]  /*4e10*/  FFMA.FTZ R12, R12, UR9, -R2 ;  /* 0x000000090c0c7c23 */ /* 0x000fe20008010802 */
[----:B------:R-:W-:Y:S01]  /*4e20*/  PLOP3.LUT P2, PT, PT, PT, UP1, 0x80, 0x8 ;  /* 0x000000000008781c */ /* 0x000fe20003f4f018 */
[C---:B------:R-:W-:Y:S01]  /*4e30*/  FFMA.FTZ R21, R11.reuse, -UR10, R21 ;  /* 0x8000000a0b157c23 */ /* 0x040fe20008010015 */
[----:B------:R-:W-:Y:S03]  /*4e40*/  PLOP3.LUT P1, PT, PT, PT, UP1, 0x80, 0x8 ;  /* 0x000000000008781c */ /* 0x000fe60003f2f018 */
[----:B------:R-:W-:Y:S01]  /*4e50*/  MUFU.EX2 R219, R15 ;  /* 0x0000000f00db7308 */ /* 0x000fe20000000800 */
[----:B------:R-:W-:Y:S01]  /*4e60*/  @P6 ISETP.GE.AND P6, PT, R8, UR33, PT ;  /* 0x0000002108006c0c */ /* 0x000fe2000bfc6270 */
[----:B------:R-:W-:Y:S01]  /*4e70*/  VIADD R8, R184, 0x8 ;  /* 0x00000008b8087836 */ /* 0x000fe20000000000 */
[----:B------:R-:W-:Y:S01]  /*4e80*/  IABS R4, R4 ;  /* 0x0000000400047213 */ /* 0x000fe20000000000 */
[----:B------:R-:W-:Y:S01]  /*4e90*/  FFMA.FTZ R34, R132, -UR10, R34 ;  /* 0x8000000a84227c23 */ /* 0x000fe20008010022 */
[----:B------:R-:W-:Y:S01]  /*4ea0*/  PLOP3.LUT P5, PT, PT, PT, UP1, 0x80, 0x8 ;  /* 0x000000000008781c */ /* 0x000fe20003faf018 */
[----:B------:R-:W-:Y:S01]  /*4eb0*/  FFMA.FTZ R35, R11, -UR10, R35 ;  /* 0x8000000a0b237c23 */ /* 0x000fe20008010023 */
[----:B------:R-:W-:Y:S01]  /*4ec0*/  IABS R8, R8 ;  /* 0x0000000800087213 */ /* 0x000fe20000000000 */
[----:B--2---:R-:W-:Y:S02]  /*4ed0*/  IMAD.MOV.U32 R9, RZ, RZ, R4 ;  /* 0x000000ffff097224 */ /* 0x004fe400078e0004 */
[----:B------:R-:W-:Y:S01]  /*4ee0*/  MUFU.EX2 R220, R14 ;  /* 0x0000000e00dc7308 */ /* 0x000fe20000000800 */
[----:B------:R-:W-:Y:S01]  /*4ef0*/  @P2 FSEL R21, R21, -INF , !P6 ;  /* 0xff80000015152808 */ /* 0x000fe20007000000 */
[----:B----4-:R-:W-:Y:S01]  /*4f00*/  VIADD R10, R184, 0x1 ;  /* 0x00000001b80a7836 */ /* 0x010fe20000000000 */
[----:B------:R-:W-:Y:S01]  /*4f10*/  @P1 FSEL R23, R23, -INF , !P6 ;  /* 0xff80000017171808 */ /* 0x000fe20007000000 */
[--C-:B------:R-:W-:Y:S01]  /*4f20*/  FFMA.FTZ R17, R17, UR9, -R140.reuse ;  /* 0x0000000911117c23 */ /* 0x100fe2000801088c */
[----:B------:R-:W-:Y:S01]  /*4f30*/  PLOP3.LUT P2, PT, PT, PT, UP1, 0x80, 0x8 ;  /* 0x000000000008781c */ /* 0x000fe20003f4f018 */
[--C-:B------:R-:W-:Y:S01]  /*4f40*/  FFMA.FTZ R18, R18, UR9, -R3.reuse ;  /* 0x0000000912127c23 */ /* 0x100fe20008010803 */
[----:B------:R-:W-:Y:S03]  /*4f50*/  PLOP3.LUT P1, PT, PT, PT, UP1, 0x80, 0x8 ;  /* 0x000000000008781c */ /* 0x000fe60003f2f018 */
[----:B------:R2:W-:Y:S01]  /*4f60*/  MUFU.EX2 R215, R13 ;  /* 0x0000000d00d77308 */ /* 0x0005e20000000800 */
[----:B------:R-:W-:Y:S01]  /*4f70*/  I2FP.F32.S32 R8, R8 ;  /* 0x0000000800087245 */ /* 0x000fe20000201400 */
[----:B------:R-:W-:Y:S01]  /*4f80*/  FFMA.FTZ R19, R19, UR9, -R3 ;  /* 0x0000000913137c23 */ /* 0x000fe20008010803 */
[----:B------:R-:W-:Y:S01]  /*4f90*/  I2FP.F32.S32 R9, R9 ;  /* 0x0000000900097245 */ /* 0x000fe20000201400 */
[----:B------:R-:W-:Y:S01]  /*4fa0*/  FFMA.FTZ R20, R20, UR9, -R140 ;  /* 0x0000000914147c23 */ /* 0x000fe2000801088c */
[----:B------:R-:W-:Y:S01]  /*4fb0*/  @P5 ISETP.GE.AND P5, PT, R7, UR33, PT ;  /* 0x0000002107005c0c */ /* 0x000fe2000bfa6270 */
[C---:B------:R-:W-:Y:S01]  /*4fc0*/  FFMA.FTZ R25, R8.reuse, -UR10, R25 ;  /* 0x8000000a08197c23 */ /* 0x040fe20008010019 */
[----:B------:R-:W-:Y:S01]  /*4fd0*/  IABS R10, R10 ;  /* 0x0000000a000a7213 */ /* 0x000fe20000000000 */
[----:B------:R-:W-:Y:S01]  /*4fe0*/  FFMA.FTZ R32, R9, -UR10, R32 ;  /* 0x8000000a09207c23 */ /* 0x000fe20008010020 */
[----:B------:R-:W3:Y:S01]  /*4ff0*/  LDSM.16.M88.4 R4, [R178+0xd000] ;  /* 0x00d00000b204783b */ /* 0x000ee20000000200 */
[----:B------:R4:W-:Y:S01]  /*5000*/  MUFU.EX2 R216, R12 ;  /* 0x0000000c00d87308 */ /* 0x0009e20000000800 */
[----:B------:R-:W-:Y:S01]  /*5010*/  @P2 FSEL R25, R25, -INF , !P6 ;  /* 0xff80000019192808 */ /* 0x000fe20007000000 */
[----:B------:R-:W-:Y:S01]  /*5020*/  FFMA.FTZ R31, R8, -UR10, R31 ;  /* 0x8000000a081f7c23 */ /* 0x000fe2000801001f */
[----:B------:R-:W-:Y:S01]  /*5030*/  @P1 FSEL R27, R27, -INF , !P6 ;  /* 0xff8000001b1b1808 */ /* 0x000fe20007000000 */
[----:B------:R-:W-:Y:S01]  /*5040*/  FFMA.FTZ R21, R21, UR9, -R140 ;  /* 0x0000000915157c23 */ /* 0x000fe2000801088c */
[----:B------:R-:W-:Y:S01]  /*5050*/  PLOP3.LUT P6, PT, PT, PT, UP1, 0x80, 0x8 ;  /* 0x000000000008781c */ /* 0x000fe20003fcf018 */
[--C-:B------:R-:W-:Y:S01]  /*5060*/  FFMA.FTZ R22, R22, UR9, -R3.reuse ;  /* 0x0000000916167c23 */ /* 0x100fe20008010803 */
[----:B------:R-:W-:Y:S03]  /*5070*/  PLOP3.LUT P2, PT, PT, PT, UP1, 0x80, 0x8 ;  /* 0x000000000008781c */ /* 0x000fe60003f4f018 */
[----:B------:R-:W-:Y:S01]  /*5080*/  MUFU.EX2 R248, R16 ;  /* 0x0000001000f87308 */ /* 0x000fe20000000800 */
[----:B------:R-:W-:Y:S01]  /*5090*/  I2FP.F32.S32 R10, R10 ;  /* 0x0000000a000a7245 */ /* 0x000fe20000201400 */
[----:B------:R-:W-:Y:S01]  /*50a0*/  FFMA.FTZ R23, R23, UR9, -R3 ;  /* 0x0000000917177c23 */ /* 0x000fe20008010803 */
[----:B------:R-:W-:Y:S01]  /*50b0*/  PLOP3.LUT P1, PT, PT, PT, UP1, 0x80, 0x8 ;  /* 0x000000000008781c */ /* 0x000fe20003f2f018 */
[----:B------:R-:W-:Y:S01]  /*50c0*/  FFMA.FTZ R24, R24, UR9, -R2 ;  /* 0x0000000918187c23 */ /* 0x000fe20008010802 */
[----:B--2---:R-:W-:Y:S01]  /*50d0*/  IABS R13, R184 ;  /* 0x000000b8000d7213 */ /* 0x004fe20000000000 */
[----:B------:R-:W-:Y:S01]  /*50e0*/  FFMA.FTZ R28, R10, -UR10, R28 ;  /* 0x8000000a0a1c7c23 */ /* 0x000fe2000801001c */
[----:B------:R-:W-:Y:S03]  /*50f0*/  LEA R155, R155, UR4, 0x1 ;  /* 0x000000049b9b7c11 */ /* 0x000fe6000f8e08ff */
[----:B------:R-:W2:Y:S01]  /*5100*/  MUFU.EX2 R247, R17 ;  /* 0x0000001100f77308 */ /* 0x000ea20000000800 */
[----:B----4-:R-:W-:Y:S01]  /*5110*/  VIADD R12, R184, 0xffffffc0 ;  /* 0xffffffc0b80c7836 */ /* 0x010fe20000000000 */
[----:B------:R-:W-:Y:S01]  /*5120*/  @P6 FSEL R32, R32, -INF , !P5 ;  /* 0xff80000020206808 */ /* 0x000fe20006800000 */
[----:B------:R-:W-:Y:S01]  /*5130*/  FFMA.FTZ R25, R25, UR9, -R2 ;  /* 0x0000000919197c23 */ /* 0x000fe20008010802 */
[----:B------:R-:W-:Y:S01]  /*5140*/  PLOP3.LUT P6, PT, PT, PT, UP1, 0x80, 0x8 ;  /* 0x000000000008781c */ /* 0x000fe20003fcf018 */
[C---:B------:R-:W-:Y:S01]  /*5150*/  IMAD.IADD R164, R155.reuse, 0x1, R156 ;  /* 0x000000019ba47824 */ /* 0x040fe200078e029c */
[----:B------:R-:W-:Y:S01]  /*5160*/  @P2 FSEL R28, R28, -INF , !P5 ;  /* 0xff8000001c1c2808 */ /* 0x000fe20006800000 */
[----:B------:R-:W-:Y:S01]  /*5170*/  FFMA.FTZ R32, R32, UR9, -R140 ;  /* 0x0000000920207c23 */ /* 0x000fe2000801088c */
[----:B------:R-:W-:Y:S02]  /*5180*/  PLOP3.LUT P2, PT, PT, PT, UP1, 0x80, 0x8 ;  /* 0x000000000008781c */ /* 0x000fe40003f4f018 */
[----:B------:R-:W-:Y:S01]  /*5190*/  MUFU.EX2 R207, R18 ;  /* 0x0000001200cf7308 */ /* 0x000fe20000000800 */
[----:B------:R-:W-:Y:S01]  /*51a0*/  @P1 FSEL R30, R30, -INF , !P5 ;  /* 0xff8000001e1e1808 */ /* 0x000fe20006800000 */
[----:B------:R-:W-:Y:S01]  /*51b0*/  VIADD R158, R155, 0x1c040 ;  /* 0x0001c0409b9e7836 */ /* 0x000fe20000000000 */
[----:B------:R-:W-:Y:S01]  /*51c0*/  PLOP3.LUT P1, PT, PT, PT, UP1, 0x80, 0x8 ;  /* 0x000000000008781c */ /* 0x000fe20003f2f018 */
[----:B------:R-:W-:Y:S01]  /*51d0*/  FFMA.FTZ R28, R28, UR9, -R2 ;  /* 0x000000091c1c7c23 */ /* 0x000fe20008010802 */
[----:B------:R-:W-:Y:S01]  /*51e0*/  I2FP.F32.S32 R13, R13 ;  /* 0x0000000d000d7245 */ /* 0x000fe20000201400 */
[----:B------:R-:W-:Y:S01]  /*51f0*/  FFMA.FTZ R26, R26, UR9, -R0 ;  /* 0x000000091a1a7c23 */ /* 0x000fe20008010800 */
[----:B------:R-:W-:Y:S01]  /*5200*/  IABS R12, R12 ;  /* 0x0000000c000c7213 */ /* 0x000fe20000000000 */
[----:B------:R-:W-:Y:S01]  /*5210*/  @P6 VIADD R15, R141, 0x20 ;  /* 0x000000208d0f6836 */ /* 0x000fe20000000000 */
[----:B------:R-:W-:Y:S01]  /*5220*/  PLOP3.LUT P6, PT, PT, PT, UP1, 0x80, 0x8 ;  /* 0x000000000008781c */ /* 0x000fe20003fcf018 */
[----:B------:R-:W-:Y:S01]  /*5230*/  FFMA.FTZ R29, R13, -UR10, R29 ;  /* 0x8000000a0d1d7c23 */ /* 0x000fe2000801001d */
[----:B------:R-:W4:Y:S01]  /*5240*/  MUFU.EX2 R206, R19 ;  /* 0x0000001300ce7308 */ /* 0x000f220000000800 */
[----:B------:R-:W-:Y:S01]  /*5250*/  @P2 FSEL R34, R34, -INF , !P5 ;  /* 0xff80000022222808 */ /* 0x000fe20006800000 */
[----:B------:R-:W-:Y:S01]  /*5260*/  IMAD.MOV.U32 R8, RZ, RZ, R12 ;  /* 0x000000ffff087224 */ /* 0x000fe200078e000c */
[-C--:B---3--:R-:W-:Y:S01]  /*5270*/  HMMA.16816.F32 R36, R136, R4.reuse, R36 ;  /* 0x000000048824723c */ /* 0x088fe20000001824 */
[----:B------:R-:W-:Y:S02]  /*5280*/  PLOP3.LUT P2, PT, PT, PT, UP1, 0x80, 0x8 ;  /* 0x000000000008781c */ /* 0x000fe40003f4f018 */
[----:B------:R-:W-:Y:S01]  /*5290*/  @P1 VIADD R14, R141, 0x19 ;  /* 0x000000198d0e1836 */ /* 0x000fe20000000000 */
[----:B------:R-:W-:Y:S03]  /*52a0*/  PLOP3.LUT P1, PT, PT, PT, UP1, 0x80, 0x8 ;  /* 0x000000000008781c */ /* 0x000fe60003f2f018 */
[----:B------:R-:W-:Y:S01]  /*52b0*/  MUFU.EX2 R238, R32 ;  /* 0x0000002000ee7308 */ /* 0x000fe20000000800 */
[----:B------:R-:W-:Y:S01]  /*52c0*/  PLOP3.LUT P5, PT, PT, PT, UP1, 0x80, 0x8 ;  /* 0x000000000008781c */ /* 0x000fe20003faf018 */
[----:B------:R-:W-:Y:S01]  /*52d0*/  FFMA.FTZ R34, R34, UR9, -R3 ;  /* 0x0000000922227c23 */ /* 0x000fe20008010803 */
[C---:B------:R-:W-:Y:S04]  /*52e0*/  HMMA.16816.F32 R40, R144.reuse, R4, R40 ;  /* 0x000000049028723c */ /* 0x040fe80000001828 */
[----:B------:R-:W-:Y:S01]  /*52f0*/  @P6 ISETP.GE.AND P6, PT, R15, UR33, PT ;  /* 0x000000210f006c0c */ /* 0x000fe2000bfc6270 */
[----:B------:R-:W-:Y:S01]  /*5300*/  VIADD R12, R184, 0xffffffb9 ;  /* 0xffffffb9b80c7836 */ /* 0x000fe20000000000 */
[----:B------:R-:W3:Y:S01]  /*5310*/  LDL R15, [R1+0xc] ;  /* 0x00000c00010f7983 */ /* 0x000ee20000100800 */
[----:B------:R-:W-:Y:S01]  /*5320*/  @P2 ISETP.GE.AND P2, PT, R14, UR33, PT ;  /* 0x000000210e002c0c */ /* 0x000fe2000bf46270 */
[-C--:B------:R-:W-:Y:S01]  /*5330*/  HMMA.16816.F32 R44, R144, R6.reuse, R44 ;  /* 0x00000006902c723c */ /* 0x080fe2000000182c */
[----:B------:R-:W-:Y:S01]  /*5340*/  MUFU.EX2 R196, R34 ;  /* 0x0000002200c47308 */ /* 0x000fe20000000800 */
[----:B------:R-:W3:Y:S01]  /*5350*/  LDL R14, [R1] ;  /* 0x00000000010e7983 */ /* 0x000ee20000100800 */
[----:B------:R-:W-:Y:S01]  /*5360*/  @P1 FSEL R31, R31, -INF , !P2 ;  /* 0xff8000001f1f1808 */ /* 0x000fe20005000000 */
[----:B------:R-:W-:Y:S01]  /*5370*/  FFMA.FTZ R38, R9, -UR10, R38 ;  /* 0x8000000a09267c23 */ /* 0x000fe20008010026 */
[----:B------:R-:W-:Y:S01]  /*5380*/  PLOP3.LUT P1, PT, PT, PT, UP1, 0x80, 0x8 ;  /* 0x000000000008781c */ /* 0x000fe20003f2f018 */
[----:B------:R-:W-:Y:S01]  /*5390*/  VIADD R4, R184, 0xfffffff9 ;  /* 0xfffffff9b8047836 */ /* 0x000fe20000000000 */
[----:B------:R-:W-:Y:S01]  /*53a0*/  @P5 FSEL R29, R29, -INF , !P2 ;  /* 0xff8000001d1d5808 */ /* 0x000fe20005000000 */
[C---:B------:R-:W-:Y:S01]  /*53b0*/  HMMA.16816.F32 R48, R136.reuse, R6, R48 ;  /* 0x000000068830723c */ /* 0x040fe20000001830 */
[----:B------:R-:W-:Y:S02]  /*53c0*/  PLOP3.LUT P5, PT, PT, PT, UP1, 0x80, 0x8 ;  /* 0x000000000008781c */ /* 0x000fe40003faf018 */
[----:B------:R-:W-:Y:S01]  /*53d0*/  MUFU.EX2 R246, R20 ;  /* 0x0000001400f67308 */ /* 0x000fe20000000800 */
[----:B------:R-:W-:Y:S01]  /*53e0*/  I2FP.F32.S32 R8, R8 ;  /* 0x0000000800087245 */ /* 0x000fe20000201400 */
[----:B------:R-:W-:Y:S01]  /*53f0*/  FFMA.FTZ R42, R10, -UR10, R42 ;  /* 0x8000000a0a2a7c23 */ /* 0x000fe2000801002a */
[----:B------:R-:W-:Y:S01]  /*5400*/  IABS R12, R12 ;  /* 0x0000000c000c7213 */ /* 0x000fe20000000000 */
[----:B------:R-:W-:Y:S01]  /*5410*/  VIADD R5, R184, 0xffffffb8 ;  /* 0xffffffb8b8057836 */ /* 0x000fe20000000000 */
[----:B------:R-:W-:Y:S01]  /*5420*/  IABS R4, R4 ;  /* 0x0000000400047213 */ /* 0x000fe20000000000 */
[C---:B------:R-:W-:Y:S01]  /*5430*/  FFMA.FTZ R33, R8.reuse, -UR10, R33 ;  /* 0x8000000a08217c23 */ /* 0x040fe20008010021 */
[----:B------:R-:W-:Y:S01]  /*5440*/  @P1 FSEL R35, R35, -INF , !P2 ;  /* 0xff80000023231808 */ /* 0x000fe20005000000 */
[----:B------:R-:W-:Y:S01]  /*5450*/  FFMA.FTZ R39, R8, -UR10, R39 ;  /* 0x8000000a08277c23 */ /* 0x000fe20008010027 */
[----:B------:R-:W-:Y:S01]  /*5460*/  PLOP3.LUT P1, PT, PT, PT, UP1, 0x80, 0x8 ;  /* 0x000000000008781c */ /* 0x000fe20003f2f018 */
[----:B------:R-:W-:Y:S01]  /*5470*/  VIADD R8, R184, 0xfffffff8 ;  /* 0xfffffff8b8087836 */ /* 0x000fe20000000000 */
[----:B------:R-:W-:Y:S01]  /*5480*/  @P5 FSEL R33, R33, -INF , !P2 ;  /* 0xff80000021215808 */ /* 0x000fe20005000000 */
[----:B------:R-:W-:Y:S01]  /*5490*/  FFMA.FTZ R43, R13, -UR10, R43 ;  /* 0x8000000a0d2b7c23 */ /* 0x000fe2000801002b */
[----:B------:R-:W-:Y:S01]  /*54a0*/  PLOP3.LUT P5, PT, PT, PT, UP1, 0x80, 0x8 ;  /* 0x000000000008781c */ /* 0x000fe20003faf018 */
[----:B------:R-:W4:Y:S01]  /*54b0*/  MUFU.EX2 R244, R21 ;  /* 0x0000001500f47308 */ /* 0x000f220000000800 */
[----:B------:R-:W-:Y:S01]  /*54c0*/  PLOP3.LUT P2, PT, PT, PT, UP1, 0x80, 0x8 ;  /* 0x000000000008781c */ /* 0x000fe20003f4f018 */
[----:B------:R-:W-:Y:S01]  /*54d0*/  FFMA.FTZ R33, R33, UR9, -R140 ;  /* 0x0000000921217c23 */ /* 0x000fe2000801088c */
[----:B------:R-:W-:Y:S01]  /*54e0*/  I2FP.F32.S32 R12, R12 ;  /* 0x0000000c000c7245 */ /* 0x000fe20000201400 */
[----:B------:R-:W-:Y:S01]  /*54f0*/  FFMA.FTZ R29, R29, UR9, -R2 ;  /* 0x000000091d1d7c23 */ /* 0x000fe20008010802 */
[----:B------:R-:W-:Y:S01]  /*5500*/  I2FP.F32.S32 R4, R4 ;  /* 0x0000000400047245 */ /* 0x000fe20000201400 */
[----:B------:R-:W-:Y:S01]  /*5510*/  FFMA.FTZ R35, R35, UR9, -R3 ;  /* 0x0000000923237c23 */ /* 0x000fe20008010803 */
[----:B------:R-:W-:Y:S01]  /*5520*/  IABS R5, R5 ;  /* 0x0000000500057213 */ /* 0x000fe20000000000 */
[----:B------:R-:W-:Y:S01]  /*5530*/  FFMA.FTZ R36, R12, -UR10, R36 ;  /* 0x8000000a0c247c23 */ /* 0x000fe20008010024 */
[----:B------:R-:W-:Y:S01]  /*5540*/  @P1 FSEL R38, R38, -INF , !P6 ;  /* 0xff80000026261808 */ /* 0x000fe20007000000 */
[C---:B------:R-:W-:Y:S01]  /*5550*/  FFMA.FTZ R40, R4.reuse, -UR10, R40 ;  /* 0x8000000a04287c23 */ /* 0x040fe20008010028 */
[----:B------:R-:W-:Y:S01]  /*5560*/  PLOP3.LUT P1, PT, PT, PT, UP1, 0x80, 0x8 ;  /* 0x000000000008781c */ /* 0x000fe20003f2f018 */
[----:B------:R-:W-:Y:S01]  /*5570*/  @P5 VIADD R9, R141, 0x21 ;  /* 0x000000218d095836 */ /* 0x000fe20000000000 */
[----:B------:R-:W-:Y:S01]  /*5580*/  PLOP3.LUT P5, PT, PT, PT, UP1, 0x80, 0x8 ;  /* 0x000000000008781c */ /* 0x000fe20003faf018 */
[----:B------:R-:W-:Y:S01]  /*5590*/  FFMA.FTZ R46, R4, -UR10, R46 ;  /* 0x8000000a042e7c23 */ /* 0x000fe2000801002e */
[----:B------:R-:W-:Y:S01]  /*55a0*/  @P2 FSEL R36, R36, -INF , !P6 ;  /* 0xff80000024242808 */ /* 0x000fe20007000000 */
[----:B------:R-:W-:Y:S01]  /*55b0*/  FFMA.FTZ R50, R12, -UR10, R50 ;  /* 0x8000000a0c327c23 */ /* 0x000fe20008010032 */
[----:B------:R-:W-:Y:S01]  /*55c0*/  PLOP3.LUT P2, PT, PT, PT, UP1, 0x80, 0x8 ;  /* 0x000000000008781c */ /* 0x000fe20003f4f018 */
[----:B------:R-:W-:Y:S01]  /*55d0*/  VIADD R12, R184, 0xffffffb0 ;  /* 0xffffffb0b80c7836 */ /* 0x000fe20000000000 */
[----:B------:R-:W-:Y:S01]  /*55e0*/  I2FP.F32.S32 R11, R5 ;  /* 0x00000005000b7245 */ /* 0x000fe20000201400 */
[----:B------:R-:W-:Y:S01]  /*55f0*/  MUFU.EX2 R204, R22 ;  /* 0x0000001600cc7308 */ /* 0x000fe20000000800 */
[----:B------:R-:W-:Y:S01]  /*5600*/  IABS R8, R8 ;  /* 0x0000000800087213 */ /* 0x000fe20000000000 */
[--C-:B------:R-:W-:Y:S01]  /*5610*/  FFMA.FTZ R27, R27, UR9, -R0.reuse ;  /* 0x000000091b1b7c23 */ /* 0x100fe20008010800 */
[--C-:B------:R-:W-:Y:S01]  /*5620*/  FFMA.FTZ R30, R30, UR9, -R0.reuse ;  /* 0x000000091e1e7c23 */ /* 0x100fe20008010800 */
[----:B------:R-:W-:Y:S01]  /*5630*/  @P1 FSEL R42, R42, -INF , !P6 ;  /* 0xff8000002a2a1808 */ /* 0x000fe20007000000 */
[C---:B------:R-:W-:Y:S01]  /*5640*/  FFMA.FTZ R37, R11.reuse, -UR10, R37 ;  /* 0x8000000a0b257c23 */ /* 0x040fe20008010025 */
[----:B------:R-:W-:Y:S01]  /*5650*/  PLOP3.LUT P1, PT, PT, PT, UP1, 0x80, 0x8 ;  /* 0x000000000008781c */ /* 0x000fe20003f2f018 */
[----:B------:R-:W-:Y:S01]  /*5660*/  FFMA.FTZ R51, R11, -UR10, R51 ;  /* 0x8000000a0b337c23 */ /* 0x000fe20008010033 */
[----:B------:R-:W-:Y:S02]  /*5670*/  @P5 FSEL R40, R40, -INF , !P6 ;  /* 0xff80000028285808 */ /* 0x000fe40007000000 */
[----:B------:R-:W-:Y:S01]  /*5680*/  MUFU.EX2 R202, R23 ;  /* 0x0000001700ca7308 */ /* 0x000fe20000000800 */
[----:B------:R-:W-:Y:S01]  /*5690*/  PLOP3.LUT P6, PT, PT, PT, UP1, 0x80, 0x8 ;  /* 0x000000000008781c */ /* 0x000fe20003fcf018 */
[----:B------:R-:W-:Y:S01]  /*56a0*/  FFMA.FTZ R31, R31, UR9, -R0 ;  /* 0x000000091f1f7c23 */ /* 0x000fe20008010800 */
[----:B------:R-:W-:Y:S01]  /*56b0*/  PLOP3.LUT P5, PT, PT, PT, UP1, 0x80, 0x8 ;  /* 0x000000000008781c */ /* 0x000fe20003faf018 */
[----:B------:R-:W-:Y:S01]  /*56c0*/  FFMA.FTZ R40, R40, UR9, -R2 ;  /* 0x0000000928287c23 */ /* 0x000fe20008010802 */
[----:B------:R-:W-:Y:S01]  /*56d0*/  @P2 ISETP.GE.AND P2, PT, R9, UR33, PT ;  /* 0x0000002109002c0c */ /* 0x000fe2000bf46270 */
[--C-:B------:R-:W-:Y:S01]  /*56e0*/  FFMA.FTZ R36, R36, UR9, -R140.reuse ;  /* 0x0000000924247c23 */ /* 0x100fe2000801088c */
[----:B------:R-:W-:Y:S03]  /*56f0*/  I2FP.F32.S32 R8, R8 ;  /* 0x0000000800087245 */ /* 0x000fe60000201400 */
[----:B------:R-:W-:Y:S01]  /*5700*/  MUFU.EX2 R237, R33 ;  /* 0x0000002100ed7308 */ /* 0x000fe20000000800 */
[----:B------:R-:W-:Y:S01]  /*5710*/  FFMA.FTZ R38, R38, UR9, -R3 ;  /* 0x0000000926267c23 */ /* 0x000fe20008010803 */
[----:B------:R-:W-:Y:S01]  /*5720*/  @P1 VIADD R9, R141, 0x29 ;  /* 0x000000298d091836 */ /* 0x000fe20000000000 */
[----:B------:R-:W-:Y:S01]  /*5730*/  PLOP3.LUT P1, PT, PT, PT, UP1, 0x80, 0x8 ;  /* 0x000000000008781c */ /* 0x000fe20003f2f018 */
[C---:B------:R-:W-:Y:S01]  /*5740*/  FFMA.FTZ R41, R8.reuse, -UR10, R41 ;  /* 0x8000000a08297c23 */ /* 0x040fe20008010029 */
[----:B------:R-:W-:Y:S01]  /*5750*/  FFMA.FTZ R47, R8, -UR10, R47 ;  /* 0x8000000a082f7c23 */ /* 0x000fe2000801002f */
[----:B------:R-:W-:Y:S01]  /*5760*/  @P6 FSEL R37, R37, -INF , !P2 ;  /* 0xff80000025256808 */ /* 0x000fe20005000000 */
[----:B------:R-:W-:Y:S01]  /*5770*/  VIADD R8, R184, 0xfffffff0 ;  /* 0xfffffff0b8087836 */ /* 0x000fe20000000000 */
[----:B------:R-:W-:Y:S01]  /*5780*/  PLOP3.LUT P6, PT, PT, PT, UP1, 0x80, 0x8 ;  /* 0x000000000008781c */ /* 0x000fe20003fcf018 */
[----:B------:R-:W-:Y:S01]  /*5790*/  @P5 VIADD R5, R141, 0x28 ;  /* 0x000000288d055836 */ /* 0x000fe20000000000 */
[----:B------:R-:W-:Y:S01]  /*57a0*/  PLOP3.LUT P5, PT, PT, PT, UP1, 0x80, 0x8 ;  /* 0x000000000008781c */ /* 0x000fe20003faf018 */
[----:B------:R-:W3:Y:S01]  /*57b0*/  MUFU.EX2 R194, R35 ;  /* 0x0000002300c27308 */ /* 0x000ee20000000800 */
[----:B------:R-:W-:Y:S01]  /*57c0*/  IABS R8, R8 ;  /* 0x0000000800087213 */ /* 0x000fe20000000000 */
[----:B------:R-:W-:Y:S01]  /*57d0*/  FFMA.FTZ R37, R37, UR9, -R140 ;  /* 0x0000000925257c23 */ /* 0x000fe2000801088c */
[----:B------:R-:W-:Y:S01]  /*57e0*/  FFMA.FTZ R42, R42, UR9, -R0 ;  /* 0x000000092a2a7c23 */ /* 0x000fe20008010800 */
[----:B------:R-:W-:Y:S02]  /*57f0*/  LEA R152, R181, UR4, 0x1 ;  /* 0x00000004b5987c11 */ /* 0x000fe4000f8e08ff */
[----:B------:R-:W-:Y:S02]  /*5800*/  @P1 FSEL R41, R41, -INF , !P2 ;  /* 0xff80000029291808 */ /* 0x000fe40005000000 */
[----:B------:R-:W-:Y:S02]  /*5810*/  PLOP3.LUT P1, PT, PT, PT, UP1, 0x80, 0x8 ;  /* 0x000000000008781c */ /* 0x000fe40003f2f018 */
[----:B------:R-:W-:Y:S01]  /*5820*/  MUFU.EX2 R209, R24 ;  /* 0x0000001800d17308 */ /* 0x000fe20000000800 */
[----:B------:R-:W-:Y:S01]  /*5830*/  @P6 ISETP.GE.AND P6, PT, R5, UR33, PT ;  /* 0x0000002105006c0c */ /* 0x000fe2000bfc6270 */
[----:B------:R-:W-:Y:S01]  /*5840*/  VIADD R5, R184, 0xfffffff1 ;  /* 0xfffffff1b8057836 */ /* 0x000fe20000000000 */
[----:B------:R-:W-:Y:S01]  /*5850*/  @P5 FSEL R39, R39, -INF , !P2 ;  /* 0xff80000027275808 */ /* 0x000fe20005000000 */
[----:B------:R-:W-:Y:S01]  /*5860*/  FFMA.FTZ R41, R41, UR9, -R2 ;  /* 0x0000000929297c23 */ /* 0x000fe20008010802 */
[----:B------:R-:W-:Y:S02]  /*5870*/  PLOP3.LUT P5, PT, PT, PT, UP1, 0x80, 0x8 ;  /* 0x000000000008781c */ /* 0x000fe40003faf018 */
[----:B------:R-:W-:Y:S03]  /*5880*/  IABS R5, R5 ;  /* 0x0000000500057213 */ /* 0x000fe60000000000 */
[----:B------:R-:W-:Y:S01]  /*5890*/  MUFU.EX2 R208, R25 ;  /* 0x0000001900d07308 */ /* 0x000fe20000000800 */
[----:B------:R-:W-:Y:S01]  /*58a0*/  I2FP.F32.S32 R13, R8 ;  /* 0x00000008000d7245 */ /* 0x000fe20000201400 */
[----:B------:R-:W-:Y:S01]  /*58b0*/  FFMA.FTZ R39, R39, UR9, -R3 ;  /* 0x0000000927277c23 */ /* 0x000fe20008010803 */
[----:B------:R-:W-:Y:S01]  /*58c0*/  IABS R8, R12 ;  /* 0x0000000c00087213 */ /* 0x000fe20000000000 */
[----:B------:R-:W-:Y:S01]  /*58d0*/  IMAD.MOV.U32 R10, RZ, RZ, R5 ;  /* 0x000000ffff0a7224 */ /* 0x000fe200078e0005 */
[----:B------:R-:W-:Y:S01]  /*58e0*/  @P1 FSEL R43, R43, -INF , !P2 ;  /* 0xff8000002b2b1808 */ /* 0x000fe20005000000 */
[----:B------:R-:W1:Y:S01]  /*58f0*/  LDSM.16.M88.4 R4, [R178+0xd800] ;  /* 0x00d80000b204783b */ /* 0x000e620000000200 */
[----:B------:R-:W-:Y:S01]  /*5900*/  PLOP3.LUT P1, PT, PT, PT, UP1, 0x80, 0x8 ;  /* 0x000000000008781c */ /* 0x000fe20003f2f018 */
[----:B------:R-:W-:Y:S01]  /*5910*/  FFMA.FTZ R45, R13, -UR10, R45 ;  /* 0x8000000a0d2d7c23 */ /* 0x000fe2000801002d */
[----:B------:R-:W-:Y:S01]  /*5920*/  I2FP.F32.S32 R10, R10 ;  /* 0x0000000a000a7245 */ /* 0x000fe20000201400 */
[----:B------:R-:W-:Y:S01]  /*5930*/  MUFU.EX2 R205, R28 ;  /* 0x0000001c00cd7308 */ /* 0x000fe20000000800 */
[----:B------:R-:W-:Y:S01]  /*5940*/  PLOP3.LUT P2, PT, PT, PT, UP1, 0x80, 0x8 ;  /* 0x000000000008781c */ /* 0x000fe20003f4f018 */
[----:B------:R-:W-:Y:S01]  /*5950*/  FFMA.FTZ R43, R43, UR9, -R0 ;  /* 0x000000092b2b7c23 */ /* 0x000fe20008010800 */
[----:B------:R-:W-:Y:S01]  /*5960*/  @P5 ISETP.GE.AND P5, PT, R9, UR33, PT ;  /* 0x0000002109005c0c */ /* 0x000fe2000bfa6270 */
[----:B------:R-:W-:Y:S01]  /*5970*/  FFMA.FTZ R44, R10, -UR10, R44 ;  /* 0x8000000a0a2c7c23 */ /* 0x000fe2000801002c */
[----:B------:R-:W-:Y:S01]  /*5980*/  VIADD R9, R184, 0xffffffb1 ;  /* 0xffffffb1b8097836 */ /* 0x000fe20000000000 */
[----:B------:R-:W-:Y:S04]  /*5990*/  I2FP.F32.S32 R8, R8 ;  /* 0x0000000800087245 */ /* 0x000fe80000201400 */
[----:B------:R-:W-:Y:S01]  /*59a0*/  MUFU.EX2 R213, R26 ;  /* 0x0000001a00d57308 */ /* 0x000fe20000000800 */
[----:B------:R-:W-:Y:S01]  /*59b0*/  @P1 FSEL R44, R44, -INF , !P6 ;  /* 0xff8000002c2c1808 */ /* 0x000fe20007000000 */
[----:B------:R-:W-:Y:S01]  /*59c0*/  FFMA.FTZ R49, R8, -UR10, R49 ;  /* 0x8000000a08317c23 */ /* 0x000fe20008010031 */
[----:B------:R-:W-:Y:S02]  /*59d0*/  IABS R9, R9 ;  /* 0x0000000900097213 */ /* 0x000fe40000000000 */
[----:B------:R-:W-:Y:S01]  /*59e0*/  PLOP3.LUT P1, PT, PT, PT, UP1, 0x80, 0x8 ;  /* 0x000000000008781c */ /* 0x000fe20003f2f018 */
[----:B------:R-:W-:Y:S01]  /*59f0*/  FFMA.FTZ R44, R44, UR9, -R2 ;  /* 0x000000092c2c7c23 */ /* 0x000fe20008010802 */
[----:B------:R-:W-:Y:S03]  /*5a00*/  I2FP.F32.S32 R9, R9 ;  /* 0x0000000900097245 */ /* 0x000fe60000201400 */
[----:B------:R-:W3:Y:S01]  /*5a10*/  MUFU.EX2 R203, R29 ;  /* 0x0000001d00cb7308 */ /* 0x000ee20000000800 */
[----:B------:R-:W-:Y:S02]  /*5a20*/  @P2 FSEL R46, R46, -INF , !P6 ;  /* 0xff8000002e2e2808 */ /* 0x000fe40007000000 */
[----:B------:R-:W-:Y:S01]  /*5a30*/  PLOP3.LUT P2, PT, PT, PT, UP1, 0x80, 0x8 ;  /* 0x000000000008781c */ /* 0x000fe20003f4f018 */
[----:B------:R-:W-:Y:S02]  /*5a40*/  FFMA.FTZ R48, R9, -UR10, R48 ;  /* 0x8000000a09307c23 */ /* 0x000fe40008010030 */
[----:B------:R-:W-:Y:S04]  /*5a50*/  FFMA.FTZ R46, R46, UR9, -R0 ;  /* 0x000000092e2e7c23 */ /* 0x000fe80008010800 */
[----:B------:R-:W-:Y:S01]  /*5a60*/  MUFU.EX2 R212, R27 ;  /* 0x0000001b00d47308 */ /* 0x000fe20000000800 */
[----:B------:R-:W-:Y:S02]  /*5a70*/  @P1 FSEL R48, R48, -INF , !P6 ;  /* 0xff80000030301808 */ /* 0x000fe40007000000 */
[----:B------:R-:W-:Y:S03]  /*5a80*/  PLOP3.LUT P1, PT, PT, PT, UP1, 0x80, 0x8 ;  /* 0x000000000008781c */ /* 0x000fe60003f2f018 */
[----:B------:R-:W-:Y:S01]  /*5a90*/  FFMA.FTZ R48, R48, UR9, -R140 ;  /* 0x0000000930307c23 */ /* 0x000fe2000801088c */
[----:B------:R-:W-:Y:S03]  /*5aa0*/  @P2 FSEL R50, R50, -INF , !P6 ;  /* 0xff80000032322808 */ /* 0x000fe60007000000 */
[----:B------:R-:W-:Y:S01]  /*5ab0*/  MUFU.EX2 R211, R30 ;  /* 0x0000001e00d37308 */ /* 0x000fe20000000800 */
[----:B------:R-:W-:Y:S01]  /*5ac0*/  PLOP3.LUT P2, PT, PT, PT, UP1, 0x80, 0x8 ;  /* 0x000000000008781c */ /* 0x000fe20003f4f018 */
[-C--:B-1----:R-:W-:Y:S01]  /*5ad0*/  HMMA.16816.F32 R52, R136, R4.reuse, R52 ;  /* 0x000000048834723c */ /* 0x082fe20000001834 */
[----:B------:R-:W-:Y:S02]  /*5ae0*/  PLOP3.LUT P6, PT, PT, PT, UP1, 0x80, 0x8 ;  /* 0x000000000008781c */ /* 0x000fe40003fcf018 */
[----:B------:R-:W-:Y:S01]  /*5af0*/  FFMA.FTZ R50, R50, UR9, -R3 ;  /* 0x0000000932327c23 */ /* 0x000fe20008010803 */
[----:B------:R-:W-:Y:S04]  /*5b00*/  @P1 FSEL R45, R45, -INF , !P5 ;  /* 0xff8000002d2d1808 */ /* 0x000fe80006800000 */
[----:B------:R-:W-:Y:S01]  /*5b10*/  MUFU.EX2 R233, R48 ;  /* 0x0000003000e97308 */ /* 0x000fe20000000800 */
[C---:B------:R-:W-:Y:S01]  /*5b20*/  HMMA.16816.F32 R56, R144.reuse, R4, R56 ;  /* 0x000000049038723c */ /* 0x040fe20000001838 */
[----:B------:R-:W-:Y:S03]  /*5b30*/  PLOP3.LUT P1, PT, PT, PT, UP1, 0x80, 0x8 ;  /* 0x000000000008781c */ /* 0x000fe60003f2f018 */
[----:B------:R-:W-:Y:S01]  /*5b40*/  @P2 FSEL R47, R47, -INF , !P5 ;  /* 0xff8000002f2f2808 */ /* 0x000fe20006800000 */
[----:B------:R-:W-:Y:S01]  /*5b50*/  VIADD R4, R184, 0xffffffa9 ;  /* 0xffffffa9b8047836 */ /* 0x000fe20000000000 */
[----:B------:R-:W-:Y:S03]  /*5b60*/  PLOP3.LUT P2, PT, PT, PT, UP1, 0x80, 0x8 ;  /* 0x000000000008781c */ /* 0x000fe60003f4f018 */
[----:B------:R-:W-:Y:S01]  /*5b70*/  MUFU.EX2 R185, R50 ;  /* 0x0000003200b97308 */ /* 0x000fe20000000800 */
[-C--:B------:R-:W-:Y:S03]  /*5b80*/  HMMA.16816.F32 R60, R144, R6.reuse, R60 ;  /* 0x00000006903c723c */ /* 0x080fe6000000183c */
[----:B------:R-:W-:Y:S01]  /*5b90*/  @P6 FSEL R49, R49, -INF , !P5 ;  /* 0xff80000031316808 */ /* 0x000fe20006800000 */
[----:B------:R-:W-:Y:S01]  /*5ba0*/  FFMA.FTZ R54, R9, -UR10, R54 ;  /* 0x8000000a09367c23 */ /* 0x000fe20008010036 */
[----:B------:R-:W-:Y:S01]  /*5bb0*/  PLOP3.LUT P6, PT, PT, PT, UP1, 0x80, 0x8 ;  /* 0x000000000008781c */ /* 0x000fe20003fcf018 */
[----:B------:R-:W-:Y:S01]  /*5bc0*/  FFMA.FTZ R55, R8, -UR10, R55 ;  /* 0x8000000a08377c23 */ /* 0x000fe20008010037 */
[----:B------:R-:W-:Y:S01]  /*5bd0*/  @P1 FSEL R51, R51, -INF , !P5 ;  /* 0xff80000033331808 */ /* 0x000fe20006800000 */
[----:B------:R-:W-:Y:S01]  /*5be0*/  HMMA.16816.F32 R64, R136, R6, R64 ;  /* 0x000000068840723c */ /* 0x000fe20000001840 */
[----:B------:R-:W-:Y:S01]  /*5bf0*/  PLOP3.LUT P5, PT, PT, PT, UP1, 0x80, 0x8 ;  /* 0x000000000008781c */ /* 0x000fe20003faf018 */
[----:B------:R-:W-:Y:S01]  /*5c00*/  MUFU.EX2 R210, R31 ;  /* 0x0000001f00d27308 */ /* 0x000fe20000000800 */
[----:B------:R-:W-:Y:S01]  /*5c10*/  PLOP3.LUT P1, PT, PT, PT, UP1, 0x80, 0x8 ;  /* 0x000000000008781c */ /* 0x000fe20003f2f018 */
[----:B------:R-:W-:Y:S01]  /*5c20*/  FFMA.FTZ R58, R10, -UR10, R58 ;  /* 0x8000000a0a3a7c23 */ /* 0x000fe2000801003a */
[----:B------:R-:W-:Y:S01]  /*5c30*/  IABS R5, R4 ;  /* 0x0000000400057213 */ /* 0x000fe20000000000 */
[----:B------:R-:W-:Y:S01]  /*5c40*/  VIADD R4, R184, 0xffffffe9 ;  /* 0xffffffe9b8047836 */ /* 0x000fe20000000000 */
[----:B------:R-:W-:Y:S01]  /*5c50*/  F2FP.F16.F32.PACK_AB R8, R245, R165 ;  /* 0x000000a5f508723e */ /* 0x000fe200000000ff */
[----:B------:R-:W-:Y:S01]  /*5c60*/  FFMA.FTZ R59, R13, -UR10, R59 ;  /* 0x8000000a0d3b7c23 */ /* 0x000fe2000801003b */
[----:B------:R-:W-:Y:S01]  /*5c70*/  I2FP.F32.S32 R12, R5 ;  /* 0x00000005000c7245 */ /* 0x000fe20000201400 */
[----:B------:R-:W-:Y:S01]  /*5c80*/  @P2 VIADD R5, R141, 0x30 ;  /* 0x000000308d052836 */ /* 0x000fe20000000000 */
[----:B------:R-:W-:Y:S01]  /*5c90*/  IABS R4, R4 ;  /* 0x0000000400047213 */ /* 0x000fe20000000000 */
[----:B------:R1:W-:Y:S01]  /*5ca0*/  STS [R155+0x1c000], R8 ;  /* 0x01c000089b007388 */ /* 0x0003e20000000800 */
[----:B------:R-:W-:Y:S01]  /*5cb0*/  PLOP3.LUT P2, PT, PT, PT, UP1, 0x80, 0x8 ;  /* 0x000000000008781c */ /* 0x000fe20003f4f018 */
[----:B------:R-:W-:Y:S01]  /*5cc0*/  FFMA.FTZ R52, R12, -UR10, R52 ;  /* 0x8000000a0c347c23 */ /* 0x000fe20008010034 */
[----:B------:R-:W-:Y:S01]  /*5cd0*/  @P6 ISETP.GE.AND P6, PT, R5, UR33, PT ;  /* 0x0000002105006c0c */ /* 0x000fe2000bfc6270 */
[----:B------:R-:W-:Y:S01]  /*5ce0*/  FFMA.FTZ R60, R154, -UR10, R60 ;  /* 0x8000000a9a3c7c23 */ /* 0x000fe2000801003c */
[----:B------:R-:W-:Y:S01]  /*5cf0*/  I2FP.F32.S32 R11, R4 ;  /* 0x00000004000b7245 */ /* 0x000fe20000201400 */
[----:B------:R-:W-:Y:S01]  /*5d00*/  VIADD R4, R184, 0xffffffa8 ;  /* 0xffffffa8b8047836 */ /* 0x000fe20000000000 */
[----:B------:R-:W-:Y:S01]  /*5d10*/  @P5 FSEL R52, R52, -INF , !P6 ;  /* 0xff80000034345808 */ /* 0x000fe20007000000 */
[----:B------:R-:W-:Y:S01]  /*5d20*/  FFMA.FTZ R61, R153, -UR10, R61 ;  /* 0x8000000a993d7c23 */ /* 0x000fe2000801003d */
[----:B------:R-:W-:Y:S01]  /*5d30*/  PLOP3.LUT P5, PT, PT, PT, UP1, 0x80, 0x8 ;  /* 0x000000000008781c */ /* 0x000fe20003faf018 */
[----:B------:R-:W-:Y:S01]  /*5d40*/  FFMA.FTZ R56, R11, -UR10, R56 ;  /* 0x8000000a0b387c23 */ /* 0x000fe20008010038 */
[----:B------:R-:W-:Y:S01]  /*5d50*/  @P1 FSEL R54, R54, -INF , !P6 ;  /* 0xff80000036361808 */ /* 0x000fe20007000000 */
[----:B------:R-:W-:Y:S01]  /*5d60*/  FFMA.FTZ R45, R45, UR9, -R2 ;  /* 0x000000092d2d7c23 */ /* 0x000fe20008010802 */
[----:B------:R-:W-:Y:S01]  /*5d70*/  PLOP3.LUT P1, PT, PT, PT, UP1, 0x80, 0x8 ;  /* 0x000000000008781c */ /* 0x000fe20003f2f018 */
[----:B------:R-:W-:Y:S01]  /*5d80*/  MUFU.EX2 R236, R36 ;  /* 0x0000002400ec7308 */ /* 0x000fe20000000800 */
[----:B------:R-:W-:Y:S01]  /*5d90*/  @P2 FSEL R56, R56, -INF , !P6 ;  /* 0xff80000038382808 */ /* 0x000fe20007000000 */
[----:B------:R-:W-:Y:S01]  /*5da0*/  FFMA.FTZ R66, R12, -UR10, R66 ;  /* 0x8000000a0c427c23 */ /* 0x000fe20008010042 */
[----:B------:R-:W-:Y:S01]  /*5db0*/  PLOP3.LUT P2, PT, PT, PT, UP1, 0x80, 0x8 ;  /* 0x000000000008781c */ /* 0x000fe20003f4f018 */
[----:B------:R-:W-:Y:S01]  /*5dc0*/  FFMA.FTZ R49, R49, UR9, -R140 ;  /* 0x0000000931317c23 */ /* 0x000fe2000801088c */
[----:B------:R-:W-:Y:S01]  /*5dd0*/  IABS R4, R4 ;  /* 0x0000000400047213 */ /* 0x000fe20000000000 */
[----:B------:R-:W-:Y:S01]  /*5de0*/  FFMA.FTZ R56, R56, UR9, -R2 ;  /* 0x0000000938387c23 */ /* 0x000fe20008010802 */
[--C-:B------:R-:W-:Y:S01]  /*5df0*/  FFMA.FTZ R51, R51, UR9, -R3.reuse ;  /* 0x0000000933337c23 */ /* 0x100fe20008010803 */
[----:B------:R-:W-:Y:S02]  /*5e00*/  @P5 FSEL R58, R58, -INF , !P6 ;  /* 0xff8000003a3a5808 */ /* 0x000fe40007000000 */
[----:B------:R-:W-:Y:S01]  /*5e10*/  MUFU.EX2 R235, R37 ;  /* 0x0000002500eb7308 */ /* 0x000fe20000000800 */
[----:B------:R-:W-:Y:S01]  /*5e20*/  PLOP3.LUT P5, PT, PT, PT, UP1, 0x80, 0x8 ;  /* 0x000000000008781c */ /* 0x000fe20003faf018 */
[----:B------:R-:W-:Y:S01]  /*5e30*/  FFMA.FTZ R54, R54, UR9, -R3 ;  /* 0x0000000936367c23 */ /* 0x000fe20008010803 */
[----:B------:R-:W-:Y:S01]  /*5e40*/  @P1 VIADD R5, R141, 0x31 ;  /* 0x000000318d051836 */ /* 0x000fe20000000000 */
[----:B------:R-:W-:Y:S01]  /*5e50*/  I2FP.F32.S32 R10, R4 ;  /* 0x00000004000a7245 */ /* 0x000fe20000201400 */
[----:B------:R-:W-:Y:S01]  /*5e60*/  VIADD R4, R155, 0x1c000 ;  /* 0x0001c0009b047836 */ /* 0x000fe20000000000 */
[----:B-1----:R-:W-:Y:S01]  /*5e70*/  F2FP.F16.F32.PACK_AB R8, R221, R222 ;  /* 0x000000dedd08723e */ /* 0x002fe200000000ff */
[----:B------:R-:W-:Y:S01]  /*5e80*/  FFMA.FTZ R47, R47, UR9, -R0 ;  /* 0x000000092f2f7c23 */ /* 0x000fe20008010800 */
[----:B------:R-:W-:Y:S01]  /*5e90*/  @P2 ISETP.GE.AND P2, PT, R5, UR33, PT ;  /* 0x0000002105002c0c */ /* 0x000fe2000bf46270 */
[----:B------:R-:W-:Y:S01]  /*5ea0*/  @P4 VIADD R158, R4, 0xffffffc0 ;  /* 0xffffffc0049e4836 */ /* 0x000fe20000000000 */
[----:B------:R-:W-:Y:S01]  /*5eb0*/  PLOP3.LUT P1, PT, PT, PT, UP1, 0x80, 0x8 ;  /* 0x000000000008781c */ /* 0x000fe20003f2f018 */
[----:B------:R-:W-:Y:S02]  /*5ec0*/  VIADD R4, R184, 0xffffffe8 ;  /* 0xffffffe8b8047836 */ /* 0x000fe40000000000 */
[C---:B------:R-:W-:Y:S01]  /*5ed0*/  FFMA.FTZ R53, R10.reuse, -UR10, R53 ;  /* 0x8000000a0a357c23 */ /* 0x040fe20008010035 */
[----:B------:R-:W-:Y:S01]  /*5ee0*/  PLOP3.LUT P6, PT, PT, PT, UP1, 0x80, 0x8 ;  /* 0x000000000008781c */ /* 0x000fe20003fcf018 */
[----:B------:R-:W-:Y:S01]  /*5ef0*/  @P5 VIADD R5, R141, 0x38 ;  /* 0x000000388d055836 */ /* 0x000fe20000000000 */
[----:B------:R-:W-:Y:S01]  /*5f00*/  PLOP3.LUT P5, PT, PT, PT, UP1, 0x80, 0x8 ;  /* 0x000000000008781c */ /* 0x000fe20003faf018 */
[----:B------:R-:W-:Y:S01]  /*5f10*/  MUFU.EX2 R191, R38 ;  /* 0x0000002600bf7308 */ /* 0x000fe20000000800 */
[----:B------:R-:W-:Y:S01]  /*5f20*/  IABS R4, R4 ;  /* 0x0000000400047213 */ /* 0x000fe20000000000 */
[----:B------:R-:W-:Y:S01]  /*5f30*/  FFMA.FTZ R67, R10, -UR10, R67 ;  /* 0x8000000a0a437c23 */ /* 0x000fe20008010043 */
[----:B------:R-:W-:Y:S02]  /*5f40*/  IMAD.IADD R161, R156, 0x1, R158 ;  /* 0x000000019ca17824 */ /* 0x000fe400078e029e */
[----:B------:R-:W-:Y:S01]  /*5f50*/  FFMA.FTZ R62, R11, -UR10, R62 ;  /* 0x8000000a0b3e7c23 */ /* 0x000fe2000801003e */
[----:B------:R-:W-:Y:S01]  /*5f60*/  I2FP.F32.S32 R9, R4 ;  /* 0x0000000400097245 */ /* 0x000fe20000201400 */
[--C-:B------:R-:W-:Y:S01]  /*5f70*/  FFMA.FTZ R52, R52, UR9, -R140.reuse ;  /* 0x0000000934347c23 */ /* 0x100fe2000801088c */
[----:B--2---:R-:W-:Y:S02]  /*5f80*/  F2FP.F16.F32.PACK_AB R4, R247, R248 ;  /* 0x000000f8f704723e */ /* 0x004fe400000000ff */
[----:B------:R-:W1:Y:S01]  /*5f90*/  MUFU.EX2 R190, R39 ;  /* 0x0000002700be7308 */ /* 0x000e620000000800 */
[----:B------:R-:W-:Y:S01]  /*5fa0*/  @P1 FSEL R53, R53, -INF , !P2 ;  /* 0xff80000035351808 */ /* 0x000fe20005000000 */
[----:B------:R-:W-:Y:S01]  /*5fb0*/  FFMA.FTZ R57, R9, -UR10, R57 ;  /* 0x8000000a09397c23 */ /* 0x000fe20008010039 */
[----:B------:R-:W-:Y:S01]  /*5fc0*/  PLOP3.LUT P1, PT, PT, PT, UP1, 0x80, 0x8 ;  /* 0x000000000008781c */ /* 0x000fe20003f2f018 */
[----:B------:R-:W-:Y:S01]  /*5fd0*/  @P6 VIADD R141, R141, 0x39 ;  /* 0x000000398d8d6836 */ /* 0x000fe20000000000 */
[----:B------:R-:W-:Y:S01]  /*5fe0*/  @P5 ISETP.GE.AND P5, PT, R5, UR33, PT ;  /* 0x0000002105005c0c */ /* 0x000fe2000bfa6270 */
[----:B------:R-:W-:Y:S01]  /*5ff0*/  FFMA.FTZ R63, R9, -UR10, R63 ;  /* 0x8000000a093f7c23 */ /* 0x000fe2000801003f */
[----:B------:R-:W-:Y:S03]  /*6000*/  F2FP.F16.F32.PACK_AB R5, R214, R243 ;  /* 0x000000f3d605723e */ /* 0x000fe600000000ff */
[----:B------:R-:W-:Y:S01]  /*6010*/  MUFU.EX2 R232, R49 ;  /* 0x0000003100e87308 */ /* 0x000fe20000000800 */
[----:B------:R-:W-:Y:S01]  /*6020*/  PLOP3.LUT P6, PT, PT, PT, UP1, 0x80, 0x8 ;  /* 0x000000000008781c */ /* 0x000fe20003fcf018 */
[----:B------:R-:W-:Y:S01]  /*6030*/  FFMA.FTZ R53, R53, UR9, -R140 ;  /* 0x0000000935357c23 */ /* 0x000fe2000801088c */
[----:B------:R-:W-:Y:S01]  /*6040*/  FFMA.FTZ R58, R58, UR9, -R0 ;  /* 0x000000093a3a7c23 */ /* 0x000fe20008010800 */
[----:B------:R2:W-:Y:S04]  /*6050*/  STS [R155+0x1c400], R5 ;  /* 0x01c400059b007388 */ /* 0x0005e80000000800 */
[----:B------:R4:W-:Y:S01]  /*6060*/  STS [R164+0x1c000], R4 ;  /* 0x01c00004a4007388 */ /* 0x0009e20000000800 */
[----:B------:R-:W-:Y:S01]  /*6070*/  @P1 FSEL R55, R55, -INF , !P2 ;  /* 0xff80000037371808 */ /* 0x000fe20005000000 */
[----:B------:R-:W-:Y:S01]  /*6080*/  MUFU.EX2 R175, R51 ;  /* 0x0000003300af7308 */ /* 0x000fe20000000800 */
[----:B------:R-:W-:Y:S03]  /*6090*/  PLOP3.LUT P1, PT, PT, PT, UP1, 0x80, 0x8 ;  /* 0x000000000008781c */ /* 0x000fe60003f2f018 */
[----:B------:R-:W-:Y:S01]  /*60a0*/  @P6 ISETP.GE.AND P6, PT, R141, UR33, PT ;  /* 0x000000218d006c0c */ /* 0x000fe2000bfc6270 */
[----:B------:R-:W-:Y:S05]  /*60b0*/  FFMA.FTZ R55, R55, UR9, -R3 ;  /* 0x0000000937377c23 */ /* 0x000fea0008010803 */
[----:B------:R-:W-:Y:S04]  /*60c0*/  MUFU.EX2 R197, R40 ;  /* 0x0000002800c57308 */ /* 0x000fe80000000800 */
[----:B------:R-:W-:Y:S02]  /*60d0*/  @P1 FSEL R57, R57, -INF , !P2 ;  /* 0xff80000039391808 */ /* 0x000fe40005000000 */
[----:B------:R-:W-:Y:S04]  /*60e0*/  PLOP3.LUT P1, PT, PT, PT, UP1, 0x80, 0x8 ;  /* 0x000000000008781c */ /* 0x000fe80003f2f018 */
[----:B------:R-:W1:Y:S01]  /*60f0*/  MUFU.EX2 R195, R41 ;  /* 0x0000002900c37308 */ /* 0x000e620000000800 */
[----:B--2---:R-:W-:Y:S01]  /*6100*/  F2FP.F16.F32.PACK_AB R5, R217, R218 ;  /* 0x000000dad905723e */ /* 0x004fe200000000ff */
[----:B------:R-:W-:Y:S01]  /*6110*/  FFMA.FTZ R57, R57, UR9, -R2 ;  /* 0x0000000939397c23 */ /* 0x000fe20008010802 */
[----:B----4-:R-:W-:Y:S07]  /*6120*/  F2FP.F16.F32.PACK_AB R4, R206, R207 ;  /* 0x000000cfce04723e */ /* 0x010fee00000000ff */
[----:B------:R-:W-:Y:S01]  /*6130*/  MUFU.EX2 R201, R42 ;  /* 0x0000002a00c97308 */ /* 0x000fe20000000800 */
[----:B------:R2:W-:Y:S01]  /*6140*/  STS [R164+0x1c400], R4 ;  /* 0x01c40004a4007388 */ /* 0x0005e20000000800 */
[----:B------:R-:W-:Y:S02]  /*6150*/  @P1 FSEL R59, R59, -INF , !P2 ;  /* 0xff8000003b3b1808 */ /* 0x000fe40005000000 */
[----:B------:R-:W-:Y:S01]  /*6160*/  PLOP3.LUT P2, PT, PT, PT, UP1, 0x80, 0x8 ;  /* 0x000000000008781c */ /* 0x000fe20003f4f018 */
[----:B------:R4:W-:Y:S01]  /*6170*/  STS [R155+0x1e000], R5 ;  /* 0x01e000059b007388 */ /* 0x0009e20000000800 */
[----:B------:R-:W-:Y:S04]  /*6180*/  PLOP3.LUT P1, PT, PT, PT, UP1, 0x80, 0x8 ;  /* 0x000000000008781c */ /* 0x000fe80003f2f018 */
[----:B------:R-:W-:Y:S01]  /*6190*/  MUFU.EX2 R200, R43 ;  /* 0x0000002b00c87308 */ /* 0x000fe20000000800 */
[----:B------:R-:W-:Y:S01]  /*61a0*/  FFMA.FTZ R59, R59, UR9, -R0 ;  /* 0x000000093b3b7c23 */ /* 0x000fe20008010800 */
[----:B------:R1:W-:Y:S08]  /*61b0*/  STS [R155+0x1e400], R8 ;  /* 0x01e400089b007388 */ /* 0x0003f00000000800 */
[----:B------:R-:W-:Y:S01]  /*61c0*/  MUFU.EX2 R199, R46 ;  /* 0x0000002e00c77308 */ /* 0x000fe20000000800 */
[----:B------:R-:W-:Y:S02]  /*61d0*/  @P2 FSEL R60, R60, -INF , !P5 ;  /* 0xff8000003c3c2808 */ /* 0x000fe40006800000 */
[----:B------:R-:W-:Y:S02]  /*61e0*/  @P1 FSEL R61, R61, -INF , !P6 ;  /* 0xff8000003d3d1808 */ /* 0x000fe40007000000 */
[----:B------:R-:W-:Y:S01]  /*61f0*/  PLOP3.LUT P2, PT, PT, PT, UP1, 0x80, 0x8 ;  /* 0x000000000008781c */ /* 0x000fe20003f4f018 */
[--C-:B------:R-:W-:Y:S01]  /*6200*/  FFMA.FTZ R60, R60, UR9, -R2.reuse ;  /* 0x000000093c3c7c23 */ /* 0x100fe20008010802 */
[----:B------:R-:W-:Y:S01]  /*6210*/  PLOP3.LUT P1, PT, PT, PT, UP1, 0x80, 0x8 ;  /* 0x000000000008781c */ /* 0x000fe20003f2f018 */
[----:B------:R-:W-:Y:S02]  /*6220*/  FFMA.FTZ R2, R61, UR9, -R2 ;  /* 0x000000093d027c23 */ /* 0x000fe40008010802 */
[----:B------:R-:W-:Y:S01]  /*6230*/  MUFU.EX2 R198, R47 ;  /* 0x0000002f00c67308 */ /* 0x000fe20000000800 */
[----:B--2---:R-:W-:Y:S02]  /*6240*/  F2FP.F16.F32.PACK_AB R4, R244, R246 ;  /* 0x000000f6f404723e */ /* 0x004fe400000000ff */
[----:B----4-:R-:W-:Y:S07]  /*6250*/  F2FP.F16.F32.PACK_AB R5, R219, R220 ;  /* 0x000000dcdb05723e */ /* 0x010fee00000000ff */
[----:B------:R2:W-:Y:S01]  /*6260*/  MUFU.EX2 R168, R2 ;  /* 0x0000000200a87308 */ /* 0x0005e20000000800 */
[----:B-1----:R-:W-:Y:S01]  /*6270*/  F2FP.F16.F32.PACK_AB R8, R215, R216 ;  /* 0x000000d8d708723e */ /* 0x002fe200000000ff */
[----:B------:R1:W-:Y:S01]  /*6280*/  STS [R164+0x1e400], R5 ;  /* 0x01e40005a4007388 */ /* 0x0003e20000000800 */
[----:B---3--:R-:W-:Y:S02]  /*6290*/  IMAD.IADD R162, R155, 0x1, R15 ;  /* 0x000000019ba27824 */ /* 0x008fe400078e020f */
[----:B------:R-:W-:Y:S01]  /*62a0*/  IMAD.IADD R159, R15, 0x1, R158 ;  /* 0x000000010f9f7824 */ /* 0x000fe200078e029e */
[----:B------:R-:W-:Y:S01]  /*62b0*/  STS [R164+0x1e000], R8 ;  /* 0x01e00008a4007388 */ /* 0x000fe20000000800 */
[C---:B------:R-:W-:Y:S03]  /*62c0*/  IMAD.IADD R163, R156.reuse, 0x1, R162 ;  /* 0x000000019ca37824 */ /* 0x040fe600078e02a2 */
[----:B------:R-:W-:Y:S01]  /*62d0*/  MUFU.EX2 R193, R44 ;  /* 0x0000002c00c17308 */ /* 0x000fe20000000800 */
[----:B------:R-:W-:Y:S01]  /*62e0*/  IMAD.IADD R160, R156, 0x1, R159 ;  /* 0x000000019ca07824 */ /* 0x000fe200078e029f */
[----:B------:R3:W-:Y:S01]  /*62f0*/  STS [R162+0x1c000], R4 ;  /* 0x01c00004a2007388 */ /* 0x0007e20000000800 */
[----:B------:R-:W-:Y:S01]  /*6300*/  LEA R153, R14, UR4, 0x1 ;  /* 0x000000040e997c11 */ /* 0x000fe2000f8e08ff */
[----:B------:R-:W-:Y:S06]  /*6310*/  IMAD.MOV.U32 R14, RZ, RZ, 0x20 ;  /* 0x00000020ff0e7424 */ /* 0x000fec00078e00ff */
[----:B------:R-:W-:Y:S01]  /*6320*/  MUFU.EX2 R192, R45 ;  /* 0x0000002d00c07308 */ /* 0x000fe20000000800 */
[----:B--2---:R-:W-:Y:S02]  /*6330*/  F2FP.F16.F32.PACK_AB R2, R194, R196 ;  /* 0x000000c4c202723e */ /* 0x004fe400000000ff */
[----:B------:R-:W-:Y:S07]  /*6340*/  SEL R179, R14, 0xffffffe0, !P3 ;  /* 0xffffffe00eb37807 */ /* 0x000fee0005800000 */
[----:B------:R-:W-:Y:S01]  /*6350*/  MUFU.EX2 R231, R52 ;  /* 0x0000003400e77308 */ /* 0x000fe20000000800 */
[----:B------:R-:W-:Y:S02]  /*6360*/  IMAD.IADD R154, R152, 0x1, R179 ;  /* 0x00000001989a7824 */ /* 0x000fe400078e02b3 */
[C---:B-1----:R-:W-:Y:S02]  /*6370*/  VIADD R5, R184.reuse, 0xffffffa0 ;  /* 0xffffffa0b8057836 */ /* 0x042fe40000000000 */
[----:B------:R-:W-:Y:S03]  /*6380*/  IMAD.IADD R156, R179, 0x1, R153 ;  /* 0x00000001b39c7824 */ /* 0x000fe600078e0299 */
[----:B------:R-:W-:Y:S02]  /*6390*/  IABS R5, R5 ;  /* 0x0000000500057213 */ /* 0x000fe40000000000 */
[----:B------:R-:W-:Y:S01]  /*63a0*/  MUFU.EX2 R230, R53 ;  /* 0x0000003500e67308 */ /* 0x000fe20000000800 */
[----:B---3--:R-:W-:Y:S02]  /*63b0*/  VIADD R4, R184, 0xffffffa1 ;  /* 0xffffffa1b8047836 */ /* 0x008fe40000000000 */
[----:B------:R-:W-:Y:S01]  /*63c0*/  IMAD.MOV.U32 R6, RZ, RZ, R5 ;  /* 0x000000ffff067224 */ /* 0x000fe200078e0005 */
[----:B------:R-:W-:Y:S02]  /*63d0*/  F2FP.F16.F32.PACK_AB R5, R202, R204 ;  /* 0x000000ccca05723e */ /* 0x000fe400000000ff */
[----:B------:R-:W-:Y:S04]  /*63e0*/  IABS R4, R4 ;  /* 0x0000000400047213 */ /* 0x000fe80000000000 */
[----:B------:R-:W-:Y:S01]  /*63f0*/  MUFU.EX2 R173, R54 ;  /* 0x0000003600ad7308 */ /* 0x000fe20000000800 */
[----:B------:R-:W-:Y:S01]  /*6400*/  I2FP.F32.S32 R6, R6 ;  /* 0x0000000600067245 */ /* 0x000fe20000201400 */
[----:B------:R1:W-:Y:S01]  /*6410*/  STS [R162+0x1c400], R5 ;  /* 0x01c40005a2007388 */ /* 0x0003e20000000800 */
[----:B------:R-:W-:Y:S02]  /*6420*/  I2FP.F32.S32 R7, R4 ;  /* 0x0000000400077245 */ /* 0x000fe40000201400 */
[----:B------:R-:W-:Y:S01]  /*6430*/  F2FP.F16.F32.PACK_AB R4, R237, R238 ;  /* 0x000000eeed04723e */ /* 0x000fe200000000ff */
[----:B------:R2:W-:Y:S01]  /*6440*/  STS [R163+0x1c400], R2 ;  /* 0x01c40002a3007388 */ /* 0x0005e20000000800 */
[----:B------:R-:W-:Y:S01]  /*6450*/  FFMA.FTZ R65, R6, -UR10, R65 ;  /* 0x8000000a06417c23 */ /* 0x000fe20008010041 */
[----:B------:R-:W-:Y:S01]  /*6460*/  FFMA.FTZ R64, R7, -UR10, R64 ;  /* 0x8000000a07407c23 */ /* 0x000fe20008010040 */
[----:B------:R-:W-:Y:S01]  /*6470*/  F2FP.F16.F32.PACK_AB R6, R203, R205 ;  /* 0x000000cdcb06723e */ /* 0x000fe200000000ff */
[----:B------:R3:W-:Y:S01]  /*6480*/  STS [R163+0x1c000], R4 ;  /* 0x01c00004a3007388 */ /* 0x0007e20000000800 */
[----:B------:R-:W-:Y:S01]  /*6490*/  MUFU.EX2 R169, R55 ;  /* 0x0000003700a97308 */ /* 0x000fe20000000800 */
[----:B------:R-:W-:Y:S02]  /*64a0*/  @P1 FSEL R65, R65, -INF , !P6 ;  /* 0xff80000041411808 */ /* 0x000fe40007000000 */
[----:B------:R-:W-:Y:S02]  /*64b0*/  @P2 FSEL R64, R64, -INF , !P5 ;  /* 0xff80000040402808 */ /* 0x000fe40006800000 */
[----:B------:R-:W-:Y:S02]  /*64c0*/  PLOP3.LUT P2, PT, PT, PT, UP1, 0x80, 0x8 ;  /* 0x000000000008781c */ /* 0x000fe40003f4f018 */
[----:B------:R-:W-:Y:S01]  /*64d0*/  PLOP3.LUT P1, PT, PT, PT, UP1, 0x80, 0x8 ;  /* 0x000000000008781c */ /* 0x000fe20003f2f018 */
[--C-:B------:R-:W-:Y:S01]  /*64e0*/  FFMA.FTZ R64, R64, UR9, -R140.reuse ;  /* 0x0000000940407c23 */ /* 0x100fe2000801088c */
[----:B------:R-:W-:Y:S01]  /*64f0*/  FFMA.FTZ R140, R65, UR9, -R140 ;  /* 0x00000009418c7c23 */ /* 0x000fe2000801088c */
[----:B------:R-:W-:Y:S01]  /*6500*/  MUFU.EX2 R186, R56 ;  /* 0x0000003800ba7308 */ /* 0x000fe20000000800 */
[----:B-1----:R-:W-:Y:S07]  /*6510*/  F2FP.F16.F32.PACK_AB R5, R208, R209 ;  /* 0x000000d1d005723e */ /* 0x002fee00000000ff */
[----:B------:R-:W-:Y:S02]  /*6520*/  @P2 FSEL R66, R66, -INF , !P5 ;  /* 0xff80000042422808 */ /* 0x000fe40006800000 */
[----:B------:R-:W-:Y:S01]  /*6530*/  MUFU.EX2 R228, R64 ;  /* 0x0000004000e47308 */ /* 0x000fe20000000800 */
[----:B--2---:R-:W-:Y:S01]  /*6540*/  F2FP.F16.F32.PACK_AB R2, R190, R191 ;  /* 0x000000bfbe02723e */ /* 0x004fe200000000ff */
[----:B------:R1:W-:Y:S01]  /*6550*/  STS [R162+0x1e000], R5 ;  /* 0x01e00005a2007388 */ /* 0x0003e20000000800 */
[----:B------:R-:W-:Y:S01]  /*6560*/  @P1 FSEL R67, R67, -INF , !P6 ;  /* 0xff80000043431808 */ /* 0x000fe20007000000 */
[--C-:B------:R-:W-:Y:S01]  /*6570*/  FFMA.FTZ R66, R66, UR9, -R3.reuse ;  /* 0x0000000942427c23 */ /* 0x100fe20008010803 */
[----:B---3--:R-:W-:Y:S02]  /*6580*/  F2FP.F16.F32.PACK_AB R4, R212, R213 ;  /* 0x000000d5d404723e */ /* 0x008fe400000000ff */
[----:B------:R-:W-:Y:S01]  /*6590*/  PLOP3.LUT P2, PT, PT, PT, UP1, 0x80, 0x8 ;  /* 0x000000000008781c */ /* 0x000fe20003f4f018 */
[----:B------:R-:W-:Y:S01]  /*65a0*/  FFMA.FTZ R3, R67, UR9, -R3 ;  /* 0x0000000943037c23 */ /* 0x000fe20008010803 */
[----:B------:R-:W-:Y:S01]  /*65b0*/  PLOP3.LUT P1, PT, PT, PT, UP1, 0x80, 0x8 ;  /* 0x000000000008781c */ /* 0x000fe20003f2f018 */
[----:B------:R2:W-:Y:S01]  /*65c0*/  STS [R162+0x1e400], R4 ;  /* 0x01e40004a2007388 */ /* 0x0005e20000000800 */
[----:B------:R-:W-:Y:S03]  /*65d0*/  MUFU.EX2 R227, R140 ;  /* 0x0000008c00e37308 */ /* 0x000fe60000000800 */
[----:B------:R-:W-:Y:S07]  /*65e0*/  STS [R163+0x1e000], R6 ;  /* 0x01e00006a3007388 */ /* 0x000fee0000000800 */
[----:B------:R3:W-:Y:S01]  /*65f0*/  MUFU.EX2 R166, R3 ;  /* 0x0000000300a67308 */ /* 0x0007e20000000800 */
[----:B------:R-:W-:Y:S02]  /*6600*/  @P2 FSEL R62, R62, -INF , !P5 ;  /* 0xff8000003e3e2808 */ /* 0x000fe40006800000 */
[----:B------:R-:W-:Y:S03]  /*6610*/  @P1 FSEL R63, R63, -INF , !P6 ;  /* 0xff8000003f3f1808 */ /* 0x000fe60007000000 */
[--C-:B------:R-:W-:Y:S01]  /*6620*/  FFMA.FTZ R62, R62, UR9, -R0.reuse ;  /* 0x000000093e3e7c23 */ /* 0x100fe20008010800 */
[----:B-1----:R-:W-:Y:S01]  /*6630*/  F2FP.F16.F32.PACK_AB R5, R210, R211 ;  /* 0x000000d3d205723e */ /* 0x002fe200000000ff */
[----:B------:R-:W-:Y:S02]  /*6640*/  FFMA.FTZ R0, R63, UR9, -R0 ;  /* 0x000000093f007c23 */ /* 0x000fe40008010800 */
[----:B------:R-:W1:Y:S02]  /*6650*/  MUFU.EX2 R167, R66 ;  /* 0x0000004200a77308 */ /* 0x000e640000000800 */
[----:B------:R4:W-:Y:S01]  /*6660*/  STS [R163+0x1e400], R5 ;  /* 0x01e40005a3007388 */ /* 0x0009e20000000800 */
[----:B--2---:R-:W-:Y:S03]  /*6670*/  F2FP.F16.F32.PACK_AB R4, R235, R236 ;  /* 0x000000eceb04723e */ /* 0x004fe600000000ff */
[----:B------:R2:W-:Y:S01]  /*6680*/  STS [R158+0x400], R2 ;  /* 0x000400029e007388 */ /* 0x0005e20000000800 */
[----:B---3--:R-:W-:Y:S03]  /*6690*/  F2FP.F16.F32.PACK_AB R3, R195, R197 ;  /* 0x000000c5c303723e */ /* 0x008fe600000000ff */
[----:B------:R1:W-:Y:S01]  /*66a0*/  MUFU.EX2 R170, R0 ;  /* 0x0000000000aa7308 */ /* 0x0003e20000000800 */
[----:B------:R3:W-:Y:S09]  /*66b0*/  STS [R158], R4 ;  /* 0x000000049e007388 */ /* 0x0007f20000000800 */
[----:B------:R-:W3:Y:S10]  /*66c0*/  MUFU.EX2 R174, R57 ;  /* 0x0000003900ae7308 */ /* 0x000ef40000000800 */
[----:B------:R-:W-:Y:S01]  /*66d0*/  MUFU.EX2 R188, R58 ;  /* 0x0000003a00bc7308 */ /* 0x000fe20000000800 */
[----:B-1----:R-:W-:Y:S02]  /*66e0*/  F2FP.F16.F32.PACK_AB R0, R166, R167 ;  /* 0x000000a7a600723e */ /* 0x002fe400000000ff */
[----:B----4-:R-:W-:Y:S02]  /*66f0*/  F2FP.F16.F32.PACK_AB R5, R230, R231 ;  /* 0x000000e7e605723e */ /* 0x010fe400000000ff */
[----:B--2---:R-:W-:Y:S05]  /*6700*/  F2FP.F16.F32.PACK_AB R2, R175, R185 ;  /* 0x000000b9af02723e */ /* 0x004fea00000000ff */
[----:B------:R-:W-:Y:S01]  /*6710*/  MUFU.EX2 R187, R59 ;  /* 0x0000003b00bb7308 */ /* 0x000fe20000000800 */
[----:B---3--:R-:W-:Y:S01]  /*6720*/  F2FP.F16.F32.PACK_AB R4, R232, R233 ;  /* 0x000000e9e804723e */ /* 0x008fe200000000ff */
[----:B------:R1:W-:Y:S04]  /*6730*/  STS [R161+0x400], R2 ;  /* 0x00040002a1007388 */ /* 0x0003e80000000800 */
[----:B------:R2:W-:Y:S04]  /*6740*/  STS [R161], R4 ;  /* 0x00000004a1007388 */ /* 0x0005e80000000800 */
[----:B------:R-:W3:Y:S01]  /*6750*/  MUFU.EX2 R171, R60 ;  /* 0x0000003c00ab7308 */ /* 0x000ee20000000800 */
[----:B------:R4:W-:Y:S09]  /*6760*/  STS [R158+0x2000], R3 ;  /* 0x002000039e007388 */ /* 0x0009f20000000800 */
[----:B------:R-:W3:Y:S01]  /*6770*/  MUFU.EX2 R172, R62 ;  /* 0x0000003e00ac7308 */ /* 0x000ee20000000800 */
[----:B-1----:R-:W-:Y:S02]  /*6780*/  F2FP.F16.F32.PACK_AB R2, R198, R199 ;  /* 0x000000c7c602723e */ /* 0x002fe400000000ff */
[----:B--2---:R-:W-:Y:S02]  /*6790*/  F2FP.F16.F32.PACK_AB R4, R200, R201 ;  /* 0x000000c9c804723e */ /* 0x004fe400000000ff */
[----:B----4-:R-:W-:Y:S03]  /*67a0*/  F2FP.F16.F32.PACK_AB R3, R192, R193 ;  /* 0x000000c1c003723e */ /* 0x010fe600000000ff */
[----:B------:R1:W-:Y:S04]  /*67b0*/  STS [R158+0x2400], R4 ;  /* 0x002400049e007388 */ /* 0x0003e80000000800 */
[----:B------:R2:W-:Y:S04]  /*67c0*/  STS [R161+0x2400], R2 ;  /* 0x00240002a1007388 */ /* 0x0005e80000000800 */
[----:B------:R4:W-:Y:S04]  /*67d0*/  STS [R161+0x2000], R3 ;  /* 0x00200003a1007388 */ /* 0x0009e80000000800 */
[----:B------:R-:W-:Y:S01]  /*67e0*/  STS [R159], R5 ;  /* 0x000000059f007388 */ /* 0x000fe20000000800 */
[----:B-1----:R-:W-:Y:S02]  /*67f0*/  F2FP.F16.F32.PACK_AB R4, R169, R173 ;  /* 0x000000ada904723e */ /* 0x002fe400000000ff */
[----:B--2---:R-:W-:Y:S03]  /*6800*/  F2FP.F16.F32.PACK_AB R2, R227, R228 ;  /* 0x000000e4e302723e */ /* 0x004fe600000000ff */
[----:B------:R-:W-:Y:S01]  /*6810*/  STS [R159+0x400], R4 ;  /* 0x000400049f007388 */ /* 0x000fe20000000800 */
[----:B----4-:R-:W-:Y:S03]  /*6820*/  F2FP.F16.F32.PACK_AB R3, R174, R186 ;  /* 0x000000baae03723e */ /* 0x010fe600000000ff */
[----:B------:R3:W-:Y:S04]  /*6830*/  STS [R160], R2 ;  /* 0x00000002a0007388 */ /* 0x0007e80000000800 */
[----:B------:R1:W-:Y:S04]  /*6840*/  STS [R160+0x400], R0 ;  /* 0x00040000a0007388 */ /* 0x0003e80000000800 */
[----:B------:R2:W-:Y:S01]  /*6850*/  STS [R159+0x2000], R3 ;  /* 0x002000039f007388 */ /* 0x0005e20000000800 */
[----:B---3--:R-:W-:Y:S02]  /*6860*/  F2FP.F16.F32.PACK_AB R2, R168, R171 ;  /* 0x000000aba802723e */ /* 0x008fe400000000ff */
[----:B-1----:R-:W-:Y:S02]  /*6870*/  F2FP.F16.F32.PACK_AB R0, R170, R172 ;  /* 0x000000acaa00723e */ /* 0x002fe400000000ff */
[----:B--2---:R-:W-:Y:S05]  /*6880*/  F2FP.F16.F32.PACK_AB R3, R187, R188 ;  /* 0x000000bcbb03723e */ /* 0x004fea00000000ff */
        /* <DEDUP_REMOVED lines=8> */
[----:B---3--:R-:W-:Y:S03]  /*6910*/  IMAD.MOV.U32 R0, RZ, RZ, 0x40 ;  /* 0x00000040ff007424 */ /* 0x008fe600078e00ff */
[C---:B------:R-:W-:Y:S02]  /*6920*/  LEA R2, P1, R234.reuse, R2, 0x2 ;  /* 0x00000002ea027211 */ /* 0x040fe400078210ff */
[----:B------:R-:W2:Y:S02]  /*6930*/  LDSM.16.M88.4 R32, [R153+0x10800] ;  /* 0x010800009920783b */ /* 0x000ea40000000200 */
[----:B------:R-:W-:Y:S02]  /*6940*/  LEA.HI.X R3, R234, R3, RZ, 0x2, P1 ;  /* 0x00000003ea037211 */ /* 0x000fe400008f14ff */
[----:B------:R-:W-:Y:S04]  /*6950*/  SEL R157, R0, 0xffffffc0, !P0 ;  /* 0xffffffc0009d7807 */ /* 0x000fe80004000000 */
[----:B------:R-:W3:Y:S01]  /*6960*/  LDSM.16.M88.4 R48, [R153+0x11000] ;  /* 0x011000009930783b */ /* 0x000ee20000000200 */
[----:B------:R-:W-:Y:S04]  /*6970*/  IMAD.IADD R177, R157, 0x1, R153 ;  /* 0x000000019db17824 */ /* 0x000fe800078e0299 */
[C---:B------:R-:W-:Y:S03]  /*6980*/  IMAD.IADD R178, R179.reuse, 0x1, R177 ;  /* 0x00000001b3b27824 */ /* 0x040fe600078e02b1 */
[----:B------:R-:W3:Y:S01]  /*6990*/  LDSM.16.M88.4 R132, [R153+0x11800] ;  /* 0x011800009984783b */ /* 0x000ee20000000200 */
[-C--:B----4-:R-:W-:Y:S07]  /*69a0*/  HMMA.16816.F32 R4, R64, R16.reuse, RZ ;  /* 0x000000104004723c */ /* 0x090fee00000018ff */
[----:B------:R-:W-:Y:S01]  /*69b0*/  LDSM.16.M88.4 R136, [R154+0x8000] ;  /* 0x008000009a88783b */ /* 0x000fe20000000200 */
[C---:B-1----:R-:W-:Y:S07]  /*69c0*/  HMMA.16816.F32 R8, R60.reuse, R16, RZ ;  /* 0x000000103c08723c */ /* 0x042fee00000018ff */
[----:B------:R-:W1:Y:S01]  /*69d0*/  LDSM.16.M88.4 R140, [R156+0x10000] ;  /* 0x010000009c8c783b */ /* 0x000e620000000200 */
[-C--:B------:R-:W-:Y:S07]  /*69e0*/  HMMA.16816.F32 R12, R60, R18.reuse, RZ ;  /* 0x000000123c0c723c */ /* 0x080fee00000018ff */
[----:B------:R-:W4:Y:S01]  /*69f0*/  LDSM.16.M88.4 R144, [R154+0xa000] ;  /* 0x00a000009a90783b */ /* 0x000f220000000200 */
[C---:B------:R-:W-:Y:S07]  /*6a00*/  HMMA.16816.F32 R16, R64.reuse, R18, RZ ;  /* 0x000000124010723c */ /* 0x040fee00000018ff */
[----:B------:R-:W4:Y:S01]  /*6a10*/  LDSM.16.M88.4 R148, [R156+0x10800] ;  /* 0x010800009c94783b */ /* 0x000f220000000200 */
        /* <DEDUP_REMOVED lines=18> */
[-C--:B------:R-:W-:Y:S08]  /*6b40*/  HMMA.16816.F32 R20, R136, R148.reuse, R20 ;  /* 0x000000948814723c */ /* 0x080ff00000001814 */
[C---:B------:R-:W-:Y:S01]  /*6b50*/  HMMA.16816.F32 R24, R144.reuse, R148, R24 ;  /* 0x000000949018723c */ /* 0x040fe20000001818 */
[----:B------:R-:W3:Y:S03]  /*6b60*/  LDG.E R149, desc[UR28][R2.64] ;  /* 0x0000001c02957981 */ /* 0x000ee6000c1e1900 */
[----:B------:R-:W-:Y:S04]  /*6b70*/  IMAD.IADD R148, R152, 0x1, R157 ;  /* 0x0000000198947824 */ /* 0x000fe800078e029d */
[-C--:B------:R-:W-:Y:S08]  /*6b80*/  HMMA.16816.F32 R28, R144, R150.reuse, R28 ;  /* 0x00000096901c723c */ /* 0x080ff0000000181c */
[C---:B------:R-:W-:Y:S08]  /*6b90*/  HMMA.16816.F32 R32, R136.reuse, R150, R32 ;  /* 0x000000968820723c */ /* 0x040ff00000001820 */
[-C--:B--2---:R-:W-:Y:S08]  /*6ba0*/  HMMA.16816.F32 R36, R136, R132.reuse, R36 ;  /* 0x000000848824723c */ /* 0x084ff00000001824 */
[C---:B------:R-:W-:Y:S08]  /*6bb0*/  HMMA.16816.F32 R40, R144.reuse, R132, R40 ;  /* 0x000000849028723c */ /* 0x040ff00000001828 */
[-C--:B------:R-:W-:Y:S08]  /*6bc0*/  HMMA.16816.F32 R44, R144, R134.reuse, R44 ;  /* 0x00000086902c723c */ /* 0x080ff0000000182c */
[C---:B------:R-:W-:Y:S01]  /*6bd0*/  HMMA.16816.F32 R48, R136.reuse, R134, R48 ;  /* 0x000000868830723c */ /* 0x040fe20000001830 */
[----:B------:R-:W-:Y:S07]  /*6be0*/  LDSM.16.M88.4 R132, [R148+0x8000] ;  /* 0x008000009484783b */ /* 0x000fee0000000200 */
[-C--:B-1----:R-:W-:Y:S08]  /*6bf0*/  HMMA.16816.F32 R52, R136, R140.reuse, R52 ;  /* 0x0000008c8834723c */ /* 0x082ff00000001834 */
[C---:B------:R-:W-:Y:S08]  /*6c00*/  HMMA.16816.F32 R56, R144.reuse, R140, R56 ;  /* 0x0000008c9038723c */ /* 0x040ff00000001838 */
[-C--:B------:R-:W-:Y:S01]  /*6c10*/  HMMA.16816.F32 R60, R144, R142.reuse, R60 ;  /* 0x0000008e903c723c */ /* 0x080fe2000000183c */
[----:B------:R-:W1:Y:S07]  /*6c20*/  LDSM.16.M88.4 R144, [R177+0x10000] ;  /* 0x01000000b190783b */ /* 0x000e6e0000000200 */
[----:B------:R-:W-:Y:S01]  /*6c30*/  HMMA.16816.F32 R64, R136, R142, R64 ;  /* 0x0000008e8840723c */ /* 0x000fe20000001840 */
[----:B------:R-:W2:Y:S08]  /*6c40*/  LDSM.16.M88.4 R136, [R148+0xa000] ;  /* 0x00a000009488783b */ /* 0x000eb00000000200 */
[----:B------:R-:W4:Y:S01]  /*6c50*/  LDSM.16.M88.4 R140, [R177+0x10800] ;  /* 0x01080000b18c783b */ /* 0x000f220000000200 */
[-C--:B-1----:R-:W-:Y:S08]  /*6c60*/  HMMA.16816.F32 R4, R132, R144.reuse, R4 ;  /* 0x000000908404723c */ /* 0x082ff00000001804 */
[C---:B--2---:R-:W-:Y:S08]  /*6c70*/  HMMA.16816.F32 R8, R136.reuse, R144, R8 ;  /* 0x000000908808723c */ /* 0x044ff00000001808 */
[-C--:B------:R-:W-:Y:S08]  /*6c80*/  HMMA.16816.F32 R12, R136, R146.reuse, R12 ;  /* 0x00000092880c723c */ /* 0x080ff0000000180c */
[C---:B------:R-:W-:Y:S01]  /*6c90*/  HMMA.16816.F32 R16, R132.reuse, R146, R16 ;  /* 0x000000928410723c */ /* 0x040fe20000001810 */
[----:B------:R-:W1:Y:S07]  /*6ca0*/  LDSM.16.M88.4 R144, [R177+0x11000] ;  /* 0x01100000b190783b */ /* 0x000e6e0000000200 */
[-C--:B----4-:R-:W-:Y:S08]  /*6cb0*/  HMMA.16816.F32 R20, R132, R140.reuse, R20 ;  /* 0x0000008c8414723c */ /* 0x090ff00000001814 */
[C---:B------:R-:W-:Y:S08]  /*6cc0*/  HMMA.16816.F32 R24, R136.reuse, R140, R24 ;  /* 0x0000008c8818723c */ /* 0x040ff00000001818 */
[-C--:B------:R-:W-:Y:S08]  /*6cd0*/  HMMA.16816.F32 R28, R136, R142.reuse, R28 ;  /* 0x0000008e881c723c */ /* 0x080ff0000000181c */
[C---:B------:R-:W-:Y:S01]  /*6ce0*/  HMMA.16816.F32 R32, R132.reuse, R142, R32 ;  /* 0x0000008e8420723c */ /* 0x040fe20000001820 */
[----:B------:R-:W2:Y:S07]  /*6cf0*/  LDSM.16.M88.4 R140, [R177+0x11800] ;  /* 0x01180000b18c783b */ /* 0x000eae0000000200 */
[-C--:B-1----:R-:W-:Y:S08]  /*6d00*/  HMMA.16816.F32 R36, R132, R144.reuse, R36 ;  /* 0x000000908424723c */ /* 0x082ff00000001824 */
[C---:B------:R-:W-:Y:S01]  /*6d10*/  HMMA.16816.F32 R40, R136.reuse, R144, R40 ;  /* 0x000000908828723c */ /* 0x040fe20000001828 */
[----:B------:R-:W5:Y:S03]  /*6d20*/  LDG.E R145, desc[UR28][R2.64+0x120] ;  /* 0x0001201c02917981 */ /* 0x000f66000c1e1900 */
[----:B------:R-:W-:Y:S04]  /*6d30*/  IMAD.IADD R144, R179, 0x1, R148 ;  /* 0x00000001b3907824 */ /* 0x000fe800078e0294 */
[-C--:B------:R-:W-:Y:S08]  /*6d40*/  HMMA.16816.F32 R44, R136, R146.reuse, R44 ;  /* 0x00000092882c723c */ /* 0x080ff0000000182c */
[C---:B------:R-:W-:Y:S01]  /*6d50*/  HMMA.16816.F32 R48, R132.reuse, R146, R48 ;  /* 0x000000928430723c */ /* 0x040fe20000001830 */
[----:B------:R-:W4:Y:S04]  /*6d60*/  LDG.E R147, desc[UR28][R2.64+0x20] ;  /* 0x0000201c02937981 */ /* 0x000f28000c1e1900 */
[----:B------:R1:W5:Y:S03]  /*6d70*/  LDG.E R146, desc[UR28][R2.64+0x100] ;  /* 0x0001001c02927981 */ /* 0x000366000c1e1900 */
[-C--:B--2---:R-:W-:Y:S08]  /*6d80*/  HMMA.16816.F32 R52, R132, R140.reuse, R52 ;  /* 0x0000008c8434723c */ /* 0x084ff00000001834 */
[C---:B------:R-:W-:Y:S08]  /*6d90*/  HMMA.16816.F32 R56, R136.reuse, R140, R56 ;  /* 0x0000008c8838723c */ /* 0x040ff00000001838 */
[-C--:B------:R-:W-:Y:S01]  /*6da0*/  HMMA.16816.F32 R60, R136, R142.reuse, R60 ;  /* 0x0000008e883c723c */ /* 0x080fe2000000183c */
[----:B------:R-:W-:Y:S02]  /*6db0*/  LDSM.16.M88.4 R136, [R178+0x10000] ;  /* 0x01000000b288783b */ /* 0x000fe40000000200 */
[--C-:B-1----:R-:W-:Y:S05]  /*6dc0*/  SHF.R.U32.HI R3, RZ, 0x4, R183.reuse ;  /* 0x00000004ff037819 */ /* 0x102fea00000116b7 */
[----:B------:R-:W-:Y:S01]  /*6dd0*/  HMMA.16816.F32 R64, R132, R142, R64 ;  /* 0x0000008e8440723c */ /* 0x000fe20000001840 */
[----:B------:R-:W1:Y:S03]  /*6de0*/  LDSM.16.M88.4 R132, [R144+0x8000] ;  /* 0x008000009084783b */ /* 0x000e660000000200 */
[----:B------:R-:W-:Y:S05]  /*6df0*/  SHF.R.U32.HI R2, RZ, 0x1, R183 ;  /* 0x00000001ff027819 */ /* 0x000fea00000116b7 */
[----:B------:R-:W2:Y:S01]  /*6e00*/  LDSM.16.M88.4 R140, [R144+0xa000] ;  /* 0x00a00000908c783b */ /* 0x000ea20000000200 */
[-C--:B-1----:R-:W-:Y:S08]  /*6e10*/  HMMA.16816.F32 R4, R132, R136.reuse, R4 ;  /* 0x000000888404723c */ /* 0x082ff00000001804 */
[C---:B--2---:R-:W-:Y:S08]  /*6e20*/  HMMA.16816.F32 R8, R140.reuse, R136, R8 ;  /* 0x000000888c08723c */ /* 0x044ff00000001808 */
[-C--:B------:R-:W-:Y:S08]  /*6e30*/  HMMA.16816.F32 R12, R140, R138.reuse, R12 ;  /* 0x0000008a8c0c723c */ /* 0x080ff0000000180c */
[C---:B------:R-:W-:Y:S01]  /*6e40*/  HMMA.16816.F32 R16, R132.reuse, R138, R16 ;  /* 0x0000008a8410723c */ /* 0x040fe20000001810 */
[----:B------:R-:W1:Y:S03]  /*6e50*/  LDSM.16.M88.4 R136, [R178+0x10800] ;  /* 0x01080000b288783b */ /* 0x000e660000000200 */
[C---:B---3--:R-:W-:Y:S01]  /*6e60*/  FADD.FTZ R4, -R149.reuse, R4 ;  /* 0x0000000495047221 */ /* 0x048fe20000010100 */
[----:B------:R-:W-:Y:S03]  /*6e70*/  FADD.FTZ R5, -R149, R5 ;  /* 0x0000000595057221 */ /* 0x000fe60000010100 */
[----:B------:R-:W-:Y:S01]  /*6e80*/  FMUL.FTZ R165, R165, R4 ;  /* 0x00000004a5a57220 */ /* 0x000fe20000410000 */
[----:B------:R-:W-:Y:S02]  /*6e90*/  IMAD.SHL.U32 R4, R183, 0x40, RZ ;  /* 0x00000040b7047824 */ /* 0x000fe400078e00ff */
[----:B------:R-:W-:Y:S03]  /*6ea0*/  FMUL.FTZ R151, R245, R5 ;  /* 0x00000005f5977220 */ /* 0x000fe60000410000 */
[----:B------:R-:W-:Y:S04]  /*6eb0*/  LOP3.LUT R0, R4, 0x1c0, RZ, 0xc0, !PT ;  /* 0x000001c004007812 */ /* 0x000fe800078ec0ff */
[----:B------:R-:W-:Y:S01]  /*6ec0*/  LOP3.LUT R0, R0, 0x38, R182, 0xf8, !PT ;  /* 0x0000003800007812 */ /* 0x000fe200078ef8b6 */
[C---:B------:R-:W-:Y:S01]  /*6ed0*/  FADD.FTZ R16, -R149.reuse, R16 ;  /* 0x0000001095107221 */ /* 0x040fe20000010100 */
[C---:B------:R-:W-:Y:S01]  /*6ee0*/  FADD.FTZ R17, -R149.reuse, R17 ;  /* 0x0000001195117221 */ /* 0x040fe20000010100 */
[-C--:B-1----:R-:W-:Y:S08]  /*6ef0*/  HMMA.16816.F32 R20, R132, R136.reuse, R20 ;  /* 0x000000888414723c */ /* 0x082ff00000001814 */
[C---:B------:R-:W-:Y:S08]  /*6f00*/  HMMA.16816.F32 R24, R140.reuse, R136, R24 ;  /* 0x000000888c18723c */ /* 0x040ff00000001818 */
[-C--:B------:R-:W-:Y:S03]  /*6f10*/  HMMA.16816.F32 R28, R140, R138.reuse, R28 ;  /* 0x0000008a8c1c723c */ /* 0x080fe6000000181c */
[----:B------:R-:W-:Y:S01]  /*6f20*/  FADD.FTZ R5, -R149, R21 ;  /* 0x0000001595057221 */ /* 0x000fe20000010100 */
[----:B------:R-:W-:Y:S04]  /*6f30*/  FMUL.FTZ R21, R247, R17 ;  /* 0x00000011f7157220 */ /* 0x000fe80000410000 */
[C---:B------:R-:W-:Y:S01]  /*6f40*/  HMMA.16816.F32 R32, R132.reuse, R138, R32 ;  /* 0x0000008a8420723c */ /* 0x040fe20000001820 */
[----:B------:R-:W1:Y:S11]  /*6f50*/  LDSM.16.M88.4 R136, [R178+0x11000] ;  /* 0x01100000b288783b */ /* 0x000e760000000200 */
[----:B------:R-:W-:Y:S07]  /*6f60*/  @!UPT UIADD3 URZ, UPT, UPT, URZ, URZ, URZ ;  /* 0x000000fffffff290 */ /* 0x000fee000fffe0ff */
[C---:B------:R-:W-:Y:S01]  /*6f70*/  FADD.FTZ R32, -R149.reuse, R32 ;  /* 0x0000002095207221 */ /* 0x040fe20000010100 */
[----:B------:R-:W-:Y:S01]  /*6f80*/  FADD.FTZ R33, -R149, R33 ;  /* 0x0000002195217221 */ /* 0x000fe20000010100 */
        /* <DEDUP_REMOVED lines=13> */
[----:B------:R-:W-:Y:S01]  /*7060*/  FMUL.FTZ R133, R244, R5 ;  /* 0x00000005f4857220 */ /* 0x000fe20000410000 */
[----:B------:R-:W-:Y:S01]  /*7070*/  LOP3.LUT R2, R2, R0, RZ, 0x3c, !PT ;  /* 0x0000000002027212 */ /* 0x000fe200078e3cff */
[----:B------:R-:W-:Y:S01]  /*7080*/  FMUL.FTZ R132, R237, R33 ;  /* 0x00000021ed847220 */ /* 0x000fe20000410000 */
[----:B------:R-:W-:Y:S01]  /*7090*/  LOP3.LUT R0, R3, 0x1c0, R4, 0xf8, !PT ;  /* 0x000001c003007812 */ /* 0x000fe200078ef804 */
[----:B------:R-:W-:Y:S01]  /*70a0*/  FADD.FTZ R3, -R149, R20 ;  /* 0x0000001495037221 */ /* 0x000fe20000010100 */
[----:B------:R-:W-:Y:S01]  /*70b0*/  LOP3.LUT R2, R2, 0x200, R4, 0xf8, !PT ;  /* 0x0000020002027812 */ /* 0x000fe200078ef804 */
[----:B------:R-:W-:Y:S01]  /*70c0*/  FMUL.FTZ R4, R248, R16 ;  /* 0x00000010f8047220 */ /* 0x000fe20000410000 */
[----:B----4-:R-:W-:Y:S01]  /*70d0*/  FADD.FTZ R6, -R147, R6 ;  /* 0x0000000693067221 */ /* 0x010fe20000010100 */
[----:B------:R-:W-:Y:S01]  /*70e0*/  FMUL.FTZ R3, R246, R3 ;  /* 0x00000003f6037220 */ /* 0x000fe20000410000 */
[----:B------:R-:W-:Y:S01]  /*70f0*/  FADD.FTZ R5, -R149, R48 ;  /* 0x0000003095057221 */ /* 0x000fe20000010100 */
[----:B------:R-:W-:Y:S01]  /*7100*/  F2FP.F16.F32.PACK_AB R20, R151, R165 ;  /* 0x000000a59714723e */ /* 0x000fe200000000ff */
[----:B------:R-:W-:Y:S01]  /*7110*/  FMUL.FTZ R150, R243, R6 ;  /* 0x00000006f3967220 */ /* 0x000fe20000410000 */
[----:B------:R-:W-:Y:S01]  /*7120*/  F2FP.F16.F32.PACK_AB R21, R21, R4 ;  /* 0x000000041515723e */ /* 0x000fe200000000ff */
[----:B------:R-:W-:Y:S01]  /*7130*/  FADD.FTZ R4, -R149, R37 ;  /* 0x0000002595047221 */ /* 0x000fe20000010100 */
[----:B------:R-:W-:Y:S01]  /*7140*/  F2FP.F16.F32.PACK_AB R133, R133, R3 ;  /* 0x000000038585723e */ /* 0x000fe200000000ff */
[----:B------:R-:W-:Y:S01]  /*7150*/  FMUL.FTZ R3, R238, R32 ;  /* 0x00000020ee037220 */ /* 0x000fe20000410000 */
[----:B------:R-:W-:Y:S01]  /*7160*/  FADD.FTZ R37, -R149, R49 ;  /* 0x0000003195257221 */ /* 0x000fe20000010100 */
[----:B------:R-:W-:Y:S01]  /*7170*/  FMUL.FTZ R48, R235, R4 ;  /* 0x00000004eb307220 */ /* 0x000fe20000410000 */
[C---:B------:R-:W-:Y:S01]  /*7180*/  FADD.FTZ R6, -R149.reuse, R36 ;  /* 0x0000002495067221 */ /* 0x040fe20000010100 */
[C---:B------:R-:W-:Y:S01]  /*7190*/  FADD.FTZ R4, -R149.reuse, R64 ;  /* 0x0000004095047221 */ /* 0x040fe20000010100 */
[----:B------:R-:W-:Y:S01]  /*71a0*/  F2FP.F16.F32.PACK_AB R132, R132, R3 ;  /* 0x000000038484723e */ /* 0x000fe200000000ff */
[C---:B------:R-:W-:Y:S01]  /*71b0*/  FADD.FTZ R3, -R149.reuse, R52 ;  /* 0x0000003495037221 */ /* 0x040fe20000010100 */
        /* <DEDUP_REMOVED lines=12> */
[----:B------:R-:W-:Y:S03]  /*7280*/  FADD.FTZ R36, -R147, R7 ;  /* 0x0000000793247221 */ /* 0x000fe60000010100 */
        /* <DEDUP_REMOVED lines=51> */
.L_x_743:
[----:B-1----:R-:W-:Y:S01]  /*75c0*/  FMUL.FTZ R4, R214, R36 ;  /* 0x00000024d6047220 */ /* 0x002fe20000410000 */
[C---:B------:R-:W-:Y:S01]  /*75d0*/  FADD.FTZ R19, -R147.reuse, R19 ;  /* 0x0000001393137221 */ /* 0x040fe20000010100 */
[C---:B------:R-:W-:Y:S01]  /*75e0*/  FADD.FTZ R18, -R147.reuse, R18 ;  /* 0x0000001293127221 */ /* 0x040fe20000010100 */
[----:B------:R-:W-:Y:S01]  /*75f0*/  STS [R155+0x14000], R20 ;  /* 0x014000149b007388 */ /* 0x000fe20000000800 */
[----:B------:R-:W-:Y:S01]  /*7600*/  FADD.FTZ R22, -R147, R22 ;  /* 0x0000001693167221 */ /* 0x000fe20000010100 */
[----:B------:R-:W-:Y:S01]  /*7610*/  F2FP.F16.F32.PACK_AB R4, R4, R150 ;  /* 0x000000960404723e */ /* 0x000fe200000000ff */
[----:B------:R-:W-:Y:S01]  /*7620*/  FMUL.FTZ R18, R207, R18 ;  /* 0x00000012cf127220 */ /* 0x000fe20000410000 */
[----:B------:R-:W-:Y:S01]  /*7630*/  FMUL.FTZ R3, R206, R19 ;  /* 0x00000013ce037220 */ /* 0x000fe20000410000 */
[C---:B------:R-:W-:Y:S01]  /*7640*/  FADD.FTZ R23, -R147.reuse, R23 ;  /* 0x0000001793177221 */ /* 0x040fe20000010100 */
[C---:B------:R-:W-:Y:S01]  /*7650*/  FADD.FTZ R16, -R147.reuse, R54 ;  /* 0x0000003693107221 */ /* 0x040fe20000010100 */
[----:B------:R1:W-:Y:S01]  /*7660*/  STS [R155+0x14400], R4 ;  /* 0x014400049b007388 */ /* 0x0003e20000000800 */
[----:B------:R-:W-:Y:S01]  /*7670*/  FADD.FTZ R7, -R147, R55 ;  /* 0x0000003793077221 */ /* 0x000fe20000010100 */
[----:B------:R-:W-:Y:S01]  /*7680*/  F2FP.F16.F32.PACK_AB R3, R3, R18 ;  /* 0x000000120303723e */ /* 0x000fe200000000ff */
[----:B------:R-:W-:Y:S01]  /*7690*/  FMUL.FTZ R22, R204, R22 ;  /* 0x00000016cc167220 */ /* 0x000fe20000410000 */
[----:B------:R-:W-:Y:S01]  /*76a0*/  FMUL.FTZ R23, R202, R23 ;  /* 0x00000017ca177220 */ /* 0x000fe20000410000 */
[----:B------:R-:W-:Y:S01]  /*76b0*/  FMUL.FTZ R16, R173, R16 ;  /* 0x00000010ad107220 */ /* 0x000fe20000410000 */
[----:B------:R-:W-:Y:S01]  /*76c0*/  FMUL.FTZ R7, R169, R7 ;  /* 0x00000007a9077220 */ /* 0x000fe20000410000 */
[----:B------:R2:W-:Y:S01]  /*76d0*/  STS [R164+0x14400], R3 ;  /* 0x01440003a4007388 */ /* 0x0005e20000000800 */
[C---:B-----5:R-:W-:Y:S01]  /*76e0*/  FADD.FTZ R8, -R146.reuse, R8 ;  /* 0x0000000892087221 */ /* 0x060fe20000010100 */
[----:B------:R-:W-:Y:S01]  /*76f0*/  F2FP.F16.F32.PACK_AB R33, R23, R22 ;  /* 0x000000161721723e */ /* 0x000fe200000000ff */
[C---:B------:R-:W-:Y:S01]  /*7700*/  FADD.FTZ R9, -R146.reuse, R9 ;  /* 0x0000000992097221 */ /* 0x040fe20000010100 */
[----:B------:R-:W-:Y:S01]  /*7710*/  F2FP.F16.F32.PACK_AB R22, R7, R16 ;  /* 0x000000100716723e */ /* 0x000fe200000000ff */
[----:B------:R-:W-:Y:S01]  /*7720*/  FADD.FTZ R16, -R146, R57 ;  /* 0x0000003992107221 */ /* 0x000fe20000010100 */
[----:B------:R-:W-:Y:S01]  /*7730*/  FADD.FTZ R10, -R145, R10 ;  /* 0x0000000a910a7221 */ /* 0x000fe20000010100 */
[----:B------:R-:W-:Y:S01]  /*7740*/  FMUL.FTZ R8, R218, R8 ;  /* 0x00000008da087220 */ /* 0x000fe20000410000 */
[----:B------:R-:W-:Y:S01]  /*7750*/  FMUL.FTZ R9, R217, R9 ;  /* 0x00000009d9097220 */ /* 0x000fe20000410000 */
[----:B------:R-:W-:Y:S01]  /*7760*/  FMUL.FTZ R16, R174, R16 ;  /* 0x00000010ae107220 */ /* 0x000fe20000410000 */
[C---:B------:R-:W-:Y:S01]  /*7770*/  FADD.FTZ R15, -R145.reuse, R15 ;  /* 0x0000000f910f7221 */ /* 0x040fe20000010100 */
[----:B------:R-:W-:Y:S01]  /*7780*/  FMUL.FTZ R10, R222, R10 ;  /* 0x0000000ade0a7220 */ /* 0x000fe20000410000 */
[----:B------:R-:W-:Y:S01]  /*7790*/  FADD.FTZ R14, -R145, R14 ;  /* 0x0000000e910e7221 */ /* 0x000fe20000010100 */
[C---:B------:R-:W-:Y:S01]  /*77a0*/  FADD.FTZ R12, -R146.reuse, R12 ;  /* 0x0000000c920c7221 */ /* 0x040fe20000010100 */
[----:B------:R-:W-:Y:S01]  /*77b0*/  FADD.FTZ R13, -R146, R13 ;  /* 0x0000000d920d7221 */ /* 0x000fe20000010100 */
[----:B------:R-:W-:Y:S01]  /*77c0*/  STS [R164+0x14000], R21 ;  /* 0x01400015a4007388 */ /* 0x000fe20000000800 */
[----:B------:R-:W-:Y:S01]  /*77d0*/  FMUL.FTZ R14, R220, R14 ;  /* 0x0000000edc0e7220 */ /* 0x000fe20000410000 */
[----:B------:R-:W-:Y:S01]  /*77e0*/  FMUL.FTZ R12, R216, R12 ;  /* 0x0000000cd80c7220 */ /* 0x000fe20000410000 */
[----:B-1----:R-:W-:Y:S01]  /*77f0*/  FADD.FTZ R4, -R146, R56 ;  /* 0x0000003892047221 */ /* 0x002fe20000010100 */
[----:B------:R-:W-:Y:S01]  /*7800*/  FMUL.FTZ R13, R215, R13 ;  /* 0x0000000dd70d7220 */ /* 0x000fe20000410000 */
[C---:B------:R-:W-:Y:S01]  /*7810*/  FADD.FTZ R35, -R147.reuse, R35 ;  /* 0x0000002393237221 */ /* 0x040fe20000010100 */
[C---:B------:R-:W-:Y:S01]  /*7820*/  FADD.FTZ R34, -R147.reuse, R34 ;  /* 0x0000002293227221 */ /* 0x040fe20000010100 */
[----:B------:R-:W-:Y:S01]  /*7830*/  FMUL.FTZ R4, R186, R4 ;  /* 0x00000004ba047220 */ /* 0x000fe20000410000 */
[----:B------:R-:W-:Y:S01]  /*7840*/  FADD.FTZ R6, -R147, R66 ;  /* 0x0000004293067221 */ /* 0x000fe20000010100 */
[----:B------:R-:W-:Y:S01]  /*7850*/  F2FP.F16.F32.PACK_AB R19, R13, R12 ;  /* 0x0000000c0d13723e */ /* 0x000fe200000000ff */
[----:B------:R-:W-:Y:S01]  /*7860*/  FADD.FTZ R5, -R147, R67 ;  /* 0x0000004393057221 */ /* 0x000fe20000010100 */
[----:B--2---:R-:W-:Y:S01]  /*7870*/  F2FP.F16.F32.PACK_AB R3, R9, R8 ;  /* 0x000000080903723e */ /* 0x004fe200000000ff */
[----:B------:R-:W-:Y:S01]  /*7880*/  FMUL.FTZ R9, R219, R15 ;  /* 0x0000000fdb097220 */ /* 0x000fe20000410000 */
[----:B------:R-:W-:Y:S01]  /*7890*/  F2FP.F16.F32.PACK_AB R16, R16, R4 ;  /* 0x000000041010723e */ /* 0x000fe200000000ff */
[----:B------:R-:W-:Y:S01]  /*78a0*/  FADD.FTZ R4, -R145, R11 ;  /* 0x0000000b91047221 */ /* 0x000fe20000010100 */
[----:B------:R-:W-:Y:S01]  /*78b0*/  FMUL.FTZ R34, R196, R34 ;  /* 0x00000022c4227220 */ /* 0x000fe20000410000 */
[----:B------:R1:W-:Y:S01]  /*78c0*/  STS [R155+0x16000], R3 ;  /* 0x016000039b007388 */ /* 0x0003e20000000800 */
[----:B------:R-:W-:Y:S01]  /*78d0*/  F2FP.F16.F32.PACK_AB R9, R9, R14 ;  /* 0x0000000e0909723e */ /* 0x000fe200000000ff */
[----:B------:R-:W-:Y:S01]  /*78e0*/  FMUL.FTZ R4, R221, R4 ;  /* 0x00000004dd047220 */ /* 0x000fe20000410000 */
[----:B------:R-:W-:Y:S01]  /*78f0*/  FMUL.FTZ R32, R194, R35 ;  /* 0x00000023c2207220 */ /* 0x000fe20000410000 */
[C---:B------:R-:W-:Y:S01]  /*7900*/  FADD.FTZ R25, -R146.reuse, R25 ;  /* 0x0000001992197221 */ /* 0x040fe20000010100 */
[C---:B------:R-:W-:Y:S01]  /*7910*/  FADD.FTZ R27, -R145.reuse, R27 ;  /* 0x0000001b911b7221 */ /* 0x040fe20000010100 */
[----:B------:R-:W-:Y:S01]  /*7920*/  FADD.FTZ R24, -R146, R24 ;  /* 0x0000001892187221 */ /* 0x000fe20000010100 */
        /* <DEDUP_REMOVED lines=13> */
[----:B------:R-:W-:Y:S01]  /*7a00*/  STS [R164+0x16400], R9 ;  /* 0x01640009a4007388 */ /* 0x000fe20000000800 */
[----:B------:R-:W-:Y:S01]  /*7a10*/  FADD.FTZ R30, -R145, R30 ;  /* 0x0000001e911e7221 */ /* 0x000fe20000010100 */
[----:B------:R-:W-:Y:S01]  /*7a20*/  F2FP.F16.F32.PACK_AB R32, R32, R34 ;  /* 0x000000222020723e */ /* 0x000fe200000000ff */
        /* <DEDUP_REMOVED lines=23> */
[C---:B------:R-:W-:Y:S01]  /*7ba0*/  FADD.FTZ R40, -R146.reuse, R40 ;  /* 0x0000002892287221 */ /* 0x040fe20000010100 */
        /* <DEDUP_REMOVED lines=22> */
[C---:B------:R-:W-:Y:S01]  /*7d10*/  FADD.FTZ R58, -R145.reuse, R58 ;  /* 0x0000003a913a7221 */ /* 0x040fe20000010100 */
        /* <DEDUP_REMOVED lines=26> */
[----:B------:R-:W-:Y:S01]  /*7ec0*/  LOP3.LUT R0, R0, 0x38, R182, 0x78, !PT ;  /* 0x0000003800007812 */ /* 0x000fe200078e78b6 */
        /* <DEDUP_REMOVED lines=161> */
.L_x_744:
[----:B------:R-:W-:Y:S01]  /*88e0*/  LDSM.16.M88.4 R32, [R152+0x14000] ;  /* 0x014000009820783b */ /* 0x000fe20000000200 */
[----:B------:R-:W-:Y:S01]  /*88f0*/  PLOP3.LUT P2, PT, PT, PT, UP0, 0x80, 0x8 ;  /* 0x000000000008781c */ /* 0x000fe20003f4f008 */
[----:B------:R-:W-:Y:S01]  /*8900*/  IMAD.MOV.U32 R174, RZ, RZ, 0x4 ;  /* 0x00000004ffae7424 */ /* 0x000fe200078e00ff */
[----:B------:R-:W-:Y:S01]  /*8910*/  ULOP3.LUT UR11, UR39, 0x1, URZ, 0xc0, !UPT ;  /* 0x00000001270b7892 */ /* 0x000fe2000f8ec0ff */
[----:B------:R-:W-:Y:S01]  /*8920*/  VIADD R184, R184, 0xffffff80 ;  /* 0xffffff80b8b87836 */ /* 0x000fe20000000000 */
        /* <DEDUP_REMOVED lines=11> */
[----:B------:R-:W-:Y:S01]  /*89e0*/  LDSM.16.M88.4 R56, [R148+0x14000] ;  /* 0x014000009438783b */ /* 0x000fe20000000200 */
[-C--:B-1----:R-:W-:Y:S04]  /*89f0*/  HMMA.16816.F32 R4, R32, R16.reuse, RZ ;  /* 0x000000102004723c */ /* 0x082fe800000018ff */
[----:B------:R-:W1:Y:S05]  /*8a00*/  LDSM.16.MT88.4 R60, [R2+0xd000] ;  /* 0x00d00000023c783b */ /* 0x000e6a0000004200 */
[----:B------:R-:W1:Y:S01]  /*8a10*/  LDSM.16.M88.4 R64, [R148+0x16000] ;  /* 0x016000009440783b */ /* 0x000e620000000200 */
[C---:B--2---:R-:W-:Y:S04]  /*8a20*/  HMMA.16816.F32 R8, R28.reuse, R16, RZ ;  /* 0x000000101c08723c */ /* 0x044fe800000018ff */
[----:B------:R-:W2:Y:S04]  /*8a30*/  LDSM.16.MT88.4 R132, [R3+0xd000] ;  /* 0x00d000000384783b */ /* 0x000ea80000004200 */
[-C--:B------:R-:W-:Y:S01]  /*8a40*/  HMMA.16816.F32 R12, R28, R18.reuse, RZ ;  /* 0x000000121c0c723c */ /* 0x080fe200000018ff */
[----:B------:R-:W-:Y:S07]  /*8a50*/  LDSM.16.M88.4 R136, [R144+0x16000] ;  /* 0x016000009088783b */ /* 0x000fee0000000200 */
        /* <DEDUP_REMOVED lines=14> */
[----:B------:R-:W4:Y:S07]  /*8b40*/  LDSM.16.MT88.4 R48, [R3+0xd800] ;  /* 0x00d800000330783b */ /* 0x000f2e0000004200 */
        /* <DEDUP_REMOVED lines=8> */
[-C--:B--2---:R-:W-:Y:S08]  /*8bd0*/  HMMA.16816.F32 R20, R56, R132.reuse, R20 ;  /* 0x000000843814723c */ /* 0x084ff00000001814 */
[C---:B------:R-:W-:Y:S08]  /*8be0*/  HMMA.16816.F32 R24, R64.reuse, R132, R24 ;  /* 0x000000844018723c */ /* 0x040ff00000001818 */
[-C--:B------:R-:W-:Y:S08]  /*8bf0*/  HMMA.16816.F32 R28, R64, R134.reuse, R28 ;  /* 0x00000086401c723c */ /* 0x080ff0000000181c */
[----:B------:R-:W-:Y:S01]  /*8c00*/  HMMA.16816.F32 R32, R56, R134, R32 ;  /* 0x000000863820723c */ /* 0x000fe20000001820 */
[----:B------:R-:W1:Y:S07]  /*8c10*/  LDSM.16.M88.4 R56, [R152+0x1a000] ;  /* 0x01a000009838783b */ /* 0x000e6e0000000200 */
[-C--:B---3--:R-:W-:Y:S08]  /*8c20*/  HMMA.16816.F32 R4, R36, R44.reuse, R4 ;  /* 0x0000002c2404723c */ /* 0x088ff00000001804 */
[C---:B------:R-:W-:Y:S08]  /*8c30*/  HMMA.16816.F32 R8, R136.reuse, R44, R8 ;  /* 0x0000002c8808723c */ /* 0x040ff00000001808 */
[-C--:B------:R-:W-:Y:S08]  /*8c40*/  HMMA.16816.F32 R12, R136, R46.reuse, R12 ;  /* 0x0000002e880c723c */ /* 0x080ff0000000180c */
[C---:B------:R-:W-:Y:S01]  /*8c50*/  HMMA.16816.F32 R16, R36.reuse, R46, R16 ;  /* 0x0000002e2410723c */ /* 0x040fe20000001810 */
[----:B------:R-:W2:Y:S07]  /*8c60*/  LDSM.16.MT88.4 R44, [R3+0xe000] ;  /* 0x00e00000032c783b */ /* 0x000eae0000004200 */
[-C--:B----4-:R-:W-:Y:S08]  /*8c70*/  HMMA.16816.F32 R20, R36, R48.reuse, R20 ;  /* 0x000000302414723c */ /* 0x090ff00000001814 */
        /* <DEDUP_REMOVED lines=8> */
[----:B------:R-:W3:Y:S02]  /*8d00*/  LDSM.16.MT88.4 R48, [R2+0xe800] ;  /* 0x00e800000230783b */ /* 0x000ee40000004200 */
[-C--:B------:R-:W-:Y:S05]  /*8d10*/  HMMA.16816.F32 R4, R40, R52.reuse, R4 ;  /* 0x000000342804723c */ /* 0x080fea0000001804 */
        /* <DEDUP_REMOVED lines=9> */
[----:B------:R1:W4:Y:S03]  /*8db0*/  LDSM.16.M88.4 R52, [R154+0x1a000] ;  /* 0x01a000009a34783b */ /* 0x0003260000000200 */
[C---:B------:R-:W-:Y:S02]  /*8dc0*/  LEA.HI.X.SX32 R163, R145.reuse, R165, 0x5, P1 ;  /* 0x000000a591a37211 */ /* 0x040fe400008f2eff */
[C---:B------:R-:W-:Y:S02]  /*8dd0*/  LEA R160, P1, R145.reuse, R162, 0x5 ;  /* 0x000000a291a07211 */ /* 0x040fe400078228ff */
[-C--:B--2---:R-:W-:Y:S03]  /*8de0*/  HMMA.16816.F32 R20, R40, R44.reuse, R20 ;  /* 0x0000002c2814723c */ /* 0x084fe60000001814 */
[C---:B------:R-:W-:Y:S02]  /*8df0*/  LEA.HI.X.SX32 R161, R145.reuse, R163, 0x5, P1 ;  /* 0x000000a391a17211 */ /* 0x040fe400008f2eff */
[C---:B------:R-:W-:Y:S03]  /*8e00*/  LEA R158, P1, R145.reuse, R160, 0x5 ;  /* 0x000000a0919e7211 */ /* 0x040fe600078228ff */
[C---:B------:R-:W-:Y:S04]  /*8e10*/  HMMA.16816.F32 R24, R56.reuse, R44, R24 ;  /* 0x0000002c3818723c */ /* 0x040fe80000001818 */
[C---:B------:R-:W-:Y:S04]  /*8e20*/  LEA.HI.X.SX32 R159, R145.reuse, R161, 0x5, P1 ;  /* 0x000000a1919f7211 */ /* 0x040fe800008f2eff */
[-C--:B------:R-:W-:Y:S01]  /*8e30*/  HMMA.16816.F32 R28, R56, R46.reuse, R28 ;  /* 0x0000002e381c723c */ /* 0x080fe2000000181c */
[----:B------:R-:W2:Y:S02]  /*8e40*/  LDSM.16.MT88.4 R56, [R3+0xe800] ;  /* 0x00e800000338783b */ /* 0x000ea40000004200 */
[C---:B-1----:R-:W-:Y:S04]  /*8e50*/  LEA R154, P1, R145.reuse, R158, 0x5 ;  /* 0x0000009e919a7211 */ /* 0x042fe800078228ff */
[C---:B------:R-:W-:Y:S01]  /*8e60*/  LEA.HI.X.SX32 R155, R145.reuse, R159, 0x5, P1 ;  /* 0x0000009f919b7211 */ /* 0x040fe200008f2eff */
[----:B------:R-:W-:Y:S01]  /*8e70*/  HMMA.16816.F32 R32, R40, R46, R32 ;  /* 0x0000002e2820723c */ /* 0x000fe20000001820 */
[----:B------:R-:W-:Y:S03]  /*8e80*/  LDSM.16.M88.4 R40, [R148+0x18000] ;  /* 0x018000009428783b */ /* 0x000fe60000000200 */
[C---:B------:R-:W-:Y:S02]  /*8e90*/  LEA R150, P1, R145.reuse, R154, 0x5 ;  /* 0x0000009a91967211 */ /* 0x040fe400078228ff */
[----:B------:R-:W1:Y:S02]  /*8ea0*/  LDSM.16.MT88.4 R44, [R2+0xf000] ;  /* 0x00f00000022c783b */ /* 0x000e640000004200 */
[-C--:B---3--:R-:W-:Y:S05]  /*8eb0*/  HMMA.16816.F32 R4, R36, R48.reuse, R4 ;  /* 0x000000302404723c */ /* 0x088fea0000001804 */
[C---:B------:R-:W-:Y:S02]  /*8ec0*/  LEA.HI.X.SX32 R151, R145.reuse, R155, 0x5, P1 ;  /* 0x0000009b91977211 */ /* 0x040fe400008f2eff */
[C---:B------:R-:W-:Y:S01]  /*8ed0*/  LEA R146, P1, R145.reuse, R150, 0x5 ;  /* 0x0000009691927211 */ /* 0x040fe200078228ff */
[C---:B----4-:R-:W-:Y:S04]  /*8ee0*/  HMMA.16816.F32 R8, R52.reuse, R48, R8 ;  /* 0x000000303408723c */ /* 0x050fe80000001808 */
        /* <DEDUP_REMOVED lines=15> */
[----:B------:R-:W-:Y:S02]  /*8fe0*/  LDSM.16.M88.4 R52, [R144+0x1a000] ;  /* 0x01a000009034783b */ /* 0x000fe40000000200 */
[C---:B---3--:R-:W-:Y:S04]  /*8ff0*/  LEA R148, P1, R145.reuse, R132, 0x5 ;  /* 0x0000008491947211 */ /* 0x048fe800078228ff */
[C---:B------:R-:W-:Y:S01]  /*9000*/  LEA.HI.X.SX32 R149, R145.reuse, R133, 0x5, P1 ;  /* 0x0000008591957211 */ /* 0x040fe200008f2eff */
[----:B------:R-:W-:Y:S01]  /*9010*/  HMMA.16816.F32 R32, R36, R58, R32 ;  /* 0x0000003a2420723c */ /* 0x000fe20000001820 */
[----:B------:R-:W-:Y:S03]  /*9020*/  LDSM.16.M88.4 R36, [R144+0x18000] ;  /* 0x018000009024783b */ /* 0x000fe60000000200 */
[C---:B------:R-:W-:Y:S04]  /*9030*/  IMAD.WIDE R172, R145.reuse, -0x1c0, R148 ;  /* 0xfffffe4091ac7825 */ /* 0x040fe800078e0294 */
[-C--:B-1----:R-:W-:Y:S05]  /*9040*/  HMMA.16816.F32 R4, R40, R44.reuse, R4 ;  /* 0x0000002c2804723c */ /* 0x082fea0000001804 */
[C---:B------:R-:W-:Y:S03]  /*9050*/  LEA R66, P1, R145.reuse, R172, 0x5 ;  /* 0x000000ac91427211 */ /* 0x040fe600078228ff */
[C---:B----4-:R-:W-:Y:S04]  /*9060*/  HMMA.16816.F32 R8, R48.reuse, R44, R8 ;  /* 0x0000002c3008723c */ /* 0x050fe80000001808 */
[C---:B------:R-:W-:Y:S02]  /*9070*/  LEA.HI.X.SX32 R67, R145.reuse, R173, 0x5, P1 ;  /* 0x000000ad91437211 */ /* 0x040fe400008f2eff */
[C---:B------:R-:W-:Y:S02]  /*9080*/  LEA R64, P1, R145.reuse, R66, 0x5 ;  /* 0x0000004291407211 */ /* 0x040fe400078228ff */
[-C--:B------:R-:W-:Y:S03]  /*9090*/  HMMA.16816.F32 R12, R48, R46.reuse, R12 ;  /* 0x0000002e300c723c */ /* 0x080fe6000000180c */
[C---:B------:R-:W-:Y:S05]  /*90a0*/  LEA.HI.X.SX32 R65, R145.reuse, R67, 0x5, P1 ;  /* 0x0000004391417211 */ /* 0x040fea00008f2eff */
[C---:B------:R-:W-:Y:S01]  /*90b0*/  HMMA.16816.F32 R16, R40.reuse, R46, R16 ;  /* 0x0000002e2810723c */ /* 0x040fe20000001810 */
[----:B------:R1:W2:Y:S07]  /*90c0*/  LDSM.16.MT88.4 R44, [R2+0xf800] ;  /* 0x00f80000022c783b */ /* 0x0002ae0000004200 */
[-C--:B------:R-:W-:Y:S08]  /*90d0*/  HMMA.16816.F32 R20, R40, R60.reuse, R20 ;  /* 0x0000003c2814723c */ /* 0x080ff00000001814 */
[C---:B------:R-:W-:Y:S04]  /*90e0*/  HMMA.16816.F32 R24, R48.reuse, R60, R24 ;  /* 0x0000003c3018723c */ /* 0x040fe80000001818 */
[C---:B------:R-:W-:Y:S04]  /*90f0*/  LEA R60, P1, R145.reuse, R64, 0x5 ;  /* 0x00000040913c7211 */ /* 0x040fe800078228ff */
[-C--:B------:R-:W-:Y:S03]  /*9100*/  HMMA.16816.F32 R28, R48, R62.reuse, R28 ;  /* 0x0000003e301c723c */ /* 0x080fe6000000181c */
[C---:B------:R-:W-:Y:S02]  /*9110*/  LEA.HI.X.SX32 R61, R145.reuse, R65, 0x5, P1 ;  /* 0x00000041913d7211 */ /* 0x040fe400008f2eff */
[C---:B------:R-:W-:Y:S02]  /*9120*/  LEA R58, P1, R145.reuse, R60, 0x5 ;  /* 0x0000003c913a7211 */ /* 0x040fe400078228ff */
[----:B-1----:R-:W-:Y:S01]  /*9130*/  @P2 SHF.R.U32.HI R2, RZ, 0x2, R183 ;  /* 0x00000002ff022819 */ /* 0x002fe200000116b7 */
[----:B------:R-:W-:Y:S01]  /*9140*/  HMMA.16816.F32 R32, R40, R62, R32 ;  /* 0x0000003e2820723c */ /* 0x000fe20000001820 */
[----:B------:R1:W3:Y:S03]  /*9150*/  LDSM.16.MT88.4 R40, [R3+0xf800] ;  /* 0x00f800000328783b */ /* 0x0002e60000004200 */
[C---:B------:R-:W-:Y:S02]  /*9160*/  LEA.HI.X.SX32 R59, R145.reuse, R61, 0x5, P1 ;  /* 0x0000003d913b7211 */ /* 0x040fe400008f2eff */
[C---:B------:R-:W-:Y:S02]  /*9170*/  LEA R56, P1, R145.reuse, R58, 0x5 ;  /* 0x0000003a91387211 */ /* 0x040fe400078228ff */
[----:B------:R-:W-:Y:S01]  /*9180*/  @P2 LOP3.LUT R234, R140, 0x7, R2, 0xf8, !PT ;  /* 0x000000078cea2812 */ /* 0x000fe200078ef802 */
[-C--:B--2---:R-:W-:Y:S05]  /*9190*/  HMMA.16816.F32 R4, R36, R44.reuse, R4 ;  /* 0x0000002c2404723c */ /* 0x084fea0000001804 */
[C---:B------:R-:W-:Y:S02]  /*91a0*/  LEA.HI.X.SX32 R57, R145.reuse, R59, 0x5, P1 ;  /* 0x0000003b91397211 */ /* 0x040fe400008f2eff */
[C---:B------:R-:W-:Y:S01]  /*91b0*/  LEA R50, P1, R145.reuse, R56, 0x5 ;  /* 0x0000003891327211 */ /* 0x040fe200078228ff */
[C---:B------:R-:W-:Y:S04]  /*91c0*/  HMMA.16816.F32 R8, R52.reuse, R44, R8 ;  /* 0x0000002c3408723c */ /* 0x040fe80000001808 */
[C---:B------:R-:W-:Y:S02]  /*91d0*/  LEA.HI.X.SX32 R51, R145.reuse, R57, 0x5, P1 ;  /* 0x0000003991337211 */ /* 0x040fe400008f2eff */
[C---:B------:R-:W-:Y:S01]  /*91e0*/  LEA R48, P1, R145.reuse, R50, 0x5 ;  /* 0x0000003291307211 */ /* 0x040fe200078228ff */
[----:B-1----:R-:W-:Y:S01]  /*91f0*/  @P2 IMAD.WIDE.U32 R2, R234, R174, UR44 ;  /* 0x0000002cea022e25 */ /* 0x002fe2000f8e00ae */
[-C--:B------:R-:W-:Y:S01]  /*9200*/  HMMA.16816.F32 R12, R52, R46.reuse, R12 ;  /* 0x0000002e340c723c */ /* 0x080fe2000000180c */
[----:B------:R-:W-:Y:S01]  /*9210*/  @UP0 UMOV UR44, UR12 ;  /* 0x0000000c002c0c82 */ /* 0x000fe20008000000 */
[----:B------:R-:W-:Y:S01]  /*9220*/  @UP0 UMOV UR45, UR11 ;  /* 0x0000000b002d0c82 */ /* 0x000fe20008000000 */
[C---:B------:R-:W-:Y:S01]  /*9230*/  LEA.HI.X.SX32 R49, R145.reuse, R51, 0x5, P1 ;  /* 0x0000003391317211 */ /* 0x040fe200008f2eff */
[----:B------:R-:W5:Y:S04]  /*9240*/  @P2 LDG.E R252, desc[UR28][R2.64+-0x200] ;  /* 0xfffe001c02fc2981 */ /* 0x000f68000c1e1900 */
[C---:B------:R-:W-:Y:S01]  /*9250*/  HMMA.16816.F32 R16, R36.reuse, R46, R16 ;  /* 0x0000002e2410723c */ /* 0x040fe20000001810 */
[----:B------:R-:W5:Y:S03]  /*9260*/  @P2 LDG.E R251, desc[UR28][R2.64+-0x1e0] ;  /* 0xfffe201c02fb2981 */ /* 0x000f66000c1e1900 */
[C---:B------:R-:W-:Y:S02]  /*9270*/  LEA R46, P1, R145.reuse, R48, 0x5 ;  /* 0x00000030912e7211 */ /* 0x040fe400078228ff */
[----:B------:R-:W5:Y:S02]  /*9280*/  @P2 LDG.E R250, desc[UR28][R2.64+-0x100] ;  /* 0xffff001c02fa2981 */ /* 0x000f64000c1e1900 */
[-C--:B---3--:R-:W-:Y:S03]  /*9290*/  HMMA.16816.F32 R20, R36, R40.reuse, R20 ;  /* 0x000000282414723c */ /* 0x088fe60000001814 */
[----:B------:R1:W5:Y:S01]  /*92a0*/  @P2 LDG.E R249, desc[UR28][R2.64+-0xe0] ;  /* 0xffff201c02f92981 */ /* 0x000362000c1e1900 */
[C---:B------:R-:W-:Y:S04]  /*92b0*/  LEA.HI.X.SX32 R47, R145.reuse, R49, 0x5, P1 ;  /* 0x00000031912f7211 */ /* 0x040fe800008f2eff */
[----:B------:R-:W-:Y:S01]  /*92c0*/  REDG.E.ADD.F32.FTZ.RN.STRONG.GPU desc[UR28][R224.64], R4 ;  /* 0x00000004e00079a6 */ /* 0x000fe2000c12f31c */
[C---:B------:R-:W-:Y:S01]  /*92d0*/  LEA R44, P1, R145.reuse, R46, 0x5 ;  /* 0x0000002e912c7211 */ /* 0x040fe200078228ff */
[C---:B------:R-:W-:Y:S03]  /*92e0*/  HMMA.16816.F32 R24, R52.reuse, R40, R24 ;  /* 0x000000283418723c */ /* 0x040fe60000001818 */
[----:B------:R-:W-:Y:S01]  /*92f0*/  REDG.E.ADD.F32.FTZ.RN.STRONG.GPU desc[UR28][R170.64], R5 ;  /* 0x00000005aa0079a6 */ /* 0x000fe2000c12f31c */
[C---:B------:R-:W-:Y:S04]  /*9300*/  LEA.HI.X.SX32 R45, R145.reuse, R47, 0x5, P1 ;  /* 0x0000002f912d7211 */ /* 0x040fe800008f2eff */
[----:B------:R2:W-:Y:S01]  /*9310*/  REDG.E.ADD.F32.FTZ.RN.STRONG.GPU desc[UR28][R168.64], R6 ;  /* 0x00000006a80079a6 */ /* 0x0005e2000c12f31c */
[C---:B------:R-:W-:Y:S01]  /*9320*/  LEA R40, P1, R145.reuse, R44, 0x5 ;  /* 0x0000002c91287211 */ /* 0x040fe200078228ff */
[-C--:B------:R-:W-:Y:S03]  /*9330*/  HMMA.16816.F32 R28, R52, R42.reuse, R28 ;  /* 0x0000002a341c723c */ /* 0x080fe6000000181c */
[----:B------:R3:W-:Y:S01]  /*9340*/  REDG.E.ADD.F32.FTZ.RN.STRONG.GPU desc[UR28][R166.64], R7 ;  /* 0x00000007a60079a6 */ /* 0x0007e2000c12f31c */
[C---:B------:R-:W-:Y:S04]  /*9350*/  LEA.HI.X.SX32 R41, R145.reuse, R45, 0x5, P1 ;  /* 0x0000002d91297211 */ /* 0x040fe800008f2eff */
[----:B------:R4:W-:Y:S01]  /*9360*/  REDG.E.ADD.F32.FTZ.RN.STRONG.GPU desc[UR28][R164.64], R8 ;  /* 0x00000008a40079a6 */ /* 0x0009e2000c12f31c */
[----:B------:R-:W-:Y:S04]  /*9370*/  HMMA.16816.F32 R32, R36, R42, R32 ;  /* 0x0000002a2420723c */ /* 0x000fe80000001820 */
        /* <DEDUP_REMOVED lines=142> */
[----:B------:R-:W2:Y:S01]  /*9c60*/  LDL R62, [R1+0x8] ;  /* 0x00000800013e7983 */ /* 0x000ea20000100800 */
[----:B------:R-:W1:Y:S01]  /*9c70*/  LDCU UR5, c[0x0][0x500] ;  /* 0x0000a000ff0577ac */ /* 0x000e620008000800 */
[C---:B------:R-:W-:Y:S01]  /*9c80*/  IMAD.SHL.U32 R3, R183.reuse, 0x10, RZ ;  /* 0x00000010b7037824 */ /* 0x040fe200078e00ff */
        /* <DEDUP_REMOVED lines=116> */
[----:B--2---:R-:W-:-:S13]  /*a3d0*/  ISETP.NE.AND P0, PT, R62, -0x1, PT ;  /* 0xffffffff3e00780c */ /* 0x004fda0003f05270 */
[----:B---3--:R-:W-:Y:S05]  /*a3e0*/  @P0 BRA `(.L_x_746) ;  /* 0x0000000000400947 */ /* 0x008fea0003800000 */
        /* <DEDUP_REMOVED lines=16> */
.L_x_746:
[----:B------:R-:W1:Y:S01]  /*a4f0*/  LDCU.64 UR12, c[0x0][0x5c0] ;  /* 0x0000b800ff0c77ac */ /* 0x000e620008000a00 */
[----:B------:R-:W-:-:S05]  /*a500*/  IADD3 R2, PT, PT, R62, UR34, RZ ;  /* 0x000000223e027c10 */ /* 0x000fca000fffe0ff */
[C---:B-1----:R-:W-:Y:S02]  /*a510*/  IMAD R0, R2.reuse, UR13, RZ ;  /* 0x0000000d02007c24 */ /* 0x042fe4000f8e02ff */
[----:B------:R-:W-:-:S05]  /*a520*/  IMAD.WIDE.U32 R2, R2, UR12, RZ ;  /* 0x0000000c02027c25 */ /* 0x000fca000f8e00ff */
[----:B------:R-:W-:Y:S02]  /*a530*/  IADD3 R7, PT, PT, R3, R0, RZ ;  /* 0x0000000003077210 */ /* 0x000fe40007ffe0ff */
[----:B------:R-:W-:Y:S02]  /*a540*/  MOV R6, R2 ;  /* 0x0000000200067202 */ /* 0x000fe40000000f00 */
.L_x_747:
        /* <DEDUP_REMOVED lines=17> */
.L_x_748:
[----:B------:R-:W1:Y:S01]  /*a660*/  LDCU.64 UR10, c[0x0][0x5c8] ;  /* 0x0000b900ff0a77ac */ /* 0x000e620008000a00 */
[----:B------:R-:W-:-:S05]  /*a670*/  IADD3 R2, PT, PT, R62, UR34, RZ ;  /* 0x000000223e027c10 */ /* 0x000fca000fffe0ff */
[C---:B-1----:R-:W-:Y:S02]  /*a680*/  IMAD R0, R2.reuse, UR11, RZ ;  /* 0x0000000b02007c24 */ /* 0x042fe4000f8e02ff */
[----:B------:R-:W-:-:S05]  /*a690*/  IMAD.WIDE.U32 R2, R2, UR10, RZ ;  /* 0x0000000a02027c25 */ /* 0x000fca000f8e00ff */
[----:B------:R-:W-:Y:S02]  /*a6a0*/  IADD3 R21, PT, PT, R3, R0, RZ ;  /* 0x0000000003157210 */ /* 0x000fe40007ffe0ff */
[----:B------:R-:W-:-:S07]  /*a6b0*/  MOV R20, R2 ;  /* 0x0000000200147202 */ /* 0x000fce0000000f00 */
.L_x_749:
        /* <DEDUP_REMOVED lines=44> */
.L_x_751:
[----:B------:R-:W-:Y:S05]  /*a980*/  BSYNC.RECONVERGENT B0 ;  /* 0x0000000000007941 */ /* 0x000fea0003800200 */
.L_x_750:
        /* <DEDUP_REMOVED lines=12> */
.L_x_753:
[----:B------:R-:W-:Y:S05]  /*aa50*/  BSYNC.RECONVERGENT B0 ;  /* 0x0000000000007941 */ /* 0x000fea0003800200 */
.L_x_752:
        /* <DEDUP_REMOVED lines=14> */
.L_x_755:
[----:B------:R-:W-:Y:S05]  /*ab40*/  BSYNC.RECONVERGENT B0 ;  /* 0x0000000000007941 */ /* 0x000fea0003800200 */
.L_x_754:
        /* <DEDUP_REMOVED lines=15> */
.L_x_757:
[----:B------:R-:W-:Y:S05]  /*ac40*/  BSYNC.RECONVERGENT B0 ;  /* 0x0000000000007941 */ /* 0x000fea0003800200 */
.L_x_756:
        /* <DEDUP_REMOVED lines=32> */
.L_x_759:
[----:B------:R-:W-:Y:S05]  /*ae50*/  BSYNC.RECONVERGENT B0 ;  /* 0x0000000000007941 */ /* 0x000fea0003800200 */
.L_x_758:
        /* <DEDUP_REMOVED lines=12> */
.L_x_761:
[----:B------:R-:W-:Y:S05]  /*af20*/  BSYNC.RECONVERGENT B0 ;  /* 0x0000000000007941 */ /* 0x000fea0003800200 */
.L_x_760:
        /* <DEDUP_REMOVED lines=11> */
.L_x_702:
[----:B------:R-:W-:Y:S05]  /*afe0*/  BSYNC.RECONVERGENT B1 ;  /* 0x0000000000017941 */ /* 0x000fea0003800200 */
.L_x_676:
        /* <DEDUP_REMOVED lines=11> */
.L_x_763:
        /* <DEDUP_REMOVED lines=14> */
.L_x_2764:


//--------------------- .text._ZN5flash44flash_bwd_dq_dk_dv_loop_seqk_parallel_kernelI23Flash_bwd_kernel_traitsILi64ELi128ELi128ELi8ELi4ELi4ELi4ELb0ELb0EN7cutlass6half_tE19Flash_kernel_traitsILi64ELi128ELi128ELi8ES3_EELb0ELb0ELb1ELb0ELb0ELb1ELb0EEEvNS_16Flash_bwd_paramsE --------------------------
	.section	.text._ZN5flash44flash_bwd_dq_dk_dv_loop_seqk_parallel_kernelI23Flash_bwd_kernel_traitsILi64ELi128ELi128ELi8ELi4ELi4ELi4ELb0ELb0EN7cutlass6half_tE19Flash_kernel_traitsILi64ELi128ELi128ELi8ES3_EELb0ELb0ELb1ELb0ELb0ELb1ELb0EEEvNS_16Flash_bwd_paramsE,"ax",@progbits
	.align	128
        .global         _ZN5flash44flash_bwd_dq_dk_dv_loop_seqk_parallel_kernelI23Flash_bwd_kernel_traitsILi64ELi128ELi128ELi8ELi4ELi4ELi4ELb0ELb0EN7cutlass6half_tE19Flash_kernel_traitsILi64ELi128ELi128ELi8ES3_EELb0ELb0ELb1ELb0ELb0ELb1ELb0EEEvNS_16Flash_bwd_paramsE
        .type           _ZN5flash44flash_bwd_dq_dk_dv_loop_seqk_parallel_kernelI23Flash_bwd_kernel_traitsILi64ELi128ELi128ELi8ELi4ELi4ELi4ELb0ELb0EN7cutlass6half_tE19Flash_kernel_traitsILi64ELi128ELi128ELi8ES3_EELb0ELb0ELb1ELb0ELb0ELb1ELb0EEEvNS_16Flash_bwd_paramsE,@function
        .size           _ZN5flash44flash_bwd_dq_dk_dv_loop_seqk_parallel_kernelI23Flash_bwd_kernel_traitsILi64ELi128ELi128ELi8ELi4ELi4ELi4ELb0ELb0EN7cutlass6half_tE19Flash_kernel_traitsILi64ELi128ELi128ELi8ES3_EELb0ELb0ELb1ELb0ELb0ELb1ELb0EEEvNS_16Flash_bwd_paramsE,(.L_x_2765 - _ZN5flash44flash_bwd_dq_dk_dv_loop_seqk_parallel_kernelI23Flash_bwd_kernel_traitsILi64ELi128ELi128ELi8ELi4ELi4ELi4ELb0ELb0EN7cutlass6half_tE19Flash_kernel_traitsILi64ELi128ELi128ELi8ES3_EELb0ELb0ELb1ELb0ELb0ELb1ELb0EEEvNS_16Flash_bwd_paramsE)
        .other          _ZN5flash44flash_bwd_dq_dk_dv_loop_seqk_parallel_kernelI23Flash_bwd_kernel_traitsILi64ELi128ELi128ELi8ELi4ELi4ELi4ELb0ELb0EN7cutlass6half_tE19Flash_kernel_traitsILi64ELi128ELi128ELi8ES3_EELb0ELb0ELb1ELb0ELb0ELb1ELb0EEEvNS_16Flash_bwd_paramsE,@"STO_CUDA_ENTRY STV_DEFAULT"
_ZN5flash44flash_bwd_dq_dk_dv_loop_seqk_parallel_kernelI23Flash_bwd_kernel_traitsILi64ELi128ELi128ELi8ELi4ELi4ELi4ELb0ELb0EN7cutlass6half_tE19Flash_kernel_traitsILi64ELi128ELi128ELi8ES3_EELb0ELb0ELb1ELb0ELb0ELb1ELb0EEEvNS_16Flash_bwd_paramsE:
.text._ZN5flash44flash_bwd_dq_dk_dv_loop_seqk_parallel_kernelI23Flash_bwd_kernel_traitsILi64ELi128ELi128ELi8ELi4ELi4ELi4ELb0ELb0EN7cutlass6half_tE19Flash_kernel_traitsILi64ELi128ELi128ELi8ES3_EELb0ELb0ELb1ELb0ELb0ELb1ELb0EEEvNS_16Flash_bwd_paramsE:
        /* <DEDUP_REMOVED lines=48> */
.L_x_813:
        /* <DEDUP_REMOVED lines=26> */
[----:B------:R-:W-:Y:S01]  /*04a0*/  UMOV UR45, 0xffffffff ;  /* 0xffffffff002d7882 */ /* 0x000fe20000000000 */
[----:B------:R-:W-:Y:S01]  /*04b0*/  UMOV UR41, 0xffffffff ;  /* 0xffffffff00297882 */ /* 0x000fe20000000000 */
[----:B----4-:R-:W-:-:S04]  /*04c0*/  @!UP0 UISETP.NE.U32.AND UP1, UPT, UR8, URZ, UPT ;  /* 0x000000ff0800828c */ /* 0x010fc8000bf25070 */
[----:B------:R-:W-:-:S04]  /*04d0*/  @!UP0 UISETP.NE.AND.EX UP1, UPT, UR9, URZ, UPT, UP1 ;  /* 0x000000ff0900828c */ /* 0x000fc8000bf25310 */
        /* <DEDUP_REMOVED lines=22> */
.L_x_764:
        /* <DEDUP_REMOVED lines=15> */
[----:B------:R-:W-:-:S04]  /*0730*/  UIADD3 UR9, UPT, UPT, UR9, 0x7f, URZ ;  /* 0x0000007f09097890 */ /* 0x000fc8000fffe0ff */
[----:B------:R-:W-:-:S04]  /*0740*/  USHF.R.S32.HI UR8, URZ, 0x1f, UR9 ;  /* 0x0000001fff087899 */ /* 0x000fc80008011409 */
[----:B------:R-:W-:-:S04]  /*0750*/  ULEA.HI UR8, UR8, UR9, URZ, 0x7 ;  /* 0x0000000908087291 */ /* 0x000fc8000f8f38ff */
[----:B------:R-:W-:-:S04]  /*0760*/  USHF.R.S32.HI UR8, URZ, 0x7, UR8 ;  /* 0x00000007ff087899 */ /* 0x000fc80008011408 */
[----:B------:R-:W-:-:S04]  /*0770*/  UISETP.LT.AND UP0, UPT, UR10, UR8, UPT ;  /* 0x000000080a00728c */ /* 0x000fc8000bf01270 */
[----:B------:R-:W-:Y:S01]  /*0780*/  USEL UR44, UR10, UR8, UP0 ;  /* 0x000000080a2c7287 */ /* 0x000fe20008000000 */
[----:B------:R-:W1:Y:S02]  /*0790*/  @!UP1 LDCU.64 UR10, c[0x0][0x398] ;  /* 0x00007300ff0a97ac */ /* 0x000e640008000a00 */
[----:B------:R-:W2:Y:S01]  /*07a0*/  @UP1 LDCU.64 UR8, c[0x0][0x3b0] ;  /* 0x00007600ff0817ac */ /* 0x000ea20008000a00 */
[----:B------:R-:W-:Y:S02]  /*07b0*/  ULEA UR12, UR44, 0xffffff80, 0x7 ;  /* 0xffffff802c0c7891 */ /* 0x000fe4000f8e38ff */
[----:B-1----:R-:W-:Y:S02]  /*07c0*/  @!UP1 UIMAD.WIDE.U32 UR50, UR38, UR10, URZ ;  /* 0x0000000a263292a5 */ /* 0x002fe4000f8e00ff */
[----:B--2---:R-:W-:Y:S02]  /*07d0*/  @UP1 UIMAD.WIDE.U32 UR14, UR45, UR8, URZ ;  /* 0x000000082d0e12a5 */ /* 0x004fe4000f8e00ff */
[----:B------:R-:W-:-:S02]  /*07e0*/  @!UP1 UIMAD UR13, UR38, UR11, UR51 ;  /* 0x0000000b260d92a4 */ /* 0x000fc4000f8e0233 */
[----:B------:R-:W-:Y:S02]  /*07f0*/  @UP1 UIMAD UR13, UR45, UR9, UR15 ;  /* 0x000000092d0d12a4 */ /* 0x000fe4000f8e020f */
[----:B------:R-:W-:Y:S01]  /*0800*/  USHF.R.S32.HI UR51, URZ, 0x1f, UR12 ;  /* 0x0000001fff337899 */ /* 0x000fe2000801140c */
[----:B------:R-:W-:Y:S01]  /*0810*/  @UP1 UMOV UR50, UR14 ;  /* 0x0000000e00321c82 */ /* 0x000fe20008000000 */
[----:B------:R-:W-:Y:S10]  /*0820*/  BRA.U UP2, `(.L_x_766) ;  /* 0x0000000102307547 */ /* 0x000ff4000b800000 */
        /* <DEDUP_REMOVED lines=12> */
.L_x_766:
[----:B------:R-:W1:Y:S01]  /*08f0*/  LDCU.64 UR16, c[0x0][0x3b8] ;  /* 0x00007700ff1077ac */ /* 0x000e620008000a00 */
[----:B------:R-:W-:-:S04]  /*0900*/  UIADD3 UR8, UPT, UPT, UR40, UR41, URZ ;  /* 0x0000002928087290 */ /* 0x000fc8000fffe0ff */
[----:B-1----:R-:W-:Y:S02]  /*0910*/  UIMAD.WIDE.U32 UR46, UR8, UR16, URZ ;  /* 0x00000010082e72a5 */ /* 0x002fe4000f8e00ff */
[----:B------:R-:W-:-:S04]  /*0920*/  UIMAD UR8, UR8, UR17, URZ ;  /* 0x00000011080872a4 */ /* 0x000fc8000f8e02ff */
[----:B------:R-:W-:-:S06]  /*0930*/  UIADD3 UR8, UPT, UPT, UR47, UR8, URZ ;  /* 0x000000082f087290 */ /* 0x000fcc000fffe0ff */
[----:B------:R-:W-:Y:S02]  /*0940*/  MOV R17, UR8 ;  /* 0x0000000800117c02 */ /* 0x000fe40008000f00 */
.L_x_767:
        /* <DEDUP_REMOVED lines=41> */
.L_x_768:
[----:B------:R-:W1:Y:S01]  /*0be0*/  LDCU.64 UR14, c[0x0][0x3c0] ;  /* 0x00007800ff0e77ac */ /* 0x000e620008000a00 */
[----:B------:R-:W-:-:S04]  /*0bf0*/  UIADD3 UR8, UPT, UPT, UR40, UR41, URZ ;  /* 0x0000002928087290 */ /* 0x000fc8000fffe0ff */
[----:B-1----:R-:W-:Y:S02]  /*0c00*/  UIMAD.WIDE.U32 UR48, UR8, UR14, URZ ;  /* 0x0000000e083072a5 */ /* 0x002fe4000f8e00ff */
[----:B------:R-:W-:-:S04]  /*0c10*/  UIMAD UR8, UR8, UR15, URZ ;  /* 0x0000000f080872a4 */ /* 0x000fc8000f8e02ff */
[----:B------:R-:W-:-:S06]  /*0c20*/  UIADD3 UR8, UPT, UPT, UR49, UR8, URZ ;  /* 0x0000000831087290 */ /* 0x000fcc000fffe0ff */
[----:B------:R-:W-:-:S07]  /*0c30*/  MOV R16, UR8 ;  /* 0x0000000800107c02 */ /* 0x000fce0008000f00 */
.L_x_769:
        /* <DEDUP_REMOVED lines=27> */
.L_x_770:
[----:B------:R-:W-:Y:S02]  /*0df0*/  UIMAD.WIDE.U32 UR54, UR62, UR45, URZ ;  /* 0x0000002d3e3672a5 */ /* 0x000fe4000f8e00ff */
[----:B------:R-:W-:-:S04]  /*0e00*/  UIMAD UR8, UR63, UR45, URZ ;  /* 0x0000002d3f0872a4 */ /* 0x000fc8000f8e02ff */
[----:B------:R-:W-:Y:S02]  /*0e10*/  UIADD3 UR8, UPT, UPT, UR55, UR8, URZ ;  /* 0x0000000837087290 */ /* 0x000fe4000fffe0ff */
.L_x_771:
        /* <DEDUP_REMOVED lines=20> */
.L_x_772:
[----:B------:R-:W1:Y:S01]  /*0f60*/  LDCU UR52, c[0x0][0x434] ;  /* 0x00008680ff3477ac */ /* 0x000e620008000800 */
[----:B------:R-:W-:-:S04]  /*0f70*/  UIMAD UR47, UR38, UR57, UR23 ;  /* 0x00000039262f72a4 */ /* 0x000fc8000f8e0217 */
[----:B-1----:R-:W-:Y:S02]  /*0f80*/  UIMAD UR52, UR47, UR52, URZ ;  /* 0x000000342f3472a4 */ /* 0x002fe4000f8e02ff */
.L_x_773:
        /* <DEDUP_REMOVED lines=11> */
.L_x_774:
[----:B------:R-:W1:Y:S01]  /*1040*/  LDCU UR55, c[0x0][0x444] ;  /* 0x00008880ff3777ac */ /* 0x000e620008000800 */
[----:B------:R-:W-:-:S04]  /*1050*/  UIMAD UR45, UR38, UR57, UR23 ;  /* 0x00000039262d72a4 */ /* 0x000fc8000f8e0217 */
[----:B-1----:R-:W-:-:S12]  /*1060*/  UIMAD UR55, UR45, UR55, URZ ;  /* 0x000000372d3772a4 */ /* 0x002fd8000f8e02ff */
.L_x_775:
        /* <DEDUP_REMOVED lines=10> */
[----:B------:R-:W-:-:S02]  /*1110*/  UIADD3.X UR53, UPT, UPT, UR53, UR8, UR45, UP1, UP0 ;  /* 0x0000000835357290 */ /* 0x000fc40008fe042d */
[----:B------:R-:W-:Y:S02]  /*1120*/  ULEA UR55, UR49, UR55, 0x7 ;  /* 0x0000003731377291 */ /* 0x000fe4000f8e38ff */
[----:B------:R-:W-:Y:S02]  /*1130*/  ULEA UR52, UR49, UR52, 0x7 ;  /* 0x0000003431347291 */ /* 0x000fe4000f8e38ff */
[----:B--2---:R-:W-:-:S04]  /*1140*/  UIADD3 UR47, UPT, UPT, UR39, UR47, URZ ;  /* 0x0000002f272f7290 */ /* 0x004fc8000fffe0ff */
[----:B------:R-:W-:Y:S01]  /*1150*/  UIADD3 UR9, UPT, UPT, UR42, -0x80, -UR47 ;  /* 0xffffff802a097890 */ /* 0x000fe2000fffe82f */
[----:B---3--:R-:W-:-:S03]  /*1160*/  IMAD R8, R2, UR51, RZ ;  /* 0x0000003302087c24 */ /* 0x008fc6000f8e02ff */
[----:B------:R-:W-:Y:S01]  /*1170*/  USHF.R.S32.HI UR8, URZ, 0x1f, UR9 ;  /* 0x0000001fff087899 */ /* 0x000fe20008011409 */
[----:B------:R-:W-:-:S03]  /*1180*/  IMAD R8, R3, UR12, R8 ;  /* 0x0000000c03087c24 */ /* 0x000fc6000f8e0208 */
[----:B------:R-:W-:Y:S01]  /*1190*/  ULEA.HI UR8, UR8, UR9, URZ, 0x7 ;  /* 0x0000000908087291 */ /* 0x000fe2000f8f38ff */
[----:B-1----:R-:W-:Y:S02]  /*11a0*/  IMAD.SHL.U32 R11, R0, 0x8, RZ ;  /* 0x00000008000b7824 */ /* 0x002fe400078e00ff */
[----:B----4-:R-:W-:Y:S01]  /*11b0*/  IMAD R10, R4, UR51, RZ ;  /* 0x00000033040a7c24 */ /* 0x010fe2000f8e02ff */
[----:B------:R-:W-:Y:S02]  /*11c0*/  USHF.R.S32.HI UR45, URZ, 0x7, UR8 ;  /* 0x00000007ff2d7899 */ /* 0x000fe40008011408 */
[----:B------:R-:W-:Y:S01]  /*11d0*/  LOP3.LUT R34, R11, 0x38, RZ, 0xc0, !PT ;  /* 0x000000380b227812 */ /* 0x000fe200078ec0ff */
[----:B------:R-:W-:Y:S01]  /*11e0*/  IMAD R10, R5, UR12, R10 ;  /* 0x0000000c050a7c24 */ /* 0x000fe2000f8e020a */
[----:B------:R-:W-:-:S03]  /*11f0*/  UISETP.LT.AND UP0, UPT, URZ, UR45, UPT ;  /* 0x0000002dff00728c */ /* 0x000fc6000bf01270 */
[----:B------:R-:W-:Y:S01]  /*1200*/  IMAD.WIDE.U32 R12, R2, UR12, R34 ;  /* 0x0000000c020c7c25 */ /* 0x000fe2000f8e0022 */
[----:B------:R-:W1:Y:S02]  /*1210*/  LDCU.64 UR8, c[0x0][0x3c8] ;  /* 0x00007900ff0877ac */ /* 0x000e640008000a00 */
[----:B------:R-:W-:Y:S01]  /*1220*/  IADD3 R14, P0, PT, R12, UR50, RZ ;  /* 0x000000320c0e7c10 */ /* 0x000fe2000ff1e0ff */
[----:B------:R-:W-:Y:S01]  /*1230*/  USEL UR45, URZ, UR45, !UP0 ;  /* 0x0000002dff2d7287 */ /* 0x000fe2000c000000 */
[----:B------:R-:W2:Y:S02]  /*1240*/  LDCU.64 UR50, c[0x0][0x5e8] ;  /* 0x0000bd00ff3277ac */ /* 0x000ea40008000a00 */
[----:B------:R-:W-:Y:S02]  /*1250*/  IADD3.X R15, PT, PT, R13, UR13, R8, P0, !PT ;  /* 0x0000000d0d0f7c10 */ /* 0x000fe400087fe408 */
[----:B------:R-:W3:Y:S01]  /*1260*/  LDC.64 R8, c[0x0][0x5f8] ;  /* 0x00017e00ff087b82 */ /* 0x000ee20000000a00 */
[----:B------:R-:W-:Y:S01]  /*1270*/  IADD3 R20, P0, PT, R34, UR58, RZ ;  /* 0x0000003a22147c10 */ /* 0x000fe2000ff1e0ff */
[----:B------:R-:W4:Y:S03]  /*1280*/  LDCU.64 UR58, c[0x0][0x420] ;  /* 0x00008400ff3a77ac */ /* 0x000f260008000a00 */
[----:B------:R-:W-:Y:S01]  /*1290*/  IADD3.X R21, PT, PT, RZ, UR11, RZ, P0, !PT ;  /* 0x0000000bff157c10 */ /* 0x000fe200087fe4ff */
[----:B------:R-:W5:Y:S02]  /*12a0*/  LDCU.64 UR10, c[0x0][0x550] ;  /* 0x0000aa00ff0a77ac */ /* 0x000f640008000a00 */
[----:B------:R-:W2:Y:S01]  /*12b0*/  LDC.64 R12, c[0x0][0x598] ;  /* 0x00016600ff0c7b82 */ /* 0x000ea20000000a00 */
[----:B-1----:R-:W-:Y:S01]  /*12c0*/  IMAD.U32 R22, RZ, RZ, UR8 ;  /* 0x00000008ff167e24 */ /* 0x002fe2000f8e00ff */
[----:B------:R-:W-:Y:S01]  /*12d0*/  UISETP.GT.AND UP0, UPT, UR44, UR45, UPT ;  /* 0x0000002d2c00728c */ /* 0x000fe2000bf04270 */
[----:B------:R-:W-:Y:S01]  /*12e0*/  IMAD.U32 R18, RZ, RZ, UR9 ;  /* 0x00000009ff127e24 */ /* 0x000fe2000f8e00ff */
[----:B------:R-:W1:Y:S01]  /*12f0*/  LDCU.64 UR8, c[0x0][0x570] ;  /* 0x0000ae00ff0877ac */ /* 0x000e620008000a00 */
[----:B------:R-:W-:Y:S01]  /*1300*/  IMAD.WIDE.U32 R22, R22, UR23, R14 ;  /* 0x0000001716167c25 */ /* 0x000fe2000f8e000e */
[----:B------:R-:W-:-:S02]  /*1310*/  SHF.R.U32.HI R15, RZ, 0x5, R0 ;  /* 0x00000005ff0f7819 */ /* 0x000fc40000011600 */
[----:B------:R-:W-:Y:S01]  /*1320*/  LOP3.LUT R14, R0, 0x1f, RZ, 0xc0, !PT ;  /* 0x0000001f000e7812 */ /* 0x000fe200078ec0ff */
[----:B------:R-:W-:Y:S01]  /*1330*/  IMAD.WIDE.U32 R20, R4, UR12, R20 ;  /* 0x0000000c04147c25 */ /* 0x000fe2000f8e0014 */
[----:B------:R-:W5:Y:S03]  /*1340*/  LDCU.64 UR12, c[0x0][0x380] ;  /* 0x00007000ff0c77ac */ /* 0x000f660008000a00 */
[----:B------:R-:W-:Y:S01]  /*1350*/  IMAD R19, R18, UR23, R23 ;  /* 0x0000001712137c24 */ /* 0x000fe2000f8e0217 */
[----:B------:R-:W-:Y:S01]  /*1360*/  MOV R18, R22 ;  /* 0x0000001600127202 */ /* 0x000fe20000000f00 */
[----:B------:R-:W-:Y:S01]  /*1370*/  IMAD.IADD R21, R21, 0x1, R10 ;  /* 0x0000000115157824 */ /* 0x000fe200078e020a */
[----:B----4-:R-:W-:Y:S01]  /*1380*/  UIMAD.WIDE UR58, UR52, 0x4, UR58 ;  /* 0x00000004343a78a5 */ /* 0x010fe2000f8e023a */
[----:B---3--:R-:W-:-:S04]  /*1390*/  IMAD.WIDE.U32 R22, R8, UR21, RZ ;  /* 0x0000001508167c25 */ /* 0x008fc8000f8e00ff */
[----:B------:R-:W-:Y:S01]  /*13a0*/  IMAD R10, R15, UR56, R14 ;  /* 0x000000380f0a7c24 */ /* 0x000fe2000f8e020e */
[----:B------:R-:W-:Y:S01]  /*13b0*/  USHF.L.U32 UR56, UR56, 0x7, URZ ;  /* 0x0000000738387899 */ /* 0x000fe200080006ff */
[----:B------:R-:W-:Y:S01]  /*13c0*/  IMAD R8, R9, UR21, R23 ;  /* 0x0000001509087c24 */ /* 0x000fe2000f8e0217 */
[----:B------:R-:W-:Y:S01]  /*13d0*/  SEL R9, R22, RZ, P2 ;  /* 0x000000ff16097207 */ /* 0x000fe20001000000 */
[----:B--2---:R-:W-:Y:S01]  /*13e0*/  IMAD.WIDE.U32 R14, R12, UR23, R20 ;  /* 0x000000170c0e7c25 */ /* 0x004fe2000f8e0014 */
[----:B------:R-:W-:Y:S02]  /*13f0*/  SHF.L.U32 R21, R2, 0x5, RZ ;  /* 0x0000000502157819 */ /* 0x000fe400000006ff */
[----:B------:R-:W-:Y:S01]  /*1400*/  IADD3 R9, P1, P0, R10, UR54, R9 ;  /* 0x000000360a097c10 */ /* 0x000fe2000f83e009 */
[----:B------:R-:W-:Y:S01]  /*1410*/  IMAD R13, R13, UR23, R15 ;  /* 0x000000170d0d7c24 */ /* 0x000fe2000f8e020f */
[----:B------:R-:W-:Y:S01]  /*1420*/  SHF.R.U32.HI R15, RZ, 0x3, R0 ;  /* 0x00000003ff0f7819 */ /* 0x000fe20000011600 */
[----:B------:R-:W-:Y:S01]  /*1430*/  IMAD.MOV.U32 R12, RZ, RZ, R14 ;  /* 0x000000ffff0c7224 */ /* 0x000fe200078e000e */
[----:B------:R-:W-:Y:S01]  /*1440*/  SHF.R.S32.HI R10, RZ, 0x1f, R10 ;  /* 0x0000001fff0a7819 */ /* 0x000fe2000001140a */
[----:B------:R-:W-:Y:S01]  /*1450*/  IMAD.SHL.U32 R22, R4, 0x20, RZ ;  /* 0x0000002004167824 */ /* 0x000fe200078e00ff */
[----:B------:R-:W-:Y:S01]  /*1460*/  SEL R8, R8, RZ, P2 ;  /* 0x000000ff08087207 */ /* 0x000fe20001000000 */
[C---:B------:R-:W-:Y:S01]  /*1470*/  IMAD.WIDE.U32 R18, R15.reuse, R2, R18 ;  /* 0x000000020f127225 */ /* 0x040fe200078e0012 */
[----:B------:R-:W-:-:S02]  /*1480*/  IADD3 R28, P3, PT, R15, 0x20, RZ ;  /* 0x000000200f1c7810 */ /* 0x000fc40007f7e0ff */
[----:B------:R-:W-:Y:S01]  /*1490*/  IADD3.X R10, PT, PT, R10, UR53, R8, P1, P0 ;  /* 0x000000350a0a7c10 */ /* 0x000fe20008fe0408 */
[----:B------:R-:W-:Y:S01]  /*14a0*/  IMAD.U32 R8, RZ, RZ, UR56 ;  /* 0x00000038ff087e24 */ /* 0x000fe2000f8e00ff */
[----:B------:R-:W-:Y:S01]  /*14b0*/  IADD3 R9, P0, PT, R9, UR56, RZ ;  /* 0x0000003809097c10 */ /* 0x000fe2000ff1e0ff */
[C---:B------:R-:W-:Y:S01]  /*14c0*/  IMAD R186, R15.reuse, R3, R19 ;  /* 0x000000030fba7224 */ /* 0x040fe200078e0213 */
[----:B-----5:R-:W-:Y:S01]  /*14d0*/  LEA R187, P1, R18, UR12, 0x1 ;  /* 0x0000000c12bb7c11 */ /* 0x020fe2000f8208ff */
[C---:B------:R-:W-:Y:S01]  /*14e0*/  IMAD.WIDE.U32 R12, R15.reuse, R4, R12 ;  /* 0x000000040f0c7225 */ /* 0x040fe200078e000c */
[----:B------:R-:W-:Y:S02]  /*14f0*/  LEA.HI.X.SX32 R8, R8, R10, 0x1, P0 ;  /* 0x0000000a08087211 */ /* 0x000fe400000f0eff */
[----:B------:R-:W-:Y:S01]  /*1500*/  LEA.HI.X R186, R18, UR13, R186, 0x1, P1 ;  /* 0x0000000d12ba7c11 */ /* 0x000fe200088f0cba */
[----:B------:R-:W-:Y:S01]  /*1510*/  IMAD R188, R15, R5, R13 ;  /* 0x000000050fbc7224 */ /* 0x000fe200078e020d */
[----:B-1----:R-:W-:Y:S01]  /*1520*/  LEA R196, P0, R9, UR8, 0x2 ;  /* 0x0000000809c47c11 */ /* 0x002fe2000f8010ff */
[----:B------:R-:W-:Y:S01]  /*1530*/  VIADD R20, R15, 0x60 ;  /* 0x000000600f147836 */ /* 0x000fe20000000000 */
[C---:B------:R-:W-:Y:S01]  /*1540*/  LEA R189, P1, R12.reuse, UR10, 0x1 ;  /* 0x0000000a0cbd7c11 */ /* 0x040fe2000f8208ff */
[----:B------:R-:W-:Y:S01]  /*1550*/  IMAD.X R13, RZ, RZ, RZ, P3 ;  /* 0x000000ffff0d7224 */ /* 0x000fe200018e06ff */
[----:B------:R-:W-:Y:S01]  /*1560*/  LEA.HI.X R197, R9, UR9, R8, 0x2, P0 ;  /* 0x0000000909c57c11 */ /* 0x000fe200080f1408 */
[C---:B------:R-:W-:Y:S01]  /*1570*/  VIADD R9, R15.reuse, 0x40 ;  /* 0x000000400f097836 */ /* 0x040fe20000000000 */
[----:B------:R-:W-:Y:S01]  /*1580*/  LEA.HI.X R188, R12, UR11, R188, 0x1, P1 ;  /* 0x0000000b0cbc7c11 */ /* 0x000fe200088f0cbc */
[----:B------:R-:W-:Y:S01]  /*1590*/  UIMAD.WIDE UR12, UR55, 0x4, UR50 ;  /* 0x00000004370c78a5 */ /* 0x000fe2000f8e0232 */
[----:B------:R-:W-:-:S02]  /*15a0*/  IADD3 R14, P0, PT, R15, 0x60, RZ ;  /* 0x000000600f0e7810 */ /* 0x000fc40007f1e0ff */
[C---:B------:R-:W-:Y:S02]  /*15b0*/  IADD3 R24, P1, PT, R15.reuse, 0x40, RZ ;  /* 0x000000400f187810 */ /* 0x040fe40007f3e0ff */
[----:B------:R-:W-:Y:S01]  /*15c0*/  SHF.L.U64.HI R12, R2, 0x5, R3 ;  /* 0x00000005020c7819 */ /* 0x000fe20000010203 */
[----:B------:R-:W-:Y:S01]  /*15d0*/  IMAD.X R18, RZ, RZ, RZ, P0 ;  /* 0x000000ffff127224 */ /* 0x000fe200000e06ff */
[----:B------:R-:W-:Y:S02]  /*15e0*/  SHF.L.U64.HI R8, R4, 0x5, R5 ;  /* 0x0000000504087819 */ /* 0x000fe40000010205 */
[----:B------:R-:W-:Y:S02]  /*15f0*/  IADD3 R10, PT, PT, R15, 0x20, RZ ;  /* 0x000000200f0a7810 */ /* 0x000fe40007ffe0ff */
[----:B------:R-:W-:Y:S01]  /*1600*/  IADD3.X R19, PT, PT, RZ, RZ, RZ, P1, !PT ;  /* 0x000000ffff137210 */ /* 0x000fe20000ffe4ff */
[----:B------:R-:W-:Y:S06]  /*1610*/  BRA.U UP0, `(.L_x_776) ;  /* 0x00000009006c7547 */ /* 0x000fec000b800000 */
        /* <DEDUP_REMOVED lines=13> */
.L_x_777:
[----:B------:R-:W1:Y:S01]  /*16f0*/  LDCU.64 UR12, c[0x0][0x5c0] ;  /* 0x0000b800ff0c77ac */ /* 0x000e620008000a00 */
[----:B------:R-:W-:-:S04]  /*1700*/  UIADD3 UR8, UPT, UPT, UR40, UR41, URZ ;  /* 0x0000002928087290 */ /* 0x000fc8000fffe0ff */
[----:B-1----:R-:W-:Y:S02]  /*1710*/  UIMAD.WIDE.U32 UR16, UR8, UR12, URZ ;  /* 0x0000000c081072a5 */ /* 0x002fe4000f8e00ff */
[----:B------:R-:W-:-:S04]  /*1720*/  UIMAD UR8, UR8, UR13, URZ ;  /* 0x0000000d080872a4 */ /* 0x000fc8000f8e02ff */
[----:B------:R-:W-:-:S06]  /*1730*/  UIADD3 UR8, UPT, UPT, UR17, UR8, URZ ;  /* 0x0000000811087290 */ /* 0x000fcc000fffe0ff */
[----:B------:R-:W-:Y:S02]  /*1740*/  MOV R4, UR8 ;  /* 0x0000000800047c02 */ /* 0x000fe40008000f00 */
.L_x_778:
        /* <DEDUP_REMOVED lines=13> */
.L_x_779:
[----:B------:R-:W1:Y:S01]  /*1820*/  LDCU.64 UR10, c[0x0][0x5c8] ;  /* 0x0000b900ff0a77ac */ /* 0x000e620008000a00 */
[----:B------:R-:W-:-:S04]  /*1830*/  UIADD3 UR40, UPT, UPT, UR40, UR41, URZ ;  /* 0x0000002928287290 */ /* 0x000fc8000fffe0ff */
[----:B-1----:R-:W-:Y:S02]  /*1840*/  UIMAD.WIDE.U32 UR14, UR40, UR10, URZ ;  /* 0x0000000a280e72a5 */ /* 0x002fe4000f8e00ff */
[----:B------:R-:W-:-:S04]  /*1850*/  UIMAD UR40, UR40, UR11, URZ ;  /* 0x0000000b282872a4 */ /* 0x000fc8000f8e02ff */
[----:B------:R-:W-:-:S06]  /*1860*/  UIADD3 UR40, UPT, UPT, UR15, UR40, URZ ;  /* 0x000000280f287290 */ /* 0x000fcc000fffe0ff */
[----:B------:R-:W-:-:S07]  /*1870*/  MOV R0, UR40 ;  /* 0x0000002800007c02 */ /* 0x000fce0008000f00 */
.L_x_780:
        /* <DEDUP_REMOVED lines=8> */
[----:B------:R-:W-:Y:S01]  /*1900*/  IADD3 R16, P0, PT, R6, UR16, RZ ;  /* 0x0000001006107c10 */ /* 0x000fe2000ff1e0ff */
        /* <DEDUP_REMOVED lines=26> */
.L_x_782:
[----:B------:R-:W-:Y:S05]  /*1ab0*/  BSYNC.RECONVERGENT B0 ;  /* 0x0000000000007941 */ /* 0x000fea0003800200 */
.L_x_781:
        /* <DEDUP_REMOVED lines=12> */
.L_x_784:
[----:B------:R-:W-:Y:S05]  /*1b80*/  BSYNC.RECONVERGENT B0 ;  /* 0x0000000000007941 */ /* 0x000fea0003800200 */
.L_x_783:
        /* <DEDUP_REMOVED lines=12> */
.L_x_786:
[----:B------:R-:W-:Y:S05]  /*1c50*/  BSYNC.RECONVERGENT B0 ;  /* 0x0000000000007941 */ /* 0x000fea0003800200 */
.L_x_785:
[----:B------:R-:W5:Y:S01]  /*1c60*/  LDCU.64 UR8, c[0x0][0x5e0] ;  /* 0x0000bc00ff0877ac */ /* 0x000f620008000a00 */
[----:B-1----:R-:W-:Y:S01]  /*1c70*/  MOV R2, UR10 ;  /* 0x0000000a00027c02 */ /* 0x002fe20008000f00 */
[----:B------:R-:W-:Y:S01]  /*1c80*/  BSSY.RECONVERGENT B0, `(.L_x_787) ;  /* 0x000001c000007945 */ /* 0x000fe20003800200 */
[----:B------:R-:W-:-:S03]  /*1c90*/  UIMAD UR35, UR35, UR10, URZ ;  /* 0x0000000a232372a4 */ /* 0x000fc6000f8e02ff */
[----:B------:R-:W-:Y:S01]  /*1ca0*/  IMAD.WIDE.U32 R34, R2, UR5, R34 ;  /* 0x0000000502227c25 */ /* 0x000fe2000f8e0022 */
[----:B------:R-:W-:Y:S01]  /*1cb0*/  UIMAD UR35, UR5, UR11, UR35 ;  /* 0x0000000b052372a4 */ /* 0x000fe2000f8e0223 */
[----:B------:R-:W1:Y:S01]  /*1cc0*/  @!P4 LDC.64 R2, c[0x0][0x568] ;  /* 0x00015a00ff02cb82 */ /* 0x000e620000000a00 */
[----:B--23--:R-:W-:-:S04]  /*1cd0*/  IADD3 R8, P0, PT, R34, UR14, RZ ;  /* 0x0000000e22087c10 */ /* 0x00cfc8000ff1e0ff */
        /* <DEDUP_REMOVED lines=21> */
[----:B------:R2:W-:Y:S04]  /*1e30*/  STG.E.128 desc[UR32][R8.64], RZ ;  /* 0x000000ff08007986 */ /* 0x0005e8000c101d20 */
.L_x_788:
[----:B------:R-:W-:Y:S05]  /*1e40*/  BSYNC.RECONVERGENT B0 ;  /* 0x0000000000007941 */ /* 0x000fea0003800200 */
.L_x_787:
        /* <DEDUP_REMOVED lines=12> */
.L_x_790:
[----:B------:R-:W-:Y:S05]  /*1f10*/  BSYNC.RECONVERGENT B0 ;  /* 0x0000000000007941 */ /* 0x000fea0003800200 */
.L_x_789:
        /* <DEDUP_REMOVED lines=11> */
.L_x_776:
[----:B------:R-:W-:Y:S01]  /*1fd0*/  UIMAD UR44, UR49, -0x80, UR43 ;  /* 0xffffff80312c78a4 */ /* 0x000fe2000f8e022b */
[----:B------:R-:W-:Y:S01]  /*1fe0*/  LEA R32, P1, R22, R189, 0x1 ;  /* 0x000000bd16207211 */ /* 0x000fe200078208ff */
[----:B------:R-:W-:Y:S01]  /*1ff0*/  IMAD.WIDE.U32 R26, R4, 0x40, RZ ;  /* 0x00000040041a7825 */ /* 0x000fe200078e00ff */
[----:B------:R-:W-:Y:S01]  /*2000*/  @P2 BAR.SYNC.DEFER_BLOCKING 0x0 ;  /* 0x0000000000002b1d */ /* 0x000fe20000010000 */
[----:B------:R-:W-:Y:S01]  /*2010*/  UIADD3 UR38, UPT, UPT, -UR5, UR39, URZ ;  /* 0x0000002705267290 */ /* 0x000fe2000fffe1ff */
[----:B------:R-:W-:Y:S01]  /*2020*/  LEA.HI.X R33, R22, R188, R8, 0x1, P1 ;  /* 0x000000bc16217211 */ /* 0x000fe200008f0c08 */
[----:B------:R-:W-:Y:S01]  /*2030*/  IMAD.SHL.U32 R8, R5, 0x40, RZ ;  /* 0x0000004005087824 */ /* 0x000fe200078e00ff */
[----:B------:R-:W-:Y:S01]  /*2040*/  ISETP.GE.AND P5, PT, R9, UR44, PT ;  /* 0x0000002c09007c0c */ /* 0x000fe2000bfa6270 */
[----:B------:R-:W-:Y:S01]  /*2050*/  IMAD.WIDE.U32 R36, R2, 0x40, RZ ;  /* 0x0000004002247825 */ /* 0x000fe200078e00ff */
[----:B------:R-:W-:Y:S01]  /*2060*/  ISETP.GE.AND P0, PT, R20, UR44, PT ;  /* 0x0000002c14007c0c */ /* 0x000fe2000bf06270 */
[----:B------:R-:W-:Y:S01]  /*2070*/  ULOP3.LUT UR8, UR49, 0x80000001, URZ, 0xc0, !UPT ;  /* 0x8000000131087892 */ /* 0x000fe2000f8ec0ff */
[----:B------:R-:W-:Y:S01]  /*2080*/  LEA R22, P1, R21, R187, 0x1 ;  /* 0x000000bb15167211 */ /* 0x000fe200078208ff */
[----:B------:R-:W1:Y:S01]  /*2090*/  LDCU.64 UR10, c[0x0][0x3d0] ;  /* 0x00007a00ff0a77ac */ /* 0x000e620008000a00 */
[----:B------:R-:W-:Y:S01]  /*20a0*/  ISETP.GE.AND P4, PT, R15, UR44, PT ;  /* 0x0000002c0f007c0c */ /* 0x000fe2000bf86270 */
[----:B------:R-:W-:Y:S01]  /*20b0*/  IMAD.MOV.U32 R193, RZ, RZ, 0x7f800000 ;  /* 0x7f800000ffc17424 */ /* 0x000fe200078e00ff */
[----:B------:R-:W-:Y:S01]  /*20c0*/  LEA.HI.X R23, R21, R186, R12, 0x1, P1 ;  /* 0x000000ba15177211 */ /* 0x000fe200008f0c0c */
[----:B------:R-:W-:Y:S01]  /*20d0*/  UISETP.NE.AND UP0, UPT, UR8, 0x1, UPT ;  /* 0x000000010800788c */ /* 0x000fe2000bf05270 */
[----:B------:R-:W-:Y:S01]  /*20e0*/  LOP3.LUT R12, R11, 0x1f8, RZ, 0xc0, !PT ;  /* 0x000001f80b0c7812 */ /* 0x000fe200078ec0ff */
[----:B------:R-:W-:Y:S01]  /*20f0*/  UIMAD UR51, UR35, UR16, URZ ;  /* 0x00000010233372a4 */ /* 0x000fe2000f8e02ff */
[----:B------:R-:W-:Y:S01]  /*2100*/  ISETP.GE.AND P6, PT, R10, UR44, PT ;  /* 0x0000002c0a007c0c */ /* 0x000fe2000bfc6270 */
[----:B------:R-:W-:Y:S01]  /*2110*/  USEL UR50, URZ, 0x4000, UP0 ;  /* 0x00004000ff327887 */ /* 0x000fe20008000000 */
[----:B------:R-:W-:Y:S01]  /*2120*/  @!P5 IADD3 R30, P3, PT, R32, R26, RZ ;  /* 0x0000001a201ed210 */ /* 0x000fe20007f7e0ff */
[----:B------:R-:W-:Y:S01]  /*2130*/  UIMAD UR35, UR35, UR14, URZ ;  /* 0x0000000e232372a4 */ /* 0x000fe2000f8e02ff */
[C---:B------:R-:W-:Y:S01]  /*2140*/  @!P0 LEA R26, P1, R4.reuse, R32, 0x7 ;  /* 0x00000020041a8211 */ /* 0x040fe200078238ff */
[----:B------:R-:W2:Y:S01]  /*2150*/  LDCU.64 UR8, c[0x0][0x3d8] ;  /* 0x00007b00ff0877ac */ /* 0x000ea20008000a00 */
[----:B------:R-:W-:Y:S01]  /*2160*/  @!P5 IADD3.X R31, PT, PT, R33, R27, R8, P3, !PT ;  /* 0x0000001b211fd210 */ /* 0x000fe20001ffe408 */
[----:B------:R-:W-:Y:S01]  /*2170*/  IMAD.U32 R8, RZ, RZ, UR16 ;  /* 0x00000010ff087e24 */ /* 0x000fe2000f8e00ff */
[----:B------:R-:W-:Y:S01]  /*2180*/  @!P0 LEA.HI.X R27, R4, R33, R5, 0x7, P1 ;  /* 0x00000021041b8211 */ /* 0x000fe200008f3c05 */
[----:B------:R-:W-:Y:S01]  /*2190*/  IMAD.SHL.U32 R5, R3, 0x40, RZ ;  /* 0x0000004003057824 */ /* 0x000fe200078e00ff */
[----:B------:R-:W-:Y:S01]  /*21a0*/  @!P5 IADD3 R4, P1, PT, R22, R36, RZ ;  /* 0x000000241604d210 */ /* 0x000fe20007f3e0ff */
[----:B------:R-:W-:Y:S01]  /*21b0*/  UIMAD UR51, UR5, UR17, UR51 ;  /* 0x00000011053372a4 */ /* 0x000fe2000f8e0233 */
[----:B------:R-:W-:Y:S01]  /*21c0*/  LOP3.LUT R12, R12, 0x38, R0, 0x78, !PT ;  /* 0x000000380c0c7812 */ /* 0x000fe200078e7800 */
[----:B------:R-:W-:Y:S01]  /*21d0*/  UIMAD UR35, UR5, UR15, UR35 ;  /* 0x0000000f052372a4 */ /* 0x000fe2000f8e0223 */
[----:B------:R-:W-:Y:S01]  /*21e0*/  ISETP.GE.AND P2, PT, R9, UR38, PT ;  /* 0x0000002609007c0c */ /* 0x000fe2000bf46270 */
[----:B------:R-:W-:Y:S01]  /*21f0*/  IMAD.U32 R9, RZ, RZ, UR14 ;  /* 0x0000000eff097e24 */ /* 0x000fe2000f8e00ff */
[----:B------:R-:W-:Y:S01]  /*2200*/  @!P5 IADD3.X R5, PT, PT, R23, R37, R5, P1, !PT ;  /* 0x000000251705d210 */ /* 0x000fe20000ffe405 */
[----:B------:R-:W-:Y:S01]  /*2210*/  IMAD.WIDE.U32 R36, R8, UR5, R34 ;  /* 0x0000000508247c25 */ /* 0x000fe2000f8e0022 */
[----:B------:R-:W-:-:S02]  /*2220*/  @!P0 LEA R8, P1, R2, R22, 0x7 ;  /* 0x0000001602088211 */ /* 0x000fc400078238ff */
[----:B------:R-:W-:Y:S01]  /*2230*/  LOP3.LUT R12, R12, 0x1e00, R11, 0xf8, !PT ;  /* 0x00001e000c0c7812 */ /* 0x000fe200078ef80b */
[----:B------:R-:W-:Y:S01]  /*2240*/  IMAD.WIDE.U32 R34, R9, UR5, R34 ;  /* 0x0000000509227c25 */ /* 0x000fe2000f8e0022 */
[----:B------:R-:W-:Y:S02]  /*2250*/  @!P0 LEA.HI.X R9, R2, R23, R3, 0x7, P1 ;  /* 0x0000001702098211 */ /* 0x000fe400008f3c03 */
[----:B------:R-:W-:Y:S01]  /*2260*/  SHF.R.U32.HI R194, RZ, 0x2, R0 ;  /* 0x00000002ffc27819 */ /* 0x000fe20000011600 */
[----:B------:R-:W-:Y:S01]  /*2270*/  @!P4 IMAD.MOV.U32 R2, RZ, RZ, R189 ;  /* 0x000000ffff02c224 */ /* 0x000fe200078e00bd */
[----:B------:R-:W-:Y:S01]  /*2280*/  LEA R12, R12, UR24, 0x1 ;  /* 0x000000180c0c7c11 */ /* 0x000fe2000f8e08ff */
[----:B------:R-:W-:Y:S01]  /*2290*/  @!P4 IMAD.MOV.U32 R3, RZ, RZ, R188 ;  /* 0x000000ffff03c224 */ /* 0x000fe200078e00bc */
[----:B------:R-:W-:Y:S01]  /*22a0*/  ISETP.GE.AND P3, PT, R10, UR38, PT ;  /* 0x000000260a007c0c */ /* 0x000fe2000bf66270 */
[----:B------:R-:W-:Y:S01]  /*22b0*/  @!P2 IMAD R25, R19, UR16, RZ ;  /* 0x000000101319ac24 */ /* 0x000fe2000f8e02ff */
[----:B------:R-:W-:Y:S01]  /*22c0*/  SHF.R.U32.HI R10, RZ, 0x1, R0 ;  /* 0x00000001ff0a7819 */ /* 0x000fe20000011600 */
[----:B------:R-:W-:Y:S01]  /*22d0*/  VIADD R195, R12, UR50 ;  /* 0x000000320cc37c36 */ /* 0x000fe20008000000 */
[----:B------:R-:W-:Y:S01]  /*22e0*/  @!PT LDS RZ, [RZ] ;  /* 0x00000000fffff984 */ /* 0x000fe20000000800 */
[----:B------:R-:W-:Y:S01]  /*22f0*/  @!PT LDS RZ, [RZ] ;  /* 0x00000000fffff984 */ /* 0x000fe20000000800 */
[----:B------:R-:W-:Y:S01]  /*2300*/  @!PT LDS RZ, [RZ] ;  /* 0x00000000fffff984 */ /* 0x000fe20000000800 */
[----:B------:R3:W-:Y:S01]  /*2310*/  @!P4 LDGSTS.E.BYPASS.LTC128B.128 [R12+0x8000], desc[UR32][R2.64] ;  /* 0x08000000020ccfae */ /* 0x0007e2000b981a20 */
[----:B------:R-:W-:-:S02]  /*2320*/  @!P2 IMAD R25, R24, UR17, R25 ;  /* 0x000000111819ac24 */ /* 0x000fc4000f8e0219 */
[----:B------:R-:W-:Y:S01]  /*2330*/  IMAD.MOV.U32 R192, RZ, RZ, 0x7f800000 ;  /* 0x7f800000ffc07424 */ /* 0x000fe200078e00ff */
[----:B------:R4:W-:Y:S01]  /*2340*/  @P4 STS.128 [R12+0x8000], RZ ;  /* 0x008000ff0c004388 */ /* 0x0009e20000000c00 */
[----:B------:R-:W-:Y:S02]  /*2350*/  @!P2 IMAD R19, R19, UR14, RZ ;  /* 0x0000000e1313ac24 */ /* 0x000fe4000f8e02ff */
[----:B------:R-:W-:Y:S01]  /*2360*/  IMAD.MOV.U32 R191, RZ, RZ, 0x7f800000 ;  /* 0x7f800000ffbf7424 */ /* 0x000fe200078e00ff */
[----:B------:R4:W-:Y:S01]  /*2370*/  @P6 STS.128 [R12+0x9000], RZ ;  /* 0x009000ff0c006388 */ /* 0x0009e20000000c00 */
[----:B------:R-:W-:Y:S02]  /*2380*/  @!P2 IMAD R19, R24, UR15, R19 ;  /* 0x0000000f1813ac24 */ /* 0x000fe4000f8e0213 */
[----:B------:R-:W-:Y:S01]  /*2390*/  IMAD.MOV.U32 R190, RZ, RZ, 0x7f800000 ;  /* 0x7f800000ffbe7424 */ /* 0x000fe200078e00ff */
[----:B------:R-:W-:Y:S01]  /*23a0*/  @!PT LDS RZ, [RZ] ;  /* 0x00000000fffff984 */ /* 0x000fe20000000800 */
[----:B------:R-:W-:Y:S01]  /*23b0*/  @!PT LDS RZ, [RZ] ;  /* 0x00000000fffff984 */ /* 0x000fe20000000800 */
[----:B------:R-:W-:Y:S01]  /*23c0*/  @!PT LDS RZ, [RZ] ;  /* 0x00000000fffff984 */ /* 0x000fe20000000800 */
[----:B------:R1:W-:Y:S01]  /*23d0*/  @!P6 LDGSTS.E.BYPASS.LTC128B.128 [R12+0x9000], desc[UR32][R32.64] ;  /* 0x09000000200cefae */ /* 0x0003e2000b981a20 */
[----:B------:R-:W-:-:S02]  /*23e0*/  IMAD.SHL.U32 R157, R0, 0x20, RZ ;  /* 0x00000020009d7824 */ /* 0x000fc400078e00ff */
[----:B------:R-:W-:Y:S01]  /*23f0*/  IMAD.MOV.U32 R160, RZ, RZ, 0x40 ;  /* 0x00000040ffa07424 */ /* 0x000fe200078e00ff */
[----:B------:R4:W-:Y:S01]  /*2400*/  @P5 STS.128 [R12+0xa000], RZ ;  /* 0x00a000ff0c005388 */ /* 0x0009e20000000c00 */
[----:B------:R-:W-:Y:S01]  /*2410*/  IMAD.MOV.U32 R185, RZ, RZ, 0x4 ;  /* 0x00000004ffb97424 */ /* 0x000fe200078e00ff */
[----:B------:R-:W-:Y:S02]  /*2420*/  CS2R R126, SRZ ;  /* 0x00000000007e7805 */ /* 0x000fe4000001ff00 */
[----:B------:R-:W-:Y:S01]  /*2430*/  CS2R R124, SRZ ;  /* 0x00000000007c7805 */ /* 0x000fe2000001ff00 */
[----:B------:R-:W-:Y:S01]  /*2440*/  @!PT LDS RZ, [RZ] ;  /* 0x00000000fffff984 */ /* 0x000fe20000000800 */
[----:B------:R-:W-:Y:S01]  /*2450*/  @!PT LDS RZ, [RZ] ;  /* 0x00000000fffff984 */ /* 0x000fe20000000800 */
[----:B------:R-:W-:Y:S01]  /*2460*/  @!PT LDS RZ, [RZ] ;  /* 0x00000000fffff984 */ /* 0x000fe20000000800 */
[----:B------:R2:W-:Y:S01]  /*2470*/  @!P5 LDGSTS.E.BYPASS.LTC128B.128 [R12+0xa000], desc[UR32][R30.64] ;  /* 0x0a0000001e0cdfae */ /* 0x0005e2000b981a20 */
[----:B------:R-:W-:Y:S02]  /*2480*/  CS2R R130, SRZ ;  /* 0x0000000000827805 */ /* 0x000fe4000001ff00 */
[----:B------:R-:W-:Y:S02]  /*2490*/  CS2R R128, SRZ ;  /* 0x0000000000807805 */ /* 0x000fe4000001ff00 */
[----:B------:R-:W-:Y:S01]  /*24a0*/  CS2R R122, SRZ ;  /* 0x00000000007a7805 */ /* 0x000fe2000001ff00 */
[----:B------:R4:W-:Y:S01]  /*24b0*/  @P0 STS.128 [R12+0xb000], RZ ;  /* 0x00b000ff0c000388 */ /* 0x0009e20000000c00 */
[----:B------:R-:W-:-:S02]  /*24c0*/  CS2R R120, SRZ ;  /* 0x0000000000787805 */ /* 0x000fc4000001ff00 */
[----:B------:R-:W-:Y:S01]  /*24d0*/  CS2R R118, SRZ ;  /* 0x0000000000767805 */ /* 0x000fe2000001ff00 */
[----:B---3--:R-:W-:Y:S01]  /*24e0*/  @!P4 IMAD.MOV.U32 R2, RZ, RZ, R187 ;  /* 0x000000ffff02c224 */ /* 0x008fe200078e00bb */
[----:B------:R-:W-:Y:S01]  /*24f0*/  @!PT LDS RZ, [RZ] ;  /* 0x00000000fffff984 */ /* 0x000fe20000000800 */
[----:B------:R-:W-:Y:S01]  /*2500*/  @!PT LDS RZ, [RZ] ;  /* 0x00000000fffff984 */ /* 0x000fe20000000800 */
[----:B------:R-:W-:Y:S01]  /*2510*/  @!PT LDS RZ, [RZ] ;  /* 0x00000000fffff984 */ /* 0x000fe20000000800 */
[----:B------:R3:W-:Y:S01]  /*2520*/  @!P0 LDGSTS.E.BYPASS.LTC128B.128 [R12+0xb000], desc[UR32][R26.64] ;  /* 0x0b0000001a0c8fae */ /* 0x0007e2000b981a20 */
[----:B------:R-:W-:Y:S01]  /*2530*/  @!P4 IMAD.MOV.U32 R3, RZ, RZ, R186 ;  /* 0x000000ffff03c224 */ /* 0x000fe200078e00ba */
[----:B------:R-:W-:Y:S02]  /*2540*/  CS2R R116, SRZ ;  /* 0x0000000000747805 */ /* 0x000fe4000001ff00 */
[----:B------:R-:W-:Y:S02]  /*2550*/  CS2R R110, SRZ ;  /* 0x00000000006e7805 */ /* 0x000fe4000001ff00 */
[----:B------:R-:W-:Y:S02]  /*2560*/  CS2R R108, SRZ ;  /* 0x00000000006c7805 */ /* 0x000fe4000001ff00 */
[----:B------:R-:W-:Y:S01]  /*2570*/  CS2R R114, SRZ ;  /* 0x0000000000727805 */ /* 0x000fe2000001ff00 */
[----:B------:R4:W-:Y:S01]  /*2580*/  @!P4 LDGSTS.E.BYPASS.LTC128B.128 [R195], desc[UR32][R2.64] ;  /* 0x0000000002c3cfae */ /* 0x0009e2000b981a20 */
[----:B------:R-:W-:-:S02]  /*2590*/  CS2R R112, SRZ ;  /* 0x0000000000707805 */ /* 0x000fc4000001ff00 */
[----:B------:R-:W-:Y:S02]  /*25a0*/  CS2R R106, SRZ ;  /* 0x00000000006a7805 */ /* 0x000fe4000001ff00 */
[----:B------:R-:W-:Y:S01]  /*25b0*/  CS2R R104, SRZ ;  /* 0x0000000000687805 */ /* 0x000fe2000001ff00 */
[----:B------:R4:W-:Y:S01]  /*25c0*/  @P4 STS.128 [R195], RZ ;  /* 0x000000ffc3004388 */ /* 0x0009e20000000c00 */
[----:B-1----:R-:W-:Y:S02]  /*25d0*/  IADD3 R32, P1, PT, R36, UR46, RZ ;  /* 0x0000002e24207c10 */ /* 0x002fe4000ff3e0ff */
[----:B------:R-:W-:Y:S02]  /*25e0*/  CS2R R102, SRZ ;  /* 0x0000000000667805 */ /* 0x000fe4000001ff00 */
[----:B------:R-:W-:Y:S01]  /*25f0*/  CS2R R100, SRZ ;  /* 0x0000000000647805 */ /* 0x000fe2000001ff00 */
[----:B------:R1:W-:Y:S01]  /*2600*/  @P6 STS.128 [R195+0x1000], RZ ;  /* 0x001000ffc3006388 */ /* 0x0003e20000000c00 */
[----:B------:R-:W-:Y:S01]  /*2610*/  IADD3.X R33, PT, PT, R17, UR51, R37, P1, !PT ;  /* 0x0000003311217c10 */ /* 0x000fe20008ffe425 */
[----:B------:R-:W-:Y:S01]  /*2620*/  @!P3 IMAD R17, R13, UR16, RZ ;  /* 0x000000100d11bc24 */ /* 0x000fe2000f8e02ff */
[----:B------:R-:W-:Y:S01]  /*2630*/  ISETP.GE.AND P1, PT, R20, UR38, PT ;  /* 0x0000002614007c0c */ /* 0x000fe2000bf26270 */
[----:B------:R-:W-:Y:S01]  /*2640*/  @!PT LDS RZ, [RZ] ;  /* 0x00000000fffff984 */ /* 0x000fe20000000800 */
[----:B------:R-:W-:Y:S01]  /*2650*/  @!PT LDS RZ, [RZ] ;  /* 0x00000000fffff984 */ /* 0x000fe20000000800 */
[----:B------:R-:W-:Y:S01]  /*2660*/  @!PT LDS RZ, [RZ] ;  /* 0x00000000fffff984 */ /* 0x000fe20000000800 */
[----:B------:R1:W-:Y:S01]  /*2670*/  @!P6 LDGSTS.E.BYPASS.LTC128B.128 [R195+0x1000], desc[UR32][R22.64] ;  /* 0x0100000016c3efae */ /* 0x0003e2000b981a20 */
[----:B--2---:R-:W-:Y:S01]  /*2680*/  IMAD R30, R7, UR10, RZ ;  /* 0x0000000a071e7c24 */ /* 0x004fe2000f8e02ff */
[----:B------:R-:W-:Y:S01]  /*2690*/  CS2R R94, SRZ ;  /* 0x00000000005e7805 */ /* 0x000fe2000001ff00 */
[----:B------:R-:W-:Y:S01]  /*26a0*/  IMAD.WIDE.U32 R20, R6, UR10, R32 ;  /* 0x0000000a06147c25 */ /* 0x000fe2000f8e0020 */
[----:B------:R2:W-:Y:S01]  /*26b0*/  @P5 STS.128 [R195+0x2000], RZ ;  /* 0x002000ffc3005388 */ /* 0x0005e20000000c00 */
[----:B------:R-:W-:-:S02]  /*26c0*/  CS2R R92, SRZ ;  /* 0x00000000005c7805 */ /* 0x000fc4000001ff00 */
[----:B------:R-:W-:Y:S01]  /*26d0*/  CS2R R98, SRZ ;  /* 0x0000000000627805 */ /* 0x000fe2000001ff00 */
[----:B------:R-:W-:Y:S01]  /*26e0*/  IMAD R30, R6, UR11, R30 ;  /* 0x0000000b061e7c24 */ /* 0x000fe2000f8e021e */
[----:B------:R-:W-:Y:S01]  /*26f0*/  @!PT LDS RZ, [RZ] ;  /* 0x00000000fffff984 */ /* 0x000fe20000000800 */
[----:B------:R-:W-:Y:S01]  /*2700*/  @!PT LDS RZ, [RZ] ;  /* 0x00000000fffff984 */ /* 0x000fe20000000800 */
[----:B------:R-:W-:Y:S01]  /*2710*/  @!PT LDS RZ, [RZ] ;  /* 0x00000000fffff984 */ /* 0x000fe20000000800 */
[----:B------:R2:W-:Y:S01]  /*2720*/  @!P5 LDGSTS.E.BYPASS.LTC128B.128 [R195+0x2000], desc[UR32][R4.64] ;  /* 0x0200000004c3dfae */ /* 0x0005e2000b981a20 */
[----:B---3--:R-:W-:Y:S01]  /*2730*/  IADD3 R26, P4, PT, R34, UR48, RZ ;  /* 0x00000030221a7c10 */ /* 0x008fe2000ff9e0ff */
[----:B------:R-:W-:Y:S01]  /*2740*/  @!P3 IMAD R17, R28, UR17, R17 ;  /* 0x000000111c11bc24 */ /* 0x000fe2000f8e0211 */
[----:B------:R-:W-:Y:S01]  /*2750*/  CS2R R96, SRZ ;  /* 0x0000000000607805 */ /* 0x000fe2000001ff00 */
[----:B------:R-:W-:Y:S01]  /*2760*/  IMAD.IADD R31, R21, 0x1, R30 ;  /* 0x00000001151f7824 */ /* 0x000fe200078e021e */
[----:B------:R-:W-:Y:S01]  /*2770*/  IADD3.X R27, PT, PT, R16, UR35, R35, P4, !PT ;  /* 0x00000023101b7c10 */ /* 0x000fe2000a7fe423 */
[----:B------:R-:W-:Y:S01]  /*2780*/  @!P3 IMAD.MOV.U32 R30, RZ, RZ, R20 ;  /* 0x000000ffff1eb224 */ /* 0x000fe200078e0014 */
[----:B----4-:R-:W-:Y:S01]  /*2790*/  LOP3.LUT R2, R10, 0x30, RZ, 0xc0, !PT ;  /* 0x000000300a027812 */ /* 0x010fe200078ec0ff */
[----:B------:R-:W-:Y:S01]  /*27a0*/  @!P2 IMAD.MOV.U32 R35, RZ, RZ, R31 ;  /* 0x000000ffff23a224 */ /* 0x000fe200078e001f */
[----:B------:R-:W-:Y:S01]  /*27b0*/  ISETP.GE.AND P4, PT, R15, UR38, PT ;  /* 0x000000260f007c0c */ /* 0x000fe2000bf86270 */
[----:B------:R-:W-:Y:S01]  /*27c0*/  IMAD.WIDE.U32 R26, R6, UR8, R26 ;  /* 0x00000008061a7c25 */ /* 0x000fe2000f8e001a */
[----:B------:R-:W-:Y:S01]  /*27d0*/  LOP3.LUT R194, R2, 0x7, R194, 0xf8, !PT ;  /* 0x0000000702c27812 */ /* 0x000fe200078ef8c2 */
[----:B------:R3:W-:Y:S01]  /*27e0*/  @P0 STS.128 [R195+0x3000], RZ ;  /* 0x003000ffc3000388 */ /* 0x0007e20000000c00 */
[----:B------:R-:W4:Y:S01]  /*27f0*/  @!P3 LDC.64 R2, c[0x0][0x388] ;  /* 0x0000e200ff02bb82 */ /* 0x000f220000000a00 */
[--C-:B------:R-:W-:Y:S01]  /*2800*/  @!P1 IMAD.MOV.U32 R21, RZ, RZ, R31.reuse ;  /* 0x000000ffff159224 */ /* 0x100fe200078e001f */
[----:B------:R-:W3:Y:S01]  /*2810*/  LDCU UR35, c[0x0][0x590] ;  /* 0x0000b200ff2377ac */ /* 0x000ee20008000800 */
[C---:B------:R-:W-:Y:S01]  /*2820*/  VIADD R16, R194.reuse, 0x8 ;  /* 0x00000008c2107836 */ /* 0x040fe20000000000 */
[----:B------:R-:W-:Y:S01]  /*2830*/  @!PT LDS RZ, [RZ] ;  /* 0x00000000fffff984 */ /* 0x000fe20000000800 */
[----:B------:R-:W-:Y:S01]  /*2840*/  @!PT LDS RZ, [RZ] ;  /* 0x00000000fffff984 */ /* 0x000fe20000000800 */
[----:B------:R-:W-:Y:S01]  /*2850*/  @!PT LDS RZ, [RZ] ;  /* 0x00000000fffff984 */ /* 0x000fe20000000800 */
[----:B------:R3:W-:Y:S01]  /*2860*/  @!P0 LDGSTS.E.BYPASS.LTC128B.128 [R195+0x3000], desc[UR32][R8.64] ;  /* 0x0300000008c38fae */ /* 0x0007e2000b981a20 */
[----:B------:R-:W-:Y:S01]  /*2870*/  @!P3 IMAD R13, R13, UR14, RZ ;  /* 0x0000000e0d0dbc24 */ /* 0x000fe2000f8e02ff */
[----:B------:R-:W-:Y:S01]  /*2880*/  CS2R R90, SRZ ;  /* 0x00000000005a7805 */ /* 0x000fe2000001ff00 */
[----:B-1----:R-:W-:Y:S01]  /*2890*/  IMAD R22, R7, UR8, RZ ;  /* 0x0000000807167c24 */ /* 0x002fe2000f8e02ff */
[----:B------:R-:W-:Y:S01]  /*28a0*/  LOP3.LUT R7, R194, 0x40, RZ, 0xfc, !PT ;  /* 0x00000040c2077812 */ /* 0x000fe200078efcff */
[--C-:B------:R-:W-:Y:S01]  /*28b0*/  @!P4 IMAD.MOV.U32 R39, RZ, RZ, R31.reuse ;  /* 0x000000ffff27c224 */ /* 0x100fe200078e001f */
[----:B------:R-:W-:Y:S01]  /*28c0*/  ISETP.GE.AND P6, PT, R16, UR44, PT ;  /* 0x0000002c10007c0c */ /* 0x000fe2000bfc6270 */
[----:B------:R-:W-:Y:S01]  /*28d0*/  IMAD R22, R6, UR9, R22 ;  /* 0x0000000906167c24 */ /* 0x000fe2000f8e0216 */
[----:B------:R-:W-:Y:S01]  /*28e0*/  ISETP.GE.AND P5, PT, R7, UR44, PT ;  /* 0x0000002c07007c0c */ /* 0x000fe2000bfa6270 */
[----:B------:R-:W-:Y:S01]  /*28f0*/  @!P3 IMAD.WIDE.U32 R30, R28, UR16, R30 ;  /* 0x000000101c1ebc25 */ /* 0x000fe2000f8e001e */
[----:B------:R-:W1:Y:S01]  /*2900*/  @!P4 LDC.64 R6, c[0x0][0x388] ;  /* 0x0000e200ff06cb82 */ /* 0x000e620000000a00 */
[----:B------:R-:W-:-:S02]  /*2910*/  CS2R R88, SRZ ;  /* 0x0000000000587805 */ /* 0x000fc4000001ff00 */
[----:B------:R-:W-:Y:S01]  /*2920*/  CS2R R86, SRZ ;  /* 0x0000000000567805 */ /* 0x000fe2000001ff00 */
[----:B------:R-:W-:Y:S01]  /*2930*/  @!P3 IMAD.IADD R17, R31, 0x1, R17 ;  /* 0x000000011f11b824 */ /* 0x000fe200078e0211 */
[----:B------:R-:W-:Y:S01]  /*2940*/  CS2R R84, SRZ ;  /* 0x0000000000547805 */ /* 0x000fe2000001ff00 */
[----:B------:R-:W-:Y:S01]  /*2950*/  IMAD.IADD R23, R27, 0x1, R22 ;  /* 0x000000011b177824 */ /* 0x000fe200078e0216 */
[----:B------:R-:W-:Y:S01]  /*2960*/  CS2R R78, SRZ ;  /* 0x00000000004e7805 */ /* 0x000fe2000001ff00 */
[--C-:B------:R-:W-:Y:S01]  /*2970*/  @!P4 IMAD.MOV.U32 R38, RZ, RZ, R20.reuse ;  /* 0x000000ffff26c224 */ /* 0x100fe200078e0014 */
[----:B--2---:R-:W2:Y:S01]  /*2980*/  @!P2 LDC.64 R4, c[0x0][0x388] ;  /* 0x0000e200ff04ab82 */ /* 0x004ea20000000a00 */
[----:B------:R-:W-:Y:S01]  /*2990*/  @!P2 IMAD.MOV.U32 R34, RZ, RZ, R20 ;  /* 0x000000ffff22a224 */ /* 0x000fe200078e0014 */
[----:B----4-:R-:W-:Y:S01]  /*29a0*/  @!P3 LEA R16, P0, R30, R2, 0x1 ;  /* 0x000000021e10b211 */ /* 0x010fe200078008ff */
[----:B------:R-:W-:Y:S01]  /*29b0*/  @!P4 IMAD.WIDE.U32 R38, R15, UR16, R38 ;  /* 0x000000100f26cc25 */ /* 0x000fe2000f8e0026 */
[----:B------:R-:W-:-:S02]  /*29c0*/  CS2R R76, SRZ ;  /* 0x00000000004c7805 */ /* 0x000fc4000001ff00 */
[----:B------:R-:W-:Y:S02]  /*29d0*/  CS2R R82, SRZ ;  /* 0x0000000000527805 */ /* 0x000fe4000001ff00 */
[----:B------:R-:W-:Y:S01]  /*29e0*/  @!P3 LEA.HI.X R17, R30, R3, R17, 0x1, P0 ;  /* 0x000000031e11b211 */ /* 0x000fe200000f0c11 */
[C---:B------:R-:W-:Y:S01]  /*29f0*/  @!P3 IMAD R13, R28.reuse, UR15, R13 ;  /* 0x0000000f1c0dbc24 */ /* 0x040fe2000f8e020d */
[----:B------:R-:W4:Y:S01]  /*2a00*/  @!P4 LDC.64 R2, c[0x0][0x390] ;  /* 0x0000e400ff02cb82 */ /* 0x000f220000000a00 */
[----:B---3--:R-:W-:Y:S01]  /*2a10*/  @!P3 IMAD.MOV.U32 R8, RZ, RZ, R26 ;  /* 0x000000ffff08b224 */ /* 0x008fe200078e001a */
[----:B------:R-:W-:Y:S01]  /*2a20*/  CS2R R80, SRZ ;  /* 0x0000000000507805 */ /* 0x000fe2000001ff00 */
[----:B------:R-:W-:Y:S01]  /*2a30*/  @!P3 IMAD.MOV.U32 R9, RZ, RZ, R23 ;  /* 0x000000ffff09b224 */ /* 0x000fe200078e0017 */
[----:B------:R-:W-:Y:S01]  /*2a40*/  CS2R R74, SRZ ;  /* 0x00000000004a7805 */ /* 0x000fe2000001ff00 */
[----:B------:R-:W-:Y:S01]  /*2a50*/  @!P4 IMAD R30, R15, UR17, R39 ;  /* 0x000000110f1ecc24 */ /* 0x000fe2000f8e0227 */
[----:B------:R-:W-:Y:S01]  /*2a60*/  CS2R R72, SRZ ;  /* 0x0000000000487805 */ /* 0x000fe2000001ff00 */
[----:B------:R-:W-:Y:S01]  /*2a70*/  @!P3 IMAD.WIDE.U32 R28, R28, UR14, R8 ;  /* 0x0000000e1c1cbc25 */ /* 0x000fe2000f8e0008 */
[----:B-1----:R-:W-:Y:S01]  /*2a80*/  @!P4 LEA R32, P0, R38, R6, 0x1 ;  /* 0x000000062620c211 */ /* 0x002fe200078008ff */
[----:B------:R-:W1:Y:S01]  /*2a90*/  @!P1 LDC.64 R8, c[0x0][0x388] ;  /* 0x0000e200ff089b82 */ /* 0x000e620000000a00 */
[----:B------:R-:W-:Y:S01]  /*2aa0*/  CS2R R70, SRZ ;  /* 0x0000000000467805 */ /* 0x000fe2000001ff00 */
[----:B------:R-:W-:Y:S01]  /*2ab0*/  @!P2 IMAD.WIDE.U32 R34, R24, UR16, R34 ;  /* 0x000000101822ac25 */ /* 0x000fe2000f8e0022 */
[----:B------:R-:W-:-:S02]  /*2ac0*/  @!P4 LEA.HI.X R33, R38, R7, R30, 0x1, P0 ;  /* 0x000000072621c211 */ /* 0x000fc400000f0c1e */
[----:B------:R-:W-:Y:S01]  /*2ad0*/  CS2R R68, SRZ ;  /* 0x0000000000447805 */ /* 0x000fe2000001ff00 */
[----:B------:R-:W-:Y:S01]  /*2ae0*/  UIADD3 UR42, UPT, UPT, -UR47, UR42, URZ ;  /* 0x0000002a2f2a7290 */ /* 0x000fe2000fffe1ff */
[----:B------:R-:W-:Y:S01]  /*2af0*/  @!P4 IMAD.MOV.U32 R22, RZ, RZ, R26 ;  /* 0x000000ffff16c224 */ /* 0x000fe200078e001a */
[C---:B--2---:R-:W-:Y:S01]  /*2b00*/  @!P2 LEA R30, P0, R34.reuse, R4, 0x1 ;  /* 0x00000004221ea211 */ /* 0x044fe200078008ff */
[--C-:B------:R-:W-:Y:S01]  /*2b10*/  @!P2 IMAD.MOV.U32 R37, RZ, RZ, R23.reuse ;  /* 0x000000ffff25a224 */ /* 0x100fe200078e0017 */
[----:B------:R-:W2:Y:S01]  /*2b20*/  @!P3 LDC.64 R6, c[0x0][0x390] ;  /* 0x0000e400ff06bb82 */ /* 0x000ea20000000a00 */
[----:B------:R-:W-:Y:S01]  /*2b30*/  @!P1 IMAD.MOV.U32 R27, RZ, RZ, R23 ;  /* 0x000000ffff1b9224 */ /* 0x000fe200078e0017 */
[----:B------:R-:W-:Y:S01]  /*2b40*/  @!P4 LDGSTS.E.BYPASS.LTC128B.128 [R12+0xc000], desc[UR32][R32.64] ;  /* 0x0c000000200ccfae */ /* 0x000fe2000b981a20 */
[----:B------:R-:W-:Y:S01]  /*2b50*/  @!P2 IMAD.IADD R25, R35, 0x1, R25 ;  /* 0x000000012319a824 */ /* 0x000fe200078e0219 */
[----:B------:R-:W3:Y:S01]  /*2b60*/  LDCU UR9, c[0x0][0x504] ;  /* 0x0000a080ff0977ac */ /* 0x000ee20008000800 */
[C---:B------:R-:W-:Y:S01]  /*2b70*/  @!P4 IMAD.WIDE.U32 R22, R15.reuse, UR14, R22 ;  /* 0x0000000e0f16cc25 */ /* 0x040fe2000f8e0016 */
[----:B------:R1:W-:Y:S02]  /*2b80*/  @P4 STS.128 [R12+0xc000], RZ ;  /* 0x00c000ff0c004388 */ /* 0x0003e40000000c00 */
[----:B------:R-:W-:Y:S01]  /*2b90*/  @!P2 LEA.HI.X R31, R34, R5, R25, 0x1, P0 ;  /* 0x00000005221fa211 */ /* 0x000fe200000f0c19 */
[----:B------:R-:W-:Y:S01]  /*2ba0*/  @!P4 IMAD R15, R15, UR15, R23 ;  /* 0x0000000f0f0fcc24 */ /* 0x000fe2000f8e0217 */
[----:B------:R-:W3:Y:S01]  /*2bb0*/  @!P2 LDC.64 R4, c[0x0][0x390] ;  /* 0x0000e400ff04ab82 */ /* 0x000ee20000000a00 */
[----:B------:R-:W-:Y:S01]  /*2bc0*/  @!P2 IMAD.MOV.U32 R36, RZ, RZ, R26 ;  /* 0x000000ffff24a224 */ /* 0x000fe200078e001a */
[----:B----4-:R-:W-:Y:S01]  /*2bd0*/  @!P4 LEA R34, P0, R22, R2, 0x1 ;  /* 0x000000021622c211 */ /* 0x010fe200078008ff */
[----:B------:R-:W-:Y:S01]  /*2be0*/  @!P1 IMAD.WIDE.U32 R20, R14, UR16, R20 ;  /* 0x000000100e149c25 */ /* 0x000fe2000f8e0014 */
[----:B------:R4:W-:Y:S01]  /*2bf0*/  @P3 STS.128 [R12+0xd000], RZ ;  /* 0x00d000ff0c003388 */ /* 0x0009e20000000c00 */
[----:B------:R-:W2:Y:S01]  /*2c00*/  LDCU UR8, c[0x0][0x508] ;  /* 0x0000a100ff0877ac */ /* 0x000ea20008000800 */
[----:B------:R-:W-:Y:S01]  /*2c10*/  @!P4 LEA.HI.X R35, R22, R3, R15, 0x1, P0 ;  /* 0x000000031623c211 */ /* 0x000fe200000f0c0f */
[----:B------:R-:W-:Y:S01]  /*2c20*/  @!P2 IMAD.WIDE.U32 R36, R24, UR14, R36 ;  /* 0x0000000e1824ac25 */ /* 0x000fe2000f8e0024 */
[----:B------:R-:W4:Y:S01]  /*2c30*/  @!P1 LDC.64 R2, c[0x0][0x390] ;  /* 0x0000e400ff029b82 */ /* 0x000f220000000a00 */
[----:B-1----:R-:W-:Y:S01]  /*2c40*/  @!P1 LEA R8, P0, R20, R8, 0x1 ;  /* 0x0000000814089211 */ /* 0x002fe200078008ff */
[----:B------:R-:W-:Y:S01]  /*2c50*/  @!PT LDS RZ, [RZ] ;  /* 0x00000000fffff984 */ /* 0x000fe20000000800 */
[----:B------:R-:W-:Y:S01]  /*2c60*/  @!PT LDS RZ, [RZ] ;  /* 0x00000000fffff984 */ /* 0x000fe20000000800 */
[----:B------:R-:W-:Y:S01]  /*2c70*/  @!PT LDS RZ, [RZ] ;  /* 0x00000000fffff984 */ /* 0x000fe20000000800 */
[----:B------:R-:W-:Y:S01]  /*2c80*/  @!P3 LDGSTS.E.BYPASS.LTC128B.128 [R12+0xd000], desc[UR32][R16.64] ;  /* 0x0d000000100cbfae */ /* 0x000fe2000b981a20 */
[----:B------:R-:W-:Y:S01]  /*2c90*/  @!P1 IMAD R24, R18, UR16, RZ ;  /* 0x0000001012189c24 */ /* 0x000fe2000f8e02ff */
[----:B------:R-:W1:Y:S01]  /*2ca0*/  LDCU UR5, c[0x0][0x3e0] ;  /* 0x00007c00ff0577ac */ /* 0x000e620008000800 */
[----:B------:R-:W-:Y:S01]  /*2cb0*/  @!P3 IMAD.IADD R13, R29, 0x1, R13 ;  /* 0x000000011d0db824 */ /* 0x000fe200078e020d */
[----:B------:R1:W-:Y:S01]  /*2cc0*/  @P2 STS.128 [R12+0xe000], RZ ;  /* 0x00e000ff0c002388 */ /* 0x0003e20000000c00 */
[----:B------:R-:W-:Y:S01]  /*2cd0*/  @!P1 IMAD R24, R14, UR17, R24 ;  /* 0x000000110e189c24 */ /* 0x000fe2000f8e0218 */
[----:B------:R-:W1:Y:S01]  /*2ce0*/  LDCU UR17, c[0x0][0x594] ;  /* 0x0000b280ff1177ac */ /* 0x000e620008000800 */
[----:B------:R-:W-:Y:S01]  /*2cf0*/  @!P1 IMAD R18, R18, UR14, RZ ;  /* 0x0000000e12129c24 */ /* 0x000fe2000f8e02ff */
[----:B------:R-:W-:Y:S01]  /*2d00*/  @!PT LDS RZ, [RZ] ;  /* 0x00000000fffff984 */ /* 0x000fe20000000800 */
[----:B------:R-:W-:Y:S01]  /*2d10*/  @!PT LDS RZ, [RZ] ;  /* 0x00000000fffff984 */ /* 0x000fe20000000800 */
[----:B------:R-:W-:Y:S01]  /*2d20*/  @!PT LDS RZ, [RZ] ;  /* 0x00000000fffff984 */ /* 0x000fe20000000800 */
[----:B------:R-:W-:Y:S01]  /*2d30*/  @!P2 LDGSTS.E.BYPASS.LTC128B.128 [R12+0xe000], desc[UR32][R30.64] ;  /* 0x0e0000001e0cafae */ /* 0x000fe2000b981a20 */
[----:B------:R-:W-:Y:S01]  /*2d40*/  @!P1 IMAD.IADD R24, R21, 0x1, R24 ;  /* 0x0000000115189824 */ /* 0x000fe200078e0218 */
[----:B------:R-:W1:Y:S01]  /*2d50*/  LDCU UR10, c[0x0][0x45c] ;  /* 0x00008b80ff0a77ac */ /* 0x000e620008000800 */
[----:B------:R-:W-:Y:S01]  /*2d60*/  @!P2 IMAD.IADD R19, R37, 0x1, R19 ;  /* 0x000000012513a824 */ /* 0x000fe200078e0213 */
[----:B------:R1:W-:Y:S01]  /*2d70*/  @P1 STS.128 [R12+0xf000], RZ ;  /* 0x00f000ff0c001388 */ /* 0x0003e20000000c00 */
[----:B------:R-:W-:Y:S01]  /*2d80*/  @!P1 IMAD R18, R14, UR15, R18 ;  /* 0x0000000f0e129c24 */ /* 0x000fe2000f8e0212 */
[----:B------:R-:W-:Y:S01]  /*2d90*/  @!P1 LEA.HI.X R9, R20, R9, R24, 0x1, P0 ;  /* 0x0000000914099211 */ /* 0x000fe200000f0c18 */
[----:B------:R-:W-:Y:S01]  /*2da0*/  @!P1 IMAD.WIDE.U32 R26, R14, UR14, R26 ;  /* 0x0000000e0e1a9c25 */ /* 0x000fe2000f8e001a */
[C---:B--2---:R-:W-:Y:S01]  /*2db0*/  @!P3 LEA R6, P0, R28.reuse, R6, 0x1 ;  /* 0x000000061c06b211 */ /* 0x044fe200078008ff */
[----:B------:R-:W2:Y:S02]  /*2dc0*/  LDCU UR15, c[0x0][0x3b0] ;  /* 0x00007600ff0f77ac */ /* 0x000ea40008000800 */
[----:B------:R-:W-:Y:S01]  /*2dd0*/  @!PT LDS RZ, [RZ] ;  /* 0x00000000fffff984 */ /* 0x000fe20000000800 */
[----:B------:R-:W-:Y:S01]  /*2de0*/  @!PT LDS RZ, [RZ] ;  /* 0x00000000fffff984 */ /* 0x000fe20000000800 */
[----:B------:R-:W-:Y:S01]  /*2df0*/  @!PT LDS RZ, [RZ] ;  /* 0x00000000fffff984 */ /* 0x000fe20000000800 */
[----:B------:R1:W-:Y:S01]  /*2e00*/  @!P1 LDGSTS.E.BYPASS.LTC128B.128 [R12+0xf000], desc[UR32][R8.64] ;  /* 0x0f000000080c9fae */ /* 0x0003e2000b981a20 */
[----:B------:R-:W-:Y:S01]  /*2e10*/  @!P3 LEA.HI.X R7, R28, R7, R13, 0x1, P0 ;  /* 0x000000071c07b211 */ /* 0x000fe200000f0c0d */
[----:B------:R-:W-:Y:S01]  /*2e20*/  @!P1 IMAD.IADD R18, R27, 0x1, R18 ;  /* 0x000000011b129824 */ /* 0x000fe200078e0212 */
[C---:B---3--:R-:W-:Y:S01]  /*2e30*/  @!P2 LEA R4, P0, R36.reuse, R4, 0x1 ;  /* 0x000000042404a211 */ /* 0x048fe200078008ff */
[----:B------:R-:W-:Y:S01]  /*2e40*/  @!P4 LDGSTS.E.BYPASS.LTC128B.128 [R12+0x10000], desc[UR32][R34.64] ;  /* 0x10000000220ccfae */ /* 0x000fe2000b981a20 */
[----:B------:R-:W3:Y:S02]  /*2e50*/  LDCU UR14, c[0x0][0x3b4] ;  /* 0x00007680ff0e77ac */ /* 0x000ee40008000800 */
[----:B------:R-:W-:Y:S01]  /*2e60*/  @!P2 LEA.HI.X R5, R36, R5, R19, 0x1, P0 ;  /* 0x000000052405a211 */ /* 0x000fe200000f0c13 */
[----:B------:R1:W-:Y:S01]  /*2e70*/  @P4 STS.128 [R12+0x10000], RZ ;  /* 0x010000ff0c004388 */ /* 0x0003e20000000c00 */
[----:B----4-:R-:W-:-:S03]  /*2e80*/  @!P1 LEA R2, P0, R26, R2, 0x1 ;  /* 0x000000021a029211 */ /* 0x010fc600078008ff */
[----:B------:R4:W-:Y:S01]  /*2e90*/  @P3 STS.128 [R12+0x11000], RZ ;  /* 0x011000ff0c003388 */ /* 0x0009e20000000c00 */
[----:B------:R-:W-:Y:S02]  /*2ea0*/  @!P1 LEA.HI.X R3, R26, R3, R18, 0x1, P0 ;  /* 0x000000031a039211 */ /* 0x000fe400000f0c12 */
[C---:B------:R-:W-:Y:S01]  /*2eb0*/  ISETP.GE.AND P0, PT, R194.reuse, UR44, PT ;  /* 0x0000002cc2007c0c */ /* 0x040fe2000bf06270 */
        /* <DEDUP_REMOVED lines=8> */
[----:B------:R2:W-:Y:S01]  /*2f40*/  @!P2 LDGSTS.E.BYPASS.LTC128B.128 [R12+0x12000], desc[UR32][R4.64] ;  /* 0x12000000040cafae */ /* 0x0005e2000b981a20 */
[----:B-1----:R-:W-:-:S03]  /*2f50*/  VIADD R8, R194, 0x48 ;  /* 0x00000048c2087836 */ /* 0x002fc60000000000 */
[----:B------:R4:W-:Y:S02]  /*2f60*/  @P1 STS.128 [R12+0x13000], RZ ;  /* 0x013000ff0c001388 */ /* 0x0009e40000000c00 */
[----:B------:R-:W-:Y:S02]  /*2f70*/  ISETP.GE.AND P3, PT, R8, UR44, PT ;  /* 0x0000002c08007c0c */ /* 0x000fe4000bf66270 */
[----:B------:R-:W-:Y:S01]  /*2f80*/  @!PT LDS RZ, [RZ] ;  /* 0x00000000fffff984 */ /* 0x000fe20000000800 */
[----:B------:R-:W-:Y:S01]  /*2f90*/  @!PT LDS RZ, [RZ] ;  /* 0x00000000fffff984 */ /* 0x000fe20000000800 */
[----:B------:R-:W-:Y:S01]  /*2fa0*/  @!PT LDS RZ, [RZ] ;  /* 0x00000000fffff984 */ /* 0x000fe20000000800 */
[----:B------:R1:W-:Y:S04]  /*2fb0*/  @!P1 LDGSTS.E.BYPASS.LTC128B.128 [R12+0x13000], desc[UR32][R2.64] ;  /* 0x13000000020c9fae */ /* 0x0003e8000b981a20 */
[----:B------:R-:W0:Y:S01]  /*2fc0*/  LDGDEPBAR ;  /* 0x00000000000079af */ /* 0x000e220000000000 */
[----:B--2---:R-:W-:-:S04]  /*2fd0*/  IMAD.MOV.U32 R4, RZ, RZ, 0x4 ;  /* 0x00000004ff047424 */ /* 0x004fc800078e00ff */
[----:B------:R-:W-:-:S05]  /*2fe0*/  IMAD.WIDE.U32 R8, R194, R4, UR58 ;  /* 0x0000003ac2087e25 */ /* 0x000fca000f8e0004 */
[----:B------:R4:W5:Y:S04]  /*2ff0*/  @!P0 LDG.E R193, desc[UR32][R8.64] ;  /* 0x0000002008c18981 */ /* 0x000968000c1e1900 */
[----:B------:R4:W5:Y:S04]  /*3000*/  @!P6 LDG.E R192, desc[UR32][R8.64+0x20] ;  /* 0x0000202008c0e981 */ /* 0x000968000c1e1900 */
[----:B------:R4:W5:Y:S04]  /*3010*/  @!P5 LDG.E R191, desc[UR32][R8.64+0x100] ;  /* 0x0001002008bfd981 */ /* 0x000968000c1e1900 */
[----:B------:R4:W5:Y:S01]  /*3020*/  @!P3 LDG.E R190, desc[UR32][R8.64+0x120] ;  /* 0x0001202008beb981 */ /* 0x000962000c1e1900 */
[C---:B-1----:R-:W-:Y:S01]  /*3030*/  IMAD.SHL.U32 R3, R0.reuse, 0x40, RZ ;  /* 0x0000004000037824 */ /* 0x042fe200078e00ff */
[--C-:B------:R-:W-:Y:S01]  /*3040*/  SHF.R.U32.HI R5, RZ, 0x4, R0.reuse ;  /* 0x00000004ff057819 */ /* 0x100fe20000011600 */
[----:B------:R-:W-:Y:S01]  /*3050*/  USHF.L.U32 UR11, UR15, 0x7, URZ ;  /* 0x000000070f0b7899 */ /* 0x000fe200080006ff */
[----:B------:R-:W-:Y:S01]  /*3060*/  R2P PR, R0, 0x6 ;  /* 0x0000000600007804 */ /* 0x000fe20000000000 */
[----:B---3--:R-:W-:Y:S01]  /*3070*/  USHF.L.U64.HI UR14, UR15, 0x6, UR14 ;  /* 0x000000060f0e7899 */ /* 0x008fe2000801020e */
[----:B------:R-:W-:Y:S01]  /*3080*/  LOP3.LUT R4, R3, 0x1c0, RZ, 0xc0, !PT ;  /* 0x000001c003047812 */ /* 0x000fe200078ec0ff */
[----:B------:R-:W-:Y:S01]  /*3090*/  USHF.L.U32 UR16, UR35, 0x7, URZ ;  /* 0x0000000723107899 */ /* 0x000fe200080006ff */
[----:B------:R-:W-:Y:S01]  /*30a0*/  LOP3.LUT R5, R5, 0x8, RZ, 0xc0, !PT ;  /* 0x0000000805057812 */ /* 0x000fe200078ec0ff */
[----:B------:R-:W-:Y:S01]  /*30b0*/  USHF.L.U64.HI UR17, UR35, 0x6, UR17 ;  /* 0x0000000623117899 */ /* 0x000fe20008010211 */
[----:B------:R-:W-:Y:S01]  /*30c0*/  LOP3.LUT R4, R4, 0x38, R11, 0xf8, !PT ;  /* 0x0000003804047812 */ /* 0x000fe200078ef80b */
[----:B------:R-:W-:Y:S01]  /*30d0*/  USHF.L.U32 UR15, UR15, 0x6, URZ ;  /* 0x000000060f0f7899 */ /* 0x000fe200080006ff */
[----:B------:R-:W-:Y:S01]  /*30e0*/  LOP3.LUT R5, R5, 0x10, R0, 0xf8, !PT ;  /* 0x0000001005057812 */ /* 0x000fe200078ef800 */
[----:B------:R-:W-:Y:S01]  /*30f0*/  USHF.L.U32 UR35, UR35, 0x6, URZ ;  /* 0x0000000623237899 */ /* 0x000fe200080006ff */
[----:B------:R-:W-:-:S02]  /*3100*/  LOP3.LUT R2, R3, 0x200, RZ, 0xc0, !PT ;  /* 0x0000020003027812 */ /* 0x000fc400078ec0ff */
[C---:B------:R-:W-:Y:S02]  /*3110*/  LOP3.LUT R10, R4.reuse, 0x8, R10, 0x78, !PT ;  /* 0x00000008040a7812 */ /* 0x040fe400078e780a */
[----:B------:R-:W-:Y:S02]  /*3120*/  LOP3.LUT R5, R5, R4, RZ, 0x3c, !PT ;  /* 0x0000000405057212 */ /* 0x000fe400078e3cff */
[----:B------:R-:W-:Y:S02]  /*3130*/  LOP3.LUT R4, R4, 0x8, R0, 0x78, !PT ;  /* 0x0000000804047812 */ /* 0x000fe400078e7800 */
[--C-:B------:R-:W-:Y:S02]  /*3140*/  LOP3.LUT R2, R2, 0xc00, R157.reuse, 0xf8, !PT ;  /* 0x00000c0002027812 */ /* 0x100fe400078ef89d */
[----:B------:R-:W-:Y:S02]  /*3150*/  LOP3.LUT R157, R4, 0x7200, R157, 0xf8, !PT ;  /* 0x00007200049d7812 */ /* 0x000fe400078ef89d */
[----:B------:R-:W-:Y:S01]  /*3160*/  LOP3.LUT R0, R5, 0x200, R3, 0xf8, !PT ;  /* 0x0000020005007812 */ /* 0x000fe200078ef803 */
[----:B------:R-:W-:Y:S01]  /*3170*/  IMAD.MOV.U32 R3, RZ, RZ, 0x20 ;  /* 0x00000020ff037424 */ /* 0x000fe200078e00ff */
[----:B------:R-:W-:-:S02]  /*3180*/  LOP3.LUT R2, R2, R10, RZ, 0xfc, !PT ;  /* 0x0000000a02027212 */ /* 0x000fc400078efcff */
[----:B------:R-:W-:Y:S02]  /*3190*/  SEL R160, R160, 0xffffffc0, !P2 ;  /* 0xffffffc0a0a07807 */ /* 0x000fe40005000000 */
[----:B------:R-:W-:Y:S02]  /*31a0*/  LEA R157, R157, UR24, 0x1 ;  /* 0x000000189d9d7c11 */ /* 0x000fe4000f8e08ff */
[----:B------:R-:W-:Y:S02]  /*31b0*/  LEA R2, R2, UR24, 0x1 ;  /* 0x0000001802027c11 */ /* 0x000fe4000f8e08ff */
[----:B------:R-:W-:Y:S01]  /*31c0*/  LEA R0, R0, UR24, 0x1 ;  /* 0x0000001800007c11 */ /* 0x000fe2000f8e08ff */
[----:B------:R-:W-:Y:S01]  /*31d0*/  IMAD.IADD R164, R160, 0x1, R157 ;  /* 0x00000001a0a47824 */ /* 0x000fe200078e029d */
[----:B------:R-:W-:Y:S01]  /*31e0*/  SEL R3, R3, 0xffffffe0, !P1 ;  /* 0xffffffe003037807 */ /* 0x000fe20004800000 */
[----:B------:R-:W-:Y:S02]  /*31f0*/  VIADD R2, R2, UR50 ;  /* 0x0000003202027c36 */ /* 0x000fe40008000000 */
[----:B------:R-:W-:-:S02]  /*3200*/  VIADD R0, R0, UR50 ;  /* 0x0000003200007c36 */ /* 0x000fc40008000000 */
[C---:B------:R-:W-:Y:S02]  /*3210*/  IMAD.IADD R156, R3.reuse, 0x1, R157 ;  /* 0x00000001039c7824 */ /* 0x040fe400078e029d */
[----:B----4-:R-:W-:-:S07]  /*3220*/  IMAD.IADD R184, R3, 0x1, R164 ;  /* 0x0000000103b87824 */ /* 0x010fce00078e02a4 */
.L_x_796:
[----:B------:R-:W0:Y:S01]  /*3230*/  LDGDEPBAR ;  /* 0x00000000000079af */ /* 0x000e220000000000 */
[----:B------:R-:W-:Y:S01]  /*3240*/  IMAD.U32 R4, RZ, RZ, UR12 ;  /* 0x0000000cff047e24 */ /* 0x000fe2000f8e00ff */
[----:B------:R-:W-:Y:S01]  /*3250*/  MOV R5, UR13 ;  /* 0x0000000d00057c02 */ /* 0x000fe20008000f00 */
[C---:B------:R-:W-:Y:S01]  /*3260*/  IMAD.IADD R144, R2.reuse, 0x1, R3 ;  /* 0x0000000102907824 */ /* 0x040fe200078e0203 */
[----:B------:R-:W-:Y:S01]  /*3270*/  IADD3 R168, PT, PT, R2, R160, RZ ;  /* 0x000000a002a87210 */ /* 0x000fe20007ffe0ff */
[----:B------:R-:W-:Y:S01]  /*3280*/  USHF.L.U32 UR44, UR49, 0x7, URZ ;  /* 0x00000007312c7899 */ /* 0x000fe200080006ff */
[C---:B------:R-:W-:Y:S03]  /*3290*/  LEA R4, P0, R194.reuse, R4, 0x2 ;  /* 0x00000004c2047211 */ /* 0x040fe600078010ff */
[----:B------:R-:W-:Y:S01]  /*32a0*/  IMAD.IADD R3, R3, 0x1, R168 ;  /* 0x0000000103037824 */ /* 0x000fe200078e02a8 */
[----:B------:R-:W-:Y:S01]  /*32b0*/  LEA.HI.X R5, R194, R5, RZ, 0x2, P0 ;  /* 0x00000005c2057211 */ /* 0x000fe200000f14ff */
[----:B------:R-:W-:Y:S01]  /*32c0*/  UISETP.GE.AND UP0, UPT, UR44, UR42, UPT ;  /* 0x0000002a2c00728c */ /* 0x000fe2000bf06270 */
[----:B------:R-:W-:Y:S04]  /*32d0*/  DEPBAR.LE SB0, 0x0 ;  /* 0x000080000000791a */ /* 0x000fe80000000000 */
[----:B------:R-:W-:Y:S06]  /*32e0*/  BAR.SYNC.DEFER_BLOCKING 0x0 ;  /* 0x0000000000007b1d */ /* 0x000fec0000010000 */
[----:B------:R-:W-:Y:S08]  /*32f0*/  LDSM.16.M88.4 R64, [R2] ;  /* 0x000000000240783b */ /* 0x000ff00000000200 */
[----:B------:R-:W1:Y:S08]  /*3300*/  LDSM.16.M88.4 R16, [R157+0xc000] ;  /* 0x00c000009d10783b */ /* 0x000e700000000200 */
[----:B------:R-:W2:Y:S08]  /*3310*/  LDSM.16.M88.4 R60, [R2+0x2000] ;  /* 0x00200000023c783b */ /* 0x000eb00000000200 */
[----:B-----5:R-:W5:Y:S04]  /*3320*/  LDG.E R201, desc[UR32][R4.64] ;  /* 0x0000002004c97981 */ /* 0x020f68000c1e1900 */
[----:B------:R-:W5:Y:S04]  /*3330*/  LDG.E R200, desc[UR32][R4.64+0x20] ;  /* 0x0000202004c87981 */ /* 0x000f68000c1e1900 */
[----:B------:R-:W5:Y:S04]  /*3340*/  LDG.E R199, desc[UR32][R4.64+0x100] ;  /* 0x0001002004c77981 */ /* 0x000f68000c1e1900 */
[----:B------:R1:W5:Y:S04]  /*3350*/  LDG.E R198, desc[UR32][R4.64+0x120] ;  /* 0x0001202004c67981 */ /* 0x000368000c1e1900 */
        /* <DEDUP_REMOVED lines=16> */
[----:B------:R-:W-:Y:S01]  /*3460*/  LDSM.16.M88.4 R160, [R164+0xd000] ;  /* 0x00d00000a4a0783b */ /* 0x000fe20000000200 */
[C---:B------:R-:W-:Y:S07]  /*3470*/  HMMA.16816.F32 R32, R64.reuse, R34, RZ ;  /* 0x000000224020723c */ /* 0x040fee00000018ff */
[----:B------:R-:W-:Y:S01]  /*3480*/  LDSM.16.M88.4 R172, [R184+0xc000] ;  /* 0x00c00000b8ac783b */ /* 0x000fe20000000200 */
[-C--:B----4-:R-:W-:Y:S07]  /*3490*/  HMMA.16816.F32 R36, R64, R48.reuse, RZ ;  /* 0x000000304024723c */ /* 0x090fee00000018ff */
        /* <DEDUP_REMOVED lines=18> */
[C---:B------:R-:W-:Y:S01]  /*35c0*/  HMMA.16816.F32 R32, R136.reuse, R150, R32 ;  /* 0x000000968820723c */ /* 0x040fe20000001820 */
[----:B------:R-:W2:Y:S07]  /*35d0*/  LDSM.16.M88.4 R148, [R168+0x2000] ;  /* 0x00200000a894783b */ /* 0x000eae0000000200 */
[-C--:B---3--:R-:W-:Y:S01]  /*35e0*/  HMMA.16816.F32 R36, R136, R152.reuse, R36 ;  /* 0x000000988824723c */ /* 0x088fe20000001824 */
        /* <DEDUP_REMOVED lines=59> */
.L_x_792:
        /* <DEDUP_REMOVED lines=295> */
.L_x_793:
[----:B------:R-:W1:Y:S01]  /*4c10*/  S2R R158, SR_TID.X ;  /* 0x00000000009e7919 */ /* 0x000e620000002100 */
[C---:B------:R-:W-:Y:S01]  /*4c20*/  FMUL.FTZ R3, R193.reuse, 1.4426950216293334961 ;  /* 0x3fb8aa3bc1037820 */ /* 0x040fe20000410000 */
[----:B------:R-:W-:Y:S01]  /*4c30*/  FSETP.NEU.FTZ.AND P0, PT, R193, -INF , PT ;  /* 0xff800000c100780b */ /* 0x000fe20003f1d000 */
[C---:B------:R-:W-:Y:S01]  /*4c40*/  FMUL.FTZ R132, R192.reuse, 1.4426950216293334961 ;  /* 0x3fb8aa3bc0847820 */ /* 0x040fe20000410000 */
        /* <DEDUP_REMOVED lines=21> */
[----:B------:R-:W-:Y:S01]  /*4da0*/  FMUL.FTZ R5, R191, 1.4426950216293334961 ;  /* 0x3fb8aa3bbf057820 */ /* 0x000fe20000410000 */
[----:B------:R-:W-:Y:S01]  /*4db0*/  FFMA.FTZ R3, R65, UR10, -R3 ;  /* 0x0000000a41037c23 */ /* 0x000fe20008010803 */
[----:B------:R-:W-:Y:S01]  /*4dc0*/  FSETP.NEU.FTZ.AND P0, PT, R191, -INF , PT ;  /* 0xff800000bf00780b */ /* 0x000fe20003f1d000 */
[--C-:B------:R-:W-:Y:S01]  /*4dd0*/  FFMA.FTZ R227, R6, UR10, -R4.reuse ;  /* 0x0000000a06e37c23 */ /* 0x100fe20008010804 */
[--C-:B------:R-:W-:Y:S01]  /*4de0*/  FFMA.FTZ R229, R7, UR10, -R4.reuse ;  /* 0x0000000a07e57c23 */ /* 0x100fe20008010804 */
[----:B------:R2:W-:Y:S01]  /*4df0*/  MUFU.EX2 R203, R3 ;  /* 0x0000000300cb7308 */ /* 0x0005e20000000800 */
        /* <DEDUP_REMOVED lines=17> */
[--C-:B------:R-:W-:Y:S01]  /*4f10*/  FFMA.FTZ R234, R9, UR10, -R5.reuse ;  /* 0x0000000a09ea7c23 */ /* 0x100fe20008010805 */
[C---:B------:R-:W-:Y:S01]  /*4f20*/  SHF.L.U32 R4, R158.reuse, 0x6, RZ ;  /* 0x000000069e047819 */ /* 0x040fe200000006ff */
[----:B------:R-:W-:Y:S01]  /*4f30*/  MUFU.EX2 R227, R227 ;  /* 0x000000e300e37308 */ /* 0x000fe20000000800 */
[----:B------:R-:W-:Y:S01]  /*4f40*/  SHF.L.U32 R9, R158, 0x1, RZ ;  /* 0x000000019e097819 */ /* 0x000fe200000006ff */
[--C-:B------:R-:W-:Y:S01]  /*4f50*/  FFMA.FTZ R251, R60, UR10, -R5.reuse ;  /* 0x0000000a3cfb7c23 */ /* 0x100fe20008010805 */
[----:B------:R-:W-:Y:S01]  /*4f60*/  LOP3.LUT R8, R8, 0x1c0, RZ, 0xc0, !PT ;  /* 0x000001c008087812 */ /* 0x000fe200078ec0ff */
[--C-:B------:R-:W-:Y:S01]  /*4f70*/  FFMA.FTZ R250, R61, UR10, -R5.reuse ;  /* 0x0000000a3dfa7c23 */ /* 0x100fe20008010805 */
[--C-:B------:R-:W-:Y:S01]  /*4f80*/  FFMA.FTZ R232, R56, UR10, -R5.reuse ;  /* 0x0000000a38e87c23 */ /* 0x100fe20008010805 */
        /* <DEDUP_REMOVED lines=12> */
[----:B------:R-:W-:Y:S01]  /*5050*/  SHF.L.U32 R159, R158, 0x3, RZ ;  /* 0x000000039e9f7819 */ /* 0x000fe200000006ff */
[----:B------:R-:W-:Y:S01]  /*5060*/  MUFU.EX2 R219, R219 ;  /* 0x000000db00db7308 */ /* 0x000fe20000000800 */
[----:B------:R-:W-:Y:S01]  /*5070*/  LOP3.LUT R5, R4, 0x1c0, RZ, 0xc0, !PT ;  /* 0x000001c004057812 */ /* 0x000fe200078ec0ff */
[----:B------:R-:W-:Y:S01]  /*5080*/  FMUL.FTZ R7, R190, 1.4426950216293334961 ;  /* 0x3fb8aa3bbe077820 */ /* 0x000fe20000410000 */
[----:B------:R-:W-:Y:S02]  /*5090*/  LOP3.LUT R8, R8, 0x38, R9, 0xf8, !PT ;  /* 0x0000003808087812 */ /* 0x000fe400078ef809 */
[----:B------:R-:W-:Y:S02]  /*50a0*/  SHF.L.U32 R6, R158, 0x5, RZ ;  /* 0x000000059e067819 */ /* 0x000fe400000006ff */
[----:B------:R-:W-:Y:S03]  /*50b0*/  LOP3.LUT R9, R9, 0xe006, R4, 0xc8, !PT ;  /* 0x0000e00609097812 */ /* 0x000fe600078ec804 */
[----:B------:R-:W3:Y:S01]  /*50c0*/  MUFU.EX2 R224, R224 ;  /* 0x000000e000e07308 */ /* 0x000ee20000000800 */
[----:B------:R-:W-:Y:S02]  /*50d0*/  LOP3.LUT R5, R5, 0x38, R159, 0xf8, !PT ;  /* 0x0000003805057812 */ /* 0x000fe400078ef89f */
[----:B--2---:R-:W-:Y:S02]  /*50e0*/  SHF.R.U32.HI R3, RZ, 0x1, R158 ;  /* 0x00000001ff037819 */ /* 0x004fe4000001169e */
[----:B------:R-:W-:Y:S02]  /*50f0*/  LOP3.LUT R9, R9, 0xc00, R6, 0xf8, !PT ;  /* 0x00000c0009097812 */ /* 0x000fe400078ef806 */
[C---:B------:R-:W-:Y:S03]  /*5100*/  LOP3.LUT R3, R5.reuse, 0x8, R3, 0x78, !PT ;  /* 0x0000000805037812 */ /* 0x040fe600078e7803 */
[----:B------:R-:W-:Y:S01]  /*5110*/  MUFU.EX2 R172, R172 ;  /* 0x000000ac00ac7308 */ /* 0x000fe20000000800 */
[----:B------:R-:W-:Y:S02]  /*5120*/  LOP3.LUT R4, R4, 0x200, RZ, 0xc0, !PT ;  /* 0x0000020004047812 */ /* 0x000fe400078ec0ff */
[----:B------:R-:W-:Y:S02]  /*5130*/  LOP3.LUT R5, R5, 0x8, R158, 0x78, !PT ;  /* 0x0000000805057812 */ /* 0x000fe400078e789e */
[----:B------:R-:W-:Y:S02]  /*5140*/  LOP3.LUT R8, R9, R8, RZ, 0xfc, !PT ;  /* 0x0000000809087212 */ /* 0x000fe400078efcff */
[--C-:B------:R-:W-:Y:S03]  /*5150*/  LOP3.LUT R4, R4, 0xc00, R6.reuse, 0xf8, !PT ;  /* 0x00000c0004047812 */ /* 0x100fe600078ef806 */
[----:B------:R-:W-:Y:S01]  /*5160*/  MUFU.EX2 R173, R173 ;  /* 0x000000ad00ad7308 */ /* 0x000fe20000000800 */
[----:B------:R-:W-:Y:S02]  /*5170*/  LOP3.LUT R6, R5, 0x7200, R6, 0xf8, !PT ;  /* 0x0000720005067812 */ /* 0x000fe400078ef806 */
[----:B------:R-:W-:Y:S02]  /*5180*/  LEA R245, R8, UR4, 0x1 ;  /* 0x0000000408f57c11 */ /* 0x000fe4000f8e08ff */
[----:B-1----:R-:W-:Y:S02]  /*5190*/  F2FP.F16.F32.PACK_AB R5, R229, R227 ;  /* 0x000000e3e505723e */ /* 0x002fe400000000ff */
[----:B---3--:R-:W-:Y:S03]  /*51a0*/  F2FP.F16.F32.PACK_AB R8, R224, R219 ;  /* 0x000000dbe008723e */ /* 0x008fe600000000ff */
[----:B------:R-:W-:Y:S01]  /*51b0*/  MUFU.EX2 R175, R175 ;  /* 0x000000af00af7308 */ /* 0x000fe20000000800 */
[----:B------:R-:W-:Y:S01]  /*51c0*/  LOP3.LUT P1, RZ, R158, 0x10, RZ, 0xc0, !PT ;  /* 0x000000109eff7812 */ /* 0x000fe2000782c0ff */
[----:B------:R1:W-:Y:S01]  /*51d0*/  STS [R245+0x1c400], R5 ;  /* 0x01c40005f5007388 */ /* 0x0003e20000000800 */
[----:B------:R-:W-:Y:S02]  /*51e0*/  FSETP.NEU.FTZ.AND P0, PT, R190, -INF , PT ;  /* 0xff800000be00780b */ /* 0x000fe40003f1d000 */
[----:B------:R-:W-:Y:S01]  /*51f0*/  LOP3.LUT R3, R4, R3, RZ, 0xfc, !PT ;  /* 0x0000000304037212 */ /* 0x000fe200078efcff */
[----:B------:R2:W-:Y:S01]  /*5200*/  STS [R245+0x1c000], R8 ;  /* 0x01c00008f5007388 */ /* 0x0005e20000000800 */
[----:B------:R-:W-:Y:S03]  /*5210*/  FSEL R7, R7, RZ, P0 ;  /* 0x000000ff07077208 */ /* 0x000fe60000000000 */
[----:B------:R-:W3:Y:S01]  /*5220*/  MUFU.EX2 R177, R177 ;  /* 0x000000b100b17308 */ /* 0x000ee20000000800 */
[----:B------:R-:W-:Y:S02]  /*5230*/  LOP3.LUT P0, RZ, R158, 0x4, RZ, 0xc0, !PT ;  /* 0x000000049eff7812 */ /* 0x000fe4000780c0ff */
[----:B------:R-:W-:Y:S01]  /*5240*/  IADD3 R4, PT, PT, R245, 0x1c000, RZ ;  /* 0x0001c000f5047810 */ /* 0x000fe20007ffe0ff */
[--C-:B------:R-:W-:Y:S01]  /*5250*/  FFMA.FTZ R237, R10, UR10, -R7.reuse ;  /* 0x0000000a0aed7c23 */ /* 0x100fe20008010807 */
[----:B------:R-:W-:Y:S01]  /*5260*/  SEL R235, R235, 0xfffffff0, !P0 ;  /* 0xfffffff0ebeb7807 */ /* 0x000fe20004000000 */
[--C-:B------:R-:W-:Y:S01]  /*5270*/  FFMA.FTZ R239, R11, UR10, -R7.reuse ;  /* 0x0000000a0bef7c23 */ /* 0x100fe20008010807 */
[C---:B------:R-:W-:Y:S03]  /*5280*/  IADD3 R244, PT, PT, R245.reuse, 0x1c040, RZ ;  /* 0x0001c040f5f47810 */ /* 0x040fe60007ffe0ff */
[----:B------:R-:W-:Y:S01]  /*5290*/  MUFU.EX2 R231, R231 ;  /* 0x000000e700e77308 */ /* 0x000fe20000000800 */
[----:B------:R-:W-:Y:S01]  /*52a0*/  @P1 IADD3 R244, PT, PT, R4, -0x40, RZ ;  /* 0xffffffc004f41810 */ /* 0x000fe20007ffe0ff */
[--C-:B------:R-:W-:Y:S01]  /*52b0*/  FFMA.FTZ R236, R14, UR10, -R7.reuse ;  /* 0x0000000a0eec7c23 */ /* 0x100fe20008010807 */
[----:B------:R-:W-:Y:S01]  /*52c0*/  IADD3 R243, PT, PT, R245, R235, RZ ;  /* 0x000000ebf5f37210 */ /* 0x000fe20007ffe0ff */
[--C-:B------:R-:W-:Y:S01]  /*52d0*/  FFMA.FTZ R238, R15, UR10, -R7.reuse ;  /* 0x0000000a0fee7c23 */ /* 0x100fe20008010807 */
[----:B------:R-:W-:Y:S01]  /*52e0*/  MOV R52, 0x20 ;  /* 0x0000002000347802 */ /* 0x000fe20000000f00 */
[--C-:B------:R-:W-:Y:S01]  /*52f0*/  FFMA.FTZ R226, R26, UR10, -R7.reuse ;  /* 0x0000000a1ae27c23 */ /* 0x100fe20008010807 */
[----:B------:R-:W-:Y:S03]  /*5300*/  LOP3.LUT P1, RZ, R158, 0x8, RZ, 0xc0, !PT ;  /* 0x000000089eff7812 */ /* 0x000fe6000782c0ff */
[----:B------:R-:W2:Y:S01]  /*5310*/  MUFU.EX2 R234, R234 ;  /* 0x000000ea00ea7308 */ /* 0x000ea20000000800 */
[----:B---3--:R-:W-:Y:S01]  /*5320*/  F2FP.F16.F32.PACK_AB R4, R177, R175 ;  /* 0x000000afb104723e */ /* 0x008fe200000000ff */
[--C-:B------:R-:W-:Y:S01]  /*5330*/  FFMA.FTZ R228, R27, UR10, -R7.reuse ;  /* 0x0000000a1be47c23 */ /* 0x100fe20008010807 */
[----:B-1----:R-:W-:Y:S01]  /*5340*/  F2FP.F16.F32.PACK_AB R5, R173, R172 ;  /* 0x000000acad05723e */ /* 0x002fe200000000ff */
[--C-:B------:R-:W-:Y:S01]  /*5350*/  FFMA.FTZ R225, R30, UR10, -R7.reuse ;  /* 0x0000000a1ee17c23 */ /* 0x100fe20008010807 */
[----:B------:R-:W-:Y:S01]  /*5360*/  SEL R240, R52, 0xffffffe0, !P1 ;  /* 0xffffffe034f07807 */ /* 0x000fe20004800000 */
[----:B------:R-:W-:Y:S01]  /*5370*/  STS [R243+0x1c400], R4 ;  /* 0x01c40004f3007388 */ /* 0x000fe20000000800 */
[--C-:B------:R-:W-:Y:S03]  /*5380*/  FFMA.FTZ R215, R31, UR10, -R7.reuse ;  /* 0x0000000a1fd77c23 */ /* 0x100fe60008010807 */
[----:B------:R-:W-:Y:S01]  /*5390*/  MUFU.EX2 R237, R237 ;  /* 0x000000ed00ed7308 */ /* 0x000fe20000000800 */
[----:B------:R-:W-:Y:S01]  /*53a0*/  IADD3 R242, PT, PT, R245, R240, RZ ;  /* 0x000000f0f5f27210 */ /* 0x000fe20007ffe0ff */
[----:B------:R-:W-:Y:S01]  /*53b0*/  STS [R243+0x1c000], R5 ;  /* 0x01c00005f3007388 */ /* 0x000fe20000000800 */
[--C-:B------:R-:W-:Y:S01]  /*53c0*/  FFMA.FTZ R211, R42, UR10, -R7.reuse ;  /* 0x0000000a2ad37c23 */ /* 0x100fe20008010807 */
[--C-:B------:R-:W-:Y:S01]  /*53d0*/  FFMA.FTZ R214, R43, UR10, -R7.reuse ;  /* 0x0000000a2bd67c23 */ /* 0x100fe20008010807 */
[----:B------:R-:W-:Y:S01]  /*53e0*/  IADD3 R241, PT, PT, R235, R242, RZ ;  /* 0x000000f2ebf17210 */ /* 0x000fe20007ffe0ff */
[--C-:B------:R-:W-:Y:S01]  /*53f0*/  FFMA.FTZ R210, R46, UR10, -R7.reuse ;  /* 0x0000000a2ed27c23 */ /* 0x100fe20008010807 */
[--C-:B------:R-:W-:Y:S03]  /*5400*/  FFMA.FTZ R213, R47, UR10, -R7.reuse ;  /* 0x0000000a2fd57c23 */ /* 0x100fe60008010807 */
[----:B------:R-:W1:Y:S01]  /*5410*/  MUFU.EX2 R239, R239 ;  /* 0x000000ef00ef7308 */ /* 0x000e620000000800 */
[----:B--2---:R-:W-:Y:S01]  /*5420*/  F2FP.F16.F32.PACK_AB R8, R234, R231 ;  /* 0x000000e7ea08723e */ /* 0x004fe200000000ff */
[--C-:B------:R-:W-:Y:S01]  /*5430*/  FFMA.FTZ R247, R62, UR10, -R7.reuse ;  /* 0x0000000a3ef77c23 */ /* 0x100fe20008010807 */
[--C-:B------:R-:W-:Y:S01]  /*5440*/  FFMA.FTZ R249, R58, UR10, -R7.reuse ;  /* 0x0000000a3af97c23 */ /* 0x100fe20008010807 */
[--C-:B------:R-:W-:Y:S01]  /*5450*/  FFMA.FTZ R248, R59, UR10, -R7.reuse ;  /* 0x0000000a3bf87c23 */ /* 0x100fe20008010807 */
[----:B------:R-:W-:Y:S01]  /*5460*/  FFMA.FTZ R7, R63, UR10, -R7 ;  /* 0x0000000a3f077c23 */ /* 0x000fe20008010807 */
[----:B------:R2:W-:Y:S01]  /*5470*/  STS [R245+0x1e000], R8 ;  /* 0x01e00008f5007388 */ /* 0x0005e20000000800 */
[----:B------:R-:W-:Y:S03]  /*5480*/  IADD3 R240, PT, PT, R240, R244, RZ ;  /* 0x000000f4f0f07210 */ /* 0x000fe60007ffe0ff */
[----:B------:R-:W-:Y:S01]  /*5490*/  MUFU.EX2 R230, R230 ;  /* 0x000000e600e67308 */ /* 0x000fe20000000800 */
[----:B------:R-:W-:Y:S02]  /*54a0*/  LEA R162, R3, UR4, 0x1 ;  /* 0x0000000403a27c11 */ /* 0x000fe4000f8e08ff */
[----:B------:R-:W-:Y:S02]  /*54b0*/  LEA R157, R6, UR4, 0x1 ;  /* 0x00000004069d7c11 */ /* 0x000fe4000f8e08ff */
[----:B------:R-:W-:Y:S02]  /*54c0*/  SEL R160, R160, 0xffffffc0, !P0 ;  /* 0xffffffc0a0a07807 */ /* 0x000fe40004000000 */
[----:B------:R-:W-:Y:S03]  /*54d0*/  LOP3.LUT P1, RZ, R158, 0x2, RZ, 0xc0, !PT ;  /* 0x000000029eff7812 */ /* 0x000fe6000782c0ff */
[----:B------:R-:W3:Y:S01]  /*54e0*/  MUFU.EX2 R233, R233 ;  /* 0x000000e900e97308 */ /* 0x000ee20000000800 */
[----:B-1----:R-:W-:Y:S02]  /*54f0*/  F2FP.F16.F32.PACK_AB R10, R239, R237 ;  /* 0x000000edef0a723e */ /* 0x002fe400000000ff */
[----:B------:R-:W-:Y:S02]  /*5500*/  IADD3 R164, PT, PT, R160, R157, RZ ;  /* 0x0000009da0a47210 */ /* 0x000fe40007ffe0ff */
[----:B------:R-:W-:Y:S01]  /*5510*/  SEL R3, R52, 0xffffffe0, !P1 ;  /* 0xffffffe034037807 */ /* 0x000fe20004800000 */
[----:B------:R-:W-:Y:S04]  /*5520*/  STS [R245+0x1e400], R10 ;  /* 0x01e4000af5007388 */ /* 0x000fe80000000800 */
[----:B------:R-:W-:Y:S01]  /*5530*/  MUFU.EX2 R236, R236 ;  /* 0x000000ec00ec7308 */ /* 0x000fe20000000800 */
[----:B------:R-:W-:Y:S02]  /*5540*/  IADD3 R161, PT, PT, R162, R3, RZ ;  /* 0x00000003a2a17210 */ /* 0x000fe40007ffe0ff */
[C---:B------:R-:W-:Y:S02]  /*5550*/  IADD3 R156, PT, PT, R3.reuse, R157, RZ ;  /* 0x0000009d039c7210 */ /* 0x040fe40007ffe0ff */
[----:B------:R-:W-:Y:S05]  /*5560*/  IADD3 R184, PT, PT, R3, R164, RZ ;  /* 0x000000a403b87210 */ /* 0x000fea0007ffe0ff */
[----:B------:R-:W2:Y:S01]  /*5570*/  MUFU.EX2 R238, R238 ;  /* 0x000000ee00ee7308 */ /* 0x000ea20000000800 */
[----:B---3--:R-:W-:Y:S05]  /*5580*/  F2FP.F16.F32.PACK_AB R9, R233, R230 ;  /* 0x000000e6e909723e */ /* 0x008fea00000000ff */
        /* <DEDUP_REMOVED lines=34> */
[----:B------:R-:W3:Y:S01]  /*57b0*/  MUFU.EX2 R202, R202 ;  /* 0x000000ca00ca7308 */ /* 0x000ee20000000800 */
[----:B--2---:R-:W-:Y:S05]  /*57c0*/  F2FP.F16.F32.PACK_AB R10, R215, R225 ;  /* 0x000000e1d70a723e */ /* 0x004fea00000000ff */
[----:B------:R-:W-:Y:S04]  /*57d0*/  STS [R241+0x1e400], R10 ;  /* 0x01e4000af1007388 */ /* 0x000fe80000000800 */
[----:B------:R-:W-:Y:S01]  /*57e0*/  MUFU.EX2 R180, R180 ;  /* 0x000000b400b47308 */ /* 0x000fe20000000800 */
[C---:B-1----:R-:W-:Y:S09]  /*57f0*/  IADD3 R4, PT, PT, R235.reuse, R244, RZ ;  /* 0x000000f4eb047210 */ /* 0x042ff20007ffe0ff */
[----:B------:R-:W1:Y:S01]  /*5800*/  MUFU.EX2 R182, R182 ;  /* 0x000000b600b67308 */ /* 0x000e620000000800 */
[----:B---3--:R-:W-:Y:S02]  /*5810*/  F2FP.F16.F32.PACK_AB R5, R202, R183 ;  /* 0x000000b7ca05723e */ /* 0x008fe400000000ff */
[----:B------:R-:W-:Y:S03]  /*5820*/  IADD3 R235, PT, PT, R235, R240, RZ ;  /* 0x000000f0ebeb7210 */ /* 0x000fe60007ffe0ff */
[----:B------:R2:W-:Y:S04]  /*5830*/  STS [R244+0x400], R5 ;  /* 0x00040005f4007388 */ /* 0x0005e80000000800 */
[----:B------:R-:W-:Y:S10]  /*5840*/  MUFU.EX2 R169, R169 ;  /* 0x000000a900a97308 */ /* 0x000ff40000000800 */
[----:B------:R-:W2:Y:S01]  /*5850*/  MUFU.EX2 R163, R163 ;  /* 0x000000a300a37308 */ /* 0x000ea20000000800 */
[----:B-1----:R-:W-:Y:S05]  /*5860*/  F2FP.F16.F32.PACK_AB R9, R182, R180 ;  /* 0x000000b4b609723e */ /* 0x002fea00000000ff */
[----:B------:R1:W-:Y:S04]  /*5870*/  STS [R244], R9 ;  /* 0x00000009f4007388 */ /* 0x0003e80000000800 */
[----:B------:R-:W-:Y:S10]  /*5880*/  MUFU.EX2 R165, R165 ;  /* 0x000000a500a57308 */ /* 0x000ff40000000800 */
[----:B------:R-:W3:Y:S01]  /*5890*/  MUFU.EX2 R167, R167 ;  /* 0x000000a700a77308 */ /* 0x000ee20000000800 */
[----:B--2---:R-:W-:Y:S05]  /*58a0*/  F2FP.F16.F32.PACK_AB R5, R163, R169 ;  /* 0x000000a9a305723e */ /* 0x004fea00000000ff */
[----:B------:R2:W-:Y:S04]  /*58b0*/  STS [R4+0x400], R5 ;  /* 0x0004000504007388 */ /* 0x0005e80000000800 */
[----:B------:R-:W-:Y:S10]  /*58c0*/  MUFU.EX2 R205, R205 ;  /* 0x000000cd00cd7308 */ /* 0x000ff40000000800 */
[----:B------:R-:W4:Y:S01]  /*58d0*/  MUFU.EX2 R208, R208 ;  /* 0x000000d000d07308 */ /* 0x000f220000000800 */
[----:B---3--:R-:W-:Y:S05]  /*58e0*/  F2FP.F16.F32.PACK_AB R8, R167, R165 ;  /* 0x000000a5a708723e */ /* 0x008fea00000000ff */
[----:B------:R3:W-:Y:S04]  /*58f0*/  STS [R4], R8 ;  /* 0x0000000804007388 */ /* 0x0007e80000000800 */
[----:B------:R-:W-:Y:S10]  /*5900*/  MUFU.EX2 R211, R211 ;  /* 0x000000d300d37308 */ /* 0x000ff40000000800 */
[----:B------:R-:W1:Y:S01]  /*5910*/  MUFU.EX2 R214, R214 ;  /* 0x000000d600d67308 */ /* 0x000e620000000800 */
[----:B----4-:R-:W-:Y:S05]  /*5920*/  F2FP.F16.F32.PACK_AB R10, R208, R205 ;  /* 0x000000cdd00a723e */ /* 0x010fea00000000ff */
[----:B------:R-:W-:Y:S04]  /*5930*/  STS [R244+0x2000], R10 ;  /* 0x0020000af4007388 */ /* 0x000fe80000000800 */
[----:B------:R-:W-:Y:S10]  /*5940*/  MUFU.EX2 R210, R210 ;  /* 0x000000d200d27308 */ /* 0x000ff40000000800 */
[----:B------:R-:W2:Y:S01]  /*5950*/  MUFU.EX2 R213, R213 ;  /* 0x000000d500d57308 */ /* 0x000ea20000000800 */
[----:B-1----:R-:W-:Y:S05]  /*5960*/  F2FP.F16.F32.PACK_AB R9, R214, R211 ;  /* 0x000000d3d609723e */ /* 0x002fea00000000ff */
[----:B------:R-:W-:Y:S04]  /*5970*/  STS [R244+0x2400], R9 ;  /* 0x00240009f4007388 */ /* 0x000fe80000000800 */
[----:B------:R-:W-:Y:S10]  /*5980*/  MUFU.EX2 R204, R204 ;  /* 0x000000cc00cc7308 */ /* 0x000ff40000000800 */
[----:B------:R-:W3:Y:S01]  /*5990*/  MUFU.EX2 R207, R207 ;  /* 0x000000cf00cf7308 */ /* 0x000ee20000000800 */
[----:B--2---:R-:W-:Y:S05]  /*59a0*/  F2FP.F16.F32.PACK_AB R5, R213, R210 ;  /* 0x000000d2d505723e */ /* 0x004fea00000000ff */
[----:B------:R1:W-:Y:S04]  /*59b0*/  STS [R4+0x2400], R5 ;  /* 0x0024000504007388 */ /* 0x0003e80000000800 */
[----:B------:R-:W-:Y:S10]  /*59c0*/  MUFU.EX2 R179, R179 ;  /* 0x000000b300b37308 */ /* 0x000ff40000000800 */
[----:B------:R-:W-:Y:S01]  /*59d0*/  MUFU.EX2 R181, R181 ;  /* 0x000000b500b57308 */ /* 0x000fe20000000800 */
[----:B---3--:R-:W-:Y:S05]  /*59e0*/  F2FP.F16.F32.PACK_AB R8, R207, R204 ;  /* 0x000000cccf08723e */ /* 0x008fea00000000ff */
[----:B------:R2:W-:Y:S04]  /*59f0*/  STS [R4+0x2000], R8 ;  /* 0x0020000804007388 */ /* 0x0005e80000000800 */
[----:B------:R-:W-:Y:S10]  /*5a00*/  MUFU.EX2 R174, R174 ;  /* 0x000000ae00ae7308 */ /* 0x000ff40000000800 */
[----:B------:R-:W1:Y:S10]  /*5a10*/  MUFU.EX2 R176, R176 ;  /* 0x000000b000b07308 */ /* 0x000e740000000800 */
[----:B------:R3:W-:Y:S10]  /*5a20*/  MUFU.EX2 R246, R7 ;  /* 0x0000000700f67308 */ /* 0x0007f40000000800 */
[----:B------:R-:W2:Y:S01]  /*5a30*/  MUFU.EX2 R178, R178 ;  /* 0x000000b200b27308 */ /* 0x000ea20000000800 */
[----:B-1----:R-:W-:Y:S05]  /*5a40*/  F2FP.F16.F32.PACK_AB R5, R176, R174 ;  /* 0x000000aeb005723e */ /* 0x002fea00000000ff */
[----:B------:R-:W-:Y:S04]  /*5a50*/  STS [R240+0x400], R5 ;  /* 0x00040005f0007388 */ /* 0x000fe80000000800 */
[----:B------:R-:W-:Y:S01]  /*5a60*/  MUFU.EX2 R223, R223 ;  /* 0x000000df00df7308 */ /* 0x000fe20000000800 */
[----:B---3--:R-:W-:Y:S05]  /*5a70*/  F2FP.F16.F32.PACK_AB R7, R181, R179 ;  /* 0x000000b3b507723e */ /* 0x008fea00000000ff */
[----:B------:R1:W-:Y:S04]  /*5a80*/  STS [R240], R7 ;  /* 0x00000007f0007388 */ /* 0x0003e80000000800 */
[----:B------:R-:W3:Y:S01]  /*5a90*/  MUFU.EX2 R222, R222 ;  /* 0x000000de00de7308 */ /* 0x000ee20000000800 */
[----:B--2---:R-:W-:Y:S05]  /*5aa0*/  F2FP.F16.F32.PACK_AB R4, R203, R178 ;  /* 0x000000b2cb04723e */ /* 0x004fea00000000ff */
[----:B------:R2:W-:Y:S04]  /*5ab0*/  STS [R235], R4 ;  /* 0x00000004eb007388 */ /* 0x0005e80000000800 */
[----:B------:R-:W-:Y:S10]  /*5ac0*/  MUFU.EX2 R232, R232 ;  /* 0x000000e800e87308 */ /* 0x000ff40000000800 */
[----:B------:R-:W4:Y:S01]  /*5ad0*/  MUFU.EX2 R252, R252 ;  /* 0x000000fc00fc7308 */ /* 0x000f220000000800 */
[----:B---3--:R-:W-:Y:S05]  /*5ae0*/  F2FP.F16.F32.PACK_AB R8, R222, R223 ;  /* 0x000000dfde08723e */ /* 0x008fea00000000ff */
[----:B------:R-:W-:Y:S04]  /*5af0*/  STS [R235+0x400], R8 ;  /* 0x00040008eb007388 */ /* 0x000fe80000000800 */
        /* <DEDUP_REMOVED lines=8> */
[----:B------:R-:W2:Y:S01]  /*5b80*/  MUFU.EX2 R247, R247 ;  /* 0x000000f700f77308 */ /* 0x000ea20000000800 */
[----:B---3--:R-:W-:Y:S05]  /*5b90*/  F2FP.F16.F32.PACK_AB R5, R250, R251 ;  /* 0x000000fbfa05723e */ /* 0x008fea00000000ff */
        /* <DEDUP_REMOVED lines=34> */
[C---:B------:R-:W-:Y:S08]  /*5dc0*/  HMMA.16816.F32 R16, R136.reuse, R142, R16 ;  /* 0x0000008e8810723c */ /* 0x040ff00000001810 */
[-C--:B------:R-:W-:Y:S08]  /*5dd0*/  HMMA.16816.F32 R20, R136, R148.reuse, R20 ;  /* 0x000000948814723c */ /* 0x080ff00000001814 */
[C---:B------:R-:W-:Y:S08]  /*5de0*/  HMMA.16816.F32 R24, R144.reuse, R148, R24 ;  /* 0x000000949018723c */ /* 0x040ff00000001818 */
[-C--:B------:R-:W-:Y:S08]  /*5df0*/  HMMA.16816.F32 R28, R144, R150.reuse, R28 ;  /* 0x00000096901c723c */ /* 0x080ff0000000181c */
[C---:B------:R-:W-:Y:S01]  /*5e00*/  HMMA.16816.F32 R32, R136.reuse, R150, R32 ;  /* 0x000000968820723c */ /* 0x040fe20000001820 */
[----:B------:R-:W-:Y:S07]  /*5e10*/  LDSM.16.M88.4 R148, [R164+0x10000] ;  /* 0x01000000a494783b */ /* 0x000fee0000000200 */
[-C--:B---3--:R-:W-:Y:S08]  /*5e20*/  HMMA.16816.F32 R36, R136, R152.reuse, R36 ;  /* 0x000000988824723c */ /* 0x088ff00000001824 */
[C---:B------:R-:W-:Y:S04]  /*5e30*/  HMMA.16816.F32 R40, R144.reuse, R152, R40 ;  /* 0x000000989028723c */ /* 0x040fe80000001828 */
[----:B------:R-:W-:Y:S04]  /*5e40*/  IADD3 R152, PT, PT, R162, R160, RZ ;  /* 0x000000a0a2987210 */ /* 0x000fe80007ffe0ff */
[-C--:B------:R-:W-:Y:S01]  /*5e50*/  HMMA.16816.F32 R44, R144, R154.reuse, R44 ;  /* 0x0000009a902c723c */ /* 0x080fe2000000182c */
[----:B------:R-:W1:Y:S02]  /*5e60*/  LDSM.16.M88.4 R140, [R152+0x8000] ;  /* 0x00800000988c783b */ /* 0x000e640000000200 */
[----:B------:R-:W-:Y:S05]  /*5e70*/  IADD3 R153, PT, PT, R3, R152, RZ ;  /* 0x0000009803997210 */ /* 0x000fea0007ffe0ff */
[C---:B------:R-:W-:Y:S08]  /*5e80*/  HMMA.16816.F32 R48, R136.reuse, R154, R48 ;  /* 0x0000009a8830723c */ /* 0x040ff00000001830 */
[-C--:B----4-:R-:W-:Y:S08]  /*5e90*/  HMMA.16816.F32 R52, R136, R132.reuse, R52 ;  /* 0x000000848834723c */ /* 0x090ff00000001834 */
[C---:B------:R-:W-:Y:S08]  /*5ea0*/  HMMA.16816.F32 R56, R144.reuse, R132, R56 ;  /* 0x000000849038723c */ /* 0x040ff00000001838 */
[-C--:B------:R-:W-:Y:S01]  /*5eb0*/  HMMA.16816.F32 R60, R144, R134.reuse, R60 ;  /* 0x00000086903c723c */ /* 0x080fe2000000183c */
[----:B------:R-:W2:Y:S07]  /*5ec0*/  LDSM.16.M88.4 R144, [R152+0xa000] ;  /* 0x00a000009890783b */ /* 0x000eae0000000200 */
[----:B------:R-:W-:Y:S01]  /*5ed0*/  HMMA.16816.F32 R64, R136, R134, R64 ;  /* 0x000000868840723c */ /* 0x000fe20000001840 */
[----:B------:R-:W3:Y:S07]  /*5ee0*/  LDSM.16.M88.4 R132, [R164+0x10800] ;  /* 0x01080000a484783b */ /* 0x000eee0000000200 */
[-C--:B-1----:R-:W-:Y:S01]  /*5ef0*/  HMMA.16816.F32 R4, R140, R148.reuse, R4 ;  /* 0x000000948c04723c */ /* 0x082fe20000001804 */
[----:B------:R-:W1:Y:S07]  /*5f00*/  LDSM.16.M88.4 R136, [R164+0x11000] ;  /* 0x01100000a488783b */ /* 0x000e6e0000000200 */
[C---:B--2---:R-:W-:Y:S08]  /*5f10*/  HMMA.16816.F32 R8, R144.reuse, R148, R8 ;  /* 0x000000949008723c */ /* 0x044ff00000001808 */
        /* <DEDUP_REMOVED lines=8> */
[-C--:B-1----:R-:W-:Y:S08]  /*5fa0*/  HMMA.16816.F32 R36, R140, R136.reuse, R36 ;  /* 0x000000888c24723c */ /* 0x082ff00000001824 */
[C---:B------:R-:W-:Y:S08]  /*5fb0*/  HMMA.16816.F32 R40, R144.reuse, R136, R40 ;  /* 0x000000889028723c */ /* 0x040ff00000001828 */
[-C--:B------:R-:W-:Y:S08]  /*5fc0*/  HMMA.16816.F32 R44, R144, R138.reuse, R44 ;  /* 0x0000008a902c723c */ /* 0x080ff0000000182c */
[C---:B------:R-:W-:Y:S01]  /*5fd0*/  HMMA.16816.F32 R48, R140.reuse, R138, R48 ;  /* 0x0000008a8c30723c */ /* 0x040fe20000001830 */
[----:B------:R-:W1:Y:S07]  /*5fe0*/  LDSM.16.M88.4 R136, [R184+0x10000] ;  /* 0x01000000b888783b */ /* 0x000e6e0000000200 */
[-C--:B--2---:R-:W-:Y:S08]  /*5ff0*/  HMMA.16816.F32 R52, R140, R148.reuse, R52 ;  /* 0x000000948c34723c */ /* 0x084ff00000001834 */
[C---:B------:R-:W-:Y:S04]  /*6000*/  HMMA.16816.F32 R56, R144.reuse, R148, R56 ;  /* 0x000000949038723c */ /* 0x040fe80000001838 */
[--C-:B------:R-:W-:Y:S02]  /*6010*/  SHF.R.U32.HI R148, RZ, 0x4, R158.reuse ;  /* 0x00000004ff947819 */ /* 0x100fe4000001169e */
[----:B------:R-:W-:Y:S02]  /*6020*/  SHF.R.U32.HI R149, RZ, 0x1, R158 ;  /* 0x00000001ff957819 */ /* 0x000fe4000001169e */
[-C--:B------:R-:W-:Y:S01]  /*6030*/  HMMA.16816.F32 R60, R144, R150.reuse, R60 ;  /* 0x00000096903c723c */ /* 0x080fe2000000183c */
[----:B------:R-:W2:Y:S02]  /*6040*/  LDSM.16.M88.4 R144, [R153+0xa000] ;  /* 0x00a000009990783b */ /* 0x000ea40000000200 */
[----:B------:R-:W-:Y:S02]  /*6050*/  LOP3.LUT R148, R148, 0x8, RZ, 0xc0, !PT ;  /* 0x0000000894947812 */ /* 0x000fe400078ec0ff */
[----:B------:R-:W-:Y:S03]  /*6060*/  LOP3.LUT R149, R149, 0x30, RZ, 0xc0, !PT ;  /* 0x0000003095957812 */ /* 0x000fe600078ec0ff */
[----:B------:R-:W-:Y:S01]  /*6070*/  HMMA.16816.F32 R64, R140, R150, R64 ;  /* 0x000000968c40723c */ /* 0x000fe20000001840 */
[----:B------:R-:W3:Y:S03]  /*6080*/  LDSM.16.M88.4 R140, [R184+0x10800] ;  /* 0x01080000b88c783b */ /* 0x000ee60000000200 */
[----:B------:R-:W-:Y:S04]  /*6090*/  SHF.L.U32 R150, R158, 0x6, RZ ;  /* 0x000000069e967819 */ /* 0x000fe800000006ff */
[----:B------:R-:W-:Y:S01]  /*60a0*/  LOP3.LUT R151, R150, 0x1c0, RZ, 0xc0, !PT ;  /* 0x000001c096977812 */ /* 0x000fe200078ec0ff */
[-C--:B-1----:R-:W-:Y:S11]  /*60b0*/  HMMA.16816.F32 R4, R132, R136.reuse, R4 ;  /* 0x000000888404723c */ /* 0x082ff60000001804 */
[----:B------:R-:W-:Y:S08]  /*60c0*/  @!UPT UIADD3 URZ, UPT, UPT, URZ, URZ, URZ ;  /* 0x000000fffffff290 */ /* 0x000ff0000fffe0ff */
[C---:B-----5:R-:W-:Y:S01]  /*60d0*/  FADD.FTZ R5, -R201.reuse, R5 ;  /* 0x00000005c9057221 */ /* 0x060fe20000010100 */
[C---:B------:R-:W-:Y:S01]  /*60e0*/  FADD.FTZ R6, -R200.reuse, R6 ;  /* 0x00000006c8067221 */ /* 0x040fe20000010100 */
[----:B------:R-:W-:Y:S01]  /*60f0*/  FADD.FTZ R7, -R200, R7 ;  /* 0x00000007c8077221 */ /* 0x000fe20000010100 */
[----:B------:R-:W-:Y:S01]  /*6100*/  FADD.FTZ R4, -R201, R4 ;  /* 0x00000004c9047221 */ /* 0x000fe20000010100 */
[----:B------:R-:W-:Y:S01]  /*6110*/  FMUL.FTZ R5, R224, R5 ;  /* 0x00000005e0057220 */ /* 0x000fe20000410000 */
[C---:B--2---:R-:W-:Y:S04]  /*6120*/  HMMA.16816.F32 R8, R144.reuse, R136, R8 ;  /* 0x000000889008723c */ /* 0x044fe80000001808 */
[----:B------:R-:W-:Y:S01]  /*6130*/  FMUL.FTZ R6, R227, R6 ;  /* 0x00000006e3067220 */ /* 0x000fe20000410000 */
[----:B------:R-:W-:Y:S01]  /*6140*/  FMUL.FTZ R7, R229, R7 ;  /* 0x00000007e5077220 */ /* 0x000fe20000410000 */
[----:B------:R-:W-:Y:S01]  /*6150*/  FMUL.FTZ R4, R219, R4 ;  /* 0x00000004db047220 */ /* 0x000fe20000410000 */
[----:B------:R-:W-:Y:S01]  /*6160*/  LOP3.LUT R136, R151, 0x38, R159, 0xf8, !PT ;  /* 0x0000003897887812 */ /* 0x000fe200078ef89f */
[-C--:B------:R-:W-:Y:S03]  /*6170*/  HMMA.16816.F32 R12, R144, R138.reuse, R12 ;  /* 0x0000008a900c723c */ /* 0x080fe6000000180c */
[--C-:B------:R-:W-:Y:S02]  /*6180*/  LOP3.LUT R151, R148, 0x10, R158.reuse, 0xf8, !PT ;  /* 0x0000001094977812 */ /* 0x100fe400078ef89e */
[----:B------:R-:W-:Y:S02]  /*6190*/  LOP3.LUT R137, R149, 0x8, R158, 0xf8, !PT ;  /* 0x0000000895897812 */ /* 0x000fe400078ef89e */
[----:B------:R-:W-:Y:S01]  /*61a0*/  LOP3.LUT R136, R151, R136, RZ, 0x3c, !PT ;  /* 0x0000008897887212 */ /* 0x000fe200078e3cff */
[C---:B------:R-:W-:Y:S04]  /*61b0*/  HMMA.16816.F32 R16, R132.reuse, R138, R16 ;  /* 0x0000008a8410723c */ /* 0x040fe80000001810 */
[----:B------:R-:W-:Y:S01]  /*61c0*/  F2FP.F16.F32.PACK_AB R138, R5, R4 ;  /* 0x00000004058a723e */ /* 0x000fe200000000ff */
[----:B------:R-:W-:Y:S01]  /*61d0*/  FADD.FTZ R8, -R199, R8 ;  /* 0x00000008c7087221 */ /* 0x000fe20000010100 */
[C---:B------:R-:W-:Y:S01]  /*61e0*/  FADD.FTZ R10, -R198.reuse, R10 ;  /* 0x0000000ac60a7221 */ /* 0x040fe20000010100 */
[C---:B------:R-:W-:Y:S01]  /*61f0*/  FADD.FTZ R11, -R198.reuse, R11 ;  /* 0x0000000bc60b7221 */ /* 0x040fe20000010100 */
[--C-:B------:R-:W-:Y:S01]  /*6200*/  LOP3.LUT R137, R137, 0x1c0, R150.reuse, 0xf8, !PT ;  /* 0x000001c089897812 */ /* 0x100fe200078ef896 */
[----:B------:R-:W-:Y:S01]  /*6210*/  FMUL.FTZ R231, R231, R8 ;  /* 0x00000008e7e77220 */ /* 0x000fe20000410000 */
[----:B------:R-:W-:Y:S01]  /*6220*/  FMUL.FTZ R10, R237, R10 ;  /* 0x0000000aed0a7220 */ /* 0x000fe20000410000 */
[----:B------:R-:W-:Y:S01]  /*6230*/  FADD.FTZ R4, -R198, R15 ;  /* 0x0000000fc6047221 */ /* 0x000fe20000010100 */
[----:B------:R-:W-:Y:S01]  /*6240*/  LOP3.LUT R150, R136, 0x200, R150, 0xf8, !PT ;  /* 0x0000020088967812 */ /* 0x000fe200078ef896 */
[----:B------:R-:W-:Y:S01]  /*6250*/  FMUL.FTZ R11, R239, R11 ;  /* 0x0000000bef0b7220 */ /* 0x000fe20000410000 */
[----:B------:R-:W-:Y:S01]  /*6260*/  F2FP.F16.F32.PACK_AB R136, R7, R6 ;  /* 0x000000060788723e */ /* 0x000fe200000000ff */
[----:B------:R-:W-:Y:S01]  /*6270*/  FMUL.FTZ R238, R238, R4 ;  /* 0x00000004eeee7220 */ /* 0x000fe20000410000 */
[-C--:B---3--:R-:W-:Y:S01]  /*6280*/  HMMA.16816.F32 R20, R132, R140.reuse, R20 ;  /* 0x0000008c8414723c */ /* 0x088fe20000001814 */
[----:B------:R-:W1:Y:S02]  /*6290*/  LDSM.16.M88.4 R4, [R184+0x11000] ;  /* 0x01100000b804783b */ /* 0x000e640000000200 */
[----:B------:R-:W-:Y:S01]  /*62a0*/  FADD.FTZ R8, -R201, R17 ;  /* 0x00000011c9087221 */ /* 0x000fe20000010100 */
[C---:B------:R-:W-:Y:S01]  /*62b0*/  FADD.FTZ R12, -R199.reuse, R12 ;  /* 0x0000000cc70c7221 */ /* 0x040fe20000010100 */
[C---:B------:R-:W-:Y:S01]  /*62c0*/  FADD.FTZ R9, -R199.reuse, R9 ;  /* 0x00000009c7097221 */ /* 0x040fe20000010100 */
[----:B------:R-:W-:Y:S01]  /*62d0*/  FADD.FTZ R13, -R199, R13 ;  /* 0x0000000dc70d7221 */ /* 0x000fe20000010100 */
[----:B------:R-:W-:Y:S01]  /*62e0*/  FMUL.FTZ R173, R173, R8 ;  /* 0x00000008adad7220 */ /* 0x000fe20000410000 */
[C---:B------:R-:W-:Y:S04]  /*62f0*/  HMMA.16816.F32 R24, R144.reuse, R140, R24 ;  /* 0x0000008c9018723c */ /* 0x040fe80000001818 */
[----:B------:R-:W-:Y:S01]  /*6300*/  FMUL.FTZ R9, R234, R9 ;  /* 0x00000009ea097220 */ /* 0x000fe20000410000 */
[----:B------:R-:W-:Y:S01]  /*6310*/  FMUL.FTZ R15, R230, R12 ;  /* 0x0000000ce60f7220 */ /* 0x000fe20000410000 */
[----:B------:R-:W-:Y:S01]  /*6320*/  F2FP.F16.F32.PACK_AB R12, R11, R10 ;  /* 0x0000000a0b0c723e */ /* 0x000fe200000000ff */
[----:B------:R-:W-:Y:S01]  /*6330*/  FMUL.FTZ R233, R233, R13 ;  /* 0x0000000de9e97220 */ /* 0x000fe20000410000 */
[C---:B------:R-:W-:Y:S01]  /*6340*/  FADD.FTZ R19, -R200.reuse, R19 ;  /* 0x00000013c8137221 */ /* 0x040fe20000010100 */
[-C--:B------:R-:W-:Y:S03]  /*6350*/  HMMA.16816.F32 R28, R144, R142.reuse, R28 ;  /* 0x0000008e901c723c */ /* 0x080fe6000000181c */
[----:B------:R-:W-:Y:S01]  /*6360*/  F2FP.F16.F32.PACK_AB R13, R9, R231 ;  /* 0x000000e7090d723e */ /* 0x000fe200000000ff */
[----:B------:R-:W-:Y:S01]  /*6370*/  FADD.FTZ R9, -R201, R16 ;  /* 0x00000010c9097221 */ /* 0x000fe20000010100 */
[C---:B------:R-:W-:Y:S01]  /*6380*/  FADD.FTZ R22, -R200.reuse, R22 ;  /* 0x00000016c8167221 */ /* 0x040fe20000010100 */
[----:B------:R-:W-:Y:S01]  /*6390*/  F2FP.F16.F32.PACK_AB R15, R233, R15 ;  /* 0x0000000fe90f723e */ /* 0x000fe200000000ff */
[----:B------:R-:W-:Y:S01]  /*63a0*/  FADD.FTZ R23, -R200, R23 ;  /* 0x00000017c8177221 */ /* 0x000fe20000010100 */
        /* <DEDUP_REMOVED lines=13> */
[-C--:B-1----:R-:W-:Y:S03]  /*6480*/  HMMA.16816.F32 R36, R132, R4.reuse, R36 ;  /* 0x000000048424723c */ /* 0x082fe60000001824 */
[C---:B------:R-:W-:Y:S01]  /*6490*/  FADD.FTZ R28, -R199.reuse, R28 ;  /* 0x0000001cc71c7221 */ /* 0x040fe20000010100 */
[----:B------:R-:W-:Y:S01]  /*64a0*/  FADD.FTZ R29, -R199, R29 ;  /* 0x0000001dc71d7221 */ /* 0x000fe20000010100 */
[C---:B------:R-:W-:Y:S01]  /*64b0*/  FADD.FTZ R30, -R198.reuse, R30 ;  /* 0x0000001ec61e7221 */ /* 0x040fe20000010100 */
[----:B------:R-:W-:Y:S01]  /*64c0*/  FADD.FTZ R31, -R198, R31 ;  /* 0x0000001fc61f7221 */ /* 0x000fe20000010100 */
[C---:B------:R-:W-:Y:S01]  /*64d0*/  FADD.FTZ R23, -R201.reuse, R32 ;  /* 0x00000020c9177221 */ /* 0x040fe20000010100 */
[C---:B------:R-:W-:Y:S04]  /*64e0*/  HMMA.16816.F32 R40, R144.reuse, R4, R40 ;  /* 0x000000049028723c */ /* 0x040fe80000001828 */
[----:B------:R-:W-:Y:S01]  /*64f0*/  FADD.FTZ R33, -R201, R33 ;  /* 0x00000021c9217221 */ /* 0x000fe20000010100 */
[C---:B------:R-:W-:Y:S01]  /*6500*/  FADD.FTZ R22, -R200.reuse, R34 ;  /* 0x00000022c8167221 */ /* 0x040fe20000010100 */
[C---:B------:R-:W-:Y:S01]  /*6510*/  FADD.FTZ R35, -R200.reuse, R35 ;  /* 0x00000023c8237221 */ /* 0x040fe20000010100 */
        /* <DEDUP_REMOVED lines=43> */
[----:B------:R-:W-:Y:S01]  /*67d0*/  F2FP.F16.F32.PACK_AB R16, R177, R16 ;  /* 0x00000010b110723e */ /* 0x000fe200000000ff */
[----:B------:R-:W-:Y:S01]  /*67e0*/  FMUL.FTZ R25, R221, R25 ;  /* 0x00000019dd197220 */ /* 0x000fe20000410000 */
[C---:B------:R-:W-:Y:S01]  /*67f0*/  FADD.FTZ R64, -R201.reuse, R64 ;  /* 0x00000040c9407221 */ /* 0x040fe20000010100 */
        /* <DEDUP_REMOVED lines=95> */
.L_x_794:
[----:B------:R2:W-:Y:S01]  /*6df0*/  STS [R245+0x14000], R138 ;  /* 0x0140008af5007388 */ /* 0x0005e20000000800 */
[----:B-1----:R-:W-:Y:S01]  /*6e00*/  IMAD.MOV.U32 R6, RZ, RZ, 0x10 ;  /* 0x00000010ff067424 */ /* 0x002fe200078e00ff */
[----:B------:R-:W-:Y:S01]  /*6e10*/  LOP3.LUT P0, RZ, R158, 0x4, RZ, 0xc0, !PT ;  /* 0x000000049eff7812 */ /* 0x000fe2000780c0ff */
[----:B------:R-:W1:Y:S01]  /*6e20*/  LDC R142, c[0x0][0x44c] ;  /* 0x00011300ff8e7b82 */ /* 0x000e620000000800 */
[----:B------:R3:W-:Y:S01]  /*6e30*/  STS [R245+0x14400], R136 ;  /* 0x01440088f5007388 */ /* 0x0007e20000000800 */
[--C-:B------:R-:W-:Y:S02]  /*6e40*/  LOP3.LUT R137, R137, 0x38, R159.reuse, 0x78, !PT ;  /* 0x0000003889897812 */ /* 0x100fe400078e789f */
[----:B------:R-:W-:Y:S01]  /*6e50*/  SEL R6, R6, 0xfffffff0, !P0 ;  /* 0xfffffff006067807 */ /* 0x000fe20004000000 */
[----:B------:R-:W-:Y:S01]  /*6e60*/  STS [R243+0x14000], R17 ;  /* 0x01400011f3007388 */ /* 0x000fe20000000800 */
[----:B------:R-:W-:Y:S02]  /*6e70*/  LEA R139, R150, UR4, 0x1 ;  /* 0x00000004968b7c11 */ /* 0x000fe4000f8e08ff */
[----:B------:R-:W-:Y:S01]  /*6e80*/  LOP3.LUT R141, R159, 0x1f8, RZ, 0xc0, !PT ;  /* 0x000001f89f8d7812 */ /* 0x000fe200078ec0ff */
[----:B------:R-:W-:Y:S01]  /*6e90*/  STS [R243+0x14400], R16 ;  /* 0x01440010f3007388 */ /* 0x000fe20000000800 */
[----:B------:R-:W-:Y:S02]  /*6ea0*/  IMAD.IADD R6, R6, 0x1, R244 ;  /* 0x0000000106067824 */ /* 0x000fe400078e02f4 */
[----:B------:R-:W-:Y:S01]  /*6eb0*/  LOP3.LUT R141, R141, 0x38, R158, 0x78, !PT ;  /* 0x000000388d8d7812 */ /* 0x000fe200078e789e */
[----:B------:R-:W-:Y:S03]  /*6ec0*/  STS [R245+0x16000], R13 ;  /* 0x0160000df5007388 */ /* 0x000fe60000000800 */
[----:B------:R-:W-:Y:S01]  /*6ed0*/  LOP3.LUT R141, R141, 0x1e00, R159, 0xf8, !PT ;  /* 0x00001e008d8d7812 */ /* 0x000fe200078ef89f */
[----:B------:R-:W-:Y:S03]  /*6ee0*/  STS [R245+0x16400], R12 ;  /* 0x0164000cf5007388 */ /* 0x000fe60000000800 */
[----:B------:R-:W-:Y:S01]  /*6ef0*/  LEA R141, R141, UR4, 0x1 ;  /* 0x000000048d8d7c11 */ /* 0x000fe2000f8e08ff */
[----:B------:R-:W-:Y:S01]  /*6f00*/  STS [R243+0x16000], R15 ;  /* 0x0160000ff3007388 */ /* 0x000fe20000000800 */
[----:B--2---:R-:W-:Y:S02]  /*6f10*/  IMAD.IADD R138, R139, 0x1, R160 ;  /* 0x000000018b8a7824 */ /* 0x004fe400078e02a0 */
[----:B-1----:R-:W-:Y:S01]  /*6f20*/  IMAD R142, R142, UR5, RZ ;  /* 0x000000058e8e7c24 */ /* 0x002fe2000f8e02ff */
[----:B------:R-:W-:Y:S01]  /*6f30*/  STS [R243+0x16400], R14 ;  /* 0x0164000ef3007388 */ /* 0x000fe20000000800 */
[----:B---3--:R-:W-:Y:S03]  /*6f40*/  IMAD.SHL.U32 R136, R158, 0x20, RZ ;  /* 0x000000209e887824 */ /* 0x008fe600078e00ff */
[----:B------:R-:W-:Y:S02]  /*6f50*/  STS [R242+0x14000], R19 ;  /* 0x01400013f2007388 */ /* 0x000fe40000000800 */
[----:B------:R-:W-:Y:S02]  /*6f60*/  LOP3.LUT R137, R137, 0x200, R136, 0xf8, !PT ;  /* 0x0000020089897812 */ /* 0x000fe400078ef888 */
[----:B------:R-:W-:Y:S02]  /*6f70*/  STS [R242+0x14400], R18 ;  /* 0x01440012f2007388 */ /* 0x000fe40000000800 */
[----:B------:R-:W-:Y:S02]  /*6f80*/  LEA R137, R137, UR4, 0x1 ;  /* 0x0000000489897c11 */ /* 0x000fe4000f8e08ff */
[----:B------:R-:W-:Y:S04]  /*6f90*/  STS [R241+0x14000], R23 ;  /* 0x01400017f1007388 */ /* 0x000fe80000000800 */
        /* <DEDUP_REMOVED lines=145> */
.L_x_795:
[----:B------:R-:W-:Y:S01]  /*78b0*/  LDSM.16.M88.4 R32, [R162+0x14000] ;  /* 0x01400000a220783b */ /* 0x000fe20000000200 */
[----:B------:R-:W-:Y:S01]  /*78c0*/  IADD3 R140, PT, PT, R3, R162, R160 ;  /* 0x000000a2038c7210 */ /* 0x000fe20007ffe0a0 */
[----:B------:R-:W-:Y:S01]  /*78d0*/  @UP0 UIADD3 UR46, UP1, UPT, UR58, -0x200, URZ ;  /* 0xfffffe003a2e0890 */ /* 0x000fe2000ff3e0ff */
[----:B------:R-:W-:Y:S01]  /*78e0*/  PLOP3.LUT P2, PT, PT, PT, UP0, 0x80, 0x8 ;  /* 0x000000000008781c */ /* 0x000fe20003f4f008 */
[----:B------:R-:W-:Y:S01]  /*78f0*/  ULOP3.LUT UR38, UR49, 0x1, URZ, 0xc0, !UPT ;  /* 0x0000000131267892 */ /* 0x000fe2000f8ec0ff */
[----:B------:R-:W1:Y:S01]  /*7900*/  LDSM.16.MT88.4 R16, [R139+0xc000] ;  /* 0x00c000008b10783b */ /* 0x000e620000004200 */
[----:B------:R-:W-:Y:S02]  /*7910*/  @UP0 UIADD3.X UR44, UPT, UPT, UR59, -0x1, URZ, UP1, !UPT ;  /* 0xffffffff3b2c0890 */ /* 0x000fe40008ffe4ff */
[----:B------:R-:W-:Y:S02]  /*7920*/  @UP0 UIADD3 UR12, UP1, UPT, UR12, -0x200, URZ ;  /* 0xfffffe000c0c0890 */ /* 0x000fe4000ff3e0ff */
[----:B------:R-:W2:Y:S02]  /*7930*/  LDSM.16.M88.4 R28, [R162+0x16000] ;  /* 0x01600000a21c783b */ /* 0x000ea40000000200 */
[----:B------:R-:W-:Y:S02]  /*7940*/  @UP0 UIADD3.X UR13, UPT, UPT, UR13, -0x1, URZ, UP1, !UPT ;  /* 0xffffffff0d0d0890 */ /* 0x000fe40008ffe4ff */
[----:B------:R-:W-:Y:S01]  /*7950*/  UISETP.NE.U32.AND UP1, UPT, UR38, 0x1, UPT ;  /* 0x000000012600788c */ /* 0x000fe2000bf25070 */
[----:B------:R-:W3:Y:S05]  /*7960*/  LDSM.16.MT88.4 R36, [R138+0xc000] ;  /* 0x00c000008a24783b */ /* 0x000eea0000004200 */
[----:B------:R-:W-:Y:S01]  /*7970*/  LDSM.16.M88.4 R40, [R161+0x14000] ;  /* 0x01400000a128783b */ /* 0x000fe20000000200 */
[----:B------:R-:W-:Y:S04]  /*7980*/  PLOP3.LUT P1, PT, PT, PT, UP1, 0x80, 0x8 ;  /* 0x000000000008781c */ /* 0x000fe80003f2f018 */
        /* <DEDUP_REMOVED lines=28> */
[-C--:B-1----:R-:W-:Y:S08]  /*7b50*/  HMMA.16816.F32 R4, R56, R60.reuse, R4 ;  /* 0x0000003c3804723c */ /* 0x082ff00000001804 */
[C---:B------:R-:W-:Y:S08]  /*7b60*/  HMMA.16816.F32 R8, R64.reuse, R60, R8 ;  /* 0x0000003c4008723c */ /* 0x040ff00000001808 */
[-C--:B------:R-:W-:Y:S08]  /*7b70*/  HMMA.16816.F32 R12, R64, R62.reuse, R12 ;  /* 0x0000003e400c723c */ /* 0x080ff0000000180c */
[C---:B------:R-:W-:Y:S01]  /*7b80*/  HMMA.16816.F32 R16, R56.reuse, R62, R16 ;  /* 0x0000003e3810723c */ /* 0x040fe20000001810 */
[----:B------:R-:W1:Y:S07]  /*7b90*/  LDSM.16.MT88.4 R60, [R139+0xe000] ;  /* 0x00e000008b3c783b */ /* 0x000e6e0000004200 */
[-C--:B--2---:R-:W-:Y:S08]  /*7ba0*/  HMMA.16816.F32 R20, R56, R132.reuse, R20 ;  /* 0x000000843814723c */ /* 0x084ff00000001814 */
[C---:B------:R-:W-:Y:S08]  /*7bb0*/  HMMA.16816.F32 R24, R64.reuse, R132, R24 ;  /* 0x000000844018723c */ /* 0x040ff00000001818 */
[-C--:B------:R-:W-:Y:S01]  /*7bc0*/  HMMA.16816.F32 R28, R64, R134.reuse, R28 ;  /* 0x00000086401c723c */ /* 0x080fe2000000181c */
[----:B------:R-:W2:Y:S07]  /*7bd0*/  LDSM.16.M88.4 R64, [R162+0x1a000] ;  /* 0x01a00000a240783b */ /* 0x000eae0000000200 */
        /* <DEDUP_REMOVED lines=14> */
[-C--:B-1----:R-:W-:Y:S05]  /*7cc0*/  HMMA.16816.F32 R4, R52, R60.reuse, R4 ;  /* 0x0000003c3404723c */ /* 0x082fea0000001804 */
[C---:B------:R-:W-:Y:S03]  /*7cd0*/  LEA R132, P0, R36.reuse, R196, 0x2 ;  /* 0x000000c424847211 */ /* 0x040fe600078010ff */
[C---:B--2---:R-:W-:Y:S04]  /*7ce0*/  HMMA.16816.F32 R8, R64.reuse, R60, R8 ;  /* 0x0000003c4008723c */ /* 0x044fe80000001808 */
        /* <DEDUP_REMOVED lines=63> */
[C---:B------:R-:W-:Y:S02]  /*80e0*/  LEA R176, P0, R142.reuse, R174, 0x5 ;  /* 0x000000ae8eb07211 */ /* 0x040fe400078028ff */
[----:B------:R-:W-:Y:S02]  /*80f0*/  @P2 SHF.R.U32.HI R46, RZ, 0x2, R158 ;  /* 0x00000002ff2e2819 */ /* 0x000fe4000001169e */
[-C--:B--2---:R-:W-:Y:S05]  /*8100*/  HMMA.16816.F32 R4, R48, R52.reuse, R4 ;  /* 0x000000343004723c */ /* 0x084fea0000001804 */
[----:B------:R-:W-:Y:S02]  /*8110*/  @P2 LOP3.LUT R194, R149, 0x7, R46, 0xf8, !PT ;  /* 0x0000000795c22812 */ /* 0x000fe400078ef82e */
[----:B------:R-:W-:Y:S01]  /*8120*/  LEA.HI.X.SX32 R177, R142, R175, 0x5, P0 ;  /* 0x000000af8eb17211 */ /* 0x000fe200000f2eff */
        /* <DEDUP_REMOVED lines=301> */
[----:B------:R-:W-:Y:S01]  /*9400*/  MOV R7, UR9 ;  /* 0x0000000900077c02 */ /* 0x000fe20008000f00 */
[----:B------:R-:W-:Y:S05]  /*9410*/  BRA `(.L_x_798) ;  /* 0x0000000000187947 */ /* 0x000fea0003800000 */
.L_x_797:
[----:B------:R-:W2:Y:S01]  /*9420*/  LDCU.64 UR12, c[0x0][0x5c0] ;  /* 0x0000b800ff0c77ac */ /* 0x000ea20008000a00 */
[----:B------:R-:W-:-:S04]  /*9430*/  UIADD3 UR5, UPT, UPT, UR40, UR41, URZ ;  /* 0x0000002928057290 */ /* 0x000fc8000fffe0ff */
[----:B--2---:R-:W-:Y:S02]  /*9440*/  UIMAD.WIDE.U32 UR42, UR5, UR12, URZ ;  /* 0x0000000c052a72a5 */ /* 0x004fe4000f8e00ff */
[----:B------:R-:W-:-:S04]  /*9450*/  UIMAD UR5, UR5, UR13, URZ ;  /* 0x0000000d050572a4 */ /* 0x000fc8000f8e02ff */
[----:B------:R-:W-:-:S06]  /*9460*/  UIADD3 UR5, UPT, UPT, UR43, UR5, URZ ;  /* 0x000000052b057290 */ /* 0x000fcc000fffe0ff */
[----:B------:R-:W-:Y:S02]  /*9470*/  MOV R7, UR5 ;  /* 0x0000000500077c02 */ /* 0x000fe40008000f00 */
.L_x_798:
        /* <DEDUP_REMOVED lines=11> */
[----:B------:R-:W-:Y:S06]  /*9530*/  BRA `(.L_x_800) ;  /* 0x0000000000187947 */ /* 0x000fec0003800000 */
.L_x_799:
[----:B------:R-:W2:Y:S01]  /*9540*/  LDCU.64 UR10, c[0x0][0x5c8] ;  /* 0x0000b900ff0a77ac */ /* 0x000ea20008000a00 */
[----:B------:R-:W-:-:S04]  /*9550*/  UIADD3 UR5, UPT, UPT, UR40, UR41, URZ ;  /* 0x0000002928057290 */ /* 0x000fc8000fffe0ff */
[----:B--2---:R-:W-:Y:S02]  /*9560*/  UIMAD.WIDE.U32 UR16, UR5, UR10, URZ ;  /* 0x0000000a051072a5 */ /* 0x004fe4000f8e00ff */
[----:B------:R-:W-:-:S04]  /*9570*/  UIMAD UR5, UR5, UR11, URZ ;  /* 0x0000000b050572a4 */ /* 0x000fc8000f8e02ff */
[----:B------:R-:W-:-:S06]  /*9580*/  UIADD3 UR5, UPT, UPT, UR17, UR5, URZ ;  /* 0x0000000511057290 */ /* 0x000fcc000fffe0ff */
[----:B------:R-:W-:-:S07]  /*9590*/  MOV R6, UR5 ;  /* 0x0000000500067c02 */ /* 0x000fce0008000f00 */
.L_x_800:
[----:B------:R-:W-:Y:S01]  /*95a0*/  BAR.SYNC.DEFER_BLOCKING 0x0 ;  /* 0x0000000000007b1d */ /* 0x000fe20000010000 */
[----:B------:R-:W-:Y:S01]  /*95b0*/  USHF.L.U32 UR5, UR34, 0x7, URZ ;  /* 0x0000000722057899 */ /* 0x000fe200080006ff */
[----:B------:R-:W-:Y:S01]  /*95c0*/  SHF.R.U32.HI R25, RZ, 0x3, R158 ;  /* 0x00000003ff197819 */ /* 0x000fe2000001169e */
[----:B------:R-:W-:Y:S02]  /*95d0*/  USHF.L.U32 UR9, UR34, 0x7, URZ ;  /* 0x0000000722097899 */ /* 0x000fe400080006ff */
[----:B------:R-:W-:-:S03]  /*95e0*/  UIMAD.WIDE.U32 UR40, UR5, UR12, URZ ;  /* 0x0000000c052872a5 */ /* 0x000fc6000f8e00ff */
[----:B-1----:R-:W1:Y:S01]  /*95f0*/  LDC.64 R2, c[0x0][0x5d8] ;  /* 0x00017600ff027b82 */ /* 0x002e620000000a00 */
        /* <DEDUP_REMOVED lines=9> */
[C---:B------:R-:W-:Y:S01]  /*9690*/  ISETP.GE.AND P2, PT, R25.reuse, UR39, PT ;  /* 0x0000002719007c0c */ /* 0x040fe2000bf46270 */
[----:B------:R-:W-:Y:S01]  /*96a0*/  IMAD.U32 R17, RZ, RZ, UR41 ;  /* 0x00000029ff117e24 */ /* 0x000fe2000f8e00ff */
[----:B------:R-:W-:Y:S01]  /*96b0*/  LOP3.LUT R16, R16, 0x38, R159, 0xf8, !PT ;  /* 0x0000003810107812 */ /* 0x000fe200078ef89f */
[C---:B------:R-:W-:Y:S01]  /*96c0*/  VIADD R14, R25.reuse, 0x40 ;  /* 0x00000040190e7836 */ /* 0x040fe20000000000 */
[----:B------:R-:W-:Y:S01]  /*96d0*/  BSSY.RECONVERGENT B0, `(.L_x_801) ;  /* 0x0000016000007945 */ /* 0x000fe20003800200 */
[----:B------:R-:W-:Y:S01]  /*96e0*/  IMAD.U32 R12, RZ, RZ, UR8 ;  /* 0x00000008ff0c7e24 */ /* 0x000fe2000f8e00ff */
[----:B------:R-:W-:Y:S01]  /*96f0*/  IADD3 R16, P0, PT, R16, UR42, RZ ;  /* 0x0000002a10107c10 */ /* 0x000fe2000ff1e0ff */
        /* <DEDUP_REMOVED lines=13> */
[----:B------:R-:W-:-:S05]  /*97d0*/  MOV R2, R16 ;  /* 0x0000001000027202 */ /* 0x000fca0000000f00 */
[----:B------:R-:W-:-:S04]  /*97e0*/  IMAD.WIDE.U32 R20, R25, UR12, R2 ;  /* 0x0000000c19147c25 */ /* 0x000fc8000f8e0002 */
[----:B------:R-:W-:Y:S01]  /*97f0*/  IMAD R2, R25, UR13, R21 ;  /* 0x0000000d19027c24 */ /* 0x000fe2000f8e0215 */
[----:B----4-:R-:W-:-:S04]  /*9800*/  LEA R18, P1, R20, UR8, 0x1 ;  /* 0x0000000814127c11 */ /* 0x010fc8000f8208ff */
[----:B------:R-:W-:-:S05]  /*9810*/  LEA.HI.X R19, R20, UR9, R2, 0x1, P1 ;  /* 0x0000000914137c11 */ /* 0x000fca00088f0c02 */
[----:B-1----:R1:W-:Y:S04]  /*9820*/  STG.E.128 desc[UR32][R18.64], R12 ;  /* 0x0000000c12007986 */ /* 0x0023e8000c101d20 */
.L_x_802:
[----:B------:R-:W-:Y:S05]  /*9830*/  BSYNC.RECONVERGENT B0 ;  /* 0x0000000000007941 */ /* 0x000fea0003800200 */
.L_x_801:
        /* <DEDUP_REMOVED lines=11> */
[----:B--2---:R4:W-:Y:S04]  /*98f0*/  STG.E.128 desc[UR32][R14.64], R8 ;  /* 0x000000080e007986 */ /* 0x0049e8000c101d20 */
.L_x_804:
[----:B------:R-:W-:Y:S05]  /*9900*/  BSYNC.RECONVERGENT B0 ;  /* 0x0000000000007941 */ /* 0x000fea0003800200 */
.L_x_803:
        /* <DEDUP_REMOVED lines=14> */
.L_x_806:
[----:B------:R-:W-:Y:S05]  /*99f0*/  BSYNC.RECONVERGENT B0 ;  /* 0x0000000000007941 */ /* 0x000fea0003800200 */
.L_x_805:
[----:B-1--4-:R1:W4:Y:S01]  /*9a00*/  LDS.128 R8, [R141+0xf000] ;  /* 0x00f000008d087984 */ /* 0x0123220000000c00 */
[----:B------:R-:W-:Y:S01]  /*9a10*/  IMAD.SHL.U32 R0, R0, 0x8, RZ ;  /* 0x0000000800007824 */ /* 0x000fe200078e00ff */
        /* <DEDUP_REMOVED lines=16> */
.L_x_808:
[----:B------:R-:W-:Y:S05]  /*9b20*/  BSYNC.RECONVERGENT B0 ;  /* 0x0000000000007941 */ /* 0x000fea0003800200 */
.L_x_807:
[----:B--2-4-:R-:W-:Y:S01]  /*9b30*/  MOV R8, R7 ;  /* 0x0000000700087202 */ /* 0x014fe20000000f00 */
[----:B------:R-:W2:Y:S01]  /*9b40*/  LDS.128 R16, [R141+0x10000] ;  /* 0x010000008d107984 */ /* 0x000ea20000000c00 */
[----:B------:R-:W-:Y:S01]  /*9b50*/  MOV R9, RZ ;  /* 0x000000ff00097202 */ /* 0x000fe20000000f00 */
[----:B------:R-:W-:Y:S01]  /*9b60*/  UIMAD UR14, UR14, UR10, URZ ;  /* 0x0000000a0e0e72a4 */ /* 0x000fe2000f8e02ff */
[----:B------:R-:W-:Y:S01]  /*9b70*/  BSSY.RECONVERGENT B0, `(.L_x_809) ;  /* 0x000001c000007945 */ /* 0x000fe20003800200 */
[----:B------:R4:W1:Y:S01]  /*9b80*/  LDS.128 R12, [R141+0x12000] ;  /* 0x012000008d0c7984 */ /* 0x0008620000000c00 */
[----:B------:R-:W-:Y:S01]  /*9b90*/  IMAD.WIDE.U32 R8, R2, UR5, R8 ;  /* 0x0000000502087c25 */ /* 0x000fe2000f8e0008 */
[----:B------:R-:W-:Y:S01]  /*9ba0*/  UIMAD UR14, UR5, UR11, UR14 ;  /* 0x0000000b050e72a4 */ /* 0x000fe2000f8e020e */
[----:B------:R-:W4:Y:S01]  /*9bb0*/  @!P2 LDC.64 R2, c[0x0][0x568] ;  /* 0x00015a00ff02ab82 */ /* 0x000f220000000a00 */
[----:B------:R-:W-:-:S04]  /*9bc0*/  IADD3 R26, P0, PT, R8, UR16, RZ ;  /* 0x00000010081a7c10 */ /* 0x000fc8000ff1e0ff */
[----:B------:R-:W-:Y:S02]  /*9bd0*/  IADD3.X R27, PT, PT, R6, UR14, R9, P0, !PT ;  /* 0x0000000e061b7c10 */ /* 0x000fe400087fe409 */
[----:B------:R1:W1:Y:S01]  /*9be0*/  LDS.128 R8, [R141+0x13000] ;  /* 0x013000008d087984 */ /* 0x0002620000000c00 */
[----:B---3--:R-:W-:-:S04]  /*9bf0*/  IMAD.WIDE.U32 R26, R4, UR20, R26 ;  /* 0x00000014041a7c25 */ /* 0x008fc8000f8e001a */
[----:B------:R-:W-:Y:S01]  /*9c00*/  IMAD R29, R5, UR20, R27 ;  /* 0x00000014051d7c24 */ /* 0x000fe2000f8e021b */
[----:B------:R-:W-:Y:S01]  /*9c10*/  @!P2 MOV R28, R26 ;  /* 0x0000001a001ca202 */ /* 0x000fe20000000f00 */
[----:B------:R3:W1:Y:S04]  /*9c20*/  LDS.128 R4, [R141+0x11000] ;  /* 0x011000008d047984 */ /* 0x0006680000000c00 */
[----:B------:R-:W-:-:S04]  /*9c30*/  @!P2 IMAD.WIDE.U32 R30, R25, UR10, R28 ;  /* 0x0000000a191eac25 */ /* 0x000fc8000f8e001c */
[----:B------:R-:W-:Y:S01]  /*9c40*/  @!P2 IMAD R25, R25, UR11, R31 ;  /* 0x0000000b1919ac24 */ /* 0x000fe2000f8e021f */
[----:B----4-:R-:W-:-:S04]  /*9c50*/  @!P2 LEA R2, P0, R30, R2, 0x1 ;  /* 0x000000021e02a211 */ /* 0x010fc800078008ff */
[----:B------:R-:W-:-:S05]  /*9c60*/  @!P2 LEA.HI.X R3, R30, R3, R25, 0x1, P0 ;  /* 0x000000031e03a211 */ /* 0x000fca00000f0c19 */
[----:B--2---:R3:W-:Y:S01]  /*9c70*/  @!P2 STG.E.128 desc[UR32][R2.64], R16 ;  /* 0x000000100200a986 */ /* 0x0047e2000c101d20 */
[----:B-1----:R-:W-:Y:S05]  /*9c80*/  @P5 BRA `(.L_x_810) ;  /* 0x0000000000285947 */ /* 0x002fea0003800000 */
[----:B------:R-:W1:Y:S01]  /*9c90*/  LDCU.64 UR8, c[0x0][0x568] ;  /* 0x0000ad00ff0877ac */ /* 0x000e620008000a00 */
[----:B---3--:R-:W-:Y:S01]  /*9ca0*/  MOV R16, R26 ;  /* 0x0000001a00107202 */ /* 0x008fe20000000f00 */
        /* <DEDUP_REMOVED lines=8> */
.L_x_810:
[----:B------:R-:W-:Y:S05]  /*9d30*/  BSYNC.RECONVERGENT B0 ;  /* 0x0000000000007941 */ /* 0x000fea0003800200 */
.L_x_809:
[----:B------:R-:W-:Y:S04]  /*9d40*/  BSSY.RECONVERGENT B0, `(.L_x_811) ;  /* 0x000000c000007945 */ /* 0x000fe80003800200 */
[----:B------:R-:W-:Y:S05]  /*9d50*/  @P4 BRA `(.L_x_812) ;  /* 0x0000000000284947 */ /* 0x000fea0003800000 */
[----:B------:R-:W2:Y:S01]  /*9d60*/  LDCU.64 UR8, c[0x0][0x568] ;  /* 0x0000ad00ff0877ac */ /* 0x000ea20008000a00 */
[----:B-1----:R-:W-:Y:S01]  /*9d70*/  MOV R4, R26 ;  /* 0x0000001a00047202 */ /* 0x002fe20000000f00 */
[----:B---3--:R-:W-:Y:S01]  /*9d80*/  IMAD R2, R21, UR10, RZ ;  /* 0x0000000a15027c24 */ /* 0x008fe2000f8e02ff */
[----:B------:R-:W-:-:S03]  /*9d90*/  MOV R5, R29 ;  /* 0x0000001d00057202 */ /* 0x000fc60000000f00 */
[C---:B------:R-:W-:Y:S02]  /*9da0*/  IMAD R2, R22.reuse, UR11, R2 ;  /* 0x0000000b16027c24 */ /* 0x040fe4000f8e0202 */
[----:B------:R-:W-:-:S05]  /*9db0*/  IMAD.WIDE.U32 R4, R22, UR10, R4 ;  /* 0x0000000a16047c25 */ /* 0x000fca000f8e0004 */
[----:B------:R-:W-:Y:S02]  /*9dc0*/  IADD3 R2, PT, PT, R2, R5, RZ ;  /* 0x0000000502027210 */ /* 0x000fe40007ffe0ff */
[----:B--2---:R-:W-:-:S04]  /*9dd0*/  LEA R6, P0, R4, UR8, 0x1 ;  /* 0x0000000804067c11 */ /* 0x004fc8000f8008ff */
[----:B------:R-:W-:-:S05]  /*9de0*/  LEA.HI.X R7, R4, UR9, R2, 0x1, P0 ;  /* 0x0000000904077c11 */ /* 0x000fca00080f0c02 */
[----:B------:R2:W-:Y:S04]  /*9df0*/  STG.E.128 desc[UR32][R6.64], R12 ;  /* 0x0000000c06007986 */ /* 0x0005e8000c101d20 */
.L_x_812:
[----:B------:R-:W-:Y:S05]  /*9e00*/  BSYNC.RECONVERGENT B0 ;  /* 0x0000000000007941 */ /* 0x000fea0003800200 */
.L_x_811:
[----:B------:R-:W-:Y:S05]  /*9e10*/  @P3 BRA `(.L_x_791) ;  /* 0x0000000000283947 */ /* 0x000fea0003800000 */
        /* <DEDUP_REMOVED lines=10> */
.L_x_791:
[----:B------:R-:W-:Y:S05]  /*9ec0*/  BSYNC.RECONVERGENT B1 ;  /* 0x0000000000017941 */ /* 0x000fea0003800200 */
.L_x_765:
        /* <DEDUP_REMOVED lines=11> */
.L_x_814:
        /* <DEDUP_REMOVED lines=16> */
.L_x_2765:


//--------------------- .text._ZN5flash44flash_bwd_dq_dk_dv_loop_seqk_parallel_kernelI23Flash_bwd_kernel_traitsILi64ELi128ELi128ELi8ELi4ELi4ELi4ELb0ELb0EN7cutlass6half_tE19Flash_kernel_traitsILi64ELi128ELi128ELi8ES3_EELb0ELb0ELb1ELb1ELb0ELb0ELb0EEEvNS_16Flash_bwd_paramsE --------------------------
	.section	.text._ZN5flash44flash_bwd_dq_dk_dv_loop_seqk_parallel_kernelI23Flash_bwd_kernel_traitsILi64ELi128ELi128ELi8ELi4ELi4ELi4ELb0ELb0EN7cutlass6half_tE19Flash_kernel_traitsILi64ELi128ELi128ELi8ES3_EELb0ELb0ELb1ELb1ELb0ELb0ELb0EEEvNS_16Flash_bwd_paramsE,"ax",@progbits
	.align	128
        .global         _ZN5flash44flash_bwd_dq_dk_dv_loop_seqk_parallel_kernelI23Flash_bwd_kernel_traitsILi64ELi128ELi128ELi8ELi4ELi4ELi4ELb0ELb0EN7cutlass6half_tE19Flash_kernel_traitsILi64ELi128ELi128ELi8ES3_EELb0ELb0ELb1ELb1ELb0ELb0ELb0EEEvNS_16Flash_bwd_paramsE
        .type           _ZN5flash44flash_bwd_dq_dk_dv_loop_seqk_parallel_kernelI23Flash_bwd_kernel_traitsILi64ELi128ELi128ELi8ELi4ELi4ELi4ELb0ELb0EN7cutlass6half_tE19Flash_kernel_traitsILi64ELi128ELi128ELi8ES3_EELb0ELb0ELb1ELb1ELb0ELb0ELb0EEEvNS_16Flash_bwd_paramsE,@function
        .size           _ZN5flash44flash_bwd_dq_dk_dv_loop_seqk_parallel_kernelI23Flash_bwd_kernel_traitsILi64ELi128ELi128ELi8ELi4ELi4ELi4ELb0ELb0EN7cutlass6half_tE19Flash_kernel_traitsILi64ELi128ELi128ELi8ES3_EELb0ELb0ELb1ELb1ELb0ELb0ELb0EEEvNS_16Flash_bwd_paramsE,(.L_x_2766 - _ZN5flash44flash_bwd_dq_dk_dv_loop_seqk_parallel_kernelI23Flash_bwd_kernel_traitsILi64ELi128ELi128ELi8ELi4ELi4ELi4ELb0ELb0EN7cutlass6half_tE19Flash_kernel_traitsILi64ELi128ELi128ELi8ES3_EELb0ELb0ELb1ELb1ELb0ELb0ELb0EEEvNS_16Flash_bwd_paramsE)
        .other          _ZN5flash44flash_bwd_dq_dk_dv_loop_seqk_parallel_kernelI23Flash_bwd_kernel_traitsILi64ELi128ELi128ELi8ELi4ELi4ELi4ELb0ELb0EN7cutlass6half_tE19Flash_kernel_traitsILi64ELi128ELi128ELi8ES3_EELb0ELb0ELb1ELb1ELb0ELb0ELb0EEEvNS_16Flash_bwd_paramsE,@"STO_CUDA_ENTRY STV_DEFAULT"
_ZN5flash44flash_bwd_dq_dk_dv_loop_seqk_parallel_kernelI23Flash_bwd_kernel_traitsILi64ELi128ELi128ELi8ELi4ELi4ELi4ELb0ELb0EN7cutlass6half_tE19Flash_kernel_traitsILi64ELi128ELi128ELi8ES3_EELb0ELb0ELb1ELb1ELb0ELb0ELb0EEEvNS_16Flash_bwd_paramsE:
.text._ZN5flash44flash_bwd_dq_dk_dv_loop_seqk_parallel_kernelI23Flash_bwd_kernel_traitsILi64ELi128ELi128ELi8ELi4ELi4ELi4ELb0ELb0EN7cutlass6half_tE19Flash_kernel_traitsILi64ELi128ELi128ELi8ES3_EELb0ELb0ELb1ELb1ELb0ELb0ELb0EEEvNS_16Flash_bwd_paramsE:
        /* <DEDUP_REMOVED lines=18> */
[----:B------:R-:W-:Y:S01]  /*0120*/  S2UR UR19, SR_CTAID.Y ;  /* 0x00000000001379c3 */ /* 0x000fe20000002600 */
[----:B-1----:R-:W-:-:S02]  /*0130*/  ULEA UR42, UP0, UR25, UR42, 0x2 ;  /* 0x0000002a192a7291 */ /* 0x002fc4000f8010ff */
[----:B--2---:R-:W-:Y:S02]  /*0140*/  UISETP.NE.U32.AND UP1, UPT, UR6, URZ, UPT ;  /* 0x000000ff0600728c */ /* 0x004fe4000bf25070 */
[----:B------:R-:W-:Y:S02]  /*0150*/  ULEA.HI.X UR43, UR25, UR43, URZ, 0x2, UP0 ;  /* 0x0000002b192b7291 */ /* 0x000fe400080f14ff */
[----:B------:R-:W-:Y:S01]  /*0160*/  UISETP.NE.U32.AND UP0, UPT, UR6, URZ, UPT ;  /* 0x000000ff0600728c */ /* 0x000fe2000bf05070 */
[----:B------:R-:W-:Y:S01]  /*0170*/  S2UR UR22, SR_CTAID.X ;  /* 0x00000000001679c3 */ /* 0x000fe20000002500 */
        /* <DEDUP_REMOVED lines=8> */
[----:B------:R-:W4:Y:S01]  /*0200*/  S2UR UR18, SR_CTAID.Y ;  /* 0x00000000001279c3 */ /* 0x000f220000002600 */
[----:B------:R-:W-:Y:S01]  /*0210*/  UISETP.EQ.OR.EX UP0, UPT, UR5, URZ, !UP3, UP2 ;  /* 0x000000ff0500728c */ /* 0x000fe2000df02720 */
[----:B------:R-:W-:Y:S02]  /*0220*/  UMOV UR8, 0x400 ;  /* 0x0000040000087882 */ /* 0x000fe40000000000 */
[----:B------:R-:W-:Y:S01]  /*0230*/  UMOV UR5, 0x400 ;  /* 0x0000040000057882 */ /* 0x000fe20000000000 */
[----:B------:R-:W-:Y:S02]  /*0240*/  UP2UR UR28, UPR, URZ, 0x1 ;  /* 0x00000001ff1c7883 */ /* 0x000fe40008000000 */
[----:B------:R-:W-:Y:S01]  /*0250*/  UP2UR UR27, UPR, URZ, 0x8 ;  /* 0x00000008ff1b7883 */ /* 0x000fe20008000000 */
[----:B------:R-:W4:Y:S01]  /*0260*/  S2UR UR21, SR_CTAID.Z ;  /* 0x00000000001579c3 */ /* 0x000f220000002700 */
        /* <DEDUP_REMOVED lines=10> */
.L_x_904:
        /* <DEDUP_REMOVED lines=52> */
.L_x_815:
        /* <DEDUP_REMOVED lines=43> */
.L_x_817:
[----:B------:R-:W1:Y:S01]  /*0900*/  LDCU.64 UR16, c[0x0][0x3b8] ;  /* 0x00007700ff1077ac */ /* 0x000e620008000a00 */
[----:B------:R-:W-:-:S04]  /*0910*/  UIADD3 UR8, UPT, UPT, UR37, UR39, URZ ;  /* 0x0000002725087290 */ /* 0x000fc8000fffe0ff */
[----:B-1----:R-:W-:Y:S02]  /*0920*/  UIMAD.WIDE.U32 UR54, UR8, UR16, URZ ;  /* 0x00000010083672a5 */ /* 0x002fe4000f8e00ff */
[----:B------:R-:W-:-:S04]  /*0930*/  UIMAD UR8, UR8, UR17, URZ ;  /* 0x00000011080872a4 */ /* 0x000fc8000f8e02ff */
[----:B------:R-:W-:-:S06]  /*0940*/  UIADD3 UR8, UPT, UPT, UR55, UR8, URZ ;  /* 0x0000000837087290 */ /* 0x000fcc000fffe0ff */
[----:B------:R-:W-:Y:S02]  /*0950*/  MOV R8, UR8 ;  /* 0x0000000800087c02 */ /* 0x000fe40008000f00 */
.L_x_818:
        /* <DEDUP_REMOVED lines=42> */
.L_x_819:
[----:B------:R-:W1:Y:S01]  /*0c00*/  LDCU.64 UR14, c[0x0][0x3c0] ;  /* 0x00007800ff0e77ac */ /* 0x000e620008000a00 */
[----:B------:R-:W-:-:S04]  /*0c10*/  UIADD3 UR8, UPT, UPT, UR37, UR39, URZ ;  /* 0x0000002725087290 */ /* 0x000fc8000fffe0ff */
[----:B-1----:R-:W-:Y:S02]  /*0c20*/  UIMAD.WIDE.U32 UR10, UR8, UR14, URZ ;  /* 0x0000000e080a72a5 */ /* 0x002fe4000f8e00ff */
[----:B------:R-:W-:-:S04]  /*0c30*/  UIMAD UR8, UR8, UR15, URZ ;  /* 0x0000000f080872a4 */ /* 0x000fc8000f8e02ff */
[----:B------:R-:W-:Y:S01]  /*0c40*/  UIADD3 UR8, UPT, UPT, UR11, UR8, URZ ;  /* 0x000000080b087290 */ /* 0x000fe2000fffe0ff */
[----:B------:R-:W-:-:S05]  /*0c50*/  UMOV UR48, UR10 ;  /* 0x0000000a00307c82 */ /* 0x000fca0008000000 */
[----:B------:R-:W-:-:S07]  /*0c60*/  MOV R9, UR8 ;  /* 0x0000000800097c02 */ /* 0x000fce0008000f00 */
.L_x_820:
        /* <DEDUP_REMOVED lines=11> */
[----:B------:R-:W1:Y:S02]  /*0d20*/  LDCU UR8, c[0x0][0x444] ;  /* 0x00008880ff0877ac */ /* 0x000e640008000800 */
[----:B-1----:R-:W-:Y:S02]  /*0d30*/  USHF.R.S32.HI UR9, URZ, 0x1f, UR8 ;  /* 0x0000001fff097899 */ /* 0x002fe40008011408 */
[----:B------:R-:W-:Y:S02]  /*0d40*/  UIMAD.WIDE.U32 UR52, UR25, UR8, URZ ;  /* 0x00000008193472a5 */ /* 0x000fe4000f8e00ff */
[----:B------:R-:W-:Y:S02]  /*0d50*/  UIMAD UR8, UR9, UR25, URZ ;  /* 0x00000019090872a4 */ /* 0x000fe4000f8e02ff */
[----:B------:R-:W-:Y:S02]  /*0d60*/  USHF.R.S32.HI UR9, URZ, 0x1f, UR58 ;  /* 0x0000001fff097899 */ /* 0x000fe4000801143a */
[----:B------:R-:W-:-:S02]  /*0d70*/  UIADD3 UR8, UPT, UPT, UR53, UR8, URZ ;  /* 0x0000000835087290 */ /* 0x000fc4000fffe0ff */
[----:B------:R-:W-:Y:S02]  /*0d80*/  UIMAD.WIDE.U32 UR44, UR52, UR58, URZ ;  /* 0x0000003a342c72a5 */ /* 0x000fe4000f8e00ff */
        /* <DEDUP_REMOVED lines=10> */
.L_x_821:
[----:B------:R-:W-:Y:S02]  /*0e30*/  UIMAD.WIDE.U32 UR44, UR64, UR41, URZ ;  /* 0x00000029402c72a5 */ /* 0x000fe4000f8e00ff */
[----:B------:R-:W-:-:S04]  /*0e40*/  UIMAD UR8, UR65, UR41, URZ ;  /* 0x00000029410872a4 */ /* 0x000fc8000f8e02ff */
[----:B------:R-:W-:-:S12]  /*0e50*/  UIADD3 UR8, UPT, UPT, UR45, UR8, URZ ;  /* 0x000000082d087290 */ /* 0x000fd8000fffe0ff */
.L_x_822:
[----:B------:R-:W1:Y:S01]  /*0e60*/  LDCU.U8 UR9, c[0x0][0x548] ;  /* 0x0000a900ff0977ac */ /* 0x000e620008000000 */
[----:B------:R-:W-:Y:S01]  /*0e70*/  UMOV UR25, UR19 ;  /* 0x0000001300197c82 */ /* 0x000fe20008000000 */
[----:B------:R-:W2:Y:S01]  /*0e80*/  LDCU.U8 UR10, c[0x0][0x5f0] ;  /* 0x0000be00ff0a77ac */ /* 0x000ea20008000000 */
[----:B------:R-:W-:Y:S02]  /*0e90*/  USHF.L.U32 UR59, UR25, 0x7, URZ ;  /* 0x00000007193b7899 */ /* 0x000fe400080006ff */
[----:B------:R-:W-:Y:S02]  /*0ea0*/  UIMAD UR55, UR24, UR57, URZ ;  /* 0x00000039183772a4 */ /* 0x000fe4000f8e02ff */
[----:B------:R-:W-:-:S04]  /*0eb0*/  USEL UR45, UR59, URZ, UP5 ;  /* 0x000000ff3b2d7287 */ /* 0x000fc8000a800000 */
[----:B------:R-:W-:Y:S02]  /*0ec0*/  UIADD3 UR45, UP0, UPT, UR12, UR45, URZ ;  /* 0x0000002d0c2d7290 */ /* 0x000fe4000ff1e0ff */
[----:B-1----:R-:W-:Y:S02]  /*0ed0*/  UISETP.NE.AND UP1, UPT, UR9, URZ, UPT ;  /* 0x000000ff0900728c */ /* 0x002fe4000bf25270 */
[----:B------:R-:W-:Y:S02]  /*0ee0*/  UIADD3.X UR53, UPT, UPT, URZ, UR51, URZ, UP0, !UPT ;  /* 0x00000033ff357290 */ /* 0x000fe400087fe4ff */
[----:B------:R-:W-:Y:S02]  /*0ef0*/  UIMAD.WIDE.U32 UR62, UR45, UR64, URZ ;  /* 0x000000402d3e72a5 */ /* 0x000fe4000f8e00ff */
[----:B------:R-:W-:-:S04]  /*0f00*/  UIMAD UR53, UR53, UR64, URZ ;  /* 0x00000040353572a4 */ /* 0x000fc8000f8e02ff */
[----:B------:R-:W-:-:S04]  /*0f10*/  UIMAD UR53, UR65, UR45, UR53 ;  /* 0x0000002d413572a4 */ /* 0x000fc8000f8e0235 */
        /* <DEDUP_REMOVED lines=9> */
.L_x_823:
[----:B------:R-:W1:Y:S01]  /*0fb0*/  LDCU UR52, c[0x0][0x434] ;  /* 0x00008680ff3477ac */ /* 0x000e620008000800 */
[----:B------:R-:W-:-:S04]  /*0fc0*/  UIMAD UR9, UR25, UR58, UR24 ;  /* 0x0000003a190972a4 */ /* 0x000fc8000f8e0218 */
[----:B-1----:R-:W-:Y:S02]  /*0fd0*/  UIMAD UR52, UR9, UR52, URZ ;  /* 0x00000034093472a4 */ /* 0x002fe4000f8e02ff */
.L_x_824:
        /* <DEDUP_REMOVED lines=11> */
.L_x_825:
[----:B------:R-:W1:Y:S01]  /*1090*/  LDCU UR56, c[0x0][0x444] ;  /* 0x00008880ff3877ac */ /* 0x000e620008000800 */
[----:B------:R-:W-:-:S04]  /*10a0*/  UIMAD UR9, UR25, UR58, UR24 ;  /* 0x0000003a190972a4 */ /* 0x000fc8000f8e0218 */
[----:B-1----:R-:W-:-:S12]  /*10b0*/  UIMAD UR56, UR9, UR56, URZ ;  /* 0x00000038093872a4 */ /* 0x002fd8000f8e02ff */
.L_x_826:
[----:B------:R-:W1:Y:S01]  /*10c0*/  S2R R6, SR_TID.X ;  /* 0x0000000000067919 */ /* 0x000e620000002100 */
[----:B------:R-:W-:Y:S01]  /*10d0*/  USHF.R.S32.HI UR9, URZ, 0x1f, UR55 ;  /* 0x0000001fff097899 */ /* 0x000fe20008011437 */
[----:B------:R-:W2:Y:S01]  /*10e0*/  LDC.64 R2, c[0x0][0x3b0] ;  /* 0x0000ec00ff027b82 */ /* 0x000ea20000000a00 */
[----:B------:R-:W-:Y:S01]  /*10f0*/  UIADD3 UR55, UP1, UP0, UR62, UR44, UR55 ;  /* 0x0000002c3e377290 */ /* 0x000fe2000f83e037 */
[----:B------:R-:W-:Y:S01]  /*1100*/  IMAD.MOV.U32 R25, RZ, RZ, RZ ;  /* 0x000000ffff197224 */ /* 0x000fe200078e00ff */
[----:B------:R-:W3:Y:S01]  /*1110*/  LDCU UR44, c[0x0][0x508] ;  /* 0x0000a100ff2c77ac */ /* 0x000ee20008000800 */
[----:B------:R-:W-:Y:S01]  /*1120*/  ISETP.NE.AND P3, PT, RZ, UR10, PT ;  /* 0x0000000aff007c0c */ /* 0x000fe2000bf65270 */
[----:B------:R-:W-:Y:S01]  /*1130*/  BSSY.RECONVERGENT B1, `(.L_x_816) ;  /* 0x0000a42000017945 */ /* 0x000fe20003800200 */
[----:B------:R-:W-:Y:S02]  /*1140*/  UIADD3.X UR53, UPT, UPT, UR53, UR8, UR9, UP1, UP0 ;  /* 0x0000000835357290 */ /* 0x000fe40008fe0409 */
[----:B------:R-:W4:Y:S01]  /*1150*/  LDC.64 R4, c[0x0][0x590] ;  /* 0x00016400ff047b82 */ /* 0x000f220000000a00 */
[----:B------:R-:W-:Y:S01]  /*1160*/  UIMAD UR57, UR58, UR57, URZ ;  /* 0x000000393a3972a4 */ /* 0x000fe2000f8e02ff */
[----:B------:R-:W5:Y:S01]  /*1170*/  LDCU.64 UR58, c[0x0][0x420] ;  /* 0x00008400ff3a77ac */ /* 0x000f620008000a00 */
[----:B------:R-:W-:-:S02]  /*1180*/  ULEA UR56, UR45, UR56, 0x7 ;  /* 0x000000382d387291 */ /* 0x000fc4000f8e38ff */
[----:B------:R-:W-:Y:S02]  /*1190*/  ULEA UR52, UR45, UR52, 0x7 ;  /* 0x000000342d347291 */ /* 0x000fe4000f8e38ff */
[----:B---3--:R-:W-:Y:S01]  /*11a0*/  UIADD3 UR9, UPT, UPT, UR36, UR44, URZ ;  /* 0x0000002c24097290 */ /* 0x008fe2000fffe0ff */
[----:B--2---:R-:W-:-:S03]  /*11b0*/  IMAD R10, R2, UR51, RZ ;  /* 0x00000033020a7c24 */ /* 0x004fc6000f8e02ff */
[----:B------:R-:W-:Y:S01]  /*11c0*/  UIADD3 UR9, UPT, UPT, UR5, -0x80, -UR9 ;  /* 0xffffff8005097890 */ /* 0x000fe2000fffe809 */
[----:B------:R-:W-:-:S03]  /*11d0*/  IMAD R10, R3, UR12, R10 ;  /* 0x0000000c030a7c24 */ /* 0x000fc6000f8e020a */
[----:B------:R-:W-:Y:S01]  /*11e0*/  USHF.R.S32.HI UR8, URZ, 0x1f, UR9 ;  /* 0x0000001fff087899 */ /* 0x000fe20008011409 */
[C---:B-1----:R-:W-:Y:S01]  /*11f0*/  IMAD.SHL.U32 R19, R6.reuse, 0x8, RZ ;  /* 0x0000000806137824 */ /* 0x042fe200078e00ff */
[----:B------:R-:W-:Y:S01]  /*1200*/  LOP3.LUT R15, R6, 0x1f, RZ, 0xc0, !PT ;  /* 0x0000001f060f7812 */ /* 0x000fe200078ec0ff */
[C---:B----4-:R-:W-:Y:S01]  /*1210*/  IMAD R14, R4.reuse, UR51, RZ ;  /* 0x00000033040e7c24 */ /* 0x050fe2000f8e02ff */
[----:B------:R-:W-:Y:S01]  /*1220*/  ULEA.HI UR8, UR8, UR9, URZ, 0x7 ;  /* 0x0000000908087291 */ /* 0x000fe2000f8f38ff */
[C---:B------:R-:W-:Y:S01]  /*1230*/  SHF.L.U64.HI R26, R4.reuse, 0x5, R5 ;  /* 0x00000005041a7819 */ /* 0x040fe20000010205 */
[----:B------:R-:W-:Y:S01]  /*1240*/  IMAD.SHL.U32 R27, R4, 0x20, RZ ;  /* 0x00000020041b7824 */ /* 0x000fe200078e00ff */
[----:B------:R-:W-:Y:S01]  /*1250*/  LOP3.LUT R24, R19, 0x38, RZ, 0xc0, !PT ;  /* 0x0000003813187812 */ /* 0x000fe200078ec0ff */
[----:B------:R-:W-:Y:S01]  /*1260*/  USHF.R.S32.HI UR41, URZ, 0x7, UR8 ;  /* 0x00000007ff297899 */ /* 0x000fe20008011408 */
[----:B------:R-:W-:-:S03]  /*1270*/  IMAD R14, R5, UR12, R14 ;  /* 0x0000000c050e7c24 */ /* 0x000fc6000f8e020e */
[----:B------:R-:W-:Y:S01]  /*1280*/  IMAD.WIDE.U32 R12, R2, UR12, R24 ;  /* 0x0000000c020c7c25 */ /* 0x000fe2000f8e0018 */
[----:B------:R-:W-:Y:S02]  /*1290*/  UISETP.LT.AND UP0, UPT, URZ, UR41, UPT ;  /* 0x00000029ff00728c */ /* 0x000fe4000bf01270 */
[----:B------:R-:W1:Y:S01]  /*12a0*/  LDCU.64 UR8, c[0x0][0x3c8] ;  /* 0x00007900ff0877ac */ /* 0x000e620008000a00 */
[----:B------:R-:W-:Y:S01]  /*12b0*/  IADD3 R16, P0, PT, R12, UR50, RZ ;  /* 0x000000320c107c10 */ /* 0x000fe2000ff1e0ff */
[----:B------:R-:W2:Y:S03]  /*12c0*/  LDCU.64 UR50, c[0x0][0x5e8] ;  /* 0x0000bd00ff3277ac */ /* 0x000ea60008000a00 */
[----:B------:R-:W-:Y:S02]  /*12d0*/  IADD3.X R17, PT, PT, R13, UR13, R10, P0, !PT ;  /* 0x0000000d0d117c10 */ /* 0x000fe400087fe40a */
[----:B------:R-:W3:Y:S01]  /*12e0*/  LDC.64 R10, c[0x0][0x5f8] ;  /* 0x00017e00ff0a7b82 */ /* 0x000ee20000000a00 */
[----:B------:R-:W-:Y:S01]  /*12f0*/  IADD3 R20, P0, PT, R24, UR60, RZ ;  /* 0x0000003c18147c10 */ /* 0x000fe2000ff1e0ff */
[----:B------:R-:W-:-:S03]  /*1300*/  USEL UR41, URZ, UR41, !UP0 ;  /* 0x00000029ff297287 */ /* 0x000fc6000c000000 */
[----:B------:R-:W-:Y:S01]  /*1310*/  IADD3.X R21, PT, PT, RZ, UR11, RZ, P0, !PT ;  /* 0x0000000bff157c10 */ /* 0x000fe200087fe4ff */
[----:B------:R-:W4:Y:S02]  /*1320*/  LDCU.64 UR10, c[0x0][0x550] ;  /* 0x0000aa00ff0a77ac */ /* 0x000f240008000a00 */
[----:B------:R-:W5:Y:S01]  /*1330*/  LDC.64 R12, c[0x0][0x598] ;  /* 0x00016600ff0c7b82 */ /* 0x000f620000000a00 */
[----:B-1----:R-:W-:Y:S01]  /*1340*/  IMAD.U32 R22, RZ, RZ, UR8 ;  /* 0x00000008ff167e24 */ /* 0x002fe2000f8e00ff */
[----:B------:R-:W-:Y:S01]  /*1350*/  UISETP.GT.AND UP0, UPT, UR49, UR41, UPT ;  /* 0x000000293100728c */ /* 0x000fe2000bf04270 */
[----:B------:R-:W-:Y:S01]  /*1360*/  IMAD.WIDE.U32 R20, R4, UR12, R20 ;  /* 0x0000000c04147c25 */ /* 0x000fe2000f8e0014 */
[----:B------:R-:W1:Y:S03]  /*1370*/  LDCU.64 UR12, c[0x0][0x380] ;  /* 0x00007000ff0c77ac */ /* 0x000e660008000a00 */
[----:B------:R-:W-:Y:S01]  /*1380*/  IMAD.WIDE.U32 R22, R22, UR24, R16 ;  /* 0x0000001816167c25 */ /* 0x000fe2000f8e0010 */
[----:B------:R-:W-:Y:S01]  /*1390*/  SHF.R.U32.HI R16, RZ, 0x5, R6 ;  /* 0x00000005ff107819 */ /* 0x000fe20000011606 */
[----:B--2---:R-:W-:-:S02]  /*13a0*/  UIMAD.WIDE UR50, UR56, 0x4, UR50 ;  /* 0x00000004383278a5 */ /* 0x004fc4000f8e0232 */
[----:B------:R-:W-:Y:S01]  /*13b0*/  IMAD.U32 R17, RZ, RZ, UR9 ;  /* 0x00000009ff117e24 */ /* 0x000fe2000f8e00ff */
[----:B------:R-:W2:Y:S01]  /*13c0*/  LDCU.64 UR8, c[0x0][0x570] ;  /* 0x0000ae00ff0877ac */ /* 0x000ea20008000a00 */
[----:B------:R-:W-:Y:S02]  /*13d0*/  IMAD.IADD R21, R21, 0x1, R14 ;  /* 0x0000000115157824 */ /* 0x000fe400078e020e */
[----:B------:R-:W-:Y:S01]  /*13e0*/  IMAD R14, R16, UR57, R15 ;  /* 0x00000039100e7c24 */ /* 0x000fe2000f8e020f */
[----:B------:R-:W-:Y:S01]  /*13f0*/  MOV R16, R22 ;  /* 0x0000001600107202 */ /* 0x000fe20000000f00 */
[----:B------:R-:W-:Y:S01]  /*1400*/  IMAD R17, R17, UR24, R23 ;  /* 0x0000001811117c24 */ /* 0x000fe2000f8e0217 */
[----:B------:R-:W-:Y:S01]  /*1410*/  USHF.L.U32 UR57, UR57, 0x7, URZ ;  /* 0x0000000739397899 */ /* 0x000fe200080006ff */
[----:B---3--:R-:W-:-:S04]  /*1420*/  IMAD.WIDE.U32 R22, R10, UR22, RZ ;  /* 0x000000160a167c25 */ /* 0x008fc8000f8e00ff */
[----:B------:R-:W-:Y:S01]  /*1430*/  IMAD R10, R11, UR22, R23 ;  /* 0x000000160b0a7c24 */ /* 0x000fe2000f8e0217 */
[----:B------:R-:W-:Y:S01]  /*1440*/  SEL R11, R22, RZ, P3 ;  /* 0x000000ff160b7207 */ /* 0x000fe20001800000 */
[----:B-----5:R-:W-:Y:S01]  /*1450*/  IMAD.WIDE.U32 R20, R12, UR24, R20 ;  /* 0x000000180c147c25 */ /* 0x020fe2000f8e0014 */
        /* <DEDUP_REMOVED lines=12> */
[----:B-1----:R-:W-:Y:S01]  /*1520*/  LEA R180, P1, R16, UR12, 0x1 ;  /* 0x0000000c10b47c11 */ /* 0x002fe2000f8208ff */
[C---:B------:R-:W-:Y:S01]  /*1530*/  IMAD.WIDE.U32 R12, R23.reuse, R4, R12 ;  /* 0x00000004170c7225 */ /* 0x040fe200078e000c */
[----:B------:R-:W-:Y:S01]  /*1540*/  LEA.HI.X.SX32 R10, R10, R14, 0x1, P0 ;  /* 0x0000000e0a0a7211 */ /* 0x000fe200000f0eff */
[----:B------:R-:W-:Y:S01]  /*1550*/  UIMAD.WIDE UR52, UR52, 0x4, UR58 ;  /* 0x00000004343478a5 */ /* 0x000fe2000f8e023a */
[----:B------:R-:W-:Y:S01]  /*1560*/  LEA.HI.X R179, R16, UR13, R179, 0x1, P1 ;  /* 0x0000000d10b37c11 */ /* 0x000fe200088f0cb3 */
[----:B------:R-:W-:Y:S01]  /*1570*/  IMAD R182, R23, R5, R13 ;  /* 0x0000000517b67224 */ /* 0x000fe200078e020d */
[----:B--2---:R-:W-:Y:S01]  /*1580*/  LEA R192, P0, R11, UR8, 0x2 ;  /* 0x000000080bc07c11 */ /* 0x004fe2000f8010ff */
[C---:B------:R-:W-:Y:S01]  /*1590*/  VIADD R22, R23.reuse, 0x20 ;  /* 0x0000002017167836 */ /* 0x040fe20000000000 */
[C---:B----4-:R-:W-:Y:S01]  /*15a0*/  LEA R183, P1, R12.reuse, UR10, 0x1 ;  /* 0x0000000a0cb77c11 */ /* 0x050fe2000f8208ff */
[----:B------:R-:W-:Y:S01]  /*15b0*/  VIADD R20, R23, 0x40 ;  /* 0x0000004017147836 */ /* 0x000fe20000000000 */
[----:B------:R-:W-:Y:S01]  /*15c0*/  LEA.HI.X R193, R11, UR9, R10, 0x2, P0 ;  /* 0x000000090bc17c11 */ /* 0x000fe200080f140a */
[----:B------:R-:W-:Y:S01]  /*15d0*/  UMOV UR13, UR51 ;  /* 0x00000033000d7c82 */ /* 0x000fe20008000000 */
[----:B------:R-:W-:-:S02]  /*15e0*/  LEA.HI.X R182, R12, UR11, R182, 0x1, P1 ;  /* 0x0000000b0cb67c11 */ /* 0x000fc400088f0cb6 */
[C---:B------:R-:W-:Y:S02]  /*15f0*/  IADD3 R11, P2, PT, R23.reuse, 0x20, RZ ;  /* 0x00000020170b7810 */ /* 0x040fe40007f5e0ff */
[C---:B------:R-:W-:Y:S02]  /*1600*/  IADD3 R15, P0, PT, R23.reuse, 0x60, RZ ;  /* 0x00000060170f7810 */ /* 0x040fe40007f1e0ff */
[----:B------:R-:W-:Y:S01]  /*1610*/  IADD3 R13, P1, PT, R23, 0x40, RZ ;  /* 0x00000040170d7810 */ /* 0x000fe20007f3e0ff */
[----:B------:R-:W-:Y:S01]  /*1620*/  IMAD.X R10, RZ, RZ, RZ, P2 ;  /* 0x000000ffff0a7224 */ /* 0x000fe200010e06ff */
[C---:B------:R-:W-:Y:S01]  /*1630*/  SHF.L.U64.HI R16, R2.reuse, 0x5, R3 ;  /* 0x0000000502107819 */ /* 0x040fe20000010203 */
[----:B------:R-:W-:Y:S01]  /*1640*/  IMAD.X R14, RZ, RZ, RZ, P0 ;  /* 0x000000ffff0e7224 */ /* 0x000fe200000e06ff */
[----:B------:R-:W-:Y:S02]  /*1650*/  SHF.L.U32 R17, R2, 0x5, RZ ;  /* 0x0000000502117819 */ /* 0x000fe400000006ff */
        /* <DEDUP_REMOVED lines=13> */
[----:B------:R-:W-:Y:S05]  /*1730*/  BRA `(.L_x_829) ;  /* 0x0000000000187947 */ /* 0x000fea0003800000 */
.L_x_828:
[----:B------:R-:W1:Y:S01]  /*1740*/  LDCU.64 UR10, c[0x0][0x5c0] ;  /* 0x0000b800ff0a77ac */ /* 0x000e620008000a00 */
[----:B------:R-:W-:-:S04]  /*1750*/  UIADD3 UR5, UPT, UPT, UR37, UR39, URZ ;  /* 0x0000002725057290 */ /* 0x000fc8000fffe0ff */
[----:B-1----:R-:W-:Y:S02]  /*1760*/  UIMAD.WIDE.U32 UR16, UR5, UR10, URZ ;  /* 0x0000000a051072a5 */ /* 0x002fe4000f8e00ff */
[----:B------:R-:W-:-:S04]  /*1770*/  UIMAD UR5, UR5, UR11, URZ ;  /* 0x0000000b050572a4 */ /* 0x000fc8000f8e02ff */
[----:B------:R-:W-:-:S06]  /*1780*/  UIADD3 UR5, UPT, UPT, UR17, UR5, URZ ;  /* 0x0000000511057290 */ /* 0x000fcc000fffe0ff */
[----:B------:R-:W-:Y:S02]  /*1790*/  MOV R4, UR5 ;  /* 0x0000000500047c02 */ /* 0x000fe40008000f00 */
.L_x_829:
        /* <DEDUP_REMOVED lines=12> */
.L_x_830:
[----:B------:R-:W1:Y:S01]  /*1860*/  LDCU.64 UR8, c[0x0][0x5c8] ;  /* 0x0000b900ff0877ac */ /* 0x000e620008000a00 */
[----:B------:R-:W-:-:S04]  /*1870*/  UIADD3 UR37, UPT, UPT, UR37, UR39, URZ ;  /* 0x0000002725257290 */ /* 0x000fc8000fffe0ff */
[----:B-1----:R-:W-:Y:S02]  /*1880*/  UIMAD.WIDE.U32 UR14, UR37, UR8, URZ ;  /* 0x00000008250e72a5 */ /* 0x002fe4000f8e00ff */
[----:B------:R-:W-:-:S04]  /*1890*/  UIMAD UR37, UR37, UR9, URZ ;  /* 0x00000009252572a4 */ /* 0x000fc8000f8e02ff */
[----:B------:R-:W-:-:S06]  /*18a0*/  UIADD3 UR37, UPT, UPT, UR15, UR37, URZ ;  /* 0x000000250f257290 */ /* 0x000fcc000fffe0ff */
[----:B------:R-:W-:Y:S02]  /*18b0*/  MOV R0, UR37 ;  /* 0x0000002500007c02 */ /* 0x000fe40008000f00 */
.L_x_831:
[----:B------:R-:W1:Y:S01]  /*18c0*/  LDCU UR5, c[0x0][0x440] ;  /* 0x00008800ff0577ac */ /* 0x000e620008000800 */
[----:B------:R-:W-:Y:S01]  /*18d0*/  IMAD.U32 R6, RZ, RZ, UR10 ;  /* 0x0000000aff067e24 */ /* 0x000fe2000f8e00ff */
[----:B------:R-:W-:Y:S01]  /*18e0*/  BSSY.RECONVERGENT B0, `(.L_x_832) ;  /* 0x0000023000007945 */ /* 0x000fe20003800200 */
[----:B------:R-:W-:Y:S02]  /*18f0*/  UIADD3 UR36, UPT, UPT, -UR47, UR36, URZ ;  /* 0x000000242f247290 */ /* 0x000fe4000fffe1ff */
[----:B------:R-:W-:Y:S01]  /*1900*/  IMAD.WIDE.U32 R6, R6, UR47, R24 ;  /* 0x0000002f06067c25 */ /* 0x000fe2000f8e0018 */
[----:B------:R-:W2:Y:S02]  /*1910*/  LDCU.64 UR12, c[0x0][0x5d8] ;  /* 0x0000bb00ff0c77ac */ /* 0x000ea40008000a00 */
[----:B------:R-:W-:Y:S02]  /*1920*/  IADD3 R8, P1, PT, R6, UR16, RZ ;  /* 0x0000001006087c10 */ /* 0x000fe4000ff3e0ff */
        /* <DEDUP_REMOVED lines=30> */
.L_x_833:
[----:B------:R-:W-:Y:S05]  /*1b10*/  BSYNC.RECONVERGENT B0 ;  /* 0x0000000000007941 */ /* 0x000fea0003800200 */
.L_x_832:
        /* <DEDUP_REMOVED lines=12> */
.L_x_835:
[----:B------:R-:W-:Y:S05]  /*1be0*/  BSYNC.RECONVERGENT B0 ;  /* 0x0000000000007941 */ /* 0x000fea0003800200 */
.L_x_834:
        /* <DEDUP_REMOVED lines=12> */
.L_x_837:
[----:B------:R-:W-:Y:S05]  /*1cb0*/  BSYNC.RECONVERGENT B0 ;  /* 0x0000000000007941 */ /* 0x000fea0003800200 */
.L_x_836:
        /* <DEDUP_REMOVED lines=30> */
.L_x_839:
[----:B------:R-:W-:Y:S05]  /*1ea0*/  BSYNC.RECONVERGENT B0 ;  /* 0x0000000000007941 */ /* 0x000fea0003800200 */
.L_x_838:
        /* <DEDUP_REMOVED lines=12> */
.L_x_841:
[----:B------:R-:W-:Y:S05]  /*1f70*/  BSYNC.RECONVERGENT B0 ;  /* 0x0000000000007941 */ /* 0x000fea0003800200 */
.L_x_840:
        /* <DEDUP_REMOVED lines=11> */
.L_x_827:
        /* <DEDUP_REMOVED lines=22> */
.L_x_845:
[----:B------:R3:W-:Y:S01]  /*2190*/  STS.128 [R18+0x8000], RZ ;  /* 0x008000ff12007388 */ /* 0x0007e20000000c00 */
[----:B------:R-:W-:Y:S05]  /*21a0*/  BRA `(.L_x_846) ;  /* 0x0000000000047947 */ /* 0x000fea0003800000 */
.L_x_844:
[----:B------:R1:W-:Y:S02]  /*21b0*/  STS.128 [R18+0x8000], RZ ;  /* 0x008000ff12007388 */ /* 0x0003e40000000c00 */
.L_x_846:
[----:B------:R-:W-:Y:S05]  /*21c0*/  BSYNC.RECONVERGENT B0 ;  /* 0x0000000000007941 */ /* 0x000fea0003800200 */
.L_x_843:
        /* <DEDUP_REMOVED lines=16> */
.L_x_848:
[----:B------:R-:W-:Y:S05]  /*22d0*/  BSYNC.RECONVERGENT B0 ;  /* 0x0000000000007941 */ /* 0x000fea0003800200 */
.L_x_847:
        /* <DEDUP_REMOVED lines=13> */
.L_x_850:
[----:B------:R-:W-:Y:S05]  /*23b0*/  BSYNC.RECONVERGENT B0 ;  /* 0x0000000000007941 */ /* 0x000fea0003800200 */
.L_x_849:
        /* <DEDUP_REMOVED lines=13> */
.L_x_852:
[----:B------:R-:W-:Y:S05]  /*2490*/  BSYNC.RECONVERGENT B0 ;  /* 0x0000000000007941 */ /* 0x000fea0003800200 */
.L_x_851:
        /* <DEDUP_REMOVED lines=13> */
.L_x_855:
[----:B------:R1:W-:Y:S01]  /*2570*/  STS.128 [R190], RZ ;  /* 0x000000ffbe007388 */ /* 0x0003e20000000c00 */
[----:B------:R-:W-:Y:S05]  /*2580*/  BRA `(.L_x_856) ;  /* 0x0000000000047947 */ /* 0x000fea0003800000 */
.L_x_854:
[----:B------:R1:W-:Y:S02]  /*2590*/  STS.128 [R190], RZ ;  /* 0x000000ffbe007388 */ /* 0x0003e40000000c00 */
.L_x_856:
[----:B------:R-:W-:Y:S05]  /*25a0*/  BSYNC.RECONVERGENT B0 ;  /* 0x0000000000007941 */ /* 0x000fea0003800200 */
.L_x_853:
        /* <DEDUP_REMOVED lines=34> */
.L_x_858:
[----:B------:R-:W-:Y:S05]  /*27d0*/  BSYNC.RECONVERGENT B0 ;  /* 0x0000000000007941 */ /* 0x000fea0003800200 */
.L_x_857:
        /* <DEDUP_REMOVED lines=13> */
.L_x_860:
[----:B------:R-:W-:Y:S05]  /*28b0*/  BSYNC.RECONVERGENT B0 ;  /* 0x0000000000007941 */ /* 0x000fea0003800200 */
.L_x_859:
[----:B------:R1:W-:Y:S01]  /*28c0*/  @P4 STS.128 [R190+0x3000], RZ ;  /* 0x003000ffbe004388 */ /* 0x0003e20000000c00 */
[----:B------:R-:W-:Y:S04]  /*28d0*/  BSSY.RECONVERGENT B0, `(.L_x_861) ;  /* 0x000000c000007945 */ /* 0x000fe80003800200 */
[----:B------:R-:W-:Y:S05]  /*28e0*/  @P4 BRA `(.L_x_862) ;  /* 0x0000000000284947 */ /* 0x000fea0003800000 */
[----:B------:R-:W2:Y:S02]  /*28f0*/  LDCU UR8, c[0x0][0x440] ;  /* 0x00008800ff0877ac */ /* 0x000ea40008000800 */
[----:B--2---:R-:W-:-:S13]  /*2900*/  ISETP.GE.AND P0, PT, R24, UR8, PT ;  /* 0x0000000818007c0c */ /* 0x004fda000bf06270 */
        /* <DEDUP_REMOVED lines=8> */
.L_x_862:
[----:B------:R-:W-:Y:S05]  /*2990*/  BSYNC.RECONVERGENT B0 ;  /* 0x0000000000007941 */ /* 0x000fea0003800200 */
.L_x_861:
        /* <DEDUP_REMOVED lines=8> */
[----:B-1----:R-:W-:-:S04]  /*2a20*/  IADD3 R16, P0, PT, R2, UR54, RZ ;  /* 0x0000003602107c10 */ /* 0x002fc8000ff1e0ff */
        /* <DEDUP_REMOVED lines=10> */
[----:B--2---:R-:W-:Y:S02]  /*2ad0*/  MOV R26, R16 ;  /* 0x00000010001a7202 */ /* 0x004fe40000000f00 */
        /* <DEDUP_REMOVED lines=10> */
.L_x_865:
[----:B------:R3:W-:Y:S01]  /*2b80*/  STS.128 [R18+0xc000], RZ ;  /* 0x00c000ff12007388 */ /* 0x0007e20000000c00 */
[----:B------:R-:W-:Y:S05]  /*2b90*/  BRA `(.L_x_866) ;  /* 0x0000000000047947 */ /* 0x000fea0003800000 */
.L_x_864:
[----:B------:R1:W-:Y:S02]  /*2ba0*/  STS.128 [R18+0xc000], RZ ;  /* 0x00c000ff12007388 */ /* 0x0003e40000000c00 */
.L_x_866:
[----:B------:R-:W-:Y:S05]  /*2bb0*/  BSYNC.RECONVERGENT B0 ;  /* 0x0000000000007941 */ /* 0x000fea0003800200 */
.L_x_863:
        /* <DEDUP_REMOVED lines=23> */
.L_x_868:
[----:B------:R-:W-:Y:S05]  /*2d30*/  BSYNC.RECONVERGENT B0 ;  /* 0x0000000000007941 */ /* 0x000fea0003800200 */
.L_x_867:
        /* <DEDUP_REMOVED lines=16> */
[----:B------:R-:W-:Y:S01]  /*2e40*/  @!PT LDS RZ, [RZ] ;  /* 0x00000000fffff984 */ /* 0x000fe20000000800 */
[----:B------:R-:W-:Y:S01]  /*2e50*/  @!PT LDS RZ, [RZ] ;  /* 0x00000000fffff984 */ /* 0x000fe20000000800 */
[----:B------:R-:W-:Y:S01]  /*2e60*/  @!PT LDS RZ, [RZ] ;  /* 0x00000000fffff984 */ /* 0x000fe20000000800 */
[----:B------:R1:W-:Y:S04]  /*2e70*/  LDGSTS.E.BYPASS.LTC128B.128 [R18+0xe000], desc[UR34][R26.64] ;  /* 0x0e0000001a127fae */ /* 0x0003e8000b981a22 */
.L_x_870:
[----:B------:R-:W-:Y:S05]  /*2e80*/  BSYNC.RECONVERGENT B0 ;  /* 0x0000000000007941 */ /* 0x000fea0003800200 */
.L_x_869:
        /* <DEDUP_REMOVED lines=15> */
[----:B------:R-:W-:Y:S01]  /*2f80*/  @!PT LDS RZ, [RZ] ;  /* 0x00000000fffff984 */ /* 0x000fe20000000800 */
[----:B------:R-:W-:Y:S01]  /*2f90*/  @!PT LDS RZ, [RZ] ;  /* 0x00000000fffff984 */ /* 0x000fe20000000800 */
[----:B------:R-:W-:Y:S01]  /*2fa0*/  @!PT LDS RZ, [RZ] ;  /* 0x00000000fffff984 */ /* 0x000fe20000000800 */
[----:B------:R1:W-:Y:S04]  /*2fb0*/  LDGSTS.E.BYPASS.LTC128B.128 [R18+0xf000], desc[UR34][R2.64] ;  /* 0x0f00000002127fae */ /* 0x0003e8000b981a22 */
.L_x_872:
[----:B------:R-:W-:Y:S05]  /*2fc0*/  BSYNC.RECONVERGENT B0 ;  /* 0x0000000000007941 */ /* 0x000fea0003800200 */
.L_x_871:
        /* <DEDUP_REMOVED lines=28> */
.L_x_875:
[----:B------:R3:W-:Y:S01]  /*3190*/  STS.128 [R18+0x10000], RZ ;  /* 0x010000ff12007388 */ /* 0x0007e20000000c00 */
[----:B------:R-:W-:Y:S05]  /*31a0*/  BRA `(.L_x_876) ;  /* 0x0000000000047947 */ /* 0x000fea0003800000 */
.L_x_874:
[----:B------:R1:W-:Y:S02]  /*31b0*/  STS.128 [R18+0x10000], RZ ;  /* 0x010000ff12007388 */ /* 0x0003e40000000c00 */
.L_x_876:
[----:B------:R-:W-:Y:S05]  /*31c0*/  BSYNC.RECONVERGENT B0 ;  /* 0x0000000000007941 */ /* 0x000fea0003800200 */
.L_x_873:
        /* <DEDUP_REMOVED lines=20> */
.L_x_878:
[----:B------:R-:W-:Y:S05]  /*3310*/  BSYNC.RECONVERGENT B0 ;  /* 0x0000000000007941 */ /* 0x000fea0003800200 */
.L_x_877:
        /* <DEDUP_REMOVED lines=20> */
.L_x_880:
[----:B------:R-:W-:Y:S05]  /*3460*/  BSYNC.RECONVERGENT B0 ;  /* 0x0000000000007941 */ /* 0x000fea0003800200 */
.L_x_879:
        /* <DEDUP_REMOVED lines=19> */
.L_x_882:
[----:B------:R-:W-:Y:S05]  /*35a0*/  BSYNC.RECONVERGENT B0 ;  /* 0x0000000000007941 */ /* 0x000fea0003800200 */
.L_x_881:
[----:B------:R-:W3:Y:S01]  /*35b0*/  LDCU.64 UR10, c[0x0][0x538] ;  /* 0x0000a700ff0a77ac */ /* 0x000ee20008000a00 */
[C---:B------:R-:W-:Y:S01]  /*35c0*/  IMAD.SHL.U32 R0, R6.reuse, 0x40, RZ ;  /* 0x0000004006007824 */ /* 0x040fe200078e00ff */
[----:B------:R-:W-:Y:S01]  /*35d0*/  SHF.R.U32.HI R7, RZ, 0x4, R6 ;  /* 0x00000004ff077819 */ /* 0x000fe20000011606 */
[----:B-1----:R-:W-:Y:S01]  /*35e0*/  IMAD.SHL.U32 R8, R6, 0x2, RZ ;  /* 0x0000000206087824 */ /* 0x002fe200078e00ff */
[----:B------:R-:W0:Y:S01]  /*35f0*/  LDGDEPBAR ;  /* 0x00000000000079af */ /* 0x000e220000000000 */
[----:B---3--:R-:W-:-:S04]  /*3600*/  UISETP.NE.U32.AND UP0, UPT, UR10, URZ, UPT ;  /* 0x000000ff0a00728c */ /* 0x008fc8000bf05070 */
[----:B------:R-:W-:-:S06]  /*3610*/  UISETP.NE.AND.EX UP0, UPT, UR11, URZ, UPT, UP0 ;  /* 0x000000ff0b00728c */ /* 0x000fcc000bf05300 */
[----:B------:R-:W-:-:S05]  /*3620*/  PLOP3.LUT P0, PT, PT, PT, UP0, 0x80, 0x8 ;  /* 0x000000000008781c */ /* 0x000fca0003f0f008 */
[----:B------:R-:W1:Y:S01]  /*3630*/  @UP0 LDCU.64 UR8, c[0x0][0x540] ;  /* 0x0000a800ff0807ac */ /* 0x000e620008000a00 */
[----:B------:R-:W-:Y:S01]  /*3640*/  @UP0 UMOV UR14, UR24 ;  /* 0x00000018000e0c82 */ /* 0x000fe20008000000 */
[----:B------:R-:W-:Y:S02]  /*3650*/  @UP0 UMOV UR15, URZ ;  /* 0x000000ff000f0c82 */ /* 0x000fe40008000000 */
[----:B-1----:R-:W-:Y:S01]  /*3660*/  @UP0 UIMAD.WIDE.U32 UR14, UR25, UR8, UR14 ;  /* 0x00000008190e02a5 */ /* 0x002fe2000f8e000e */
[----:B------:R-:W1:Y:S03]  /*3670*/  @UP0 LDCU UR8, c[0x0][0x458] ;  /* 0x00008b00ff0807ac */ /* 0x000e660008000800 */
[----:B------:R-:W-:Y:S02]  /*3680*/  @UP0 UIMAD UR9, UR25, UR9, UR15 ;  /* 0x00000009190902a4 */ /* 0x000fe4000f8e020f */
[----:B------:R-:W-:-:S04]  /*3690*/  @UP0 ULEA UR10, UP1, UR14, UR10, 0x2 ;  /* 0x0000000a0e0a0291 */ /* 0x000fc8000f8210ff */
[----:B------:R-:W-:Y:S02]  /*36a0*/  @UP0 ULEA.HI.X UR11, UR14, UR11, UR9, 0x2, UP1 ;  /* 0x0000000b0e0b0291 */ /* 0x000fe400088f1409 */
[----:B------:R-:W-:Y:S01]  /*36b0*/  IMAD.U32 R2, RZ, RZ, UR10 ;  /* 0x0000000aff027e24 */ /* 0x000fe2000f8e00ff */
[----:B------:R-:W-:Y:S01]  /*36c0*/  LOP3.LUT R5, R0, 0x1c0, RZ, 0xc0, !PT ;  /* 0x000001c000057812 */ /* 0x000fe200078ec0ff */
[----:B------:R-:W-:Y:S01]  /*36d0*/  IMAD.SHL.U32 R152, R6, 0x20, RZ ;  /* 0x0000002006987824 */ /* 0x000fe200078e00ff */
[----:B------:R-:W-:Y:S01]  /*36e0*/  LOP3.LUT R7, R7, 0x8, RZ, 0xc0, !PT ;  /* 0x0000000807077812 */ /* 0x000fe200078ec0ff */
[----:B------:R-:W-:Y:S01]  /*36f0*/  IMAD.U32 R3, RZ, RZ, UR11 ;  /* 0x0000000bff037e24 */ /* 0x000fe2000f8e00ff */
[----:B------:R-:W-:Y:S01]  /*3700*/  LOP3.LUT R8, R8, 0x6, RZ, 0xc0, !PT ;  /* 0x0000000608087812 */ /* 0x000fe200078ec0ff */
[----:B------:R-:W-:Y:S01]  /*3710*/  IMAD.MOV.U32 R157, RZ, RZ, 0x40 ;  /* 0x00000040ff9d7424 */ /* 0x000fe200078e00ff */
[----:B------:R-:W-:Y:S01]  /*3720*/  LOP3.LUT R19, R5, 0x38, R19, 0xf8, !PT ;  /* 0x0000003805137812 */ /* 0x000fe200078ef813 */
[----:B------:R-:W-:Y:S01]  /*3730*/  IMAD.U32 R178, RZ, RZ, UR5 ;  /* 0x00000005ffb27e24 */ /* 0x000fe2000f8e00ff */
[----:B------:R-:W-:Y:S01]  /*3740*/  LOP3.LUT R7, R7, 0x10, R6, 0xf8, !PT ;  /* 0x0000001007077812 */ /* 0x000fe200078ef806 */
[----:B------:R1:W3:Y:S01]  /*3750*/  @P0 LDG.E R3, desc[UR34][R2.64] ;  /* 0x0000002202030981 */ /* 0x0002e2000c1e1900 */
[----:B------:R-:W-:Y:S01]  /*3760*/  LOP3.LUT R8, R8, 0x1c0, R4, 0xf8, !PT ;  /* 0x000001c008087812 */ /* 0x000fe200078ef804 */
[----:B------:R-:W-:Y:S01]  /*3770*/  IMAD.MOV.U32 R184, RZ, RZ, R190 ;  /* 0x000000ffffb87224 */ /* 0x000fe200078e00be */
[----:B------:R-:W-:Y:S01]  /*3780*/  LOP3.LUT R7, R7, R19, RZ, 0x3c, !PT ;  /* 0x0000001307077212 */ /* 0x000fe200078e3cff */
[----:B------:R-:W-:Y:S01]  /*3790*/  IMAD.MOV.U32 R177, RZ, RZ, 0x4 ;  /* 0x00000004ffb17424 */ /* 0x000fe200078e00ff */
[----:B------:R-:W-:-:S02]  /*37a0*/  LOP3.LUT R5, R0, 0x200, RZ, 0xc0, !PT ;  /* 0x0000020000057812 */ /* 0x000fc400078ec0ff */
[----:B------:R-:W-:Y:S02]  /*37b0*/  CS2R R126, SRZ ;  /* 0x00000000007e7805 */ /* 0x000fe4000001ff00 */
[C---:B------:R-:W-:Y:S02]  /*37c0*/  LOP3.LUT R4, R19.reuse, 0x8, R4, 0x78, !PT ;  /* 0x0000000813047812 */ /* 0x040fe400078e7804 */
[----:B------:R-:W-:Y:S02]  /*37d0*/  CS2R R124, SRZ ;  /* 0x00000000007c7805 */ /* 0x000fe4000001ff00 */
[----:B------:R-:W-:Y:S02]  /*37e0*/  LOP3.LUT R19, R19, 0x8, R6, 0x78, !PT ;  /* 0x0000000813137812 */ /* 0x000fe400078e7806 */
[----:B------:R-:W-:Y:S02]  /*37f0*/  CS2R R130, SRZ ;  /* 0x0000000000827805 */ /* 0x000fe4000001ff00 */
[----:B------:R-:W-:-:S02]  /*3800*/  LOP3.LUT R5, R5, 0xc00, R152, 0xf8, !PT ;  /* 0x00000c0005057812 */ /* 0x000fc400078ef898 */
[----:B------:R-:W-:Y:S02]  /*3810*/  CS2R R128, SRZ ;  /* 0x0000000000807805 */ /* 0x000fe4000001ff00 */
[----:B------:R-:W-:Y:S02]  /*3820*/  R2P PR, R6, 0x6 ;  /* 0x0000000606007804 */ /* 0x000fe40000000000 */
[----:B------:R-:W-:Y:S02]  /*3830*/  CS2R R122, SRZ ;  /* 0x00000000007a7805 */ /* 0x000fe4000001ff00 */
[----:B------:R-:W-:Y:S02]  /*3840*/  LOP3.LUT R152, R19, 0x7200, R152, 0xf8, !PT ;  /* 0x0000720013987812 */ /* 0x000fe400078ef898 */
[----:B------:R-:W-:Y:S02]  /*3850*/  CS2R R120, SRZ ;  /* 0x0000000000787805 */ /* 0x000fe4000001ff00 */
[----:B------:R-:W-:-:S02]  /*3860*/  LOP3.LUT R0, R7, 0x200, R0, 0xf8, !PT ;  /* 0x0000020007007812 */ /* 0x000fc400078ef800 */
[----:B------:R-:W-:Y:S02]  /*3870*/  CS2R R118, SRZ ;  /* 0x0000000000767805 */ /* 0x000fe4000001ff00 */
[----:B------:R-:W-:Y:S02]  /*3880*/  LEA R152, R152, UR26, 0x1 ;  /* 0x0000001a98987c11 */ /* 0x000fe4000f8e08ff */
[----:B------:R-:W-:Y:S02]  /*3890*/  CS2R R116, SRZ ;  /* 0x0000000000747805 */ /* 0x000fe4000001ff00 */
[----:B------:R-:W-:Y:S02]  /*38a0*/  SEL R157, R157, 0xffffffc0, !P2 ;  /* 0xffffffc09d9d7807 */ /* 0x000fe40005000000 */
[----:B------:R-:W-:Y:S02]  /*38b0*/  CS2R R110, SRZ ;  /* 0x00000000006e7805 */ /* 0x000fe4000001ff00 */
[----:B------:R-:W-:-:S02]  /*38c0*/  LEA R0, R0, UR26, 0x1 ;  /* 0x0000001a00007c11 */ /* 0x000fc4000f8e08ff */
[----:B------:R-:W-:Y:S01]  /*38d0*/  CS2R R108, SRZ ;  /* 0x00000000006c7805 */ /* 0x000fe2000001ff00 */
[----:B-1----:R-:W3:Y:S01]  /*38e0*/  @P0 MUFU.RCP R2, UR8 ;  /* 0x0000000800020d08 */ /* 0x002ee20008001000 */
[----:B------:R-:W-:Y:S01]  /*38f0*/  IMAD.IADD R164, R157, 0x1, R152 ;  /* 0x000000019da47824 */ /* 0x000fe200078e0298 */
[----:B------:R-:W-:Y:S02]  /*3900*/  IADD3 R178, PT, PT, -R178, UR36, -R8 ;  /* 0x00000024b2b27c10 */ /* 0x000fe4000fffe908 */
        /* <DEDUP_REMOVED lines=22> */
[----:B------:R-:W-:Y:S01]  /*3a70*/  VIADD R0, R0, UR12 ;  /* 0x0000000c00007c36 */ /* 0x000fe20008000000 */
[----:B------:R-:W-:Y:S01]  /*3a80*/  UMOV UR16, URZ ;  /* 0x000000ff00107c82 */ /* 0x000fe20008000000 */
[----:B------:R-:W1:Y:S01]  /*3a90*/  LDCU UR8, c[0x0][0x440] ;  /* 0x00008800ff0877ac */ /* 0x000e620008000800 */
[----:B------:R-:W1:Y:S01]  /*3aa0*/  LDCU UR11, c[0x0][0x504] ;  /* 0x0000a080ff0b77ac */ /* 0x000e620008000800 */
[----:B------:R-:W1:Y:S01]  /*3ab0*/  LDCU UR10, c[0x0][0x508] ;  /* 0x0000a100ff0a77ac */ /* 0x000e620008000800 */
[----:B------:R-:W1:Y:S01]  /*3ac0*/  LDCU UR9, c[0x0][0x3e0] ;  /* 0x00007c00ff0977ac */ /* 0x000e620008000800 */
[----:B------:R-:W1:Y:S01]  /*3ad0*/  LDCU UR14, c[0x0][0x45c] ;  /* 0x00008b80ff0e77ac */ /* 0x000e620008000800 */
[----:B------:R-:W-:Y:S01]  /*3ae0*/  UIADD3 UR5, UPT, UPT, UR5, -UR44, -UR36 ;  /* 0x8000002c05057290 */ /* 0x000fe2000fffe824 */
[----:B---3--:R-:W-:Y:S01]  /*3af0*/  @P0 FMUL.FTZ R3, R3, R2 ;  /* 0x0000000203030220 */ /* 0x008fe20000410000 */
[----:B------:R-:W-:-:S04]  /*3b00*/  LOP3.LUT R2, R5, R4, RZ, 0xfc, !PT ;  /* 0x0000000405027212 */ /* 0x000fc800078efcff */
[----:B------:R-:W-:Y:S01]  /*3b10*/  @P0 R2UR UR15, R3 ;  /* 0x00000000030f02ca */ /* 0x000fe200000e0000 */
[----:B------:R-:W-:Y:S01]  /*3b20*/  IMAD.MOV.U32 R3, RZ, RZ, 0x20 ;  /* 0x00000020ff037424 */ /* 0x000fe200078e00ff */
[----:B------:R-:W-:-:S04]  /*3b30*/  LEA R2, R2, UR26, 0x1 ;  /* 0x0000001a02027c11 */ /* 0x000fc8000f8e08ff */
[----:B------:R-:W-:Y:S01]  /*3b40*/  SEL R3, R3, 0xffffffe0, !P1 ;  /* 0xffffffe003037807 */ /* 0x000fe20004800000 */
[----:B------:R-:W-:-:S04]  /*3b50*/  VIADD R2, R2, UR12 ;  /* 0x0000000c02027c36 */ /* 0x000fc80008000000 */
[C---:B------:R-:W-:Y:S02]  /*3b60*/  IMAD.IADD R156, R3.reuse, 0x1, R152 ;  /* 0x00000001039c7824 */ /* 0x040fe400078e0298 */
[----:B------:R-:W-:Y:S01]  /*3b70*/  IMAD.IADD R176, R3, 0x1, R164 ;  /* 0x0000000103b07824 */ /* 0x000fe200078e02a4 */
[----:B-1----:R-:W-:-:S06]  /*3b80*/  @UP0 UMOV UR16, UR15 ;  /* 0x0000000f00100c82 */ /* 0x002fcc0008000000 */
.L_x_887:
[----:B------:R-:W0:Y:S01]  /*3b90*/  LDGDEPBAR ;  /* 0x00000000000079af */ /* 0x000e220000000000 */
[C---:B------:R-:W-:Y:S01]  /*3ba0*/  IMAD.IADD R144, R2.reuse, 0x1, R3 ;  /* 0x0000000102907824 */ /* 0x040fe200078e0203 */
[----:B------:R-:W-:Y:S01]  /*3bb0*/  USHF.L.U32 UR17, UR45, 0x7, URZ ;  /* 0x000000072d117899 */ /* 0x000fe200080006ff */
[----:B------:R-:W-:Y:S03]  /*3bc0*/  IMAD.IADD R168, R2, 0x1, R157 ;  /* 0x0000000102a87824 */ /* 0x000fe600078e029d */
[----:B------:R-:W-:Y:S01]  /*3bd0*/  UISETP.GE.AND UP0, UPT, UR17, UR5, UPT ;  /* 0x000000051100728c */ /* 0x000fe2000bf06270 */
[----:B------:R-:W-:Y:S01]  /*3be0*/  IMAD.IADD R3, R3, 0x1, R168 ;  /* 0x0000000103037824 */ /* 0x000fe200078e02a8 */
[----:B------:R-:W-:Y:S04]  /*3bf0*/  DEPBAR.LE SB0, 0x0 ;  /* 0x000080000000791a */ /* 0x000fe80000000000 */
[----:B------:R-:W-:Y:S06]  /*3c00*/  BAR.SYNC.DEFER_BLOCKING 0x0 ;  /* 0x0000000000007b1d */ /* 0x000fec0000010000 */
[----:B------:R-:W-:Y:S08]  /*3c10*/  LDSM.16.M88.4 R64, [R2] ;  /* 0x000000000240783b */ /* 0x000ff00000000200 */
[----:B--2-4-:R-:W1:Y:S08]  /*3c20*/  LDSM.16.M88.4 R16, [R152+0xc000] ;  /* 0x00c000009810783b */ /* 0x014e700000000200 */
        /* <DEDUP_REMOVED lines=16> */
[-C--:B------:R-:W-:Y:S07]  /*3d30*/  HMMA.16816.F32 R28, R60, R34.reuse, RZ ;  /* 0x000000223c1c723c */ /* 0x080fee00000018ff */
[----:B------:R-:W-:Y:S01]  /*3d40*/  LDSM.16.M88.4 R172, [R176+0xc000] ;  /* 0x00c00000b0ac783b */ /* 0x000fe20000000200 */
        /* <DEDUP_REMOVED lines=12> */
[C---:B--2---:R-:W-:Y:S01]  /*3e10*/  HMMA.16816.F32 R8, R144.reuse, R140, R8 ;  /* 0x0000008c9008723c */ /* 0x044fe20000001808 */
[----:B------:R-:W-:Y:S01]  /*3e20*/  IMAD.U32 R140, RZ, RZ, UR50 ;  /* 0x00000032ff8c7e24 */ /* 0x000fe2000f8e00ff */
[----:B------:R-:W-:Y:S04]  /*3e30*/  MOV R141, UR13 ;  /* 0x0000000d008d7c02 */ /* 0x000fe80008000f00 */
[C---:B------:R-:W-:Y:S02]  /*3e40*/  LEA R140, P0, R189.reuse, R140, 0x2 ;  /* 0x0000008cbd8c7211 */ /* 0x040fe400078010ff */
[-C--:B------:R-:W-:Y:S03]  /*3e50*/  HMMA.16816.F32 R12, R144, R142.reuse, R12 ;  /* 0x0000008e900c723c */ /* 0x080fe6000000180c */
[C---:B------:R-:W-:Y:S05]  /*3e60*/  LEA.HI.X R141, R189.reuse, R141, RZ, 0x2, P0 ;  /* 0x0000008dbd8d7211 */ /* 0x040fea00000f14ff */
[C---:B------:R-:W-:Y:S01]  /*3e70*/  HMMA.16816.F32 R16, R136.reuse, R142, R16 ;  /* 0x0000008e8810723c */ /* 0x040fe20000001810 */
[----:B-----5:R-:W5:Y:S04]  /*3e80*/  LDG.E R181, desc[UR34][R140.64] ;  /* 0x000000228cb57981 */ /* 0x020f68000c1e1900 */
[----:B------:R-:W5:Y:S03]  /*3e90*/  LDG.E R195, desc[UR34][R140.64+0x20] ;  /* 0x000020228cc37981 */ /* 0x000f66000c1e1900 */
[-C--:B------:R-:W-:Y:S01]  /*3ea0*/  HMMA.16816.F32 R20, R136, R148.reuse, R20 ;  /* 0x000000948814723c */ /* 0x080fe20000001814 */
[----:B------:R-:W5:Y:S04]  /*3eb0*/  LDG.E R194, desc[UR34][R140.64+0x100] ;  /* 0x000100228cc27981 */ /* 0x000f68000c1e1900 */
[----:B------:R1:W5:Y:S03]  /*3ec0*/  LDG.E R191, desc[UR34][R140.64+0x120] ;  /* 0x000120228cbf7981 */ /* 0x000366000c1e1900 */
[C---:B------:R-:W-:Y:S08]  /*3ed0*/  HMMA.16816.F32 R24, R144.reuse, R148, R24 ;  /* 0x000000949018723c */ /* 0x040ff00000001818 */
[-C--:B------:R-:W-:Y:S08]  /*3ee0*/  HMMA.16816.F32 R28, R144, R150.reuse, R28 ;  /* 0x00000096901c723c */ /* 0x080ff0000000181c */
[C---:B------:R-:W-:Y:S01]  /*3ef0*/  HMMA.16816.F32 R32, R136.reuse, R150, R32 ;  /* 0x000000968820723c */ /* 0x040fe20000001820 */
[----:B------:R-:W-:Y:S07]  /*3f00*/  LDSM.16.M88.4 R148, [R164+0xc000] ;  /* 0x00c00000a494783b */ /* 0x000fee0000000200 */
[-C--:B---3--:R-:W-:Y:S01]  /*3f10*/  HMMA.16816.F32 R36, R136, R152.reuse, R36 ;  /* 0x000000988824723c */ /* 0x088fe20000001824 */
[----:B-1----:R-:W1:Y:S07]  /*3f20*/  LDSM.16.M88.4 R140, [R168] ;  /* 0x00000000a88c783b */ /* 0x002e6e0000000200 */
[C---:B------:R-:W-:Y:S01]  /*3f30*/  HMMA.16816.F32 R40, R144.reuse, R152, R40 ;  /* 0x000000989028723c */ /* 0x040fe20000001828 */
[----:B------:R-:W-:Y:S07]  /*3f40*/  LDSM.16.M88.4 R168, [R3] ;  /* 0x0000000003a8783b */ /* 0x000fee0000000200 */
[-C--:B------:R-:W-:Y:S08]  /*3f50*/  HMMA.16816.F32 R44, R144, R154.reuse, R44 ;  /* 0x0000009a902c723c */ /* 0x080ff0000000182c */
[C---:B------:R-:W-:Y:S01]  /*3f60*/  HMMA.16816.F32 R48, R136.reuse, R154, R48 ;  /* 0x0000009a8830723c */ /* 0x040fe20000001830 */
[----:B------:R-:W2:Y:S07]  /*3f70*/  LDSM.16.M88.4 R152, [R164+0xc800] ;  /* 0x00c80000a498783b */ /* 0x000eae0000000200 */
[-C--:B----4-:R-:W-:Y:S01]  /*3f80*/  HMMA.16816.F32 R52, R136, R132.reuse, R52 ;  /* 0x000000848834723c */ /* 0x090fe20000001834 */
[----:B------:R-:W3:Y:S07]  /*3f90*/  LDSM.16.M88.4 R164, [R164+0xd800] ;  /* 0x00d80000a4a4783b */ /* 0x000eee0000000200 */
[C---:B------:R-:W-:Y:S08]  /*3fa0*/  HMMA.16816.F32 R56, R144.reuse, R132, R56 ;  /* 0x000000849038723c */ /* 0x040ff00000001838 */
[-C--:B------:R-:W-:Y:S01]  /*3fb0*/  HMMA.16816.F32 R60, R144, R134.reuse, R60 ;  /* 0x00000086903c723c */ /* 0x080fe2000000183c */
[----:B------:R4:W3:Y:S07]  /*3fc0*/  LDSM.16.M88.4 R144, [R3+0x2000] ;  /* 0x002000000390783b */ /* 0x0008ee0000000200 */
[----:B------:R-:W-:Y:S01]  /*3fd0*/  HMMA.16816.F32 R64, R136, R134, R64 ;  /* 0x000000868840723c */ /* 0x000fe20000001840 */
[----:B------:R-:W3:Y:S07]  /*3fe0*/  LDSM.16.M88.4 R132, [R176+0xc800] ;  /* 0x00c80000b084783b */ /* 0x000eee0000000200 */
[-C--:B-1----:R-:W-:Y:S08]  /*3ff0*/  HMMA.16816.F32 R4, R140, R148.reuse, R4 ;  /* 0x000000948c04723c */ /* 0x082ff00000001804 */
[C---:B------:R-:W-:Y:S04]  /*4000*/  HMMA.16816.F32 R8, R156.reuse, R148, R8 ;  /* 0x000000949c08723c */ /* 0x040fe80000001808 */
[----:B----4-:R-:W-:Y:S04]  /*4010*/  LOP3.LUT R3, R189, UR17, RZ, 0xfc, !PT ;  /* 0x00000011bd037c12 */ /* 0x010fe8000f8efcff */
[-C--:B------:R-:W-:Y:S08]  /*4020*/  HMMA.16816.F32 R12, R156, R150.reuse, R12 ;  /* 0x000000969c0c723c */ /* 0x080ff0000000180c */
[C---:B------:R-:W-:Y:S08]  /*4030*/  HMMA.16816.F32 R16, R140.reuse, R150, R16 ;  /* 0x000000968c10723c */ /* 0x040ff00000001810 */
[-C--:B--2---:R-:W-:Y:S08]  /*4040*/  HMMA.16816.F32 R20, R140, R152.reuse, R20 ;  /* 0x000000988c14723c */ /* 0x084ff00000001814 */
        /* <DEDUP_REMOVED lines=11> */
[----:B------:R-:W-:Y:S04]  /*4100*/  IADD3 R140, PT, PT, R3, R178, RZ ;  /* 0x000000b2038c7210 */ /* 0x000fe80007ffe0ff */
[C---:B------:R-:W-:Y:S01]  /*4110*/  IADD3 R139, PT, PT, R140.reuse, 0xc7, RZ ;  /* 0x000000c78c8b7810 */ /* 0x040fe20007ffe0ff */
[-C--:B------:R-:W-:Y:S05]  /*4120*/  HMMA.16816.F32 R4, R168, R172.reuse, R4 ;  /* 0x000000aca804723c */ /* 0x080fea0000001804 */
[----:B------:R-:W-:Y:S01]  /*4130*/  IABS R139, R139 ;  /* 0x0000008b008b7213 */ /* 0x000fe20000000000 */
[C---:B------:R-:W-:Y:S01]  /*4140*/  VIADD R137, R140.reuse, 0xc8 ;  /* 0x000000c88c897836 */ /* 0x040fe20000000000 */
[C---:B------:R-:W-:Y:S01]  /*4150*/  IADD3 R150, PT, PT, R140.reuse, 0x70, RZ ;  /* 0x000000708c967810 */ /* 0x040fe20007ffe0ff */
[C---:B------:R-:W-:Y:S04]  /*4160*/  HMMA.16816.F32 R8, R144.reuse, R172, R8 ;  /* 0x000000ac9008723c */ /* 0x040fe80000001808 */
[----:B------:R-:W-:Y:S01]  /*4170*/  IABS R137, R137 ;  /* 0x0000008900897213 */ /* 0x000fe20000000000 */
[C---:B------:R-:W-:Y:S01]  /*4180*/  VIADD R138, R140.reuse, 0xc0 ;  /* 0x000000c08c8a7836 */ /* 0x040fe20000000000 */
[----:B------:R-:W-:Y:S01]  /*4190*/  I2FP.F32.S32 R139, R139 ;  /* 0x0000008b008b7245 */ /* 0x000fe20000201400 */
[C---:B------:R-:W-:Y:S01]  /*41a0*/  VIADD R136, R140.reuse, 0x80 ;  /* 0x000000808c887836 */ /* 0x040fe20000000000 */
[----:B------:R-:W-:Y:S01]  /*41b0*/  I2FP.F32.S32 R137, R137 ;  /* 0x0000008900897245 */ /* 0x000fe20000201400 */
[-C--:B------:R-:W-:Y:S03]  /*41c0*/  HMMA.16816.F32 R12, R144, R174.reuse, R12 ;  /* 0x000000ae900c723c */ /* 0x080fe6000000180c */
[----:B------:R-:W-:Y:S01]  /*41d0*/  IABS R138, R138 ;  /* 0x0000008a008a7213 */ /* 0x000fe20000000000 */
[C---:B------:R-:W-:Y:S01]  /*41e0*/  VIADD R148, R140.reuse, 0xbf ;  /* 0x000000bf8c947836 */ /* 0x040fe20000000000 */
[----:B------:R-:W-:Y:S01]  /*41f0*/  IABS R136, R136 ;  /* 0x0000008800887213 */ /* 0x000fe20000000000 */
[----:B------:R-:W-:Y:S01]  /*4200*/  VIADD R143, R140, 0x7f ;  /* 0x0000007f8c8f7836 */ /* 0x000fe20000000000 */
[----:B------:R-:W-:Y:S01]  /*4210*/  I2FP.F32.S32 R138, R138 ;  /* 0x0000008a008a7245 */ /* 0x000fe20000201400 */
[C---:B------:R-:W-:Y:S04]  /*4220*/  HMMA.16816.F32 R16, R168.reuse, R174, R16 ;  /* 0x000000aea810723c */ /* 0x040fe80000001810 */
[----:B------:R-:W-:Y:S01]  /*4230*/  I2FP.F32.S32 R136, R136 ;  /* 0x0000008800887245 */ /* 0x000fe20000201400 */
[----:B------:R-:W-:Y:S01]  /*4240*/  FFMA.FTZ R10, R137, -UR16, R10 ;  /* 0x80000010890a7c23 */ /* 0x000fe2000801000a */
[----:B------:R-:W-:Y:S01]  /*4250*/  IABS R137, R148 ;  /* 0x0000009400897213 */ /* 0x000fe20000000000 */
[----:B------:R-:W-:Y:S01]  /*4260*/  FFMA.FTZ R11, R139, -UR16, R11 ;  /* 0x800000108b0b7c23 */ /* 0x000fe2000801000b */
[----:B------:R-:W-:Y:S01]  /*4270*/  IABS R150, R150 ;  /* 0x0000009600967213 */ /* 0x000fe20000000000 */
[C---:B------:R-:W-:Y:S01]  /*4280*/  FFMA.FTZ R8, R138.reuse, -UR16, R8 ;  /* 0x800000108a087c23 */ /* 0x040fe20008010008 */
[----:B------:R-:W-:Y:S01]  /*4290*/  I2FP.F32.S32 R137, R137 ;  /* 0x0000008900897245 */ /* 0x000fe20000201400 */
[----:B------:R-:W-:Y:S01]  /*42a0*/  FFMA.FTZ R14, R138, -UR16, R14 ;  /* 0x800000108a0e7c23 */ /* 0x000fe2000801000e */
[C---:B------:R-:W-:Y:S01]  /*42b0*/  IADD3 R149, PT, PT, R140.reuse, 0xb8, RZ ;  /* 0x000000b88c957810 */ /* 0x040fe20007ffe0ff */
[C---:B------:R-:W-:Y:S01]  /*42c0*/  VIADD R138, R140.reuse, 0x77 ;  /* 0x000000778c8a7836 */ /* 0x040fe20000000000 */
[----:B------:R-:W-:Y:S01]  /*42d0*/  IABS R143, R143 ;  /* 0x0000008f008f7213 */ /* 0x000fe20000000000 */
[C---:B------:R-:W-:Y:S01]  /*42e0*/  FFMA.FTZ R9, R137.reuse, -UR16, R9 ;  /* 0x8000001089097c23 */ /* 0x040fe20008010009 */
[----:B------:R-:W-:Y:S01]  /*42f0*/  IABS R149, R149 ;  /* 0x0000009500957213 */ /* 0x000fe20000000000 */
[----:B------:R-:W-:Y:S01]  /*4300*/  FFMA.FTZ R15, R137, -UR16, R15 ;  /* 0x80000010890f7c23 */ /* 0x000fe2000801000f */
[----:B------:R-:W-:Y:S01]  /*4310*/  IADD3 R137, PT, PT, R140, 0x78, RZ ;  /* 0x000000788c897810 */ /* 0x000fe20007ffe0ff */
[-C--:B------:R-:W-:Y:S03]  /*4320*/  HMMA.16816.F32 R20, R168, R132.reuse, R20 ;  /* 0x00000084a814723c */ /* 0x080fe60000001814 */
[----:B------:R-:W-:Y:S01]  /*4330*/  IABS R137, R137 ;  /* 0x0000008900897213 */ /* 0x000fe20000000000 */
[C---:B------:R-:W-:Y:S01]  /*4340*/  FFMA.FTZ R4, R136.reuse, -UR16, R4 ;  /* 0x8000001088047c23 */ /* 0x040fe20008010004 */
[----:B------:R-:W-:Y:S01]  /*4350*/  I2FP.F32.S32 R143, R143 ;  /* 0x0000008f008f7245 */ /* 0x000fe20000201400 */
[----:B------:R-:W-:Y:S01]  /*4360*/  FFMA.FTZ R18, R136, -UR16, R18 ;  /* 0x8000001088127c23 */ /* 0x000fe20008010012 */
[----:B------:R-:W-:Y:S01]  /*4370*/  IABS R136, R138 ;  /* 0x0000008a00887213 */ /* 0x000fe20000000000 */
[C---:B------:R-:W-:Y:S04]  /*4380*/  HMMA.16816.F32 R24, R144.reuse, R132, R24 ;  /* 0x000000849018723c */ /* 0x040fe80000001818 */
[----:B------:R-:W-:Y:S01]  /*4390*/  MOV R132, R136 ;  /* 0x0000008800847202 */ /* 0x000fe20000000f00 */
[----:B------:R-:W-:Y:S01]  /*43a0*/  IMAD.MOV.U32 R133, RZ, RZ, R137 ;  /* 0x000000ffff857224 */ /* 0x000fe200078e0089 */
[----:B------:R-:W-:Y:S01]  /*43b0*/  I2FP.F32.S32 R149, R149 ;  /* 0x0000009500957245 */ /* 0x000fe20000201400 */
[----:B------:R-:W1:Y:S01]  /*43c0*/  LDSM.16.M88.4 R136, [R176+0xd000] ;  /* 0x00d00000b088783b */ /* 0x000e620000000200 */
[----:B------:R-:W-:Y:S01]  /*43d0*/  I2FP.F32.S32 R132, R132 ;  /* 0x0000008400847245 */ /* 0x000fe20000201400 */
[-C--:B------:R-:W-:Y:S03]  /*43e0*/  HMMA.16816.F32 R28, R144, R134.reuse, R28 ;  /* 0x00000086901c723c */ /* 0x080fe6000000181c */
[----:B------:R-:W-:Y:S01]  /*43f0*/  I2FP.F32.S32 R133, R133 ;  /* 0x0000008500857245 */ /* 0x000fe20000201400 */
[----:B------:R-:W-:Y:S01]  /*4400*/  FFMA.FTZ R17, R132, -UR16, R17 ;  /* 0x8000001084117c23 */ /* 0x000fe20008010011 */
[----:B------:R-:W-:Y:S01]  /*4410*/  IADD3 R142, PT, PT, R140, 0x88, RZ ;  /* 0x000000888c8e7810 */ /* 0x000fe20007ffe0ff */
[----:B------:R-:W-:Y:S01]  /*4420*/  FFMA.FTZ R23, R132, -UR16, R23 ;  /* 0x8000001084177c23 */ /* 0x000fe20008010017 */
[----:B------:R-:W-:Y:S01]  /*4430*/  I2FP.F32.S32 R132, R150 ;  /* 0x0000009600847245 */ /* 0x000fe20000201400 */
[C---:B------:R-:W-:Y:S04]  /*4440*/  HMMA.16816.F32 R32, R168.reuse, R134, R32 ;  /* 0x00000086a820723c */ /* 0x040fe80000001820 */
[C---:B------:R-:W-:Y:S01]  /*4450*/  IADD3 R150, PT, PT, R140.reuse, 0xb0, RZ ;  /* 0x000000b08c967810 */ /* 0x040fe20007ffe0ff */
[----:B------:R-:W-:Y:S01]  /*4460*/  VIADD R134, R140, 0xa7 ;  /* 0x000000a78c867836 */ /* 0x000fe20000000000 */
[----:B------:R-:W-:Y:S01]  /*4470*/  IABS R142, R142 ;  /* 0x0000008e008e7213 */ /* 0x000fe20000000000 */
[----:B------:R-:W-:Y:S01]  /*4480*/  FFMA.FTZ R20, R132, -UR16, R20 ;  /* 0x8000001084147c23 */ /* 0x000fe20008010014 */
[----:B------:R-:W-:Y:S01]  /*4490*/  IABS R150, R150 ;  /* 0x0000009600967213 */ /* 0x000fe20000000000 */
[C---:B------:R-:W-:Y:S01]  /*44a0*/  VIADD R148, R140.reuse, 0xb7 ;  /* 0x000000b78c947836 */ /* 0x040fe20000000000 */
[----:B------:R-:W-:Y:S01]  /*44b0*/  I2FP.F32.S32 R142, R142 ;  /* 0x0000008e008e7245 */ /* 0x000fe20000201400 */
[C---:B------:R-:W-:Y:S01]  /*44c0*/  FFMA.FTZ R16, R133.reuse, -UR16, R16 ;  /* 0x8000001085107c23 */ /* 0x040fe20008010010 */
[----:B------:R-:W-:Y:S01]  /*44d0*/  I2FP.F32.S32 R150, R150 ;  /* 0x0000009600967245 */ /* 0x000fe20000201400 */
[----:B------:R-:W-:Y:S01]  /*44e0*/  FFMA.FTZ R22, R133, -UR16, R22 ;  /* 0x8000001085167c23 */ /* 0x000fe20008010016 */
[----:B------:R-:W-:Y:S01]  /*44f0*/  IABS R148, R148 ;  /* 0x0000009400947213 */ /* 0x000fe20000000000 */
[----:B------:R-:W-:Y:S02]  /*4500*/  VIADD R133, R140, 0xaf ;  /* 0x000000af8c857836 */ /* 0x000fe40000000000 */
[C---:B------:R-:W-:Y:S01]  /*4510*/  FFMA.FTZ R5, R143.reuse, -UR16, R5 ;  /* 0x800000108f057c23 */ /* 0x040fe20008010005 */
[----:B------:R-:W-:Y:S01]  /*4520*/  FFMA.FTZ R24, R150, -UR16, R24 ;  /* 0x8000001096187c23 */ /* 0x000fe20008010018 */
[----:B------:R-:W-:Y:S01]  /*4530*/  I2FP.F32.S32 R148, R148 ;  /* 0x0000009400947245 */ /* 0x000fe20000201400 */
[----:B------:R-:W-:Y:S01]  /*4540*/  FFMA.FTZ R34, R132, -UR16, R34 ;  /* 0x8000001084227c23 */ /* 0x000fe20008010022 */
[----:B------:R-:W-:Y:S01]  /*4550*/  IABS R133, R133 ;  /* 0x0000008500857213 */ /* 0x000fe20000000000 */
[----:B------:R-:W-:Y:S01]  /*4560*/  FFMA.FTZ R30, R150, -UR16, R30 ;  /* 0x80000010961e7c23 */ /* 0x000fe2000801001e */
[----:B------:R-:W-:Y:S02]  /*4570*/  VIADD R151, R140, 0x6f ;  /* 0x0000006f8c977836 */ /* 0x000fe40000000000 */
[C---:B------:R-:W-:Y:S01]  /*4580*/  FFMA.FTZ R13, R148.reuse, -UR16, R13 ;  /* 0x80000010940d7c23 */ /* 0x040fe2000801000d */
[----:B------:R-:W-:Y:S01]  /*4590*/  I2FP.F32.S32 R133, R133 ;  /* 0x0000008500857245 */ /* 0x000fe20000201400 */
[----:B------:R-:W-:Y:S01]  /*45a0*/  FFMA.FTZ R27, R148, -UR16, R27 ;  /* 0x80000010941b7c23 */ /* 0x000fe2000801001b */
[----:B------:R-:W-:Y:S01]  /*45b0*/  IABS R148, R134 ;  /* 0x0000008600947213 */ /* 0x000fe20000000000 */
[C---:B------:R-:W-:Y:S02]  /*45c0*/  VIADD R134, R140.reuse, 0x67 ;  /* 0x000000678c867836 */ /* 0x040fe40000000000 */
[----:B------:R-:W-:Y:S01]  /*45d0*/  FFMA.FTZ R19, R143, -UR16, R19 ;  /* 0x800000108f137c23 */ /* 0x000fe20008010013 */
[----:B------:R-:W-:Y:S01]  /*45e0*/  IABS R143, R151 ;  /* 0x00000097008f7213 */ /* 0x000fe20000000000 */
[-C--:B-1----:R-:W-:Y:S03]  /*45f0*/  HMMA.16816.F32 R36, R168, R136.reuse, R36 ;  /* 0x00000088a824723c */ /* 0x082fe60000001824 */
[----:B------:R-:W-:Y:S01]  /*4600*/  IABS R132, R134 ;  /* 0x0000008600847213 */ /* 0x000fe20000000000 */
[C---:B------:R-:W-:Y:S01]  /*4610*/  FFMA.FTZ R25, R133.reuse, -UR16, R25 ;  /* 0x8000001085197c23 */ /* 0x040fe20008010019 */
[----:B------:R-:W-:Y:S01]  /*4620*/  I2FP.F32.S32 R143, R143 ;  /* 0x0000008f008f7245 */ /* 0x000fe20000201400 */
[----:B------:R-:W-:Y:S01]  /*4630*/  FFMA.FTZ R31, R133, -UR16, R31 ;  /* 0x80000010851f7c23 */ /* 0x000fe2000801001f */
[C---:B------:R-:W-:Y:S01]  /*4640*/  IADD3 R133, PT, PT, R140.reuse, 0x68, RZ ;  /* 0x000000688c857810 */ /* 0x040fe20007ffe0ff */
[C---:B------:R-:W-:Y:S04]  /*4650*/  HMMA.16816.F32 R40, R144.reuse, R136, R40 ;  /* 0x000000889028723c */ /* 0x040fe80000001828 */
[----:B------:R-:W-:Y:S01]  /*4660*/  IABS R133, R133 ;  /* 0x0000008500857213 */ /* 0x000fe20000000000 */
[C---:B------:R-:W-:Y:S01]  /*4670*/  FFMA.FTZ R12, R149.reuse, -UR16, R12 ;  /* 0x80000010950c7c23 */ /* 0x040fe2000801000c */
[----:B------:R-:W-:Y:S01]  /*4680*/  MOV R137, R132 ;  /* 0x0000008400897202 */ /* 0x000fe20000000f00 */
[C---:B------:R-:W-:Y:S01]  /*4690*/  VIADD R151, R140.reuse, 0x5f ;  /* 0x0000005f8c977836 */ /* 0x040fe20000000000 */
[C---:B------:R-:W-:Y:S01]  /*46a0*/  IADD3 R136, PT, PT, R140.reuse, 0x60, RZ ;  /* 0x000000608c887810 */ /* 0x040fe20007ffe0ff */
[----:B------:R-:W-:Y:S01]  /*46b0*/  IMAD.MOV.U32 R150, RZ, RZ, R133 ;  /* 0x000000ffff967224 */ /* 0x000fe200078e0085 */
[----:B------:R-:W-:Y:S01]  /*46c0*/  I2FP.F32.S32 R148, R148 ;  /* 0x0000009400947245 */ /* 0x000fe20000201400 */
[----:B------:R-:W1:Y:S01]  /*46d0*/  LDSM.16.M88.4 R132, [R176+0xd800] ;  /* 0x00d80000b084783b */ /* 0x000e620000000200 */
[----:B------:R-:W-:Y:S01]  /*46e0*/  IABS R136, R136 ;  /* 0x0000008800887213 */ /* 0x000fe20000000000 */
[-C--:B------:R-:W-:Y:S03]  /*46f0*/  HMMA.16816.F32 R44, R144, R138.reuse, R44 ;  /* 0x0000008a902c723c */ /* 0x080fe6000000182c */
[----:B------:R-:W-:Y:S01]  /*4700*/  I2FP.F32.S32 R150, R150 ;  /* 0x0000009600967245 */ /* 0x000fe20000201400 */
[C---:B------:R-:W-:Y:S01]  /*4710*/  VIADD R141, R140.reuse, 0x87 ;  /* 0x000000878c8d7836 */ /* 0x040fe20000000000 */
[----:B------:R-:W-:Y:S01]  /*4720*/  I2FP.F32.S32 R137, R137 ;  /* 0x0000008900897245 */ /* 0x000fe20000201400 */
[----:B------:R-:W-:Y:S01]  /*4730*/  FFMA.FTZ R26, R149, -UR16, R26 ;  /* 0x80000010951a7c23 */ /* 0x000fe2000801001a */
[----:B------:R-:W-:Y:S01]  /*4740*/  IADD3 R149, PT, PT, R140, 0xa8, RZ ;  /* 0x000000a88c957810 */ /* 0x000fe20007ffe0ff */
[C---:B------:R-:W-:Y:S04]  /*4750*/  HMMA.16816.F32 R48, R168.reuse, R138, R48 ;  /* 0x0000008aa830723c */ /* 0x040fe80000001830 */
[----:B------:R-:W-:Y:S01]  /*4760*/  IABS R149, R149 ;  /* 0x0000009500957213 */ /* 0x000fe20000000000 */
[C---:B------:R-:W-:Y:S01]  /*4770*/  FFMA.FTZ R21, R143.reuse, -UR16, R21 ;  /* 0x800000108f157c23 */ /* 0x040fe20008010015 */
[----:B------:R-:W-:Y:S01]  /*4780*/  IABS R151, R151 ;  /* 0x0000009700977213 */ /* 0x000fe20000000000 */
[----:B------:R-:W-:Y:S01]  /*4790*/  FFMA.FTZ R35, R143, -UR16, R35 ;  /* 0x800000108f237c23 */ /* 0x000fe20008010023 */
[----:B------:R-:W-:Y:S01]  /*47a0*/  I2FP.F32.S32 R149, R149 ;  /* 0x0000009500957245 */ /* 0x000fe20000201400 */
        /* <DEDUP_REMOVED lines=10> */
[C---:B------:R-:W-:Y:S01]  /*4850*/  FFMA.FTZ R29, R148.reuse, -UR16, R29 ;  /* 0x80000010941d7c23 */ /* 0x040fe2000801001d */
[----:B------:R-:W-:Y:S01]  /*4860*/  IABS R150, R150 ;  /* 0x0000009600967213 */ /* 0x000fe20000000000 */
[----:B------:R-:W-:Y:S01]  /*4870*/  FFMA.FTZ R43, R148, -UR16, R43 ;  /* 0x80000010942b7c23 */ /* 0x000fe2000801002b */
[----:B------:R-:W-:Y:S01]  /*4880*/  I2FP.F32.S32 R136, R136 ;  /* 0x0000008800887245 */ /* 0x000fe20000201400 */
[----:B------:R-:W-:Y:S01]  /*4890*/  VIADD R139, R140, 0x57 ;  /* 0x000000578c8b7836 */ /* 0x000fe20000000000 */
[----:B------:R-:W-:Y:S01]  /*48a0*/  IABS R149, R149 ;  /* 0x0000009500957213 */ /* 0x000fe20000000000 */
[C---:B------:R-:W-:Y:S01]  /*48b0*/  FFMA.FTZ R33, R137.reuse, -UR16, R33 ;  /* 0x8000001089217c23 */ /* 0x040fe20008010021 */
[----:B------:R-:W-:Y:S01]  /*48c0*/  MOV R148, R150 ;  /* 0x0000009600947202 */ /* 0x000fe20000000f00 */
[C---:B------:R-:W-:Y:S01]  /*48d0*/  FFMA.FTZ R40, R136.reuse, -UR16, R40 ;  /* 0x8000001088287c23 */ /* 0x040fe20008010028 */
[----:B------:R-:W-:Y:S01]  /*48e0*/  IABS R139, R139 ;  /* 0x0000008b008b7213 */ /* 0x000fe20000000000 */
[----:B------:R-:W-:Y:S01]  /*48f0*/  FFMA.FTZ R46, R136, -UR16, R46 ;  /* 0x80000010882e7c23 */ /* 0x000fe2000801002e */
[----:B------:R-:W-:Y:S01]  /*4900*/  I2FP.F32.S32 R148, R148 ;  /* 0x0000009400947245 */ /* 0x000fe20000201400 */
[-C--:B-1----:R-:W-:Y:S03]  /*4910*/  HMMA.16816.F32 R52, R168, R132.reuse, R52 ;  /* 0x00000084a834723c */ /* 0x082fe60000001834 */
[----:B------:R-:W-:Y:S01]  /*4920*/  I2FP.F32.S32 R141, R141 ;  /* 0x0000008d008d7245 */ /* 0x000fe20000201400 */
[----:B------:R-:W-:Y:S01]  /*4930*/  IMAD.MOV.U32 R136, RZ, RZ, R149 ;  /* 0x000000ffff887224 */ /* 0x000fe200078e0095 */
[----:B------:R-:W-:Y:S01]  /*4940*/  IADD3 R149, PT, PT, R140, 0x58, RZ ;  /* 0x000000588c957810 */ /* 0x000fe20007ffe0ff */
[----:B------:R-:W-:Y:S01]  /*4950*/  FFMA.FTZ R39, R137, -UR16, R39 ;  /* 0x8000001089277c23 */ /* 0x000fe20008010027 */
[----:B------:R-:W-:Y:S01]  /*4960*/  I2FP.F32.S32 R137, R151 ;  /* 0x0000009700897245 */ /* 0x000fe20000201400 */
[C---:B------:R-:W-:Y:S04]  /*4970*/  HMMA.16816.F32 R56, R144.reuse, R132, R56 ;  /* 0x000000849038723c */ /* 0x040fe80000001838 */
[----:B------:R-:W-:Y:S01]  /*4980*/  IABS R149, R149 ;  /* 0x0000009500957213 */ /* 0x000fe20000000000 */
[----:B------:R-:W-:Y:S01]  /*4990*/  FFMA.FTZ R41, R148, -UR16, R41 ;  /* 0x8000001094297c23 */ /* 0x000fe20008010029 */
[----:B------:R-:W-:Y:S01]  /*49a0*/  IADD3 R132, PT, PT, R140, 0x4f, RZ ;  /* 0x0000004f8c847810 */ /* 0x000fe20007ffe0ff */
[----:B------:R-:W-:Y:S01]  /*49b0*/  FFMA.FTZ R47, R148, -UR16, R47 ;  /* 0x80000010942f7c23 */ /* 0x000fe2000801002f */
[----:B------:R-:W-:Y:S01]  /*49c0*/  MOV R148, R139 ;  /* 0x0000008b00947202 */ /* 0x000fe20000000f00 */
[-C--:B------:R-:W-:Y:S03]  /*49d0*/  HMMA.16816.F32 R60, R144, R134.reuse, R60 ;  /* 0x00000086903c723c */ /* 0x080fe6000000183c */
[----:B------:R-:W-:Y:S01]  /*49e0*/  I2FP.F32.S32 R139, R149 ;  /* 0x00000095008b7245 */ /* 0x000fe20000201400 */
[C---:B------:R-:W-:Y:S01]  /*49f0*/  FFMA.FTZ R37, R137.reuse, -UR16, R37 ;  /* 0x8000001089257c23 */ /* 0x040fe20008010025 */
[----:B------:R-:W-:Y:S01]  /*4a00*/  IABS R132, R132 ;  /* 0x0000008400847213 */ /* 0x000fe20000000000 */
[----:B------:R-:W-:Y:S01]  /*4a10*/  FFMA.FTZ R51, R137, -UR16, R51 ;  /* 0x8000001089337c23 */ /* 0x000fe20008010033 */
[----:B------:R-:W-:Y:S01]  /*4a20*/  I2FP.F32.S32 R137, R148 ;  /* 0x0000009400897245 */ /* 0x000fe20000201400 */
[----:B------:R-:W-:Y:S04]  /*4a30*/  HMMA.16816.F32 R64, R168, R134, R64 ;  /* 0x00000086a840723c */ /* 0x000fe80000001840 */
[----:B------:R-:W-:Y:S01]  /*4a40*/  I2FP.F32.S32 R136, R136 ;  /* 0x0000008800887245 */ /* 0x000fe20000201400 */
[C---:B------:R-:W-:Y:S01]  /*4a50*/  FFMA.FTZ R36, R143.reuse, -UR16, R36 ;  /* 0x800000108f247c23 */ /* 0x040fe20008010024 */
[----:B------:R-:W-:Y:S01]  /*4a60*/  I2FP.F32.S32 R132, R132 ;  /* 0x0000008400847245 */ /* 0x000fe20000201400 */
[----:B------:R-:W-:Y:S01]  /*4a70*/  FFMA.FTZ R50, R143, -UR16, R50 ;  /* 0x800000108f327c23 */ /* 0x000fe20008010032 */
[C---:B------:R-:W-:Y:S01]  /*4a80*/  IADD3 R143, PT, PT, R140.reuse, 0x8f, RZ ;  /* 0x0000008f8c8f7810 */ /* 0x040fe20007ffe0ff */
[C---:B------:R-:W-:Y:S01]  /*4a90*/  FFMA.FTZ R48, R139.reuse, -UR16, R48 ;  /* 0x800000108b307c23 */ /* 0x040fe20008010030 */
[----:B------:R-:W-:Y:S01]  /*4aa0*/  FFMA.FTZ R54, R139, -UR16, R54 ;  /* 0x800000108b367c23 */ /* 0x000fe20008010036 */
[C---:B------:R-:W-:Y:S02]  /*4ab0*/  VIADD R150, R140.reuse, 0x98 ;  /* 0x000000988c967836 */ /* 0x040fe40000000000 */
[C---:B------:R-:W-:Y:S01]  /*4ac0*/  FFMA.FTZ R49, R137.reuse, -UR16, R49 ;  /* 0x8000001089317c23 */ /* 0x040fe20008010031 */
[C---:B------:R-:W-:Y:S02]  /*4ad0*/  VIADD R133, R140.reuse, 0x50 ;  /* 0x000000508c857836 */ /* 0x040fe40000000000 */
[----:B------:R-:W-:Y:S01]  /*4ae0*/  FFMA.FTZ R55, R137, -UR16, R55 ;  /* 0x8000001089377c23 */ /* 0x000fe20008010037 */
[----:B------:R-:W-:Y:S01]  /*4af0*/  IABS R137, R143 ;  /* 0x0000008f00897213 */ /* 0x000fe20000000000 */
[C---:B------:R-:W-:Y:S01]  /*4b00*/  VIADD R139, R140.reuse, 0x90 ;  /* 0x000000908c8b7836 */ /* 0x040fe20000000000 */
[----:B------:R-:W-:Y:S01]  /*4b10*/  IABS R150, R150 ;  /* 0x0000009600967213 */ /* 0x000fe20000000000 */
[C---:B------:R-:W-:Y:S01]  /*4b20*/  VIADD R134, R140.reuse, 0x48 ;  /* 0x000000488c867836 */ /* 0x040fe20000000000 */
[----:B------:R-:W-:Y:S01]  /*4b30*/  IADD3 R140, PT, PT, R140, 0x47, RZ ;  /* 0x000000478c8c7810 */ /* 0x000fe20007ffe0ff */
[----:B------:R-:W-:Y:S01]  /*4b40*/  FFMA.FTZ R6, R142, -UR16, R6 ;  /* 0x800000108e067c23 */ /* 0x000fe20008010006 */
[----:B------:R-:W-:Y:S01]  /*4b50*/  IABS R133, R133 ;  /* 0x0000008500857213 */ /* 0x000fe20000000000 */
[C---:B------:R-:W-:Y:S01]  /*4b60*/  FFMA.FTZ R7, R141.reuse, -UR16, R7 ;  /* 0x800000108d077c23 */ /* 0x040fe20008010007 */
[----:B------:R-:W-:Y:S01]  /*4b70*/  IABS R139, R139 ;  /* 0x0000008b008b7213 */ /* 0x000fe20000000000 */
[----:B------:R-:W-:Y:S01]  /*4b80*/  FFMA.FTZ R45, R136, -UR16, R45 ;  /* 0x80000010882d7c23 */ /* 0x000fe2000801002d */
[----:B------:R-:W-:Y:S01]  /*4b90*/  IABS R134, R134 ;  /* 0x0000008600867213 */ /* 0x000fe20000000000 */
[----:B------:R-:W-:Y:S01]  /*4ba0*/  FFMA.FTZ R53, R132, -UR16, R53 ;  /* 0x8000001084357c23 */ /* 0x000fe20008010035 */
[----:B------:R-:W-:Y:S01]  /*4bb0*/  IABS R140, R140 ;  /* 0x0000008c008c7213 */ /* 0x000fe20000000000 */
[----:B------:R-:W-:Y:S01]  /*4bc0*/  FFMA.FTZ R59, R136, -UR16, R59 ;  /* 0x80000010883b7c23 */ /* 0x000fe2000801003b */
[----:B------:R-:W-:Y:S01]  /*4bd0*/  I2FP.F32.S32 R138, R150 ;  /* 0x00000096008a7245 */ /* 0x000fe20000201400 */
[----:B------:R-:W-:Y:S01]  /*4be0*/  FFMA.FTZ R60, R142, -UR16, R60 ;  /* 0x800000108e3c7c23 */ /* 0x000fe2000801003c */
[----:B------:R-:W-:Y:S01]  /*4bf0*/  I2FP.F32.S32 R133, R133 ;  /* 0x0000008500857245 */ /* 0x000fe20000201400 */
[----:B------:R-:W-:Y:S01]  /*4c00*/  FFMA.FTZ R61, R141, -UR16, R61 ;  /* 0x800000108d3d7c23 */ /* 0x000fe2000801003d */
[----:B------:R-:W-:Y:S01]  /*4c10*/  I2FP.F32.S32 R139, R139 ;  /* 0x0000008b008b7245 */ /* 0x000fe20000201400 */
[C---:B------:R-:W-:Y:S01]  /*4c20*/  FFMA.FTZ R44, R138.reuse, -UR16, R44 ;  /* 0x800000108a2c7c23 */ /* 0x040fe2000801002c */
[----:B------:R-:W-:Y:S01]  /*4c30*/  I2FP.F32.S32 R137, R137 ;  /* 0x0000008900897245 */ /* 0x000fe20000201400 */
[----:B------:R-:W-:Y:S01]  /*4c40*/  FFMA.FTZ R52, R133, -UR16, R52 ;  /* 0x8000001085347c23 */ /* 0x000fe20008010034 */
[----:B------:R-:W-:Y:S01]  /*4c50*/  I2FP.F32.S32 R134, R134 ;  /* 0x0000008600867245 */ /* 0x000fe20000201400 */
[----:B------:R-:W-:Y:S01]  /*4c60*/  FFMA.FTZ R58, R138, -UR16, R58 ;  /* 0x800000108a3a7c23 */ /* 0x000fe2000801003a */
[----:B------:R-:W-:Y:S01]  /*4c70*/  I2FP.F32.S32 R140, R140 ;  /* 0x0000008c008c7245 */ /* 0x000fe20000201400 */
[----:B------:R-:W-:Y:S01]  /*4c80*/  FFMA.FTZ R56, R139, -UR16, R56 ;  /* 0x800000108b387c23 */ /* 0x000fe20008010038 */
[----:B------:R-:W-:Y:S01]  /*4c90*/  FFMA.FTZ R57, R137, -UR16, R57 ;  /* 0x8000001089397c23 */ /* 0x000fe20008010039 */
[----:B------:R-:W-:Y:S01]  /*4ca0*/  FFMA.FTZ R62, R139, -UR16, R62 ;  /* 0x800000108b3e7c23 */ /* 0x000fe2000801003e */
[----:B------:R-:W-:Y:S01]  /*4cb0*/  FFMA.FTZ R63, R137, -UR16, R63 ;  /* 0x80000010893f7c23 */ /* 0x000fe2000801003f */
[----:B------:R-:W-:Y:S01]  /*4cc0*/  FFMA.FTZ R66, R133, -UR16, R66 ;  /* 0x8000001085427c23 */ /* 0x000fe20008010042 */
[----:B------:R-:W-:Y:S01]  /*4cd0*/  FFMA.FTZ R67, R132, -UR16, R67 ;  /* 0x8000001084437c23 */ /* 0x000fe20008010043 */
[----:B------:R-:W-:Y:S01]  /*4ce0*/  FFMA.FTZ R64, R134, -UR16, R64 ;  /* 0x8000001086407c23 */ /* 0x000fe20008010040 */
[----:B------:R-:W-:Y:S01]  /*4cf0*/  FFMA.FTZ R65, R140, -UR16, R65 ;  /* 0x800000108c417c23 */ /* 0x000fe20008010041 */
[----:B------:R-:W-:Y:S06]  /*4d00*/  BRA.U !UP0, `(.L_x_883) ;  /* 0x0000000108347547 */ /* 0x000fec000b800000 */
        /* <DEDUP_REMOVED lines=13> */
.L_x_883:
[----:B------:R-:W1:Y:S01]  /*4de0*/  S2R R135, SR_TID.X ;  /* 0x0000000000877919 */ /* 0x000e620000002100 */
[----:B------:R-:W-:Y:S01]  /*4df0*/  UIADD3 UR15, UPT, UPT, UR36, -UR11, -UR38 ;  /* 0x8000000b240f7290 */ /* 0x000fe2000fffe826 */
[----:B------:R-:W-:Y:S01]  /*4e00*/  IMAD.U32 R134, RZ, RZ, UR40 ;  /* 0x00000028ff867e24 */ /* 0x000fe2000f8e00ff */
[----:B------:R-:W-:Y:S01]  /*4e10*/  UIADD3 UR12, UPT, UPT, UR36, UR10, -UR38 ;  /* 0x0000000a240c7290 */ /* 0x000fe2000fffe826 */
[----:B------:R-:W-:Y:S02]  /*4e20*/  IMAD.MOV.U32 R149, RZ, RZ, 0x1 ;  /* 0x00000001ff957424 */ /* 0x000fe400078e00ff */
[----:B------:R-:W-:Y:S02]  /*4e30*/  IMAD.MOV.U32 R133, RZ, RZ, 0x9 ;  /* 0x00000009ff857424 */ /* 0x000fe400078e00ff */
[C---:B------:R-:W-:Y:S02]  /*4e40*/  VIADD R150, R3.reuse, UR15 ;  /* 0x0000000f03967c36 */ /* 0x040fe40008000000 */
[----:B------:R-:W-:Y:S02]  /*4e50*/  VIADD R137, R3, UR12 ;  /* 0x0000000c03897c36 */ /* 0x000fe40008000000 */
[----:B------:R-:W-:Y:S01]  /*4e60*/  IMAD.MOV.U32 R136, RZ, RZ, 0x49 ;  /* 0x00000049ff887424 */ /* 0x000fe200078e00ff */
[----:B------:R-:W-:Y:S02]  /*4e70*/  VIMNMX R153, PT, PT, RZ, R150, !PT ;  /* 0x00000096ff997248 */ /* 0x000fe40007fe0100 */
[C---:B------:R-:W-:Y:S02]  /*4e80*/  VIADDMNMX R152, R150.reuse, 0x8, RZ, !PT ;  /* 0x0000000896987846 */ /* 0x040fe400078001ff */
[C---:B------:R-:W-:Y:S02]  /*4e90*/  VIADDMNMX R151, R150.reuse, 0x40, RZ, !PT ;  /* 0x0000004096977846 */ /* 0x040fe400078001ff */
[----:B------:R-:W-:Y:S02]  /*4ea0*/  VIADDMNMX R150, R150, 0x48, RZ, !PT ;  /* 0x0000004896967846 */ /* 0x000fe400078001ff */
[C---:B------:R-:W-:Y:S02]  /*4eb0*/  VIADDMNMX R149, R137.reuse, R149, UR36, PT ;  /* 0x0000002489957e46 */ /* 0x040fe4000b800195 */
[C---:B------:R-:W-:Y:S02]  /*4ec0*/  VIADDMNMX R133, R137.reuse, R133, UR36, PT ;  /* 0x0000002489857e46 */ /* 0x040fe4000b800185 */
[----:B------:R-:W-:Y:S01]  /*4ed0*/  VIADDMNMX R3, R137, R136, UR36, PT ;  /* 0x0000002489037e46 */ /* 0x000fe2000b800188 */
[----:B-1----:R-:W-:Y:S01]  /*4ee0*/  IMAD.SHL.U32 R132, R135, 0x2, RZ ;  /* 0x0000000287847824 */ /* 0x002fe200078e00ff */
[----:B------:R-:W-:Y:S04]  /*4ef0*/  SHF.R.U32.HI R135, RZ, 0x1, R135 ;  /* 0x00000001ff877819 */ /* 0x000fe80000011687 */
[----:B------:R-:W-:Y:S04]  /*4f00*/  LOP3.LUT R132, R132, 0x6, RZ, 0xc0, !PT ;  /* 0x0000000684847812 */ /* 0x000fe800078ec0ff */
[----:B------:R-:W-:Y:S01]  /*4f10*/  LOP3.LUT R135, R132, 0x1c0, R135, 0xf8, !PT ;  /* 0x000001c084877812 */ /* 0x000fe200078ef887 */
[----:B------:R-:W-:Y:S04]  /*4f20*/  IMAD.MOV.U32 R132, RZ, RZ, 0x41 ;  /* 0x00000041ff847424 */ /* 0x000fe800078e00ff */
[----:B------:R-:W-:Y:S01]  /*4f30*/  IMAD R134, R134, 0x80, R135 ;  /* 0x0000008086867824 */ /* 0x000fe200078e0287 */
[----:B------:R-:W-:Y:S03]  /*4f40*/  VIADDMNMX R132, R137, R132, UR36, PT ;  /* 0x0000002489847e46 */ /* 0x000fe6000b800184 */
[C---:B------:R-:W-:Y:S01]  /*4f50*/  VIADD R148, R134.reuse, 0x1 ;  /* 0x0000000186947836 */ /* 0x040fe20000000000 */
[C---:B------:R-:W-:Y:S01]  /*4f60*/  ISETP.GE.AND P2, PT, R134.reuse, R152, PT ;  /* 0x000000988600720c */ /* 0x040fe20003f46270 */
[C---:B------:R-:W-:Y:S01]  /*4f70*/  VIADD R147, R134.reuse, 0x8 ;  /* 0x0000000886937836 */ /* 0x040fe20000000000 */
[C---:B------:R-:W-:Y:S01]  /*4f80*/  ISETP.GE.AND P1, PT, R134.reuse, R151, PT ;  /* 0x000000978600720c */ /* 0x040fe20003f26270 */
[C---:B------:R-:W-:Y:S01]  /*4f90*/  VIADD R146, R134.reuse, 0x9 ;  /* 0x0000000986927836 */ /* 0x040fe20000000000 */
[C---:B------:R-:W-:Y:S01]  /*4fa0*/  ISETP.GE.AND P0, PT, R134.reuse, R150, PT ;  /* 0x000000968600720c */ /* 0x040fe20003f06270 */
[----:B------:R-:W-:Y:S01]  /*4fb0*/  VIADD R145, R134, 0x10 ;  /* 0x0000001086917836 */ /* 0x000fe20000000000 */
[----:B------:R-:W-:Y:S01]  /*4fc0*/  FSEL R6, R6, -INF , P2 ;  /* 0xff80000006067808 */ /* 0x000fe20001000000 */
[----:B------:R-:W-:Y:S01]  /*4fd0*/  VIADD R144, R134, 0x11 ;  /* 0x0000001186907836 */ /* 0x000fe20000000000 */
[----:B------:R-:W-:Y:S01]  /*4fe0*/  FSEL R8, R8, -INF , P1 ;  /* 0xff80000008087808 */ /* 0x000fe20000800000 */
[----:B------:R-:W-:Y:S01]  /*4ff0*/  VIADD R143, R134, 0x18 ;  /* 0x00000018868f7836 */ /* 0x000fe20000000000 */
[----:B------:R-:W-:Y:S01]  /*5000*/  FSEL R10, R10, -INF , P0 ;  /* 0xff8000000a0a7808 */ /* 0x000fe20000000000 */
[----:B------:R-:W-:Y:S01]  /*5010*/  VIADD R142, R134, 0x19 ;  /* 0x00000019868e7836 */ /* 0x000fe20000000000 */
[-C--:B------:R-:W-:Y:S01]  /*5020*/  ISETP.GE.AND P2, PT, R148, R153.reuse, PT ;  /* 0x000000999400720c */ /* 0x080fe20003f46270 */
[C---:B------:R-:W-:Y:S01]  /*5030*/  VIADD R141, R134.reuse, 0x20 ;  /* 0x00000020868d7836 */ /* 0x040fe20000000000 */
[-C--:B------:R-:W-:Y:S01]  /*5040*/  ISETP.GE.AND P1, PT, R147, R153.reuse, PT ;  /* 0x000000999300720c */ /* 0x080fe20003f26270 */
[----:B------:R-:W-:Y:S01]  /*5050*/  VIADD R140, R134, 0x21 ;  /* 0x00000021868c7836 */ /* 0x000fe20000000000 */
[-C--:B------:R-:W-:Y:S01]  /*5060*/  ISETP.GE.AND P0, PT, R146, R153.reuse, PT ;  /* 0x000000999200720c */ /* 0x080fe20003f06270 */
[C---:B------:R-:W-:Y:S01]  /*5070*/  VIADD R139, R134.reuse, 0x28 ;  /* 0x00000028868b7836 */ /* 0x040fe20000000000 */
[----:B------:R-:W-:Y:S01]  /*5080*/  FSEL R5, R5, -INF , P2 ;  /* 0xff80000005057808 */ /* 0x000fe20001000000 */
[----:B------:R-:W-:Y:S01]  /*5090*/  VIADD R138, R134, 0x29 ;  /* 0x00000029868a7836 */ /* 0x000fe20000000000 */
[----:B------:R-:W-:Y:S01]  /*50a0*/  FSEL R16, R16, -INF , P1 ;  /* 0xff80000010107808 */ /* 0x000fe20000800000 */
[C---:B------:R-:W-:Y:S01]  /*50b0*/  VIADD R137, R134.reuse, 0x30 ;  /* 0x0000003086897836 */ /* 0x040fe20000000000 */
[----:B------:R-:W-:Y:S01]  /*50c0*/  FSEL R17, R17, -INF , P0 ;  /* 0xff80000011117808 */ /* 0x000fe20000000000 */
[C---:B------:R-:W-:Y:S01]  /*50d0*/  VIADD R136, R134.reuse, 0x31 ;  /* 0x0000003186887836 */ /* 0x040fe20000000000 */
[-C--:B------:R-:W-:Y:S01]  /*50e0*/  ISETP.GE.AND P2, PT, R145, R153.reuse, PT ;  /* 0x000000999100720c */ /* 0x080fe20003f46270 */
[----:B------:R-:W-:Y:S01]  /*50f0*/  VIADD R135, R134, 0x38 ;  /* 0x0000003886877836 */ /* 0x000fe20000000000 */
[-C--:B------:R-:W-:Y:S02]  /*5100*/  ISETP.GE.AND P1, PT, R144, R153.reuse, PT ;  /* 0x000000999000720c */ /* 0x080fe40003f26270 */
[-C--:B------:R-:W-:Y:S02]  /*5110*/  ISETP.GE.AND P0, PT, R143, R153.reuse, PT ;  /* 0x000000998f00720c */ /* 0x080fe40003f06270 */
[-C--:B------:R-:W-:Y:S02]  /*5120*/  ISETP.GE.AND P3, PT, R134, R153.reuse, PT ;  /* 0x000000998600720c */ /* 0x080fe40003f66270 */
[----:B------:R-:W-:Y:S02]  /*5130*/  FSEL R20, R20, -INF , P2 ;  /* 0xff80000014147808 */ /* 0x000fe40001000000 */
[----:B------:R-:W-:Y:S02]  /*5140*/  FSEL R21, R21, -INF , P1 ;  /* 0xff80000015157808 */ /* 0x000fe40000800000 */
[----:B------:R-:W-:Y:S02]  /*5150*/  FSEL R32, R32, -INF , P0 ;  /* 0xff80000020207808 */ /* 0x000fe40000000000 */
[-C--:B------:R-:W-:Y:S02]  /*5160*/  ISETP.GE.AND P2, PT, R142, R153.reuse, PT ;  /* 0x000000998e00720c */ /* 0x080fe40003f46270 */
[-C--:B------:R-:W-:Y:S02]  /*5170*/  ISETP.GE.AND P1, PT, R141, R153.reuse, PT ;  /* 0x000000998d00720c */ /* 0x080fe40003f26270 */
[----:B------:R-:W-:Y:S02]  /*5180*/  ISETP.GE.AND P0, PT, R140, R153, PT ;  /* 0x000000998c00720c */ /* 0x000fe40003f06270 */
[----:B------:R-:W-:Y:S02]  /*5190*/  FSEL R4, R4, -INF , P3 ;  /* 0xff80000004047808 */ /* 0x000fe40001800000 */
[C---:B------:R-:W-:Y:S02]  /*51a0*/  ISETP.GE.AND P6, PT, R134.reuse, R149, PT ;  /* 0x000000958600720c */ /* 0x040fe40003fc6270 */
[C---:B------:R-:W-:Y:S02]  /*51b0*/  ISETP.GE.AND P5, PT, R134.reuse, R133, PT ;  /* 0x000000858600720c */ /* 0x040fe40003fa6270 */
[C---:B------:R-:W-:Y:S02]  /*51c0*/  ISETP.GE.AND P4, PT, R134.reuse, R132, PT ;  /* 0x000000848600720c */ /* 0x040fe40003f86270 */
[C---:B------:R-:W-:Y:S01]  /*51d0*/  ISETP.GE.AND P3, PT, R134.reuse, R3, PT ;  /* 0x000000038600720c */ /* 0x040fe20003f66270 */
[----:B------:R-:W-:Y:S01]  /*51e0*/  VIADD R134, R134, 0x39 ;  /* 0x0000003986867836 */ /* 0x000fe20000000000 */
[----:B------:R-:W-:Y:S02]  /*51f0*/  FSEL R33, R33, -INF , P2 ;  /* 0xff80000021217808 */ /* 0x000fe40001000000 */
[----:B------:R-:W-:Y:S02]  /*5200*/  FSEL R36, R36, -INF , P1 ;  /* 0xff80000024247808 */ /* 0x000fe40000800000 */
[----:B------:R-:W-:Y:S02]  /*5210*/  FSEL R37, R37, -INF , P0 ;  /* 0xff80000025257808 */ /* 0x000fe40000000000 */
        /* <DEDUP_REMOVED lines=102> */
[----:B------:R-:W-:Y:S02]  /*5880*/  FSEL R4, R4, -INF , !P6 ;  /* 0xff80000004047808 */ /* 0x000fe40007000000 */
        /* <DEDUP_REMOVED lines=123> */
.L_x_884:
        /* <DEDUP_REMOVED lines=109> */
[----:B------:R-:W-:Y:S01]  /*6710*/  IADD3 R4, PT, PT, R198, 0x1c000, RZ ;  /* 0x0001c000c6047810 */ /* 0x000fe20007ffe0ff */
        /* <DEDUP_REMOVED lines=37> */
[----:B------:R-:W-:Y:S02]  /*6970*/  SEL R3, R4, 0xffffffe0, !P1 ;  /* 0xffffffe004037807 */ /* 0x000fe40004800000 */
[----:B------:R-:W-:Y:S03]  /*6980*/  IADD3 R158, PT, PT, R159, R157, RZ ;  /* 0x0000009d9f9e7210 */ /* 0x000fe60007ffe0ff */
[----:B------:R-:W2:Y:S01]  /*6990*/  MUFU.EX2 R241, R241 ;  /* 0x000000f100f17308 */ /* 0x000ea20000000800 */
[----:B---3--:R-:W-:Y:S02]  /*69a0*/  F2FP.F16.F32.PACK_AB R10, R243, R244 ;  /* 0x000000f4f30a723e */ /* 0x008fe400000000ff */
[----:B------:R-:W-:Y:S02]  /*69b0*/  IADD3 R155, PT, PT, R159, R3, RZ ;  /* 0x000000039f9b7210 */ /* 0x000fe40007ffe0ff */
[-C--:B------:R-:W-:Y:S01]  /*69c0*/  IADD3 R156, PT, PT, R3, R152.reuse, RZ ;  /* 0x00000098039c7210 */ /* 0x080fe20007ffe0ff */
[----:B------:R-:W-:Y:S01]  /*69d0*/  STS [R196+0x1e000], R10 ;  /* 0x01e0000ac4007388 */ /* 0x000fe20000000800 */
[----:B------:R-:W-:Y:S03]  /*69e0*/  IADD3 R164, PT, PT, R157, R152, RZ ;  /* 0x000000989da47210 */ /* 0x000fe60007ffe0ff */
[----:B------:R-:W-:Y:S01]  /*69f0*/  MUFU.EX2 R236, R236 ;  /* 0x000000ec00ec7308 */ /* 0x000fe20000000800 */
[----:B------:R-:W-:Y:S09]  /*6a00*/  IADD3 R176, PT, PT, R3, R164, RZ ;  /* 0x000000a403b07210 */ /* 0x000ff20007ffe0ff */
        /* <DEDUP_REMOVED lines=110> */
[-C--:B---3--:R-:W-:Y:S08]  /*70f0*/  HMMA.16816.F32 R20, R64, R32.reuse, RZ ;  /* 0x000000204014723c */ /* 0x088ff000000018ff */
        /* <DEDUP_REMOVED lines=21> */
[----:B------:R-:W-:Y:S07]  /*7250*/  LDSM.16.M88.4 R132, [R158+0x8000] ;  /* 0x008000009e84783b */ /* 0x000fee0000000200 */
[-C--:B------:R-:W-:Y:S08]  /*7260*/  HMMA.16816.F32 R36, R136, R148.reuse, R36 ;  /* 0x000000948824723c */ /* 0x080ff00000001824 */
        /* <DEDUP_REMOVED lines=10> */
[----:B------:R-:W3:Y:S01]  /*7310*/  LDSM.16.M88.4 R140, [R164+0x11000] ;  /* 0x01100000a48c783b */ /* 0x000ee20000000200 */
[-C--:B-1----:R-:W-:Y:S08]  /*7320*/  HMMA.16816.F32 R4, R132, R144.reuse, R4 ;  /* 0x000000908404723c */ /* 0x082ff00000001804 */
[C---:B------:R-:W-:Y:S08]  /*7330*/  HMMA.16816.F32 R8, R148.reuse, R144, R8 ;  /* 0x000000909408723c */ /* 0x040ff00000001808 */
[-C--:B------:R-:W-:Y:S08]  /*7340*/  HMMA.16816.F32 R12, R148, R146.reuse, R12 ;  /* 0x00000092940c723c */ /* 0x080ff0000000180c */
[C---:B------:R-:W-:Y:S01]  /*7350*/  HMMA.16816.F32 R16, R132.reuse, R146, R16 ;  /* 0x000000928410723c */ /* 0x040fe20000001810 */
[----:B------:R-:W1:Y:S07]  /*7360*/  LDSM.16.M88.4 R144, [R164+0x11800] ;  /* 0x01180000a490783b */ /* 0x000e6e0000000200 */
[-C--:B--2---:R-:W-:Y:S08]  /*7370*/  HMMA.16816.F32 R20, R132, R136.reuse, R20 ;  /* 0x000000888414723c */ /* 0x084ff00000001814 */
[C---:B------:R-:W-:Y:S08]  /*7380*/  HMMA.16816.F32 R24, R148.reuse, R136, R24 ;  /* 0x000000889418723c */ /* 0x040ff00000001818 */
[-C--:B------:R-:W-:Y:S08]  /*7390*/  HMMA.16816.F32 R28, R148, R138.reuse, R28 ;  /* 0x0000008a941c723c */ /* 0x080ff0000000181c */
[C---:B------:R-:W-:Y:S08]  /*73a0*/  HMMA.16816.F32 R32, R132.reuse, R138, R32 ;  /* 0x0000008a8420723c */ /* 0x040ff00000001820 */
[-C--:B---3--:R-:W-:Y:S08]  /*73b0*/  HMMA.16816.F32 R36, R132, R140.reuse, R36 ;  /* 0x0000008c8424723c */ /* 0x088ff00000001824 */
[C---:B------:R-:W-:Y:S08]  /*73c0*/  HMMA.16816.F32 R40, R148.reuse, R140, R40 ;  /* 0x0000008c9428723c */ /* 0x040ff00000001828 */
[-C--:B------:R-:W-:Y:S08]  /*73d0*/  HMMA.16816.F32 R44, R148, R142.reuse, R44 ;  /* 0x0000008e942c723c */ /* 0x080ff0000000182c */
[C---:B------:R-:W-:Y:S01]  /*73e0*/  HMMA.16816.F32 R48, R132.reuse, R142, R48 ;  /* 0x0000008e8430723c */ /* 0x040fe20000001830 */
[----:B------:R-:W-:Y:S07]  /*73f0*/  LDSM.16.M88.4 R140, [R176+0x10000] ;  /* 0x01000000b08c783b */ /* 0x000fee0000000200 */
[-C--:B-1----:R-:W-:Y:S08]  /*7400*/  HMMA.16816.F32 R52, R132, R144.reuse, R52 ;  /* 0x000000908434723c */ /* 0x082ff00000001834 */
[C---:B------:R-:W-:Y:S04]  /*7410*/  HMMA.16816.F32 R56, R148.reuse, R144, R56 ;  /* 0x000000909438723c */ /* 0x040fe80000001838 */
[----:B------:R-:W-:Y:S04]  /*7420*/  IADD3 R144, PT, PT, R3, R158, RZ ;  /* 0x0000009e03907210 */ /* 0x000fe80007ffe0ff */
[-C--:B------:R-:W-:Y:S01]  /*7430*/  HMMA.16816.F32 R60, R148, R146.reuse, R60 ;  /* 0x00000092943c723c */ /* 0x080fe2000000183c */
[----:B------:R-:W1:Y:S02]  /*7440*/  LDSM.16.M88.4 R136, [R144+0x8000] ;  /* 0x008000009088783b */ /* 0x000e640000000200 */
[----:B------:R-:W-:Y:S02]  /*7450*/  SHF.L.U32 R149, R154, 0x6, RZ ;  /* 0x000000069a957819 */ /* 0x000fe400000006ff */
[--C-:B------:R-:W-:Y:S02]  /*7460*/  SHF.R.U32.HI R148, RZ, 0x4, R154.reuse ;  /* 0x00000004ff947819 */ /* 0x100fe4000001169a */
[----:B------:R-:W-:Y:S01]  /*7470*/  LOP3.LUT R150, R149, 0x1c0, RZ, 0xc0, !PT ;  /* 0x000001c095967812 */ /* 0x000fe200078ec0ff */
[----:B------:R-:W-:Y:S01]  /*7480*/  HMMA.16816.F32 R64, R132, R146, R64 ;  /* 0x000000928440723c */ /* 0x000fe20000001840 */
[----:B------:R-:W2:Y:S03]  /*7490*/  LDSM.16.M88.4 R132, [R144+0xa000] ;  /* 0x00a000009084783b */ /* 0x000ea60000000200 */
[----:B------:R-:W-:Y:S02]  /*74a0*/  LOP3.LUT R148, R148, 0x8, RZ, 0xc0, !PT ;  /* 0x0000000894947812 */ /* 0x000fe400078ec0ff */
[----:B------:R-:W-:Y:S03]  /*74b0*/  LOP3.LUT R150, R150, 0x38, R153, 0xf8, !PT ;  /* 0x0000003896967812 */ /* 0x000fe600078ef899 */
[----:B------:R-:W3:Y:S01]  /*74c0*/  LDSM.16.M88.4 R144, [R176+0x10800] ;  /* 0x01080000b090783b */ /* 0x000ee20000000200 */
[-C--:B-1----:R-:W-:Y:S08]  /*74d0*/  HMMA.16816.F32 R4, R136, R140.reuse, R4 ;  /* 0x0000008c8804723c */ /* 0x082ff00000001804 */
[C---:B--2---:R-:W-:Y:S04]  /*74e0*/  HMMA.16816.F32 R8, R132.reuse, R140, R8 ;  /* 0x0000008c8408723c */ /* 0x044fe80000001808 */
[--C-:B------:R-:W-:Y:S02]  /*74f0*/  SHF.R.U32.HI R140, RZ, 0x1, R154.reuse ;  /* 0x00000001ff8c7819 */ /* 0x100fe4000001169a */
[----:B------:R-:W-:Y:S02]  /*7500*/  LOP3.LUT R141, R148, 0x10, R154, 0xf8, !PT ;  /* 0x00000010948d7812 */ /* 0x000fe400078ef89a */
[-C--:B------:R-:W-:Y:S03]  /*7510*/  HMMA.16816.F32 R12, R132, R142.reuse, R12 ;  /* 0x0000008e840c723c */ /* 0x080fe6000000180c */
[----:B-----5:R-:W-:Y:S01]  /*7520*/  FADD.FTZ R5, -R181, R5 ;  /* 0x00000005b5057221 */ /* 0x020fe20000010100 */
[C---:B------:R-:W-:Y:S01]  /*7530*/  FADD.FTZ R6, -R195.reuse, R6 ;  /* 0x00000006c3067221 */ /* 0x040fe20000010100 */
[----:B------:R-:W-:Y:S01]  /*7540*/  FADD.FTZ R7, -R195, R7 ;  /* 0x00000007c3077221 */ /* 0x000fe20000010100 */
[----:B------:R-:W-:Y:S01]  /*7550*/  FADD.FTZ R4, -R181, R4 ;  /* 0x00000004b5047221 */ /* 0x000fe20000010100 */
[----:B------:R-:W-:Y:S01]  /*7560*/  LOP3.LUT R140, R140, 0x30, RZ, 0xc0, !PT ;  /* 0x000000308c8c7812 */ /* 0x000fe200078ec0ff */
[----:B------:R-:W-:Y:S01]  /*7570*/  FMUL.FTZ R5, R251, R5 ;  /* 0x00000005fb057220 */ /* 0x000fe20000410000 */
[----:B------:R-:W-:Y:S01]  /*7580*/  LOP3.LUT R141, R141, R150, RZ, 0x3c, !PT ;  /* 0x000000968d8d7212 */ /* 0x000fe200078e3cff */
[----:B------:R-:W-:Y:S01]  /*7590*/  FMUL.FTZ R6, R250, R6 ;  /* 0x00000006fa067220 */ /* 0x000fe20000410000 */
[----:B------:R-:W-:Y:S01]  /*75a0*/  FMUL.FTZ R7, R249, R7 ;  /* 0x00000007f9077220 */ /* 0x000fe20000410000 */
[----:B------:R-:W-:Y:S01]  /*75b0*/  FMUL.FTZ R150, R252, R4 ;  /* 0x00000004fc967220 */ /* 0x000fe20000410000 */
[----:B------:R-:W-:Y:S01]  /*75c0*/  LOP3.LUT R4, R140, 0x8, R154, 0xf8, !PT ;  /* 0x000000088c047812 */ /* 0x000fe200078ef89a */
[C---:B------:R-:W-:Y:S04]  /*75d0*/  HMMA.16816.F32 R16, R136.reuse, R142, R16 ;  /* 0x0000008e8810723c */ /* 0x040fe80000001810 */
[--C-:B------:R-:W-:Y:S01]  /*75e0*/  LOP3.LUT R141, R141, 0x200, R149.reuse, 0xf8, !PT ;  /* 0x000002008d8d7812 */ /* 0x100fe200078ef895 */
[----:B------:R-:W-:Y:S01]  /*75f0*/  FADD.FTZ R8, -R194, R8 ;  /* 0x00000008c2087221 */ /* 0x000fe20000010100 */
[----:B------:R-:W-:Y:S01]  /*7600*/  LOP3.LUT R149, R4, 0x1c0, R149, 0xf8, !PT ;  /* 0x000001c004957812 */ /* 0x000fe200078ef895 */
[----:B------:R-:W-:Y:S01]  /*7610*/  FADD.FTZ R4, -R191, R15 ;  /* 0x0000000fbf047221 */ /* 0x000fe20000010100 */
[----:B------:R-:W-:Y:S01]  /*7620*/  F2FP.F16.F32.PACK_AB R150, R5, R150 ;  /* 0x000000960596723e */ /* 0x000fe200000000ff */
[----:B------:R-:W-:Y:S01]  /*7630*/  FMUL.FTZ R248, R248, R8 ;  /* 0x00000008f8f87220 */ /* 0x000fe20000410000 */
[----:B------:R-:W-:Y:S01]  /*7640*/  F2FP.F16.F32.PACK_AB R143, R7, R6 ;  /* 0x00000006078f723e */ /* 0x000fe200000000ff */
[----:B------:R-:W-:Y:S01]  /*7650*/  FMUL.FTZ R241, R241, R4 ;  /* 0x00000004f1f17220 */ /* 0x000fe20000410000 */
[-C--:B---3--:R-:W-:Y:S01]  /*7660*/  HMMA.16816.F32 R20, R136, R144.reuse, R20 ;  /* 0x000000908814723c */ /* 0x088fe20000001814 */
[----:B------:R-:W1:Y:S02]  /*7670*/  LDSM.16.M88.4 R4, [R176+0x11000] ;  /* 0x01100000b004783b */ /* 0x000e640000000200 */
[C---:B------:R-:W-:Y:S01]  /*7680*/  FADD.FTZ R10, -R191.reuse, R10 ;  /* 0x0000000abf0a7221 */ /* 0x040fe20000010100 */
[----:B------:R-:W-:Y:S01]  /*7690*/  FADD.FTZ R11, -R191, R11 ;  /* 0x0000000bbf0b7221 */ /* 0x000fe20000010100 */
[C---:B------:R-:W-:Y:S01]  /*76a0*/  FADD.FTZ R12, -R194.reuse, R12 ;  /* 0x0000000cc20c7221 */ /* 0x040fe20000010100 */
[----:B------:R-:W-:Y:S01]  /*76b0*/  FADD.FTZ R9, -R194, R9 ;  /* 0x00000009c2097221 */ /* 0x000fe20000010100 */
[----:B------:R-:W-:Y:S01]  /*76c0*/  FMUL.FTZ R10, R246, R10 ;  /* 0x0000000af60a7220 */ /* 0x000fe20000410000 */
[C---:B------:R-:W-:Y:S04]  /*76d0*/  HMMA.16816.F32 R24, R132.reuse, R144, R24 ;  /* 0x000000908418723c */ /* 0x040fe80000001818 */
[----:B------:R-:W-:Y:S01]  /*76e0*/  FMUL.FTZ R11, R245, R11 ;  /* 0x0000000bf50b7220 */ /* 0x000fe20000410000 */
[----:B------:R-:W-:Y:S01]  /*76f0*/  FADD.FTZ R8, -R181, R17 ;  /* 0x00000011b5087221 */ /* 0x000fe20000010100 */
[----:B------:R-:W-:Y:S01]  /*7700*/  FMUL.FTZ R9, R247, R9 ;  /* 0x00000009f7097220 */ /* 0x000fe20000410000 */
[----:B------:R-:W-:Y:S01]  /*7710*/  FMUL.FTZ R15, R244, R12 ;  /* 0x0000000cf40f7220 */ /* 0x000fe20000410000 */
[----:B------:R-:W-:Y:S01]  /*7720*/  FADD.FTZ R13, -R194, R13 ;  /* 0x0000000dc20d7221 */ /* 0x000fe20000010100 */
[----:B------:R-:W-:Y:S01]  /*7730*/  F2FP.F16.F32.PACK_AB R12, R11, R10 ;  /* 0x0000000a0b0c723e */ /* 0x000fe200000000ff */
[----:B------:R-:W-:Y:S01]  /*7740*/  FMUL.FTZ R239, R239, R8 ;  /* 0x00000008efef7220 */ /* 0x000fe20000410000 */
[----:B------:R-:W-:Y:S01]  /*7750*/  FADD.FTZ R22, -R195, R22 ;  /* 0x00000016c3167221 */ /* 0x000fe20000010100 */
[----:B------:R-:W-:Y:S01]  /*7760*/  FMUL.FTZ R243, R243, R13 ;  /* 0x0000000df3f37220 */ /* 0x000fe20000410000 */
[-C--:B------:R-:W-:Y:S03]  /*7770*/  HMMA.16816.F32 R28, R132, R146.reuse, R28 ;  /* 0x00000092841c723c */ /* 0x080fe6000000181c */
[----:B------:R-:W-:Y:S01]  /*7780*/  F2FP.F16.F32.PACK_AB R13, R9, R248 ;  /* 0x000000f8090d723e */ /* 0x000fe200000000ff */
[----:B------:R-:W-:Y:S01]  /*7790*/  FADD.FTZ R9, -R181, R16 ;  /* 0x00000010b5097221 */ /* 0x000fe20000010100 */
[----:B------:R-:W-:Y:S01]  /*77a0*/  FADD.FTZ R23, -R195, R23 ;  /* 0x00000017c3177221 */ /* 0x000fe20000010100 */
[----:B------:R-:W-:Y:S01]  /*77b0*/  F2FP.F16.F32.PACK_AB R15, R243, R15 ;  /* 0x0000000ff30f723e */ /* 0x000fe200000000ff */
[C---:B------:R-:W-:Y:S01]  /*77c0*/  FADD.FTZ R16, -R195.reuse, R18 ;  /* 0x00000012c3107221 */ /* 0x040fe20000010100 */
        /* <DEDUP_REMOVED lines=9> */
[-C--:B-1----:R-:W-:Y:S03]  /*7860*/  HMMA.16816.F32 R36, R136, R4.reuse, R36 ;  /* 0x000000048824723c */ /* 0x082fe60000001824 */
[C---:B------:R-:W-:Y:S01]  /*7870*/  FADD.FTZ R24, -R194.reuse, R24 ;  /* 0x00000018c2187221 */ /* 0x040fe20000010100 */
[C---:B------:R-:W-:Y:S01]  /*7880*/  FADD.FTZ R25, -R194.reuse, R25 ;  /* 0x00000019c2197221 */ /* 0x040fe20000010100 */
[C---:B------:R-:W-:Y:S01]  /*7890*/  FADD.FTZ R26, -R191.reuse, R26 ;  /* 0x0000001abf1a7221 */ /* 0x040fe20000010100 */
[C---:B------:R-:W-:Y:S01]  /*78a0*/  FADD.FTZ R27, -R191.reuse, R27 ;  /* 0x0000001bbf1b7221 */ /* 0x040fe20000010100 */
[C---:B------:R-:W-:Y:S01]  /*78b0*/  FADD.FTZ R28, -R194.reuse, R28 ;  /* 0x0000001cc21c7221 */ /* 0x040fe20000010100 */
[C---:B------:R-:W-:Y:S04]  /*78c0*/  HMMA.16816.F32 R40, R132.reuse, R4, R40 ;  /* 0x000000048428723c */ /* 0x040fe80000001828 */
[C---:B------:R-:W-:Y:S01]  /*78d0*/  FADD.FTZ R29, -R194.reuse, R29 ;  /* 0x0000001dc21d7221 */ /* 0x040fe20000010100 */
[C---:B------:R-:W-:Y:S01]  /*78e0*/  FADD.FTZ R30, -R191.reuse, R30 ;  /* 0x0000001ebf1e7221 */ /* 0x040fe20000010100 */
[----:B------:R-:W-:Y:S01]  /*78f0*/  FADD.FTZ R31, -R191, R31 ;  /* 0x0000001fbf1f7221 */ /* 0x000fe20000010100 */
[C---:B------:R-:W-:Y:S01]  /*7900*/  FADD.FTZ R23, -R181.reuse, R32 ;  /* 0x00000020b5177221 */ /* 0x040fe20000010100 */
[-C--:B------:R-:W-:Y:S03]  /*7910*/  HMMA.16816.F32 R44, R132, R6.reuse, R44 ;  /* 0x00000006842c723c */ /* 0x080fe6000000182c */
[----:B------:R-:W-:Y:S01]  /*7920*/  FADD.FTZ R33, -R181, R33 ;  /* 0x00000021b5217221 */ /* 0x000fe20000010100 */
[C---:B------:R-:W-:Y:S01]  /*7930*/  FADD.FTZ R22, -R195.reuse, R34 ;  /* 0x00000022c3167221 */ /* 0x040fe20000010100 */
[----:B------:R-:W-:Y:S01]  /*7940*/  FADD.FTZ R35, -R195, R35 ;  /* 0x00000023c3237221 */ /* 0x000fe20000010100 */
[C---:B------:R-:W-:Y:S01]  /*7950*/  FADD.FTZ R36, -R181.reuse, R36 ;  /* 0x00000024b5247221 */ /* 0x040fe20000010100 */
[----:B------:R-:W-:Y:S01]  /*7960*/  FADD.FTZ R37, -R181, R37 ;  /* 0x00000025b5257221 */ /* 0x000fe20000010100 */
[C---:B------:R-:W-:Y:S04]  /*7970*/  HMMA.16816.F32 R48, R136.reuse, R6, R48 ;  /* 0x000000068830723c */ /* 0x040fe80000001830 */
[C---:B------:R-:W-:Y:S01]  /*7980*/  FADD.FTZ R38, -R195.reuse, R38 ;  /* 0x00000026c3267221 */ /* 0x040fe20000010100 */
[----:B------:R-:W-:Y:S01]  /*7990*/  FADD.FTZ R39, -R195, R39 ;  /* 0x00000027c3277221 */ /* 0x000fe20000010100 */
[C---:B------:R-:W-:Y:S01]  /*79a0*/  FADD.FTZ R40, -R194.reuse, R40 ;  /* 0x00000028c2287221 */ /* 0x040fe20000010100 */
[C---:B------:R-:W-:Y:S01]  /*79b0*/  FADD.FTZ R41, -R194.reuse, R41 ;  /* 0x00000029c2297221 */ /* 0x040fe20000010100 */
[-C--:B--2---:R-:W-:Y:S03]  /*79c0*/  HMMA.16816.F32 R52, R136, R8.reuse, R52 ;  /* 0x000000088834723c */ /* 0x084fe60000001834 */
[C---:B------:R-:W-:Y:S01]  /*79d0*/  FADD.FTZ R42, -R191.reuse, R42 ;  /* 0x0000002abf2a7221 */ /* 0x040fe20000010100 */
[C---:B------:R-:W-:Y:S01]  /*79e0*/  FADD.FTZ R43, -R191.reuse, R43 ;  /* 0x0000002bbf2b7221 */ /* 0x040fe20000010100 */
[C---:B------:R-:W-:Y:S01]  /*79f0*/  FADD.FTZ R44, -R194.reuse, R44 ;  /* 0x0000002cc22c7221 */ /* 0x040fe20000010100 */
[C---:B------:R-:W-:Y:S01]  /*7a00*/  FADD.FTZ R45, -R194.reuse, R45 ;  /* 0x0000002dc22d7221 */ /* 0x040fe20000010100 */
[C---:B------:R-:W-:Y:S01]  /*7a10*/  FADD.FTZ R46, -R191.reuse, R46 ;  /* 0x0000002ebf2e7221 */ /* 0x040fe20000010100 */
[C---:B------:R-:W-:Y:S04]  /*7a20*/  HMMA.16816.F32 R56, R132.reuse, R8, R56 ;  /* 0x000000088438723c */ /* 0x040fe80000001838 */
[----:B------:R-:W-:Y:S01]  /*7a30*/  FADD.FTZ R47, -R191, R47 ;  /* 0x0000002fbf2f7221 */ /* 0x000fe20000010100 */
        /* <DEDUP_REMOVED lines=22> */
[----:B------:R-:W-:Y:S01]  /*7ba0*/  LOP3.LUT R142, R153, 0x38, RZ, 0xc0, !PT ;  /* 0x00000038998e7812 */ /* 0x000fe200078ec0ff */
[----:B------:R-:W-:Y:S01]  /*7bb0*/  FMUL.FTZ R21, R235, R21 ;  /* 0x00000015eb157220 */ /* 0x000fe20000410000 */
[----:B------:R-:W-:Y:S01]  /*7bc0*/  FMUL.FTZ R14, R242, R14 ;  /* 0x0000000ef20e7220 */ /* 0x000fe20000410000 */
[C---:B------:R-:W-:Y:S01]  /*7bd0*/  FADD.FTZ R64, -R181.reuse, R64 ;  /* 0x00000040b5407221 */ /* 0x040fe20000010100 */
[----:B------:R-:W-:Y:S01]  /*7be0*/  FADD.FTZ R65, -R181, R65 ;  /* 0x00000041b5417221 */ /* 0x000fe20000010100 */
[----:B------:R-:W-:Y:S01]  /*7bf0*/  FADD.FTZ R66, -R195, R66 ;  /* 0x00000042c3427221 */ /* 0x000fe20000010100 */
[----:B------:R-:W-:Y:S01]  /*7c00*/  F2FP.F16.F32.PACK_AB R19, R21, R19 ;  /* 0x000000131513723e */ /* 0x000fe200000000ff */
[----:B------:R-:W-:Y:S01]  /*7c10*/  FADD.FTZ R67, -R195, R67 ;  /* 0x00000043c3437221 */ /* 0x000fe20000010100 */
[----:B------:R-:W-:Y:S01]  /*7c20*/  F2FP.F16.F32.PACK_AB R14, R241, R14 ;  /* 0x0000000ef10e723e */ /* 0x000fe200000000ff */
        /* <DEDUP_REMOVED lines=84> */
[----:B------:R-:W-:Y:S02]  /*8170*/  LEA.HI.X.SX32 R179, R8, R179, 0x1, P3 ;  /* 0x000000b308b37211 */ /* 0x000fe400018f0eff */
        /* <DEDUP_REMOVED lines=32> */
.L_x_885:
[----:B------:R-:W-:Y:S01]  /*8380*/  STS [R198+0x14000], R150 ;  /* 0x01400096c6007388 */ /* 0x000fe20000000800 */
[----:B------:R-:W-:Y:S01]  /*8390*/  IMAD.SHL.U32 R136, R154, 0x20, RZ ;  /* 0x000000209a887824 */ /* 0x000fe200078e00ff */
[----:B------:R-:W-:Y:S01]  /*83a0*/  LOP3.LUT R137, R149, 0x38, R153, 0x78, !PT ;  /* 0x0000003895897812 */ /* 0x000fe200078e7899 */
        /* <DEDUP_REMOVED lines=185> */
.L_x_886:
        /* <DEDUP_REMOVED lines=172> */
[C---:B------:R-:W-:Y:S01]  /*9a00*/  LEA R36, P0, R144.reuse, R138, 0x5 ;  /* 0x0000008a90247211 */ /* 0x040fe200078028ff */
        /* <DEDUP_REMOVED lines=263> */
[----:B------:R-:W-:-:S03]  /*aa80*/  UIMAD UR9, UR25, UR9, UR13 ;  /* 0x00000009190972a4 */ /* 0x000fc6000f8e020d */
[----:B------:R-:W-:-:S03]  /*aa90*/  UMOV UR38, UR12 ;  /* 0x0000000c00267c82 */ /* 0x000fc60008000000 */
[----:B-1----:R-:W-:Y:S01]  /*aaa0*/  MOV R0, UR9 ;  /* 0x0000000900007c02 */ /* 0x002fe20008000f00 */
[----:B------:R-:W-:Y:S05]  /*aab0*/  BRA `(.L_x_889) ;  /* 0x00000000001c7947 */ /* 0x000fea0003800000 */
.L_x_888:
[----:B------:R-:W2:Y:S01]  /*aac0*/  LDCU.64 UR10, c[0x0][0x5c0] ;  /* 0x0000b800ff0a77ac */ /* 0x000ea20008000a00 */
[----:B------:R-:W-:-:S04]  /*aad0*/  UIADD3 UR5, UPT, UPT, UR37, UR39, URZ ;  /* 0x0000002725057290 */ /* 0x000fc8000fffe0ff */
[----:B--2---:R-:W-:Y:S02]  /*aae0*/  UIMAD.WIDE.U32 UR8, UR5, UR10, URZ ;  /* 0x0000000a050872a5 */ /* 0x004fe4000f8e00ff */
[----:B------:R-:W-:-:S04]  /*aaf0*/  UIMAD UR5, UR5, UR11, URZ ;  /* 0x0000000b050572a4 */ /* 0x000fc8000f8e02ff */
[----:B------:R-:W-:Y:S01]  /*ab00*/  UIADD3 UR5, UPT, UPT, UR9, UR5, URZ ;  /* 0x0000000509057290 */ /* 0x000fe2000fffe0ff */
[----:B------:R-:W-:-:S05]  /*ab10*/  UMOV UR38, UR8 ;  /* 0x0000000800267c82 */ /* 0x000fca0008000000 */
[----:B-1----:R-:W-:Y:S02]  /*ab20*/  MOV R0, UR5 ;  /* 0x0000000500007c02 */ /* 0x002fe40008000f00 */
.L_x_889:
        /* <DEDUP_REMOVED lines=12> */
.L_x_890:
[----:B------:R-:W1:Y:S01]  /*abf0*/  LDCU.64 UR8, c[0x0][0x5c8] ;  /* 0x0000b900ff0877ac */ /* 0x000e620008000a00 */
[----:B------:R-:W-:-:S04]  /*ac00*/  UIADD3 UR5, UPT, UPT, UR37, UR39, URZ ;  /* 0x0000002725057290 */ /* 0x000fc8000fffe0ff */
[----:B-1----:R-:W-:Y:S02]  /*ac10*/  UIMAD.WIDE.U32 UR16, UR5, UR8, URZ ;  /* 0x00000008051072a5 */ /* 0x002fe4000f8e00ff */
[----:B------:R-:W-:-:S04]  /*ac20*/  UIMAD UR5, UR5, UR9, URZ ;  /* 0x00000009050572a4 */ /* 0x000fc8000f8e02ff */
[----:B------:R-:W-:-:S06]  /*ac30*/  UIADD3 UR5, UPT, UPT, UR17, UR5, URZ ;  /* 0x0000000511057290 */ /* 0x000fcc000fffe0ff */
[----:B------:R-:W-:-:S07]  /*ac40*/  MOV R12, UR5 ;  /* 0x00000005000c7c02 */ /* 0x000fce0008000f00 */
.L_x_891:
        /* <DEDUP_REMOVED lines=43> */
.L_x_893:
[----:B------:R-:W-:Y:S05]  /*af00*/  BSYNC.RECONVERGENT B0 ;  /* 0x0000000000007941 */ /* 0x000fea0003800200 */
.L_x_892:
        /* <DEDUP_REMOVED lines=12> */
.L_x_895:
[----:B------:R-:W-:Y:S05]  /*afd0*/  BSYNC.RECONVERGENT B0 ;  /* 0x0000000000007941 */ /* 0x000fea0003800200 */
.L_x_894:
        /* <DEDUP_REMOVED lines=14> */
.L_x_897:
[----:B------:R-:W-:Y:S05]  /*b0c0*/  BSYNC.RECONVERGENT B0 ;  /* 0x0000000000007941 */ /* 0x000fea0003800200 */
.L_x_896:
        /* <DEDUP_REMOVED lines=14> */
.L_x_899:
[----:B------:R-:W-:Y:S05]  /*b1b0*/  BSYNC.RECONVERGENT B0 ;  /* 0x0000000000007941 */ /* 0x000fea0003800200 */
.L_x_898:
        /* <DEDUP_REMOVED lines=32> */
.L_x_901:
[----:B------:R-:W-:Y:S05]  /*b3c0*/  BSYNC.RECONVERGENT B0 ;  /* 0x0000000000007941 */ /* 0x000fea0003800200 */
.L_x_900:
        /* <DEDUP_REMOVED lines=12> */
.L_x_903:
[----:B------:R-:W-:Y:S05]  /*b490*/  BSYNC.RECONVERGENT B0 ;  /* 0x0000000000007941 */ /* 0x000fea0003800200 */
.L_x_902:
        /* <DEDUP_REMOVED lines=11> */
.L_x_842:
[----:B------:R-:W-:Y:S05]  /*b550*/  BSYNC.RECONVERGENT B1 ;  /* 0x0000000000017941 */ /* 0x000fea0003800200 */
.L_x_816:
        /* <DEDUP_REMOVED lines=11> */
.L_x_905:
        /* <DEDUP_REMOVED lines=15> */
.L_x_2766:


//--------------------- .text._ZN5flash27flash_bwd_convert_dq_kernelI23Flash_bwd_kernel_traitsILi64ELi64ELi128ELi8ELi2ELi4ELi4ELb1ELb0EN7cutlass6half_tE19Flash_kernel_traitsILi64ELi64ELi128ELi8ES3_EEEEvNS_16Flash_bwd_paramsEi --------------------------
	.section	.text._ZN5flash27flash_bwd_convert_dq_kernelI23Flash_bwd_kernel_traitsILi64ELi64ELi128ELi8ELi2ELi4ELi4ELb1ELb0EN7cutlass6half_tE19Flash_kernel_traitsILi64ELi64ELi128ELi8ES3_EEEEvNS_16Flash_bwd_paramsEi,"ax",@progbits
	.align	128
        .global         _ZN5flash27flash_bwd_convert_dq_kernelI23Flash_bwd_kernel_traitsILi64ELi64ELi128ELi8ELi2ELi4ELi4ELb1ELb0EN7cutlass6half_tE19Flash_kernel_traitsILi64ELi64ELi128ELi8ES3_EEEEvNS_16Flash_bwd_paramsEi
        .type           _ZN5flash27flash_bwd_convert_dq_kernelI23Flash_bwd_kernel_traitsILi64ELi64ELi128ELi8ELi2ELi4ELi4ELb1ELb0EN7cutlass6half_tE19Flash_kernel_traitsILi64ELi64ELi128ELi8ES3_EEEEvNS_16Flash_bwd_paramsEi,@function
        .size           _ZN5flash27flash_bwd_convert_dq_kernelI23Flash_bwd_kernel_traitsILi64ELi64ELi128ELi8ELi2ELi4ELi4ELb1ELb0EN7cutlass6half_tE19Flash_kernel_traitsILi64ELi64ELi128ELi8ES3_EEEEvNS_16Flash_bwd_paramsEi,(.L_x_2767 - _ZN5flash27flash_bwd_convert_dq_kernelI23Flash_bwd_kernel_traitsILi64ELi64ELi128ELi8ELi2ELi4ELi4ELb1ELb0EN7cutlass6half_tE19Flash_kernel_traitsILi64ELi64ELi128ELi8ES3_EEEEvNS_16Flash_bwd_paramsEi)
        .other          _ZN5flash27flash_bwd_convert_dq_kernelI23Flash_bwd_kernel_traitsILi64ELi64ELi128ELi8ELi2ELi4ELi4ELb1ELb0EN7cutlass6half_tE19Flash_kernel_traitsILi64ELi64ELi128ELi8ES3_EEEEvNS_16Flash_bwd_paramsEi,@"STO_CUDA_ENTRY STV_DEFAULT"
_ZN5flash27flash_bwd_convert_dq_kernelI23Flash_bwd_kernel_traitsILi64ELi64ELi128ELi8ELi2ELi4ELi4ELb1ELb0EN7cutlass6half_tE19Flash_kernel_traitsILi64ELi64ELi128ELi8ES3_EEEEvNS_16Flash_bwd_paramsEi:
.text._ZN5flash27flash_bwd_convert_dq_kernelI23Flash_bwd_kernel_traitsILi64ELi64ELi128ELi8ELi2ELi4ELi4ELb1ELb0EN7cutlass6half_tE19Flash_kernel_traitsILi64ELi64ELi128ELi8ES3_EEEEvNS_16Flash_bwd_paramsEi:
[----:B------:R-:W-:Y:S01]  /*0000*/  LDC R1, c[0x0][0x37c] ;  /* 0x0000df00ff017b82 */ /* 0x000fe20000000800 */
[----:B------:R-:W0:Y:S07]  /*0010*/  LDCU.64 UR6, c[0x0][0x460] ;  /* 0x00008c00ff0677ac */ /* 0x000e2e0008000a00 */
[----:B------:R-:W1:Y:S01]  /*0020*/  S2UR UR10, SR_CTAID.Y ;  /* 0x00000000000a79c3 */ /* 0x000e620000002600 */
[----:B------:R-:W1:Y:S01]  /*0030*/  LDCU.64 UR4, c[0x0][0x460] ;  /* 0x00008c00ff0477ac */ /* 0x000e620008000a00 */
[----:B------:R-:W2:Y:S01]  /*0040*/  LDCU.64 UR14, c[0x0][0x358] ;  /* 0x00006b00ff0e77ac */ /* 0x000ea20008000a00 */
[----:B0-----:R-:W-:-:S02]  /*0050*/  UISETP.NE.U32.AND UP0, UPT, UR6, URZ, UPT ;  /* 0x000000ff0600728c */ /* 0x001fc4000bf05070 */
[----:B------:R-:W-:Y:S02]  /*0060*/  UISETP.NE.U32.AND UP1, UPT, UR6, URZ, UPT ;  /* 0x000000ff0600728c */ /* 0x000fe4000bf25070 */
[----:B------:R-:W-:Y:S02]  /*0070*/  UISETP.NE.AND.EX UP0, UPT, UR7, URZ, UPT, UP0 ;  /* 0x000000ff0700728c */ /* 0x000fe4000bf05300 */
[----:B------:R-:W-:Y:S02]  /*0080*/  UISETP.NE.AND.EX UP1, UPT, UR7, URZ, UPT, UP1 ;  /* 0x000000ff0700728c */ /* 0x000fe4000bf25310 */
[----:B-1----:R-:W-:Y:S02]  /*0090*/  UIMAD.WIDE.U32 UR4, UR10, 0x4, UR4 ;  /* 0x000000040a0478a5 */ /* 0x002fe4000f8e0004 */
[----:B------:R-:W-:Y:S02]  /*00a0*/  PLOP3.LUT P0, PT, PT, PT, UP0, 0x80, 0x8 ;  /* 0x000000000008781c */ /* 0x000fe40003f0f008 */
[----:B------:R-:W-:-:S02]  /*00b0*/  PLOP3.LUT P1, PT, PT, PT, UP1, 0x80, 0x8 ;  /* 0x000000000008781c */ /* 0x000fc40003f2f018 */
[----:B------:R-:W-:Y:S02]  /*00c0*/  MOV R2, UR4 ;  /* 0x0000000400027c02 */ /* 0x000fe40008000f00 */
[----:B------:R-:W-:-:S07]  /*00d0*/  MOV R3, UR5 ;  /* 0x0000000500037c02 */ /* 0x000fce0008000f00 */
[----:B--2---:R-:W2:Y:S04]  /*00e0*/  @P0 LDG.E R4, desc[UR14][R2.64] ;  /* 0x0000000e02040981 */ /* 0x004ea8000c1e1900 */
[----:B------:R-:W3:Y:S01]  /*00f0*/  @P1 LDG.E R0, desc[UR14][R2.64+0x4] ;  /* 0x0000040e02001981 */ /* 0x000ee2000c1e1900 */
[----:B------:R-:W0:Y:S01]  /*0100*/  S2UR UR9, SR_CTAID.X ;  /* 0x00000000000979c3 */ /* 0x000e220000002500 */
[----:B------:R-:W1:Y:S01]  /*0110*/  @!UP1 LDCU UR8, c[0x0][0x434] ;  /* 0x00008680ff0897ac */ /* 0x000e620008000800 */
[----:B------:R-:W-:Y:S01]  /*0120*/  UMOV UR16, 0xffffffff ;  /* 0xffffffff00107882 */ /* 0x000fe20000000000 */
[----:B0-----:R-:W-:Y:S01]  /*0130*/  USHF.L.U32 UR9, UR9, 0x6, URZ ;  /* 0x0000000609097899 */ /* 0x001fe200080006ff */
[----:B--2---:R-:W-:Y:S02]  /*0140*/  @P0 R2UR UR16, R4 ;  /* 0x00000000041002ca */ /* 0x004fe400000e0000 */
[----:B---3--:R-:W-:-:S13]  /*0150*/  @P1 R2UR UR4, R0 ;  /* 0x00000000000412ca */ /* 0x008fda00000e0000 */
[----:B-1----:R-:W-:-:S04]  /*0160*/  @UP1 UIADD3 UR8, UPT, UPT, UR4, -UR16, URZ ;  /* 0x8000001004081290 */ /* 0x002fc8000fffe0ff */
[----:B------:R-:W-:-:S06]  /*0170*/  UISETP.GT.AND UP1, UPT, UR8, UR9, UPT ;  /* 0x000000090800728c */ /* 0x000fcc000bf24270 */
[----:B------:R-:W-:-:S13]  /*0180*/  PLOP3.LUT P0, PT, PT, PT, UP1, 0x80, 0x8 ;  /* 0x000000000008781c */ /* 0x000fda0003f0f018 */
[----:B------:R-:W-:Y:S05]  /*0190*/  @!P0 EXIT ;  /* 0x000000000000894d */ /* 0x000fea0003800000 */
[----:B------:R-:W-:Y:S01]  /*01a0*/  UISETP.NE.AND UP1, UPT, UR16, -0x1, UPT ;  /* 0xffffffff1000788c */ /* 0x000fe2000bf25270 */
[----:B------:R-:W0:Y:S01]  /*01b0*/  LDC R22, c[0x0][0x44c] ;  /* 0x00011300ff167b82 */ /* 0x000e220000000800 */
[----:B------:R-:W0:Y:S07]  /*01c0*/  LDCU UR18, c[0x0][0x3e0] ;  /* 0x00007c00ff1277ac */ /* 0x000e2e0008000800 */
[----:B------:R-:W1:Y:S02]  /*01d0*/  S2UR UR17, SR_CTAID.Z ;  /* 0x00000000001179c3 */ /* 0x000e640000002700 */
[----:B------:R-:W2:Y:S01]  /*01e0*/  @!UP1 LDCU.64 UR6, c[0x0][0x5a0] ;  /* 0x0000b400ff0697ac */ /* 0x000ea20008000a00 */
[----:B------:R-:W3:Y:S01]  /*01f0*/  @UP1 LDCU.64 UR12, c[0x0][0x5b8] ;  /* 0x0000b700ff0c17ac */ /* 0x000ee20008000a00 */
[----:B0-----:R-:W-:Y:S01]  /*0200*/  IMAD.WIDE R8, R22, UR18, RZ ;  /* 0x0000001216087c25 */ /* 0x001fe2000f8e02ff */
[----:B--2---:R-:W-:-:S04]  /*0210*/  @!UP1 UIMAD.WIDE.U32 UR4, UR10, UR6, URZ ;  /* 0x000000060a0492a5 */ /* 0x004fc8000f8e00ff */
[----:B------:R-:W-:Y:S02]  /*0220*/  @!UP1 UIMAD UR11, UR10, UR7, UR5 ;  /* 0x000000070a0b92a4 */ /* 0x000fe4000f8e0205 */
[----:B---3--:R-:W-:-:S04]  /*0230*/  @UP1 UIMAD.WIDE.U32 UR6, UR16, UR12, URZ ;  /* 0x0000000c100612a5 */ /* 0x008fc8000f8e00ff */
[----:B------:R-:W-:-:S03]  /*0240*/  @UP1 UIMAD UR11, UR16, UR13, UR7 ;  /* 0x0000000d100b12a4 */ /* 0x000fc6000f8e0207 */
[----:B------:R-:W-:Y:S01]  /*0250*/  @!UP1 UMOV UR7, UR4 ;  /* 0x0000000400079c82 */ /* 0x000fe20008000000 */
[----:B------:R-:W-:Y:S01]  /*0260*/  @UP1 UMOV UR7, UR6 ;  /* 0x0000000600071c82 */ /* 0x000fe20008000000 */
[----:B-1----:R-:W-:Y:S07]  /*0270*/  BRA.U UP1, `(.L_x_906) ;  /* 0x0000000101447547 */ /* 0x002fee000b800000 */
[----:B------:R-:W0:Y:S01]  /*0280*/  LDCU UR4, c[0x0][0x444] ;  /* 0x00008880ff0477ac */ /* 0x000e220008000800 */
[----:B------:R-:W-:Y:S01]  /*0290*/  SHF.R.S32.HI R0, RZ, 0x1f, R22 ;  /* 0x0000001fff007819 */ /* 0x000fe20000011416 */
[----:B0-----:R-:W-:Y:S02]  /*02a0*/  USHF.R.S32.HI UR6, URZ, 0x1f, UR4 ;  /* 0x0000001fff067899 */ /* 0x001fe40008011404 */
[----:B------:R-:W-:Y:S02]  /*02b0*/  UIMAD.WIDE.U32 UR4, UR10, UR4, URZ ;  /* 0x000000040a0472a5 */ /* 0x000fe4000f8e00ff */
[----:B------:R-:W-:Y:S02]  /*02c0*/  UIMAD UR6, UR6, UR10, URZ ;  /* 0x0000000a060672a4 */ /* 0x000fe4000f8e02ff */
[----:B------:R-:W-:Y:S02]  /*02d0*/  UIMAD.WIDE.U32 UR12, UR4, UR18, URZ ;  /* 0x00000012040c72a5 */ /* 0x000fe4000f8e00ff */
[----:B------:R-:W-:-:S02]  /*02e0*/  UIADD3 UR6, UPT, UPT, UR5, UR6, URZ ;  /* 0x0000000605067290 */ /* 0x000fc4000fffe0ff */
[----:B------:R-:W-:Y:S02]  /*02f0*/  USHF.R.S32.HI UR5, URZ, 0x1f, UR18 ;  /* 0x0000001fff057899 */ /* 0x000fe40008011412 */
[----:B------:R-:W-:Y:S01]  /*0300*/  UIMAD UR6, UR6, UR18, URZ ;  /* 0x00000012060672a4 */ /* 0x000fe2000f8e02ff */
[----:B------:R-:W-:-:S03]  /*0310*/  IMAD.WIDE.U32 R2, R22, UR12, RZ ;  /* 0x0000000c16027c25 */ /* 0x000fc6000f8e00ff */
[----:B------:R-:W-:Y:S01]  /*0320*/  UIMAD UR4, UR5, UR4, UR6 ;  /* 0x00000004050472a4 */ /* 0x000fe2000f8e0206 */
[----:B------:R-:W-:-:S03]  /*0330*/  MOV R15, R2 ;  /* 0x00000002000f7202 */ /* 0x000fc60000000f00 */
[----:B------:R-:W-:-:S06]  /*0340*/  UIADD3 UR4, UPT, UPT, UR13, UR4, URZ ;  /* 0x000000040d047290 */ /* 0x000fcc000fffe0ff */
[----:B------:R-:W-:-:S04]  /*0350*/  IMAD R5, R22, UR4, RZ ;  /* 0x0000000416057c24 */ /* 0x000fc8000f8e02ff */
[----:B------:R-:W-:-:S05]  /*0360*/  IMAD R5, R0, UR12, R5 ;  /* 0x0000000c00057c24 */ /* 0x000fca000f8e0205 */
[----:B------:R-:W-:Y:S01]  /*0370*/  IADD3 R14, PT, PT, R3, R5, RZ ;  /* 0x00000005030e7210 */ /* 0x000fe20007ffe0ff */
[----:B------:R-:W-:Y:S06]  /*0380*/  BRA `(.L_x_907) ;  /* 0x0000000000107947 */ /* 0x000fec0003800000 */
.L_x_906:
[----:B------:R-:W-:Y:S02]  /*0390*/  IMAD R5, R9, UR16, RZ ;  /* 0x0000001009057c24 */ /* 0x000fe4000f8e02ff */
[----:B------:R-:W-:-:S05]  /*03a0*/  IMAD.WIDE.U32 R2, R8, UR16, RZ ;  /* 0x0000001008027c25 */ /* 0x000fca000f8e00ff */
[----:B------:R-:W-:Y:S02]  /*03b0*/  IADD3 R14, PT, PT, R3, R5, RZ ;  /* 0x00000005030e7210 */ /* 0x000fe40007ffe0ff */
[----:B------:R-:W-:-:S07]  /*03c0*/  MOV R15, R2 ;  /* 0x00000002000f7202 */ /* 0x000fce0000000f00 */
.L_x_907:
[----:B------:R-:W0:Y:S01]  /*03d0*/  S2R R24, SR_TID.X ;  /* 0x0000000000187919 */ /* 0x000e220000002100 */
[----:B------:R-:W1:Y:S01]  /*03e0*/  LDCU UR5, c[0x0][0x600] ;  /* 0x0000c000ff0577ac */ /* 0x000e620008000800 */
[----:B------:R-:W-:Y:S01]  /*03f0*/  IMAD R0, R22, UR18, RZ ;  /* 0x0000001216007c24 */ /* 0x000fe2000f8e02ff */
[----:B------:R-:W-:Y:S02]  /*0400*/  CS2R R10, SRZ ;  /* 0x00000000000a7805 */ /* 0x000fe4000001ff00 */
[----:B------:R-:W-:Y:S01]  /*0410*/  CS2R R6, SRZ ;  /* 0x0000000000067805 */ /* 0x000fe2000001ff00 */
[----:B------:R-:W-:Y:S01]  /*0420*/  USHF.L.U32 UR4, UR10, 0x7, URZ ;  /* 0x000000070a047899 */ /* 0x000fe200080006ff */
[----:B------:R-:W-:Y:S02]  /*0430*/  CS2R R2, SRZ ;  /* 0x0000000000027805 */ /* 0x000fe4000001ff00 */
[----:B------:R-:W-:Y:S02]  /*0440*/  CS2R R4, SRZ ;  /* 0x0000000000047805 */ /* 0x000fe4000001ff00 */
[----:B------:R-:W-:Y:S01]  /*0450*/  CS2R R12, SRZ ;  /* 0x00000000000c7805 */ /* 0x000fe2000001ff00 */
[----:B------:R-:W-:Y:S01]  /*0460*/  USEL UR4, UR4, URZ, UP0 ;  /* 0x000000ff04047287 */ /* 0x000fe20008000000 */
[----:B------:R-:W-:-:S02]  /*0470*/  CS2R R16, SRZ ;  /* 0x0000000000107805 */ /* 0x000fc4000001ff00 */
[----:B------:R-:W-:Y:S02]  /*0480*/  CS2R R18, SRZ ;  /* 0x0000000000127805 */ /* 0x000fe4000001ff00 */
[----:B------:R-:W-:Y:S01]  /*0490*/  CS2R R20, SRZ ;  /* 0x0000000000147805 */ /* 0x000fe2000001ff00 */
[----:B------:R-:W-:-:S04]  /*04a0*/  UIADD3 UR4, UP0, UPT, UR9, UR4, URZ ;  /* 0x0000000409047290 */ /* 0x000fc8000ff1e0ff */
[----:B------:R-:W-:Y:S02]  /*04b0*/  UIADD3.X UR6, UPT, UPT, URZ, URZ, URZ, UP0, !UPT ;  /* 0x000000ffff067290 */ /* 0x000fe400087fe4ff */
[----:B-1----:R-:W-:-:S04]  /*04c0*/  UISETP.GE.AND UP0, UPT, UR5, 0x1, UPT ;  /* 0x000000010500788c */ /* 0x002fc8000bf06270 */
[----:B------:R-:W-:-:S04]  /*04d0*/  IMAD R23, R8, UR6, RZ ;  /* 0x0000000608177c24 */ /* 0x000fc8000f8e02ff */
[----:B------:R-:W-:Y:S02]  /*04e0*/  IMAD R23, R9, UR4, R23 ;  /* 0x0000000409177c24 */ /* 0x000fe4000f8e0217 */
[----:B------:R-:W-:Y:S01]  /*04f0*/  IMAD.WIDE.U32 R8, R8, UR4, RZ ;  /* 0x0000000408087c25 */ /* 0x000fe2000f8e00ff */
[----:B0-----:R-:W-:Y:S01]  /*0500*/  SHF.R.U32.HI R25, RZ, 0x5, R24 ;  /* 0x00000005ff197819 */ /* 0x001fe20000011618 */
[----:B------:R-:W-:Y:S06]  /*0510*/  BRA.U !UP0, `(.L_x_908) ;  /* 0x0000000908e87547 */ /* 0x000fec000b800000 */
[----:B------:R-:W0:Y:S01]  /*0520*/  LDCU.64 UR12, c[0x0][0x570] ;  /* 0x0000ae00ff0c77ac */ /* 0x000e220008000a00 */
[----:B------:R-:W-:Y:S01]  /*0530*/  LOP3.LUT R24, R24, 0x1f, RZ, 0xc0, !PT ;  /* 0x0000001f18187812 */ /* 0x000fe200078ec0ff */
[----:B------:R-:W-:Y:S01]  /*0540*/  IMAD R22, R22, UR17, RZ ;  /* 0x0000001116167c24 */ /* 0x000fe2000f8e02ff */
[----:B------:R-:W-:Y:S01]  /*0550*/  IADD3 R27, PT, PT, R9, R23, RZ ;  /* 0x00000017091b7210 */ /* 0x000fe20007ffe0ff */
[----:B------:R-:W-:Y:S02]  /*0560*/  UISETP.NE.AND UP0, UPT, UR5, 0x1, UPT ;  /* 0x000000010500788c */ /* 0x000fe4000bf05270 */
[----:B------:R-:W-:Y:S01]  /*0570*/  IMAD R24, R0, R25, R24 ;  /* 0x0000001900187224 */ /* 0x000fe200078e0218 */
[--C-:B------:R-:W-:Y:S02]  /*0580*/  IADD3 R25, P0, P1, R8, R15, R22.reuse ;  /* 0x0000000f08197210 */ /* 0x100fe4000791e016 */
[----:B------:R-:W-:Y:S02]  /*0590*/  SHF.R.S32.HI R26, RZ, 0x1f, R22 ;  /* 0x0000001fff1a7819 */ /* 0x000fe40000011416 */
[----:B------:R-:W-:-:S02]  /*05a0*/  IADD3 R28, P2, PT, R24, R25, RZ ;  /* 0x00000019181c7210 */ /* 0x000fc40007f5e0ff */
[----:B------:R-:W-:Y:S02]  /*05b0*/  SHF.R.S32.HI R23, RZ, 0x1f, R24 ;  /* 0x0000001fff177819 */ /* 0x000fe40000011418 */
[----:B------:R-:W-:Y:S02]  /*05c0*/  IADD3.X R10, PT, PT, R27, R14, R26, P0, P1 ;  /* 0x0000000e1b0a7210 */ /* 0x000fe400007e241a */
[----:B0-----:R-:W-:Y:S02]  /*05d0*/  LEA R25, P0, R28, UR12, 0x2 ;  /* 0x0000000c1c197c11 */ /* 0x001fe4000f8010ff */
[----:B------:R-:W-:Y:S01]  /*05e0*/  IADD3.X R29, PT, PT, R23, R10, RZ, P2, !PT ;  /* 0x0000000a171d7210 */ /* 0x000fe200017fe4ff */
[----:B------:R-:W-:-:S03]  /*05f0*/  HFMA2 R10, -RZ, RZ, 0, 0 ;  /* 0x00000000ff0a7431 */ /* 0x000fc600000001ff */
[----:B------:R-:W-:Y:S01]  /*0600*/  LEA.HI.X R28, R28, UR13, R29, 0x2, P0 ;  /* 0x0000000d1c1c7c11 */ /* 0x000fe200080f141d */
[----:B------:R-:W-:Y:S06]  /*0610*/  BRA.U !UP0, `(.L_x_909) ;  /* 0x0000000508d47547 */ /* 0x000fec000b800000 */
[----:B------:R-:W-:Y:S01]  /*0620*/  IADD3 R9, P0, P1, R22, R15, R8 ;  /* 0x0000000f16097210 */ /* 0x000fe2000791e008 */
[----:B------:R-:W-:Y:S01]  /*0630*/  ULOP3.LUT UR4, UR5, 0x7ffffffe, URZ, 0xc0, !UPT ;  /* 0x7ffffffe05047892 */ /* 0x000fe2000f8ec0ff */
[----:B------:R-:W-:Y:S02]  /*0640*/  CS2R R10, SRZ ;  /* 0x00000000000a7805 */ /* 0x000fe4000001ff00 */
[----:B------:R-:W-:Y:S02]  /*0650*/  CS2R R6, SRZ ;  /* 0x0000000000067805 */ /* 0x000fe4000001ff00 */
[----:B------:R-:W-:Y:S02]  /*0660*/  IADD3.X R14, PT, PT, R26, R14, R27, P0, P1 ;  /* 0x0000000e1a0e7210 */ /* 0x000fe400007e241b */
[----:B------:R-:W-:Y:S02]  /*0670*/  CS2R R2, SRZ ;  /* 0x0000000000027805 */ /* 0x000fe4000001ff00 */
[----:B------:R-:W-:-:S02]  /*0680*/  IADD3 R24, P0, PT, R24, R9, RZ ;  /* 0x0000000918187210 */ /* 0x000fc40007f1e0ff */
[----:B------:R-:W-:Y:S02]  /*0690*/  CS2R R4, SRZ ;  /* 0x0000000000047805 */ /* 0x000fe4000001ff00 */
[----:B------:R-:W-:Y:S02]  /*06a0*/  CS2R R12, SRZ ;  /* 0x00000000000c7805 */ /* 0x000fe4000001ff00 */
[----:B------:R-:W-:Y:S02]  /*06b0*/  CS2R R16, SRZ ;  /* 0x0000000000107805 */ /* 0x000fe4000001ff00 */
[----:B------:R-:W-:Y:S02]  /*06c0*/  IADD3.X R23, PT, PT, R23, R14, RZ, P0, !PT ;  /* 0x0000000e17177210 */ /* 0x000fe400007fe4ff */
[----:B------:R-:W-:Y:S02]  /*06d0*/  CS2R R18, SRZ ;  /* 0x0000000000127805 */ /* 0x000fe4000001ff00 */
[----:B------:R-:W-:-:S02]  /*06e0*/  LEA R22, P0, R24, UR12, 0x2 ;  /* 0x0000000c18167c11 */ /* 0x000fc4000f8010ff */
[----:B------:R-:W-:Y:S01]  /*06f0*/  CS2R R20, SRZ ;  /* 0x0000000000147805 */ /* 0x000fe2000001ff00 */
[----:B------:R-:W-:Y:S01]  /*0700*/  UIADD3 UR4, UPT, UPT, -UR4, URZ, URZ ;  /* 0x000000ff04047290 */ /* 0x000fe2000fffe1ff */
[----:B------:R-:W-:Y:S01]  /*0710*/  LEA.HI.X R23, R24, UR13, R23, 0x2, P0 ;  /* 0x0000000d18177c11 */ /* 0x000fe200080f1417 */
[----:B------:R-:W0:Y:S01]  /*0720*/  LDCU.64 UR12, c[0x0][0x5f8] ;  /* 0x0000bf00ff0c77ac */ /* 0x000e220008000a00 */
[----:B------:R-:W-:-:S09]  /*0730*/  NOP ;  /* 0x0000000000007918 */ /* 0x000fd20000000000 */
.L_x_910:
[----:B------:R-:W-:-:S05]  /*0740*/  SHF.L.U32 R15, R0, 0x3, RZ ;  /* 0x00000003000f7819 */ /* 0x000fca00000006ff */
[----:B------:R-:W-:-:S05]  /*0750*/  IMAD.WIDE R14, R15, 0x4, R22 ;  /* 0x000000040f0e7825 */ /* 0x000fca00078e0216 */
[----:B------:R-:W2:Y:S01]  /*0760*/  LDG.E R9, desc[UR14][R14.64+0x80] ;  /* 0x0000800e0e097981 */ /* 0x000ea2000c1e1900 */
[----:B------:R-:W-:-:S03]  /*0770*/  IMAD.WIDE R28, R0, 0x20, R14 ;  /* 0x00000020001c7825 */ /* 0x000fc600078e020e */
[----:B------:R-:W3:Y:S04]  /*0780*/  LDG.E R24, desc[UR14][R14.64] ;  /* 0x0000000e0e187981 */ /* 0x000ee8000c1e1900 */
[----:B------:R-:W4:Y:S04]  /*0790*/  LDG.E R25, desc[UR14][R28.64] ;  /* 0x0000000e1c197981 */ /* 0x000f28000c1e1900 */
[----:B------:R1:W5:Y:S02]  /*07a0*/  LDG.E R8, desc[UR14][R28.64+0x80] ;  /* 0x0000800e1c087981 */ /* 0x000364000c1e1900 */
[----:B-1----:R-:W-:-:S05]  /*07b0*/  IMAD.WIDE R28, R0, 0x20, R28 ;  /* 0x00000020001c7825 */ /* 0x002fca00078e021c */
[----:B------:R-:W5:Y:S01]  /*07c0*/  LDG.E R27, desc[UR14][R28.64+0x80] ;  /* 0x0000800e1c1b7981 */ /* 0x000f62000c1e1900 */
[----:B------:R-:W-:-:S04]  /*07d0*/  IMAD.WIDE R14, R0, 0x20, R28 ;  /* 0x00000020000e7825 */ /* 0x000fc800078e021c */
[----:B--2---:R-:W-:Y:S02]  /*07e0*/  FADD.FTZ R12, R9, R12 ;  /* 0x0000000c090c7221 */ /* 0x004fe40000010000 */
[----:B------:R-:W2:Y:S01]  /*07f0*/  LDG.E R9, desc[UR14][R14.64] ;  /* 0x0000000e0e097981 */ /* 0x000ea2000c1e1900 */
[----:B---3--:R-:W-:-:S03]  /*0800*/  FADD.FTZ R21, R24, R21 ;  /* 0x0000001518157221 */ /* 0x008fc60000010000 */
[----:B------:R-:W3:Y:S01]  /*0810*/  LDG.E R24, desc[UR14][R28.64] ;  /* 0x0000000e1c187981 */ /* 0x000ee2000c1e1900 */
[----:B----4-:R-:W-:-:S03]  /*0820*/  FADD.FTZ R20, R25, R20 ;  /* 0x0000001419147221 */ /* 0x010fc60000010000 */
[----:B------:R-:W4:Y:S01]  /*0830*/  LDG.E R25, desc[UR14][R14.64+0x80] ;  /* 0x0000800e0e197981 */ /* 0x000f22000c1e1900 */
[----:B-----5:R-:W-:Y:S01]  /*0840*/  FADD.FTZ R4, R27, R4 ;  /* 0x000000041b047221 */ /* 0x020fe20000010000 */
[----:B0-----:R-:W-:Y:S01]  /*0850*/  MOV R27, UR12 ;  /* 0x0000000c001b7c02 */ /* 0x001fe20008000f00 */
[----:B--2---:R-:W-:-:S03]  /*0860*/  FADD.FTZ R18, R9, R18 ;  /* 0x0000001209127221 */ /* 0x004fc60000010000 */
[----:B------:R-:W-:Y:S01]  /*0870*/  LEA R9, P0, R27, R22, 0x3 ;  /* 0x000000161b097211 */ /* 0x000fe200078018ff */
[----:B------:R-:W-:-:S05]  /*0880*/  IMAD.WIDE R26, R0, 0x20, R14 ;  /* 0x00000020001a7825 */ /* 0x000fca00078e020e */
[----:B------:R-:W2:Y:S04]  /*0890*/  LDG.E R14, desc[UR14][R26.64+0x80] ;  /* 0x0000800e1a0e7981 */ /* 0x000ea8000c1e1900 */
[----:B------:R-:W5:Y:S01]  /*08a0*/  LDG.E R28, desc[UR14][R26.64] ;  /* 0x0000000e1a1c7981 */ /* 0x000f62000c1e1900 */
[----:B---3--:R-:W-:Y:S01]  /*08b0*/  FADD.FTZ R19, R24, R19 ;  /* 0x0000001318137221 */ /* 0x008fe20000010000 */
[----:B----4-:R-:W-:Y:S01]  /*08c0*/  FADD.FTZ R6, R25, R6 ;  /* 0x0000000619067221 */ /* 0x010fe20000010000 */
[----:B------:R-:W-:-:S05]  /*08d0*/  IMAD.WIDE R24, R0, 0x20, R26 ;  /* 0x0000002000187825 */ /* 0x000fca00078e021a */
[----:B------:R-:W3:Y:S01]  /*08e0*/  LDG.E R15, desc[UR14][R24.64] ;  /* 0x0000000e180f7981 */ /* 0x000ee2000c1e1900 */
[----:B------:R-:W-:Y:S01]  /*08f0*/  FADD.FTZ R11, R8, R11 ;  /* 0x0000000b080b7221 */ /* 0x000fe20000010000 */
[----:B------:R-:W-:Y:S02]  /*0900*/  MOV R29, UR13 ;  /* 0x0000000d001d7c02 */ /* 0x000fe40008000f00 */
[----:B------:R-:W-:-:S04]  /*0910*/  MOV R8, UR12 ;  /* 0x0000000c00087c02 */ /* 0x000fc80008000f00 */
[----:B------:R-:W-:Y:S02]  /*0920*/  LEA.HI.X R8, R8, R23, R29, 0x3, P0 ;  /* 0x0000001708087211 */ /* 0x000fe400000f1c1d */
[----:B------:R-:W4:Y:S01]  /*0930*/  LDG.E R29, desc[UR14][R22.64] ;  /* 0x0000000e161d7981 */ /* 0x000f22000c1e1900 */
[----:B--2---:R-:W-:-:S03]  /*0940*/  FADD.FTZ R3, R14, R3 ;  /* 0x000000030e037221 */ /* 0x004fc60000010000 */
[----:B------:R0:W2:Y:S02]  /*0950*/  LDG.E R14, desc[UR14][R24.64+0x80] ;  /* 0x0000800e180e7981 */ /* 0x0000a4000c1e1900 */
[----:B0-----:R-:W-:-:S04]  /*0960*/  IMAD.WIDE R24, R0, 0x20, R24 ;  /* 0x0000002000187825 */ /* 0x001fc800078e0218 */
[----:B-----5:R-:W-:Y:S02]  /*0970*/  FADD.FTZ R17, R28, R17 ;  /* 0x000000111c117221 */ /* 0x020fe40000010000 */
[----:B------:R0:W5:Y:S04]  /*0980*/  LDG.E R28, desc[UR14][R22.64+0x80] ;  /* 0x0000800e161c7981 */ /* 0x000168000c1e1900 */
[----:B------:R-:W5:Y:S04]  /*0990*/  LDG.E R26, desc[UR14][R24.64] ;  /* 0x0000000e181a7981 */ /* 0x000f68000c1e1900 */
[----:B------:R-:W5:Y:S01]  /*09a0*/  LDG.E R27, desc[UR14][R24.64+0x80] ;  /* 0x0000800e181b7981 */ /* 0x000f62000c1e1900 */
[----:B------:R-:W-:-:S02]  /*09b0*/  USHF.L.U32 UR5, UR12, 0x2, URZ ;  /* 0x000000020c057899 */ /* 0x000fc400080006ff */
[----:B------:R-:W-:Y:S01]  /*09c0*/  USHF.L.U64.HI UR6, UR12, 0x2, UR13 ;  /* 0x000000020c067899 */ /* 0x000fe2000801020d */
[----:B---3--:R-:W-:Y:S01]  /*09d0*/  FADD.FTZ R16, R15, R16 ;  /* 0x000000100f107221 */ /* 0x008fe20000010000 */
[----:B----4-:R-:W-:Y:S01]  /*09e0*/  FADD.FTZ R2, R29, R2 ;  /* 0x000000021d027221 */ /* 0x010fe20000010000 */
[----:B--2---:R-:W-:Y:S01]  /*09f0*/  FADD.FTZ R7, R14, R7 ;  /* 0x000000070e077221 */ /* 0x004fe20000010000 */
[----:B------:R-:W-:-:S04]  /*0a00*/  IADD3 R14, P0, PT, R22, UR5, RZ ;  /* 0x00000005160e7c10 */ /* 0x000fc8000ff1e0ff */
[----:B------:R-:W-:Y:S01]  /*0a10*/  IADD3.X R15, PT, PT, R23, UR6, RZ, P0, !PT ;  /* 0x00000006170f7c10 */ /* 0x000fe200087fe4ff */
[----:B0-----:R-:W-:-:S03]  /*0a20*/  IMAD.WIDE R22, R0, 0xc0, RZ ;  /* 0x000000c000167825 */ /* 0x001fc600078e02ff */
[----:B------:R-:W-:-:S04]  /*0a30*/  IADD3 R22, P0, P1, R24, UR5, -R22 ;  /* 0x0000000518167c10 */ /* 0x000fc8000f91e816 */
[----:B------:R-:W-:Y:S01]  /*0a40*/  IADD3.X R23, PT, PT, R25, UR6, ~R23, P0, P1 ;  /* 0x0000000619177c10 */ /* 0x000fe200087e2c17 */
[----:B-----5:R-:W-:-:S04]  /*0a50*/  FADD.FTZ R13, R26, R13 ;  /* 0x0000000d1a0d7221 */ /* 0x020fc80000010000 */
[----:B------:R-:W2:Y:S01]  /*0a60*/  LDG.E R26, desc[UR14][R22.64] ;  /* 0x0000000e161a7981 */ /* 0x000ea2000c1e1900 */
[----:B------:R-:W-:Y:S01]  /*0a70*/  FADD.FTZ R10, R27, R10 ;  /* 0x0000000a1b0a7221 */ /* 0x000fe20000010000 */
[----:B------:R-:W-:Y:S02]  /*0a80*/  IMAD.WIDE R24, R0, 0x20, R22 ;  /* 0x0000002000187825 */ /* 0x000fe400078e0216 */
[----:B------:R-:W3:Y:S02]  /*0a90*/  LDG.E R27, desc[UR14][R22.64+0x80] ;  /* 0x0000800e161b7981 */ /* 0x000ee4000c1e1900 */
[----:B------:R-:W-:Y:S02]  /*0aa0*/  FADD.FTZ R5, R28, R5 ;  /* 0x000000051c057221 */ /* 0x000fe40000010000 */
[----:B------:R-:W4:Y:S04]  /*0ab0*/  LDG.E R28, desc[UR14][R24.64+0x80] ;  /* 0x0000800e181c7981 */ /* 0x000f28000c1e1900 */
[----:B------:R-:W5:Y:S01]  /*0ac0*/  LDG.E R29, desc[UR14][R24.64] ;  /* 0x0000000e181d7981 */ /* 0x000f62000c1e1900 */
[----:B--2---:R-:W-:Y:S01]  /*0ad0*/  FADD.FTZ R21, R21, R26 ;  /* 0x0000001a15157221 */ /* 0x004fe20000010000 */
[----:B---3--:R-:W-:Y:S01]  /*0ae0*/  FADD.FTZ R12, R12, R27 ;  /* 0x0000001b0c0c7221 */ /* 0x008fe20000010000 */
[----:B------:R-:W-:-:S04]  /*0af0*/  IMAD.WIDE R26, R0, 0x20, R24 ;  /* 0x00000020001a7825 */ /* 0x000fc800078e0218 */
[----:B----4-:R-:W-:Y:S01]  /*0b00*/  FADD.FTZ R11, R11, R28 ;  /* 0x0000001c0b0b7221 */ /* 0x010fe20000010000 */
[----:B------:R-:W2:Y:S04]  /*0b10*/  LDG.E R22, desc[UR14][R26.64] ;  /* 0x0000000e1a167981 */ /* 0x000ea8000c1e1900 */
[----:B------:R0:W3:Y:S01]  /*0b20*/  LDG.E R28, desc[UR14][R26.64+0x80] ;  /* 0x0000800e1a1c7981 */ /* 0x0000e2000c1e1900 */
[----:B-----5:R-:W-:Y:S01]  /*0b30*/  FADD.FTZ R20, R20, R29 ;  /* 0x0000001d14147221 */ /* 0x020fe20000010000 */
[----:B0-----:R-:W-:-:S05]  /*0b40*/  IMAD.WIDE R26, R0, 0x20, R26 ;  /* 0x00000020001a7825 */ /* 0x001fca00078e021a */
[----:B------:R-:W4:Y:S04]  /*0b50*/  LDG.E R29, desc[UR14][R26.64] ;  /* 0x0000000e1a1d7981 */ /* 0x000f28000c1e1900 */
[----:B------:R-:W5:Y:S01]  /*0b60*/  LDG.E R23, desc[UR14][R26.64+0x80] ;  /* 0x0000800e1a177981 */ /* 0x000f62000c1e1900 */
[----:B------:R-:W-:-:S04]  /*0b70*/  IMAD.WIDE R24, R0, 0x20, R26 ;  /* 0x0000002000187825 */ /* 0x000fc800078e021a */
[----:B--2---:R-:W-:Y:S01]  /*0b80*/  FADD.FTZ R19, R19, R22 ;  /* 0x0000001613137221 */ /* 0x004fe20000010000 */
[----:B---3--:R-:W-:Y:S02]  /*0b90*/  FADD.FTZ R4, R4, R28 ;  /* 0x0000001c04047221 */ /* 0x008fe40000010000 */
[----:B------:R-:W2:Y:S01]  /*0ba0*/  LDG.E R28, desc[UR14][R24.64+0x80] ;  /* 0x0000800e181c7981 */ /* 0x000ea2000c1e1900 */
[----:B----4-:R-:W-:-:S03]  /*0bb0*/  FADD.FTZ R18, R18, R29 ;  /* 0x0000001d12127221 */ /* 0x010fc60000010000 */
[----:B------:R-:W3:Y:S01]  /*0bc0*/  LDG.E R29, desc[UR14][R24.64] ;  /* 0x0000000e181d7981 */ /* 0x000ee2000c1e1900 */
[----:B-----5:R-:W-:Y:S01]  /*0bd0*/  FADD.FTZ R6, R6, R23 ;  /* 0x0000001706067221 */ /* 0x020fe20000010000 */
[----:B------:R-:W-:-:S05]  /*0be0*/  IMAD.WIDE R22, R0, 0x20, R24 ;  /* 0x0000002000167825 */ /* 0x000fca00078e0218 */
[----:B------:R0:W4:Y:S04]  /*0bf0*/  LDG.E R26, desc[UR14][R22.64+0x80] ;  /* 0x0000800e161a7981 */ /* 0x000128000c1e1900 */
[----:B------:R-:W5:Y:S04]  /*0c00*/  LDG.E R25, desc[UR14][R22.64] ;  /* 0x0000000e16197981 */ /* 0x000f68000c1e1900 */
[----:B------:R-:W4:Y:S01]  /*0c10*/  LDG.E R24, desc[UR14][R14.64+0x80] ;  /* 0x0000800e0e187981 */ /* 0x000f22000c1e1900 */
[----:B--2---:R-:W-:Y:S01]  /*0c20*/  FADD.FTZ R3, R3, R28 ;  /* 0x0000001c03037221 */ /* 0x004fe20000010000 */
[----:B---3--:R-:W-:Y:S01]  /*0c30*/  FADD.FTZ R17, R17, R29 ;  /* 0x0000001d11117221 */ /* 0x008fe20000010000 */
[----:B------:R-:W-:-:S05]  /*0c40*/  IMAD.WIDE R28, R0, 0x20, R22 ;  /* 0x00000020001c7825 */ /* 0x000fca00078e0216 */
[----:B------:R-:W2:Y:S01]  /*0c50*/  LDG.E R27, desc[UR14][R28.64] ;  /* 0x0000000e1c1b7981 */ /* 0x000ea2000c1e1900 */
[----:B-----5:R-:W-:-:S03]  /*0c60*/  FADD.FTZ R16, R16, R25 ;  /* 0x0000001910107221 */ /* 0x020fc60000010000 */
[----:B------:R-:W3:Y:S04]  /*0c70*/  LDG.E R25, desc[UR14][R14.64] ;  /* 0x0000000e0e197981 */ /* 0x000ee8000c1e1900 */
[----:B------:R-:W5:Y:S01]  /*0c80*/  LDG.E R29, desc[UR14][R28.64+0x80] ;  /* 0x0000800e1c1d7981 */ /* 0x000f62000c1e1900 */
[----:B------:R-:W-:Y:S02]  /*0c90*/  UIADD3 UR4, UPT, UPT, UR4, 0x2, URZ ;  /* 0x0000000204047890 */ /* 0x000fe4000fffe0ff */
[----:B------:R-:W-:Y:S02]  /*0ca0*/  USHF.L.U32 UR6, UR12, 0x2, URZ ;  /* 0x000000020c067899 */ /* 0x000fe400080006ff */
[----:B------:R-:W-:Y:S02]  /*0cb0*/  UISETP.NE.AND UP0, UPT, UR4, URZ, UPT ;  /* 0x000000ff0400728c */ /* 0x000fe4000bf05270 */
[----:B------:R-:W-:-:S02]  /*0cc0*/  USHF.L.U64.HI UR5, UR12, 0x2, UR13 ;  /* 0x000000020c057899 */ /* 0x000fc4000801020d */
[----:B0-----:R-:W-:Y:S01]  /*0cd0*/  IADD3 R22, P0, PT, R14, UR6, RZ ;  /* 0x000000060e167c10 */ /* 0x001fe2000ff1e0ff */
[----:B----4-:R-:W-:Y:S01]  /*0ce0*/  FADD.FTZ R7, R7, R26 ;  /* 0x0000001a07077221 */ /* 0x010fe20000010000 */
[----:B------:R-:W-:Y:S02]  /*0cf0*/  FADD.FTZ R5, R5, R24 ;  /* 0x0000001805057221 */ /* 0x000fe40000010000 */
[----:B------:R-:W-:Y:S01]  /*0d00*/  IADD3.X R23, PT, PT, R15, UR5, RZ, P0, !PT ;  /* 0x000000050f177c10 */ /* 0x000fe200087fe4ff */
[----:B--2---:R-:W-:Y:S01]  /*0d10*/  FADD.FTZ R13, R13, R27 ;  /* 0x0000001b0d0d7221 */ /* 0x004fe20000010000 */
[----:B---3--:R-:W-:Y:S01]  /*0d20*/  FADD.FTZ R2, R2, R25 ;  /* 0x0000001902027221 */ /* 0x008fe20000010000 */
[----:B-----5:R-:W-:Y:S01]  /*0d30*/  FADD.FTZ R10, R10, R29 ;  /* 0x0000001d0a0a7221 */ /* 0x020fe20000010000 */
[----:B------:R-:W-:Y:S06]  /*0d40*/  BRA.U UP0, `(.L_x_910) ;  /* 0xfffffff9007c7547 */ /* 0x000fec000b83ffff */
[----:B------:R-:W-:Y:S02]  /*0d50*/  MOV R25, R9 ;  /* 0x0000000900197202 */ /* 0x000fe40000000f00 */
[----:B------:R-:W-:-:S07]  /*0d60*/  MOV R28, R8 ;  /* 0x00000008001c7202 */ /* 0x000fce0000000f00 */
.L_x_909:
[----:B------:R-:W0:Y:S01]  /*0d70*/  LDCU UR4, c[0x0][0x600] ;  /* 0x0000c000ff0477ac */ /* 0x000e220008000800 */
[----:B------:R-:W-:Y:S02]  /*0d80*/  MOV R8, R25 ;  /* 0x0000001900087202 */ /* 0x000fe40000000f00 */
[----:B------:R-:W-:Y:S01]  /*0d90*/  MOV R9, R28 ;  /* 0x0000001c00097202 */ /* 0x000fe20000000f00 */
[----:B0-----:R-:W-:-:S04]  /*0da0*/  ULOP3.LUT UR4, UR4, 0x1, URZ, 0xc0, !UPT ;  /* 0x0000000104047892 */ /* 0x001fc8000f8ec0ff */
[----:B------:R-:W-:-:S09]  /*0db0*/  UISETP.NE.U32.AND UP0, UPT, UR4, 0x1, UPT ;  /* 0x000000010400788c */ /* 0x000fd2000bf05070 */
[----:B------:R-:W-:Y:S05]  /*0dc0*/  BRA.U UP0, `(.L_x_908) ;  /* 0x0000000100bc7547 */ /* 0x000fea000b800000 */
[----:B------:R-:W2:Y:S01]  /*0dd0*/  LDG.E R15, desc[UR14][R8.64] ;  /* 0x0000000e080f7981 */ /* 0x000ea2000c1e1900 */
[----:B------:R-:W-:-:S03]  /*0de0*/  SHF.L.U32 R29, R0, 0x3, RZ ;  /* 0x00000003001d7819 */ /* 0x000fc600000006ff */
[----:B------:R-:W3:Y:S02]  /*0df0*/  LDG.E R24, desc[UR14][R8.64+0x80] ;  /* 0x0000800e08187981 */ /* 0x000ee4000c1e1900 */
[----:B------:R-:W-:-:S05]  /*0e00*/  IMAD.WIDE R28, R29, 0x4, R8 ;  /* 0x000000041d1c7825 */ /* 0x000fca00078e0208 */
[----:B------:R0:W4:Y:S02]  /*0e10*/  LDG.E R22, desc[UR14][R28.64] ;  /* 0x0000000e1c167981 */ /* 0x000124000c1e1900 */
[----:B0-----:R-:W-:-:S05]  /*0e20*/  IMAD.WIDE R28, R0, 0x20, R28 ;  /* 0x00000020001c7825 */ /* 0x001fca00078e021c */
[----:B------:R0:W5:Y:S02]  /*0e30*/  LDG.E R23, desc[UR14][R28.64] ;  /* 0x0000000e1c177981 */ /* 0x000164000c1e1900 */
[----:B0-----:R-:W-:-:S05]  /*0e40*/  IMAD.WIDE R28, R0, 0x20, R28 ;  /* 0x00000020001c7825 */ /* 0x001fca00078e021c */
[----:B------:R-:W5:Y:S01]  /*0e50*/  LDG.E R14, desc[UR14][R28.64] ;  /* 0x0000000e1c0e7981 */ /* 0x000f62000c1e1900 */
[----:B------:R-:W-:-:S05]  /*0e60*/  IMAD.WIDE R26, R0, 0x20, R28 ;  /* 0x00000020001a7825 */ /* 0x000fca00078e021c */
[----:B------:R0:W5:Y:S02]  /*0e70*/  LDG.E R9, desc[UR14][R26.64] ;  /* 0x0000000e1a097981 */ /* 0x000164000c1e1900 */
[----:B0-----:R-:W-:-:S05]  /*0e80*/  IMAD.WIDE R26, R0, 0x20, R26 ;  /* 0x00000020001a7825 */ /* 0x001fca00078e021a */
[----:B------:R0:W5:Y:S02]  /*0e90*/  LDG.E R8, desc[UR14][R26.64] ;  /* 0x0000000e1a087981 */ /* 0x000164000c1e1900 */
[----:B0-----:R-:W-:-:S04]  /*0ea0*/  IMAD.WIDE R26, R0, 0x20, R26 ;  /* 0x00000020001a7825 */ /* 0x001fc800078e021a */
[----:B--2---:R-:W-:Y:S02]  /*0eb0*/  FADD.FTZ R2, R2, R15 ;  /* 0x0000000f02027221 */ /* 0x004fe40000010000 */
[----:B------:R-:W2:Y:S01]  /*0ec0*/  LDG.E R15, desc[UR14][R26.64] ;  /* 0x0000000e1a0f7981 */ /* 0x000ea2000c1e1900 */
[----:B------:R-:W-:-:S04]  /*0ed0*/  IMAD.WIDE R28, R0, 0x20, R26 ;  /* 0x00000020001c7825 */ /* 0x000fc800078e021a */
[----:B---3--:R-:W-:Y:S02]  /*0ee0*/  FADD.FTZ R5, R5, R24 ;  /* 0x0000001805057221 */ /* 0x008fe40000010000 */
[----:B------:R0:W3:Y:S01]  /*0ef0*/  LDG.E R24, desc[UR14][R28.64] ;  /* 0x0000000e1c187981 */ /* 0x0000e2000c1e1900 */
[----:B----4-:R-:W-:Y:S01]  /*0f00*/  FADD.FTZ R21, R21, R22 ;  /* 0x0000001615157221 */ /* 0x010fe20000010000 */
[----:B0-----:R-:W-:-:S05]  /*0f10*/  IMAD.WIDE R28, R0, -0xc0, R28 ;  /* 0xffffff40001c7825 */ /* 0x001fca00078e021c */
[----:B------:R0:W4:Y:S01]  /*0f20*/  LDG.E R25, desc[UR14][R28.64+0x80] ;  /* 0x0000800e1c197981 */ /* 0x000122000c1e1900 */
[----:B-----5:R-:W-:Y:S01]  /*0f30*/  FADD.FTZ R20, R20, R23 ;  /* 0x0000001714147221 */ /* 0x020fe20000010000 */
[----:B0-----:R-:W-:-:S05]  /*0f40*/  IMAD.WIDE R28, R0, 0x20, R28 ;  /* 0x00000020001c7825 */ /* 0x001fca00078e021c */
[----:B------:R-:W5:Y:S01]  /*0f50*/  LDG.E R26, desc[UR14][R28.64+0x80] ;  /* 0x0000800e1c1a7981 */ /* 0x000f62000c1e1900 */
[----:B------:R-:W-:-:S04]  /*0f60*/  IMAD.WIDE R22, R0, 0x20, R28 ;  /* 0x0000002000167825 */ /* 0x000fc800078e021c */
[----:B------:R-:W-:Y:S01]  /*0f70*/  FADD.FTZ R19, R19, R14 ;  /* 0x0000000e13137221 */ /* 0x000fe20000010000 */
[----:B------:R0:W5:Y:S01]  /*0f80*/  LDG.E R27, desc[UR14][R22.64+0x80] ;  /* 0x0000800e161b7981 */ /* 0x000162000c1e1900 */
[----:B------:R-:W-:Y:S01]  /*0f90*/  FADD.FTZ R18, R18, R9 ;  /* 0x0000000912127221 */ /* 0x000fe20000010000 */
[----:B0-----:R-:W-:-:S05]  /*0fa0*/  IMAD.WIDE R22, R0, 0x20, R22 ;  /* 0x0000002000167825 */ /* 0x001fca00078e0216 */
[----:B------:R0:W5:Y:S01]  /*0fb0*/  LDG.E R29, desc[UR14][R22.64+0x80] ;  /* 0x0000800e161d7981 */ /* 0x000162000c1e1900 */
[----:B------:R-:W-:Y:S01]  /*0fc0*/  FADD.FTZ R17, R17, R8 ;  /* 0x0000000811117221 */ /* 0x000fe20000010000 */
[----:B0-----:R-:W-:-:S05]  /*0fd0*/  IMAD.WIDE R22, R0, 0x20, R22 ;  /* 0x0000002000167825 */ /* 0x001fca00078e0216 */
[----:B------:R-:W5:Y:S01]  /*0fe0*/  LDG.E R28, desc[UR14][R22.64+0x80] ;  /* 0x0000800e161c7981 */ /* 0x000f62000c1e1900 */
[----:B------:R-:W-:-:S04]  /*0ff0*/  IMAD.WIDE R8, R0, 0x20, R22 ;  /* 0x0000002000087825 */ /* 0x000fc800078e0216 */
[----:B--2---:R-:W-:Y:S01]  /*1000*/  FADD.FTZ R16, R16, R15 ;  /* 0x0000000f10107221 */ /* 0x004fe20000010000 */
[----:B------:R-:W-:Y:S02]  /*1010*/  IMAD.WIDE R14, R0, 0x20, R8 ;  /* 0x00000020000e7825 */ /* 0x000fe400078e0208 */
[----:B------:R-:W2:Y:S04]  /*1020*/  LDG.E R8, desc[UR14][R8.64+0x80] ;  /* 0x0000800e08087981 */ /* 0x000ea8000c1e1900 */
[----:B------:R-:W2:Y:S01]  /*1030*/  LDG.E R15, desc[UR14][R14.64+0x80] ;  /* 0x0000800e0e0f7981 */ /* 0x000ea2000c1e1900 */
[----:B---3--:R-:W-:Y:S01]  /*1040*/  FADD.FTZ R13, R13, R24 ;  /* 0x000000180d0d7221 */ /* 0x008fe20000010000 */
[----:B----4-:R-:W-:Y:S01]  /*1050*/  FADD.FTZ R12, R12, R25 ;  /* 0x000000190c0c7221 */ /* 0x010fe20000010000 */
[----:B-----5:R-:W-:Y:S01]  /*1060*/  FADD.FTZ R11, R11, R26 ;  /* 0x0000001a0b0b7221 */ /* 0x020fe20000010000 */
[----:B------:R-:W-:Y:S01]  /*1070*/  FADD.FTZ R4, R4, R27 ;  /* 0x0000001b04047221 */ /* 0x000fe20000010000 */
[----:B------:R-:W-:Y:S01]  /*1080*/  FADD.FTZ R6, R6, R29 ;  /* 0x0000001d06067221 */ /* 0x000fe20000010000 */
[----:B------:R-:W-:Y:S01]  /*1090*/  FADD.FTZ R3, R3, R28 ;  /* 0x0000001c03037221 */ /* 0x000fe20000010000 */
[----:B--2---:R-:W-:Y:S01]  /*10a0*/  FADD.FTZ R7, R7, R8 ;  /* 0x0000000807077221 */ /* 0x004fe20000010000 */
[----:B------:R-:W-:-:S07]  /*10b0*/  FADD.FTZ R10, R10, R15 ;  /* 0x0000000f0a0a7221 */ /* 0x000fce0000010000 */
.L_x_908:
[----:B------:R-:W0:Y:S01]  /*10c0*/  S2R R0, SR_TID.X ;  /* 0x0000000000007919 */ /* 0x000e220000002100 */
[----:B------:R-:W1:Y:S01]  /*10d0*/  LDCU UR6, c[0x0][0x500] ;  /* 0x0000a000ff0677ac */ /* 0x000e620008000800 */
[----:B------:R-:W2:Y:S01]  /*10e0*/  S2UR UR5, SR_CgaCtaId ;  /* 0x00000000000579c3 */ /* 0x000ea20000008800 */
[----:B------:R-:W-:Y:S01]  /*10f0*/  BSSY.RECONVERGENT B0, `(.L_x_911) ;  /* 0x0000057000007945 */ /* 0x000fe20003800200 */
[----:B------:R-:W-:Y:S01]  /*1100*/  UMOV UR4, 0x400 ;  /* 0x0000040000047882 */ /* 0x000fe20000000000 */
[----:B------:R-:W-:-:S05]  /*1110*/  UIADD3 UR8, UPT, UPT, -UR9, UR8, URZ ;  /* 0x0000000809087290 */ /* 0x000fca000fffe1ff */
[----:B------:R-:W3:Y:S01]  /*1120*/  LDC.64 R24, c[0x0][0x5d0] ;  /* 0x00017400ff187b82 */ /* 0x000ee20000000a00 */
[----:B-1----:R-:W-:Y:S01]  /*1130*/  FMUL.FTZ R8, R18, UR6 ;  /* 0x0000000612087c20 */ /* 0x002fe20008410000 */
[----:B------:R-:W-:Y:S01]  /*1140*/  FMUL.FTZ R17, R17, UR6 ;  /* 0x0000000611117c20 */ /* 0x000fe20008410000 */
[----:B------:R-:W-:Y:S01]  /*1150*/  FMUL.FTZ R14, R2, UR6 ;  /* 0x00000006020e7c20 */ /* 0x000fe20008410000 */
[----:B------:R-:W-:Y:S01]  /*1160*/  FMUL.FTZ R9, R20, UR6 ;  /* 0x0000000614097c20 */ /* 0x000fe20008410000 */
[----:B------:R-:W-:Y:S01]  /*1170*/  FMUL.FTZ R2, R19, UR6 ;  /* 0x0000000613027c20 */ /* 0x000fe20008410000 */
[----:B------:R-:W-:Y:S01]  /*1180*/  FMUL.FTZ R15, R13, UR6 ;  /* 0x000000060d0f7c20 */ /* 0x000fe20008410000 */
[----:B------:R-:W-:Y:S01]  /*1190*/  F2FP.F16.F32.PACK_AB R8, R17, R8 ;  /* 0x000000081108723e */ /* 0x000fe200000000ff */
[----:B------:R-:W-:Y:S01]  /*11a0*/  FMUL.FTZ R17, R5, UR6 ;  /* 0x0000000605117c20 */ /* 0x000fe20008410000 */
[----:B------:R-:W-:Y:S01]  /*11b0*/  FMUL.FTZ R18, R12, UR6 ;  /* 0x000000060c127c20 */ /* 0x000fe20008410000 */
[----:B------:R-:W-:Y:S01]  /*11c0*/  F2FP.F16.F32.PACK_AB R9, R2, R9 ;  /* 0x000000090209723e */ /* 0x000fe200000000ff */
[----:B------:R-:W-:Y:S01]  /*11d0*/  FMUL.FTZ R16, R16, UR6 ;  /* 0x0000000610107c20 */ /* 0x000fe20008410000 */
[----:B------:R-:W-:Y:S01]  /*11e0*/  FMUL.FTZ R19, R11, UR6 ;  /* 0x000000060b137c20 */ /* 0x000fe20008410000 */
[----:B------:R-:W-:Y:S01]  /*11f0*/  FMUL.FTZ R4, R4, UR6 ;  /* 0x0000000604047c20 */ /* 0x000fe20008410000 */
[C---:B0-----:R-:W-:Y:S01]  /*1200*/  SHF.L.U32 R5, R0.reuse, 0x4, RZ ;  /* 0x0000000400057819 */ /* 0x041fe200000006ff */
[----:B--2---:R-:W-:Y:S01]  /*1210*/  ULEA UR4, UR5, UR4, 0x18 ;  /* 0x0000000405047291 */ /* 0x004fe2000f8ec0ff */
[--C-:B------:R-:W-:Y:S01]  /*1220*/  SHF.R.U32.HI R13, RZ, 0x5, R0.reuse ;  /* 0x00000005ff0d7819 */ /* 0x100fe20000011600 */
[----:B------:R-:W-:Y:S01]  /*1230*/  FMUL.FTZ R7, R7, UR6 ;  /* 0x0000000607077c20 */ /* 0x000fe20008410000 */
[----:B------:R-:W-:Y:S01]  /*1240*/  SHF.L.U32 R2, R0, 0x1, RZ ;  /* 0x0000000100027819 */ /* 0x000fe200000006ff */
[----:B------:R-:W-:Y:S01]  /*1250*/  FMUL.FTZ R21, R21, UR6 ;  /* 0x0000000615157c20 */ /* 0x000fe20008410000 */
[----:B------:R-:W-:Y:S01]  /*1260*/  LOP3.LUT R5, R5, 0x1c0, RZ, 0xc0, !PT ;  /* 0x000001c005057812 */ /* 0x000fe200078ec0ff */
[----:B------:R-:W-:Y:S01]  /*1270*/  FMUL.FTZ R6, R6, UR6 ;  /* 0x0000000606067c20 */ /* 0x000fe20008410000 */
[----:B------:R-:W-:Y:S01]  /*1280*/  SHF.L.U32 R13, R13, 0xa, RZ ;  /* 0x0000000a0d0d7819 */ /* 0x000fe200000006ff */
[----:B------:R-:W-:Y:S01]  /*1290*/  FMUL.FTZ R3, R3, UR6 ;  /* 0x0000000603037c20 */ /* 0x000fe20008410000 */
[----:B------:R-:W-:-:S02]  /*12a0*/  SHF.R.U32.HI R12, RZ, 0x4, R0 ;  /* 0x00000004ff0c7819 */ /* 0x000fc40000011600 */
[----:B------:R-:W-:Y:S02]  /*12b0*/  LOP3.LUT R5, R5, 0x38, R2, 0xf8, !PT ;  /* 0x0000003805057812 */ /* 0x000fe400078ef802 */
[----:B------:R-:W-:Y:S02]  /*12c0*/  LOP3.LUT R13, R13, 0xc00, RZ, 0xc0, !PT ;  /* 0x00000c000d0d7812 */ /* 0x000fe400078ec0ff */
[----:B------:R-:W-:Y:S02]  /*12d0*/  LOP3.LUT R5, R5, 0x8, R12, 0x78, !PT ;  /* 0x0000000805057812 */ /* 0x000fe400078e780c */
[----:B------:R-:W-:Y:S02]  /*12e0*/  LOP3.LUT R2, R13, 0x6, R2, 0xf8, !PT ;  /* 0x000000060d027812 */ /* 0x000fe400078ef802 */
[----:B------:R-:W-:Y:S02]  /*12f0*/  R2P PR, R0, 0x18 ;  /* 0x0000001800007804 */ /* 0x000fe40000000000 */
[----:B------:R-:W-:Y:S01]  /*1300*/  LOP3.LUT R2, R2, R5, RZ, 0xfc, !PT ;  /* 0x0000000502027212 */ /* 0x000fe200078efcff */
[----:B------:R-:W-:Y:S01]  /*1310*/  HFMA2 R5, -RZ, RZ, 0, 1.9073486328125e-06 ;  /* 0x00000020ff057431 */ /* 0x000fe200000001ff */
[----:B------:R-:W-:Y:S01]  /*1320*/  F2FP.F16.F32.PACK_AB R11, R15, R16 ;  /* 0x000000100f0b723e */ /* 0x000fe200000000ff */
[----:B------:R-:W-:Y:S01]  /*1330*/  FMUL.FTZ R16, R10, UR6 ;  /* 0x000000060a107c20 */ /* 0x000fe20008410000 */
[----:B------:R-:W-:-:S02]  /*1340*/  F2FP.F16.F32.PACK_AB R13, R4, R19 ;  /* 0x00000013040d723e */ /* 0x000fc400000000ff */
[----:B------:R-:W-:Y:S02]  /*1350*/  LEA R4, R2, UR4, 0x1 ;  /* 0x0000000402047c11 */ /* 0x000fe4000f8e08ff */
[----:B------:R-:W-:Y:S02]  /*1360*/  F2FP.F16.F32.PACK_AB R16, R16, R7 ;  /* 0x000000071010723e */ /* 0x000fe400000000ff */
[C---:B------:R-:W-:Y:S01]  /*1370*/  IADD3 R22, PT, PT, R4.reuse, 0x40, RZ ;  /* 0x0000004004167810 */ /* 0x040fe20007ffe0ff */
[----:B------:R-:W-:Y:S01]  /*1380*/  STS [R4+0x400], R9 ;  /* 0x0004000904007388 */ /* 0x000fe20000000800 */
[----:B------:R-:W-:Y:S02]  /*1390*/  SEL R7, R5, 0xffffffe0, !P3 ;  /* 0xffffffe005077807 */ /* 0x000fe40005800000 */
[----:B------:R-:W-:Y:S02]  /*13a0*/  @P4 IADD3 R22, PT, PT, R4, -0x40, RZ ;  /* 0xffffffc004164810 */ /* 0x000fe40007ffe0ff */
[----:B------:R-:W-:-:S02]  /*13b0*/  F2FP.F16.F32.PACK_AB R14, R21, R14 ;  /* 0x0000000e150e723e */ /* 0x000fc400000000ff */
[----:B------:R-:W-:Y:S02]  /*13c0*/  F2FP.F16.F32.PACK_AB R12, R18, R17 ;  /* 0x00000011120c723e */ /* 0x000fe400000000ff */
[----:B------:R-:W-:Y:S01]  /*13d0*/  IADD3 R18, PT, PT, R4, R7, RZ ;  /* 0x0000000704127210 */ /* 0x000fe20007ffe0ff */
[----:B------:R0:W-:Y:S01]  /*13e0*/  STS [R4], R14 ;  /* 0x0000000e04007388 */ /* 0x0001e20000000800 */
[----:B------:R-:W-:Y:S02]  /*13f0*/  F2FP.F16.F32.PACK_AB R17, R3, R6 ;  /* 0x000000060311723e */ /* 0x000fe400000000ff */
[----:B------:R-:W-:Y:S01]  /*1400*/  IADD3 R19, PT, PT, R7, R22, RZ ;  /* 0x0000001607137210 */ /* 0x000fe20007ffe0ff */
[----:B------:R1:W-:Y:S01]  /*1410*/  STS [R18], R8 ;  /* 0x0000000812007388 */ /* 0x0003e20000000800 */
[----:B------:R-:W-:Y:S02]  /*1420*/  SHF.L.U32 R10, R0, 0x3, RZ ;  /* 0x00000003000a7819 */ /* 0x000fe400000006ff */
[----:B------:R-:W-:Y:S01]  /*1430*/  MOV R15, RZ ;  /* 0x000000ff000f7202 */ /* 0x000fe20000000f00 */
[----:B------:R-:W-:Y:S01]  /*1440*/  STS [R18+0x400], R11 ;  /* 0x0004000b12007388 */ /* 0x000fe20000000800 */
[----:B------:R-:W-:-:S02]  /*1450*/  LOP3.LUT R3, R10, 0x1f8, RZ, 0xc0, !PT ;  /* 0x000001f80a037812 */ /* 0x000fc400078ec0ff */
[----:B0-----:R-:W-:Y:S01]  /*1460*/  LOP3.LUT R14, R10, 0x38, RZ, 0xc0, !PT ;  /* 0x000000380a0e7812 */ /* 0x001fe200078ec0ff */
[----:B------:R0:W-:Y:S01]  /*1470*/  STS [R22], R12 ;  /* 0x0000000c16007388 */ /* 0x0001e20000000800 */
[----:B------:R-:W-:Y:S02]  /*1480*/  LOP3.LUT R5, R3, 0x38, R0, 0x78, !PT ;  /* 0x0000003803057812 */ /* 0x000fe400078e7800 */
[----:B------:R-:W1:Y:S01]  /*1490*/  LDC.64 R2, c[0x0][0x5b8] ;  /* 0x00016e00ff027b82 */ /* 0x000e620000000a00 */
[----:B------:R2:W-:Y:S01]  /*14a0*/  STS [R22+0x400], R13 ;  /* 0x0004000d16007388 */ /* 0x0005e20000000800 */
[----:B------:R-:W-:Y:S02]  /*14b0*/  LOP3.LUT R5, R5, 0x1e00, R10, 0xf8, !PT ;  /* 0x00001e0005057812 */ /* 0x000fe400078ef80a */
[----:B------:R-:W-:Y:S01]  /*14c0*/  SHF.R.U32.HI R21, RZ, 0x3, R0 ;  /* 0x00000003ff157819 */ /* 0x000fe20000011600 */
[----:B------:R4:W-:Y:S01]  /*14d0*/  STS [R19], R17 ;  /* 0x0000001113007388 */ /* 0x0009e20000000800 */
[----:B------:R-:W-:Y:S01]  /*14e0*/  LEA R20, R5, UR4, 0x1 ;  /* 0x0000000405147c11 */ /* 0x000fe2000f8e08ff */
[----:B------:R-:W5:Y:S01]  /*14f0*/  LDCU UR4, c[0x0][0x440] ;  /* 0x00008800ff0477ac */ /* 0x000f620008000800 */
[----:B------:R-:W-:Y:S01]  /*1500*/  IADD3 R0, PT, PT, R21, 0x20, RZ ;  /* 0x0000002015007810 */ /* 0x000fe20007ffe0ff */
[----:B------:R4:W-:Y:S01]  /*1510*/  STS [R19+0x400], R16 ;  /* 0x0004001013007388 */ /* 0x0009e20000000800 */
[----:B------:R-:W-:Y:S01]  /*1520*/  BAR.SYNC.DEFER_BLOCKING 0x0 ;  /* 0x0000000000007b1d */ /* 0x000fe20000010000 */
[----:B-1----:R-:W-:Y:S01]  /*1530*/  IMAD.WIDE.U32 R8, R2, UR9, R14 ;  /* 0x0000000902087c25 */ /* 0x002fe2000f8e000e */
[----:B-----5:R-:W-:-:S03]  /*1540*/  ISETP.GE.AND P0, PT, R14, UR4, PT ;  /* 0x000000040e007c0c */ /* 0x020fc6000bf06270 */
[----:B------:R-:W-:Y:S01]  /*1550*/  IMAD R9, R3, UR9, R9 ;  /* 0x0000000903097c24 */ /* 0x000fe2000f8e0209 */
[----:B0-----:R-:W-:-:S04]  /*1560*/  IADD3 R12, P1, PT, R8, UR7, RZ ;  /* 0x00000007080c7c10 */ /* 0x001fc8000ff3e0ff */
[----:B--2---:R-:W-:Y:S02]  /*1570*/  IADD3.X R13, PT, PT, R9, UR11, RZ, P1, !PT ;  /* 0x0000000b090d7c10 */ /* 0x004fe40008ffe4ff */
[----:B------:R-:W-:Y:S01]  /*1580*/  ISETP.GE.OR P1, PT, R21, UR8, P0 ;  /* 0x0000000815007c0c */ /* 0x000fe20008726670 */
[----:B------:R4:W0:Y:S01]  /*1590*/  LDS.128 R4, [R20+0x1000] ;  /* 0x0010000014047984 */ /* 0x0008220000000c00 */
[----:B---3--:R-:W-:Y:S01]  /*15a0*/  IMAD.WIDE.U32 R12, R24, UR17, R12 ;  /* 0x00000011180c7c25 */ /* 0x008fe2000f8e000c */
[----:B------:R-:W-:-:S03]  /*15b0*/  ISETP.GE.OR P0, PT, R0, UR8, P0 ;  /* 0x0000000800007c0c */ /* 0x000fc60008706670 */
[----:B------:R-:W-:-:S07]  /*15c0*/  IMAD R15, R25, UR17, R13 ;  /* 0x00000011190f7c24 */ /* 0x000fce000f8e020d */
[----:B----4-:R-:W-:Y:S05]  /*15d0*/  @P1 BRA `(.L_x_912) ;  /* 0x0000000000201947 */ /* 0x010fea0003800000 */
[----:B------:R-:W1:Y:S01]  /*15e0*/  LDS.128 R8, [R20] ;  /* 0x0000000014087984 */ /* 0x000e620000000c00 */
[----:B------:R-:W2:Y:S01]  /*15f0*/  LDCU.64 UR4, c[0x0][0x558] ;  /* 0x0000ab00ff0477ac */ /* 0x000ea20008000a00 */
[----:B------:R-:W-:-:S05]  /*1600*/  MOV R14, R12 ;  /* 0x0000000c000e7202 */ /* 0x000fca0000000f00 */
[----:B------:R-:W-:-:S04]  /*1610*/  IMAD.WIDE.U32 R16, R21, R2, R14 ;  /* 0x0000000215107225 */ /* 0x000fc800078e000e */
[----:B------:R-:W-:Y:S01]  /*1620*/  IMAD R17, R21, R3, R17 ;  /* 0x0000000315117224 */ /* 0x000fe200078e0211 */
[----:B--2---:R-:W-:-:S04]  /*1630*/  LEA R18, P1, R16, UR4, 0x1 ;  /* 0x0000000410127c11 */ /* 0x004fc8000f8208ff */
[----:B------:R-:W-:-:S05]  /*1640*/  LEA.HI.X R19, R16, UR5, R17, 0x1, P1 ;  /* 0x0000000510137c11 */ /* 0x000fca00088f0c11 */
[----:B-1----:R1:W-:Y:S04]  /*1650*/  STG.E.128 desc[UR14][R18.64], R8 ;  /* 0x0000000812007986 */ /* 0x0023e8000c101d0e */
.L_x_912:
[----:B------:R-:W-:Y:S05]  /*1660*/  BSYNC.RECONVERGENT B0 ;  /* 0x0000000000007941 */ /* 0x000fea0003800200 */
.L_x_911:
[----:B------:R-:W-:Y:S05]  /*1670*/  @P0 EXIT ;  /* 0x000000000000094d */ /* 0x000fea0003800000 */
[----:B-1----:R-:W-:Y:S01]  /*1680*/  IADD3 R11, P0, PT, R21, 0x20, RZ ;  /* 0x00000020150b7810 */ /* 0x002fe20007f1e0ff */
[----:B------:R-:W1:Y:S01]  /*1690*/  LDCU.64 UR4, c[0x0][0x558] ;  /* 0x0000ab00ff0477ac */ /* 0x000e620008000a00 */
[----:B------:R-:W-:Y:S02]  /*16a0*/  MOV R8, R12 ;  /* 0x0000000c00087202 */ /* 0x000fe40000000f00 */
[----:B------:R-:W-:-:S05]  /*16b0*/  IADD3.X R9, PT, PT, RZ, RZ, RZ, P0, !PT ;  /* 0x000000ffff097210 */ /* 0x000fca00007fe4ff */
[----:B------:R-:W-:Y:S01]  /*16c0*/  IMAD R0, R9, R2, RZ ;  /* 0x0000000209007224 */ /* 0x000fe200078e02ff */
[----:B------:R-:W-:-:S03]  /*16d0*/  MOV R9, R15 ;  /* 0x0000000f00097202 */ /* 0x000fc60000000f00 */
[C---:B------:R-:W-:Y:S02]  /*16e0*/  IMAD R3, R11.reuse, R3, R0 ;  /* 0x000000030b037224 */ /* 0x040fe400078e0200 */
[----:B------:R-:W-:-:S03]  /*16f0*/  IMAD.WIDE.U32 R8, R11, R2, R8 ;  /* 0x000000020b087225 */ /* 0x000fc600078e0008 */
[----:B-1----:R-:W-:Y:S02]  /*1700*/  LEA R2, P0, R8, UR4, 0x1 ;  /* 0x0000000408027c11 */ /* 0x002fe4000f8008ff */
[----:B------:R-:W-:-:S04]  /*1710*/  IADD3 R3, PT, PT, R9, R3, RZ ;  /* 0x0000000309037210 */ /* 0x000fc80007ffe0ff */
[----:B------:R-:W-:-:S05]  /*1720*/  LEA.HI.X R3, R8, UR5, R3, 0x1, P0 ;  /* 0x0000000508037c11 */ /* 0x000fca00080f0c03 */
[----:B0-----:R-:W-:Y:S01]  /*1730*/  STG.E.128 desc[UR14][R2.64], R4 ;  /* 0x0000000402007986 */ /* 0x001fe2000c101d0e */
[----:B------:R-:W-:Y:S05]  /*1740*/  EXIT ;  /* 0x000000000000794d */ /* 0x000fea0003800000 */
.L_x_913:
        /* <DEDUP_REMOVED lines=11> */
.L_x_2767:


//--------------------- .text._ZN5flash44flash_bwd_dq_dk_dv_loop_seqk_parallel_kernelI23Flash_bwd_kernel_traitsILi64ELi64ELi128ELi8ELi2ELi4ELi4ELb1ELb0EN7cutlass6half_tE19Flash_kernel_traitsILi64ELi64ELi128ELi8ES3_EELb1ELb0ELb0ELb0ELb0ELb1ELb0EEEvNS_16Flash_bwd_paramsE --------------------------
	.section	.text._ZN5flash44flash_bwd_dq_dk_dv_loop_seqk_parallel_kernelI23Flash_bwd_kernel_traitsILi64ELi64ELi128ELi8ELi2ELi4ELi4ELb1ELb0EN7cutlass6half_tE19Flash_kernel_traitsILi64ELi64ELi128ELi8ES3_EELb1ELb0ELb0ELb0ELb0ELb1ELb0EEEvNS_16Flash_bwd_paramsE,"ax",@progbits
	.align	128
        .global         _ZN5flash44flash_bwd_dq_dk_dv_loop_seqk_parallel_kernelI23Flash_bwd_kernel_traitsILi64ELi64ELi128ELi8ELi2ELi4ELi4ELb1ELb0EN7cutlass6half_tE19Flash_kernel_traitsILi64ELi64ELi128ELi8ES3_EELb1ELb0ELb0ELb0ELb0ELb1ELb0EEEvNS_16Flash_bwd_paramsE
        .type           _ZN5flash44flash_bwd_dq_dk_dv_loop_seqk_parallel_kernelI23Flash_bwd_kernel_traitsILi64ELi64ELi128ELi8ELi2ELi4ELi4ELb1ELb0EN7cutlass6half_tE19Flash_kernel_traitsILi64ELi64ELi128ELi8ES3_EELb1ELb0ELb0ELb0ELb0ELb1ELb0EEEvNS_16Flash_bwd_paramsE,@function
        .size           _ZN5flash44flash_bwd_dq_dk_dv_loop_seqk_parallel_kernelI23Flash_bwd_kernel_traitsILi64ELi64ELi128ELi8ELi2ELi4ELi4ELb1ELb0EN7cutlass6half_tE19Flash_kernel_traitsILi64ELi64ELi128ELi8ES3_EELb1ELb0ELb0ELb0ELb0ELb1ELb0EEEvNS_16Flash_bwd_paramsE,(.L_x_2768 - _ZN5flash44flash_bwd_dq_dk_dv_loop_seqk_parallel_kernelI23Flash_bwd_kernel_traitsILi64ELi64ELi128ELi8ELi2ELi4ELi4ELb1ELb0EN7cutlass6half_tE19Flash_kernel_traitsILi64ELi64ELi128ELi8ES3_EELb1ELb0ELb0ELb0ELb0ELb1ELb0EEEvNS_16Flash_bwd_paramsE)
        .other          _ZN5flash44flash_bwd_dq_dk_dv_loop_seqk_parallel_kernelI23Flash_bwd_kernel_traitsILi64ELi64ELi128ELi8ELi2ELi4ELi4ELb1ELb0EN7cutlass6half_tE19Flash_kernel_traitsILi64ELi64ELi128ELi8ES3_EELb1ELb0ELb0ELb0ELb0ELb1ELb0EEEvNS_16Flash_bwd_paramsE,@"STO_CUDA_ENTRY STV_DEFAULT"
_ZN5flash44flash_bwd_dq_dk_dv_loop_seqk_parallel_kernelI23Flash_bwd_kernel_traitsILi64ELi64ELi128ELi8ELi2ELi4ELi4ELb1ELb0EN7cutlass6half_tE19Flash_kernel_traitsILi64ELi64ELi128ELi8ES3_EELb1ELb0ELb0ELb0ELb0ELb1ELb0EEEvNS_16Flash_bwd_paramsE:
.text._ZN5flash44flash_bwd_dq_dk_dv_loop_seqk_parallel_kernelI23Flash_bwd_kernel_traitsILi64ELi64ELi128ELi8ELi2ELi4ELi4ELb1ELb0EN7cutlass6half_tE19Flash_kernel_traitsILi64ELi64ELi128ELi8ES3_EELb1ELb0ELb0ELb0ELb0ELb1ELb0EEEvNS_16Flash_bwd_paramsE:
        /* <DEDUP_REMOVED lines=29> */
[C---:B------:R-:W-:Y:S01]  /*01d0*/  IMAD.SHL.U32 R195, R187.reuse, 0x2, RZ ;  /* 0x00000002bbc37824 */ /* 0x040fe200078e00ff */
        /* <DEDUP_REMOVED lines=23> */
[C---:B------:R-:W-:Y:S02]  /*0350*/  LOP3.LUT R0, R176.reuse, 0x8, R0, 0x78, !PT ;  /* 0x00000008b0007812 */ /* 0x040fe400078e7800 */
        /* <DEDUP_REMOVED lines=27> */
[--C-:B------:R-:W-:Y:S01]  /*0510*/  IMAD.IADD R3, R179, 0x1, R173.reuse ;  /* 0x00000001b3037824 */ /* 0x100fe200078e02ad */
[----:B------:R-:W-:Y:S01]  /*0520*/  LOP3.LUT R170, R170, 0x38, R188, 0x78, !PT ;  /* 0x00000038aaaa7812 */ /* 0x000fe200078e78bc */
[----:B------:R-:W-:Y:S01]  /*0530*/  IMAD.IADD R168, R177, 0x1, R173 ;  /* 0x00000001b1a87824 */ /* 0x000fe200078e02ad */
        /* <DEDUP_REMOVED lines=24> */
.L_x_961:
        /* <DEDUP_REMOVED lines=20> */
[----:B------:R3:W2:Y:S04]  /*0800*/  @P4 LDG.E R226, desc[UR20][R10.64] ;  /* 0x000000140ae24981 */ /* 0x0006a8000c1e1900 */
        /* <DEDUP_REMOVED lines=12> */
[----:B---3--:R-:W3:Y:S01]  /*08d0*/  @!P3 LDC R10, c[0x0][0x434] ;  /* 0x00010d00ff0abb82 */ /* 0x008ee20000000800 */
        /* <DEDUP_REMOVED lines=11> */
.L_x_914:
        /* <DEDUP_REMOVED lines=9> */
[----:B------:R-:W1:Y:S01]  /*0a20*/  @!P3 LDC.64 R6, c[0x0][0x398] ;  /* 0x0000e600ff06bb82 */ /* 0x000e620000000a00 */
[----:B------:R-:W-:-:S04]  /*0a30*/  SHF.R.S32.HI R219, RZ, 0x6, R8 ;  /* 0x00000006ffdb7819 */ /* 0x000fc80000011408 */
[----:B------:R-:W-:-:S03]  /*0a40*/  LEA R18, R219, 0xffffffc0, 0x6 ;  /* 0xffffffc0db127811 */ /* 0x000fc600078e30ff */
[----:B------:R-:W2:Y:S01]  /*0a50*/  @P3 LDC.64 R4, c[0x0][0x3b0] ;  /* 0x0000ec00ff043b82 */ /* 0x000ea20000000a00 */
[----:B------:R-:W-:Y:S01]  /*0a60*/  SHF.R.S32.HI R20, RZ, 0x1f, R18 ;  /* 0x0000001fff147819 */ /* 0x000fe20000011412 */
[----:B-1----:R-:W-:-:S04]  /*0a70*/  @!P3 IMAD.WIDE.U32 R14, R183, R6, RZ ;  /* 0x00000006b70eb225 */ /* 0x002fc800078e00ff */
[----:B------:R-:W-:Y:S02]  /*0a80*/  @!P3 IMAD R17, R183, R7, R15 ;  /* 0x00000007b711b224 */ /* 0x000fe400078e020f */
[----:B------:R-:W-:Y:S02]  /*0a90*/  @!P3 IMAD.MOV.U32 R19, RZ, RZ, R14 ;  /* 0x000000ffff13b224 */ /* 0x000fe400078e000e */
[----:B--2---:R-:W-:-:S04]  /*0aa0*/  @P3 IMAD.WIDE.U32 R6, R12, R4, RZ ;  /* 0x000000040c063225 */ /* 0x004fc800078e00ff */
[----:B------:R-:W-:Y:S02]  /*0ab0*/  @P3 IMAD R17, R12, R5, R7 ;  /* 0x000000050c113224 */ /* 0x000fe400078e0207 */
[----:B------:R-:W-:Y:S01]  /*0ac0*/  @P3 IMAD.MOV.U32 R19, RZ, RZ, R6 ;  /* 0x000000ffff133224 */ /* 0x000fe200078e0006 */
        /* <DEDUP_REMOVED lines=13> */
.L_x_916:
[----:B------:R-:W1:Y:S01]  /*0ba0*/  LDCU.64 UR16, c[0x0][0x3b8] ;  /* 0x00007700ff1077ac */ /* 0x000e620008000a00 */
[----:B------:R-:W-:-:S05]  /*0bb0*/  IADD3 R4, PT, PT, R227, R228, RZ ;  /* 0x000000e4e3047210 */ /* 0x000fca0007ffe0ff */
[C---:B-1----:R-:W-:Y:S02]  /*0bc0*/  IMAD R14, R4.reuse, UR17, RZ ;  /* 0x00000011040e7c24 */ /* 0x042fe4000f8e02ff */
[----:B------:R-:W-:-:S05]  /*0bd0*/  IMAD.WIDE.U32 R4, R4, UR16, RZ ;  /* 0x0000001004047c25 */ /* 0x000fca000f8e00ff */
[----:B------:R-:W-:Y:S02]  /*0be0*/  IADD3 R14, PT, PT, R5, R14, RZ ;  /* 0x0000000e050e7210 */ /* 0x000fe40007ffe0ff */
[----:B------:R-:W-:-:S07]  /*0bf0*/  MOV R15, R4 ;  /* 0x00000004000f7202 */ /* 0x000fce0000000f00 */
.L_x_917:
[----:B------:R-:W1:Y:S01]  /*0c00*/  LDC R4, c[0x0][0x3e8] ;  /* 0x0000fa00ff047b82 */ /* 0x000e620000000800 */
[----:B------:R-:W-:Y:S01]  /*0c10*/  USHF.R.S32.HI UR27, URZ, 0x1f, UR22 ;  /* 0x0000001fff1b7899 */ /* 0x000fe20008011416 */
        /* <DEDUP_REMOVED lines=38> */
.L_x_918:
[----:B------:R-:W1:Y:S01]  /*0e80*/  LDCU.64 UR14, c[0x0][0x3c0] ;  /* 0x00007800ff0e77ac */ /* 0x000e620008000a00 */
[----:B------:R-:W-:-:S05]  /*0e90*/  IADD3 R4, PT, PT, R227, R228, RZ ;  /* 0x000000e4e3047210 */ /* 0x000fca0007ffe0ff */
[C---:B-1----:R-:W-:Y:S02]  /*0ea0*/  IMAD R8, R4.reuse, UR15, RZ ;  /* 0x0000000f04087c24 */ /* 0x042fe4000f8e02ff */
[----:B------:R-:W-:-:S05]  /*0eb0*/  IMAD.WIDE.U32 R4, R4, UR14, RZ ;  /* 0x0000000e04047c25 */ /* 0x000fca000f8e00ff */
[----:B------:R-:W-:Y:S02]  /*0ec0*/  IADD3 R8, PT, PT, R5, R8, RZ ;  /* 0x0000000805087210 */ /* 0x000fe40007ffe0ff */
[----:B------:R-:W-:-:S07]  /*0ed0*/  MOV R9, R4 ;  /* 0x0000000400097202 */ /* 0x000fce0000000f00 */
.L_x_919:
[----:B------:R-:W1:Y:S01]  /*0ee0*/  @!P3 LDC.64 R6, c[0x0][0x588] ;  /* 0x00016200ff06bb82 */ /* 0x000e620000000a00 */
[----:B------:R-:W2:Y:S01]  /*0ef0*/  LDCU UR23, c[0x0][0x3e0] ;  /* 0x00007c00ff1777ac */ /* 0x000ea20008000800 */
[----:B------:R-:W2:Y:S06]  /*0f00*/  LDCU UR26, c[0x0][0x44c] ;  /* 0x00008980ff1a77ac */ /* 0x000eac0008000800 */
[----:B------:R-:W3:Y:S01]  /*0f10*/  @P3 LDC.64 R4, c[0x0][0x590] ;  /* 0x00016400ff043b82 */ /* 0x000ee20000000a00 */
[----:B--2---:R-:W-:Y:S01]  /*0f20*/  UIMAD.WIDE UR6, UR23, UR26, URZ ;  /* 0x0000001a170672a5 */ /* 0x004fe2000f8e02ff */
[----:B-1----:R-:W-:-:S04]  /*0f30*/  @!P3 IMAD.WIDE.U32 R28, R183, R6, RZ ;  /* 0x00000006b71cb225 */ /* 0x002fc800078e00ff */
[----:B------:R-:W-:Y:S02]  /*0f40*/  @!P3 IMAD R24, R183, R7, R29 ;  /* 0x00000007b718b224 */ /* 0x000fe400078e021d */
[----:B---3--:R-:W-:-:S04]  /*0f50*/  @P3 IMAD.WIDE.U32 R22, R12, R4, RZ ;  /* 0x000000040c163225 */ /* 0x008fc800078e00ff */
[----:B------:R-:W-:Y:S01]  /*0f60*/  @P3 IMAD R24, R12, R5, R23 ;  /* 0x000000050c183224 */ /* 0x000fe200078e0217 */
[----:B------:R-:W-:Y:S01]  /*0f70*/  @P3 MOV R28, R22 ;  /* 0x00000016001c3202 */ /* 0x000fe20000000f00 */
        /* <DEDUP_REMOVED lines=9> */
[----:B------:R-:W-:Y:S01]  /*1010*/  IMAD R4, R22, UR4, R4 ;  /* 0x0000000416047c24 */ /* 0x000fe2000f8e0204 */
[----:B------:R-:W-:-:S04]  /*1020*/  USHF.R.S32.HI UR4, URZ, 0x1f, UR26 ;  /* 0x0000001fff047899 */ /* 0x000fc8000801141a */
[----:B------:R-:W-:-:S05]  /*1030*/  IADD3 R4, PT, PT, R7, R4, RZ ;  /* 0x0000000407047210 */ /* 0x000fca0007ffe0ff */
[----:B------:R-:W-:Y:S02]  /*1040*/  IMAD R23, R4, UR26, RZ ;  /* 0x0000001a04177c24 */ /* 0x000fe4000f8e02ff */
[----:B------:R-:W-:-:S04]  /*1050*/  IMAD.WIDE.U32 R4, R6, UR26, RZ ;  /* 0x0000001a06047c25 */ /* 0x000fc8000f8e00ff */
[----:B------:R-:W-:Y:S01]  /*1060*/  IMAD R23, R6, UR4, R23 ;  /* 0x0000000406177c24 */ /* 0x000fe2000f8e0217 */
[----:B------:R-:W-:-:S04]  /*1070*/  MOV R27, R4 ;  /* 0x00000004001b7202 */ /* 0x000fc80000000f00 */
[----:B------:R-:W-:Y:S01]  /*1080*/  IADD3 R23, PT, PT, R5, R23, RZ ;  /* 0x0000001705177210 */ /* 0x000fe20007ffe0ff */
[----:B------:R-:W-:Y:S06]  /*1090*/  BRA `(.L_x_921) ;  /* 0x0000000000107947 */ /* 0x000fec0003800000 */
.L_x_920:
[C---:B------:R-:W-:Y:S02]  /*10a0*/  IMAD R23, R12.reuse, UR7, RZ ;  /* 0x000000070c177c24 */ /* 0x040fe4000f8e02ff */
[----:B------:R-:W-:-:S05]  /*10b0*/  IMAD.WIDE.U32 R4, R12, UR6, RZ ;  /* 0x000000060c047c25 */ /* 0x000fca000f8e00ff */
[----:B------:R-:W-:Y:S02]  /*10c0*/  IADD3 R23, PT, PT, R5, R23, RZ ;  /* 0x0000001705177210 */ /* 0x000fe40007ffe0ff */
[----:B------:R-:W-:Y:S02]  /*10d0*/  MOV R27, R4 ;  /* 0x00000004001b7202 */ /* 0x000fe40000000f00 */
.L_x_921:
[----:B------:R-:W1:Y:S01]  /*10e0*/  LDCU.U8 UR4, c[0x0][0x548] ;  /* 0x0000a900ff0477ac */ /* 0x000e620008000000 */
[----:B------:R-:W-:Y:S01]  /*10f0*/  SHF.L.U32 R7, R183, 0x7, RZ ;  /* 0x00000007b7077819 */ /* 0x000fe200000006ff */
[----:B------:R-:W-:Y:S01]  /*1100*/  IMAD R26, R182, UR26, RZ ;  /* 0x0000001ab61a7c24 */ /* 0x000fe2000f8e02ff */
[----:B------:R-:W2:Y:S02]  /*1110*/  LDCU.U8 UR8, c[0x0][0x5f0] ;  /* 0x0000be00ff0877ac */ /* 0x000ea40008000000 */
[----:B------:R-:W-:-:S04]  /*1120*/  SEL R32, R7, RZ, P0 ;  /* 0x000000ff07207207 */ /* 0x000fc80000000000 */
[----:B------:R-:W-:-:S04]  /*1130*/  IADD3 R32, P0, PT, R18, R32, RZ ;  /* 0x0000002012207210 */ /* 0x000fc80007f1e0ff */
[----:B------:R-:W-:Y:S01]  /*1140*/  IADD3.X R21, PT, PT, RZ, R20, RZ, P0, !PT ;  /* 0x00000014ff157210 */ /* 0x000fe200007fe4ff */
[----:B-1----:R-:W-:-:S04]  /*1150*/  UISETP.NE.AND UP0, UPT, UR4, URZ, UPT ;  /* 0x000000ff0400728c */ /* 0x002fc8000bf05270 */
[----:B------:R-:W-:-:S04]  /*1160*/  IMAD R21, R21, UR6, RZ ;  /* 0x0000000615157c24 */ /* 0x000fc8000f8e02ff */
[C---:B------:R-:W-:Y:S02]  /*1170*/  IMAD R21, R32.reuse, UR7, R21 ;  /* 0x0000000720157c24 */ /* 0x040fe4000f8e0215 */
[----:B------:R-:W-:-:S05]  /*1180*/  IMAD.WIDE.U32 R32, R32, UR6, RZ ;  /* 0x0000000620207c25 */ /* 0x000fca000f8e00ff */
        /* <DEDUP_REMOVED lines=9> */
.L_x_922:
[----:B------:R-:W1:Y:S01]  /*1220*/  LDC R16, c[0x0][0x434] ;  /* 0x00010d00ff107b82 */ /* 0x000e620000000800 */
[----:B------:R-:W-:-:S04]  /*1230*/  IMAD R4, R183, UR23, R182 ;  /* 0x00000017b7047c24 */ /* 0x000fc8000f8e02b6 */
[----:B-1----:R-:W-:-:S03]  /*1240*/  IMAD R16, R4, R16, RZ ;  /* 0x0000001004107224 */ /* 0x002fc600078e02ff */
.L_x_923:
        /* <DEDUP_REMOVED lines=12> */
.L_x_924:
[----:B------:R-:W1:Y:S01]  /*1310*/  LDC R25, c[0x0][0x444] ;  /* 0x00011100ff197b82 */ /* 0x000e620000000800 */
[----:B------:R-:W-:-:S04]  /*1320*/  IMAD R4, R183, UR23, R182 ;  /* 0x00000017b7047c24 */ /* 0x000fc8000f8e02b6 */
[----:B-1----:R-:W-:-:S07]  /*1330*/  IMAD R25, R4, R25, RZ ;  /* 0x0000001904197224 */ /* 0x002fce00078e02ff */
.L_x_925:
[----:B------:R-:W1:Y:S01]  /*1340*/  LDC.64 R4, c[0x0][0x3b0] ;  /* 0x0000ec00ff047b82 */ /* 0x000e620000000a00 */
[----:B------:R-:W2:Y:S01]  /*1350*/  LDCU.128 UR4, c[0x0][0x590] ;  /* 0x0000b200ff0477ac */ /* 0x000ea20008000c00 */
[----:B------:R-:W3:Y:S01]  /*1360*/  S2R R12, SR_TID.X ;  /* 0x00000000000c7919 */ /* 0x000ee20000002100 */
[----:B------:R-:W-:Y:S01]  /*1370*/  IADD3 R28, P0, PT, R197, R28, RZ ;  /* 0x0000001cc51c7210 */ /* 0x000fe20007f1e0ff */
[----:B------:R-:W-:Y:S01]  /*1380*/  IMAD.MOV.U32 R34, RZ, RZ, R197 ;  /* 0x000000ffff227224 */ /* 0x000fe200078e00c5 */
[----:B------:R-:W-:Y:S01]  /*1390*/  UIMAD UR26, UR23, UR26, URZ ;  /* 0x0000001a171a72a4 */ /* 0x000fe2000f8e02ff */
[----:B------:R-:W-:Y:S01]  /*13a0*/  IMAD.MOV.U32 R35, RZ, RZ, RZ ;  /* 0x000000ffff237224 */ /* 0x000fe200078e00ff */
[----:B------:R-:W4:Y:S01]  /*13b0*/  LDCU.64 UR12, c[0x0][0x3c8] ;  /* 0x00007900ff0c77ac */ /* 0x000f220008000a00 */
[----:B------:R-:W5:Y:S01]  /*13c0*/  LDC.64 R6, c[0x0][0x5f8] ;  /* 0x00017e00ff067b82 */ /* 0x000f620000000a00 */
[----:B------:R-:W-:Y:S01]  /*13d0*/  IMAD.X R29, RZ, RZ, R24, P0 ;  /* 0x000000ffff1d7224 */ /* 0x000fe200000e0618 */
[--C-:B------:R-:W-:Y:S01]  /*13e0*/  IADD3 R24, P1, P0, R32, R27, R26.reuse ;  /* 0x0000001b20187210 */ /* 0x100fe2000783e01a */
[----:B------:R-:W-:Y:S01]  /*13f0*/  USHF.L.U32 UR28, UR26, 0x6, URZ ;  /* 0x000000061a1c7899 */ /* 0x000fe200080006ff */
[----:B------:R-:W-:Y:S01]  /*1400*/  SHF.R.S32.HI R26, RZ, 0x1f, R26 ;  /* 0x0000001fff1a7819 */ /* 0x000fe2000001141a */
[----:B------:R-:W4:Y:S01]  /*1410*/  LDCU.64 UR10, c[0x0][0x380] ;  /* 0x00007000ff0a77ac */ /* 0x000f220008000a00 */
[----:B------:R-:W-:Y:S01]  /*1420*/  ISETP.GT.AND P4, PT, R10, RZ, PT ;  /* 0x000000ff0a00720c */ /* 0x000fe20003f84270 */
[C---:B------:R-:W-:Y:S01]  /*1430*/  IMAD R25, R22.reuse, 0x40, R25 ;  /* 0x0000004016197824 */ /* 0x040fe200078e0219 */
[----:B------:R-:W-:Y:S01]  /*1440*/  IADD3.X R21, PT, PT, R21, R23, R26, P1, P0 ;  /* 0x0000001715157210 */ /* 0x000fe20000fe041a */
[----:B------:R-:W-:Y:S01]  /*1450*/  IMAD R236, R22, 0x40, R16 ;  /* 0x0000004016ec7824 */ /* 0x000fe200078e0210 */
[----:B------:R-:W-:Y:S01]  /*1460*/  ISETP.NE.AND P1, PT, RZ, UR8, PT ;  /* 0x00000008ff007c0c */ /* 0x000fe2000bf25270 */
[----:B--2---:R-:W-:Y:S01]  /*1470*/  IMAD R30, R20, UR4, RZ ;  /* 0x00000004141e7c24 */ /* 0x004fe2000f8e02ff */
[----:B------:R-:W2:Y:S01]  /*1480*/  LDCU.64 UR8, c[0x0][0x550] ;  /* 0x0000aa00ff0877ac */ /* 0x000ea20008000a00 */
[----:B------:R-:W-:Y:S01]  /*1490*/  IMAD.WIDE.U32 R28, R18, UR4, R28 ;  /* 0x00000004121c7c25 */ /* 0x000fe2000f8e001c */
[----:B------:R-:W-:Y:S01]  /*14a0*/  BSSY.RECONVERGENT B1, `(.L_x_915) ;  /* 0x0000654000017945 */ /* 0x000fe20003800200 */
[----:B-1----:R-:W-:-:S02]  /*14b0*/  SHF.L.U64.HI R23, R4, 0x5, R5 ;  /* 0x0000000504177819 */ /* 0x002fc40000010205 */
[----:B------:R-:W-:Y:S02]  /*14c0*/  IMAD R27, R18, UR5, R30 ;  /* 0x00000005121b7c24 */ /* 0x000fe4000f8e021e */
[-C--:B------:R-:W-:Y:S02]  /*14d0*/  IMAD R20, R20, R4.reuse, RZ ;  /* 0x0000000414147224 */ /* 0x080fe400078e02ff */
[C---:B------:R-:W-:Y:S01]  /*14e0*/  IMAD.WIDE.U32 R30, R18.reuse, R4, R34 ;  /* 0x00000004121e7225 */ /* 0x040fe200078e0022 */
[----:B------:R-:W-:Y:S02]  /*14f0*/  IADD3 R29, PT, PT, R29, R27, RZ ;  /* 0x0000001b1d1d7210 */ /* 0x000fe40007ffe0ff */
[----:B------:R-:W1:Y:S01]  /*1500*/  LDC.64 R26, c[0x0][0x5e8] ;  /* 0x00017a00ff1a7b82 */ /* 0x000e620000000a00 */
[----:B------:R-:W-:Y:S01]  /*1510*/  IMAD R20, R18, R5, R20 ;  /* 0x0000000512147224 */ /* 0x000fe200078e0214 */
[----:B------:R-:W-:Y:S01]  /*1520*/  IADD3 R18, P2, PT, R19, R30, RZ ;  /* 0x0000001e13127210 */ /* 0x000fe20007f5e0ff */
[----:B------:R-:W-:Y:S01]  /*1530*/  IMAD.WIDE.U32 R28, R182, UR6, R28 ;  /* 0x00000006b61c7c25 */ /* 0x000fe2000f8e001c */
[----:B---3--:R-:W-:-:S02]  /*1540*/  LOP3.LUT R232, R12, 0x1f, RZ, 0xc0, !PT ;  /* 0x0000001f0ce87812 */ /* 0x008fc400078ec0ff */
[----:B------:R-:W-:Y:S01]  /*1550*/  IADD3.X R19, PT, PT, R17, R31, R20, P2, !PT ;  /* 0x0000001f11137210 */ /* 0x000fe200017fe414 */
[----:B-----5:R-:W-:-:S04]  /*1560*/  IMAD.WIDE.U32 R30, R6, UR18, RZ ;  /* 0x00000012061e7c25 */ /* 0x020fc8000f8e00ff */
[----:B------:R-:W-:Y:S01]  /*1570*/  IMAD R17, R187, UR26, R232 ;  /* 0x0000001abb117c24 */ /* 0x000fe2000f8e02e8 */
[----:B------:R-:W-:Y:S01]  /*1580*/  SEL R6, R30, RZ, P1 ;  /* 0x000000ff1e067207 */ /* 0x000fe20000800000 */
[----:B------:R-:W-:Y:S02]  /*1590*/  IMAD R7, R7, UR18, R31 ;  /* 0x0000001207077c24 */ /* 0x000fe4000f8e021f */
[C---:B------:R-:W-:Y:S01]  /*15a0*/  IMAD R29, R182.reuse, UR7, R29 ;  /* 0x00000007b61d7c24 */ /* 0x040fe2000f8e021d */
[----:B------:R-:W-:Y:S01]  /*15b0*/  IADD3 R6, P2, P0, R17, R24, R6 ;  /* 0x0000001811067210 */ /* 0x000fe2000785e006 */
[----:B------:R-:W3:Y:S01]  /*15c0*/  LDCU.64 UR6, c[0x0][0x570] ;  /* 0x0000ae00ff0677ac */ /* 0x000ee20008000a00 */
[----:B------:R-:W-:Y:S01]  /*15d0*/  SHF.R.S32.HI R17, RZ, 0x1f, R17 ;  /* 0x0000001fff117819 */ /* 0x000fe20000011411 */
[----:B----4-:R-:W-:Y:S01]  /*15e0*/  IMAD.WIDE.U32 R30, R182, UR12, R18 ;  /* 0x0000000cb61e7c25 */ /* 0x010fe2000f8e0012 */
[----:B------:R-:W-:Y:S01]  /*15f0*/  SEL R7, R7, RZ, P1 ;  /* 0x000000ff07077207 */ /* 0x000fe20000800000 */
[----:B------:R-:W-:Y:S01]  /*1600*/  USHF.L.U64.HI UR12, UR4, 0x5, UR5 ;  /* 0x00000005040c7899 */ /* 0x000fe20008010205 */
[----:B------:R-:W-:Y:S01]  /*1610*/  SHF.L.U32 R24, R4, 0x5, RZ ;  /* 0x0000000504187819 */ /* 0x000fe200000006ff */
[----:B------:R-:W-:Y:S01]  /*1620*/  IMAD.U32 R18, RZ, RZ, UR28 ;  /* 0x0000001cff127e24 */ /* 0x000fe2000f8e00ff */
[----:B------:R-:W-:Y:S01]  /*1630*/  IADD3.X R21, PT, PT, R17, R21, R7, P2, P0 ;  /* 0x0000001511157210 */ /* 0x000fe200017e0407 */
[----:B------:R-:W-:Y:S01]  /*1640*/  IMAD R31, R182, UR13, R31 ;  /* 0x0000000db61f7c24 */ /* 0x000fe2000f8e021f */
[----:B------:R-:W-:Y:S01]  /*1650*/  IADD3 R17, P0, PT, R6, UR28, RZ ;  /* 0x0000001c06117c10 */ /* 0x000fe2000ff1e0ff */
[C---:B------:R-:W-:Y:S01]  /*1660*/  IMAD.WIDE.U32 R28, R189.reuse, UR4, R28 ;  /* 0x00000004bd1c7c25 */ /* 0x040fe2000f8e001c */
[----:B------:R-:W4:Y:S02]  /*1670*/  LDC.64 R6, c[0x0][0x420] ;  /* 0x00010800ff067b82 */ /* 0x000f240000000a00 */
[----:B------:R-:W-:Y:S01]  /*1680*/  LEA.HI.X.SX32 R18, R18, R21, 0x1, P0 ;  /* 0x0000001512127211 */ /* 0x000fe200000f0eff */
[----:B------:R-:W-:Y:S01]  /*1690*/  IMAD.WIDE.U32 R20, R189, R4, R30 ;  /* 0x00000004bd147225 */ /* 0x000fe200078e001e */
[----:B--2---:R-:W-:-:S03]  /*16a0*/  LEA R209, P2, R28, UR8, 0x1 ;  /* 0x000000081cd17c11 */ /* 0x004fc6000f8408ff */
[C---:B------:R-:W-:Y:S01]  /*16b0*/  IMAD R206, R189.reuse, R5, R21 ;  /* 0x00000005bdce7224 */ /* 0x040fe200078e0215 */
[C---:B------:R-:W-:Y:S01]  /*16c0*/  LEA R207, P3, R20.reuse, UR10, 0x1 ;  /* 0x0000000a14cf7c11 */ /* 0x040fe2000f8608ff */
[----:B------:R-:W-:Y:S01]  /*16d0*/  IMAD R208, R189, UR5, R29 ;  /* 0x00000005bdd07c24 */ /* 0x000fe2000f8e021d */
[----:B---3--:R-:W-:Y:S01]  /*16e0*/  LEA R234, P0, R17, UR6, 0x2 ;  /* 0x0000000611ea7c11 */ /* 0x008fe2000f8010ff */
[----:B-1----:R-:W-:Y:S01]  /*16f0*/  IMAD.WIDE R26, R25, 0x4, R26 ;  /* 0x00000004191a7825 */ /* 0x002fe200078e021a */
[----:B------:R-:W-:Y:S01]  /*1700*/  LEA.HI.X R206, R20, UR11, R206, 0x1, P3 ;  /* 0x0000000b14ce7c11 */ /* 0x000fe200098f0cce */
[----:B------:R-:W-:Y:S01]  /*1710*/  USHF.L.U32 UR6, UR4, 0x5, URZ ;  /* 0x0000000504067899 */ /* 0x000fe200080006ff */
[----:B------:R-:W-:Y:S01]  /*1720*/  LEA.HI.X R208, R28, UR9, R208, 0x1, P2 ;  /* 0x000000091cd07c11 */ /* 0x000fe200090f0cd0 */
[----:B------:R-:W-:Y:S01]  /*1730*/  IMAD.MOV.U32 R203, RZ, RZ, R27 ;  /* 0x000000ffffcb7224 */ /* 0x000fe200078e001b */
[----:B------:R-:W-:Y:S02]  /*1740*/  LEA.HI.X R235, R17, UR7, R18, 0x2, P0 ;  /* 0x0000000711eb7c11 */ /* 0x000fe400080f1412 */
[----:B------:R-:W-:-:S02]  /*1750*/  IADD3 R16, P3, PT, R189, 0x60, RZ ;  /* 0x00000060bd107810 */ /* 0x000fc40007f7e0ff */
[C---:B------:R-:W-:Y:S02]  /*1760*/  IADD3 R17, P2, PT, R189.reuse, 0x40, RZ ;  /* 0x00000040bd117810 */ /* 0x040fe40007f5e0ff */
[----:B------:R-:W-:Y:S01]  /*1770*/  IADD3 R18, P0, PT, R189, 0x20, RZ ;  /* 0x00000020bd127810 */ /* 0x000fe20007f1e0ff */
[----:B------:R-:W-:Y:S01]  /*1780*/  IMAD.X R19, RZ, RZ, RZ, P3 ;  /* 0x000000ffff137224 */ /* 0x000fe200018e06ff */
[----:B------:R-:W-:Y:S01]  /*1790*/  MOV R204, R26 ;  /* 0x0000001a00cc7202 */ /* 0x000fe20000000f00 */
[----:B----4-:R-:W-:Y:S01]  /*17a0*/  IMAD.WIDE R236, R236, 0x4, R6 ;  /* 0x00000004ecec7825 */ /* 0x010fe200078e0206 */
[----:B------:R-:W-:-:S03]  /*17b0*/  IADD3.X R21, PT, PT, RZ, RZ, RZ, P0, !PT ;  /* 0x000000ffff157210 */ /* 0x000fc600007fe4ff */
[----:B------:R-:W-:Y:S01]  /*17c0*/  IMAD.X R20, RZ, RZ, RZ, P2 ;  /* 0x000000ffff147224 */ /* 0x000fe200010e06ff */
[----:B------:R-:W-:Y:S06]  /*17d0*/  @P4 BRA `(.L_x_926) ;  /* 0x0000000800484947 */ /* 0x000fec0003800000 */
        /* <DEDUP_REMOVED lines=12> */
.L_x_927:
[----:B------:R-:W1:Y:S01]  /*18a0*/  LDCU.64 UR8, c[0x0][0x5c0] ;  /* 0x0000b800ff0877ac */ /* 0x000e620008000a00 */
[----:B------:R-:W-:-:S05]  /*18b0*/  IADD3 R4, PT, PT, R227, R228, RZ ;  /* 0x000000e4e3047210 */ /* 0x000fca0007ffe0ff */
[C---:B-1----:R-:W-:Y:S02]  /*18c0*/  IMAD R6, R4.reuse, UR9, RZ ;  /* 0x0000000904067c24 */ /* 0x042fe4000f8e02ff */
[----:B------:R-:W-:-:S05]  /*18d0*/  IMAD.WIDE.U32 R4, R4, UR8, RZ ;  /* 0x0000000804047c25 */ /* 0x000fca000f8e00ff */
[----:B------:R-:W-:Y:S02]  /*18e0*/  IADD3 R6, PT, PT, R5, R6, RZ ;  /* 0x0000000605067210 */ /* 0x000fe40007ffe0ff */
.L_x_928:
        /* <DEDUP_REMOVED lines=11> */
.L_x_929:
[----:B------:R-:W1:Y:S01]  /*19a0*/  LDCU.64 UR6, c[0x0][0x5c8] ;  /* 0x0000b900ff0677ac */ /* 0x000e620008000a00 */
[----:B------:R-:W-:-:S05]  /*19b0*/  IADD3 R227, PT, PT, R227, R228, RZ ;  /* 0x000000e4e3e37210 */ /* 0x000fca0007ffe0ff */
[C---:B-1----:R-:W-:Y:S02]  /*19c0*/  IMAD R7, R227.reuse, UR7, RZ ;  /* 0x00000007e3077c24 */ /* 0x042fe4000f8e02ff */
[----:B------:R-:W-:-:S05]  /*19d0*/  IMAD.WIDE.U32 R8, R227, UR6, RZ ;  /* 0x00000006e3087c25 */ /* 0x000fca000f8e00ff */
[----:B------:R-:W-:Y:S02]  /*19e0*/  IADD3 R7, PT, PT, R9, R7, RZ ;  /* 0x0000000709077210 */ /* 0x000fe40007ffe0ff */
.L_x_930:
[----:B------:R-:W-:Y:S01]  /*19f0*/  VIADD R226, R226, -UR22 ;  /* 0x80000016e2e27c36 */ /* 0x000fe20008000000 */
[----:B------:R-:W1:Y:S01]  /*1a00*/  LDCU.64 UR4, c[0x0][0x5d8] ;  /* 0x0000bb00ff0477ac */ /* 0x000e620008000a00 */
[----:B------:R-:W-:Y:S01]  /*1a10*/  IMAD.U32 R5, RZ, RZ, UR8 ;  /* 0x00000008ff057e24 */ /* 0x000fe2000f8e00ff */
[----:B------:R-:W-:Y:S02]  /*1a20*/  BSSY.RECONVERGENT B0, `(.L_x_931) ;  /* 0x000001f000007945 */ /* 0x000fe40003800200 */
[-C--:B------:R-:W-:Y:S01]  /*1a30*/  ISETP.GE.AND P4, PT, R189, R226.reuse, PT ;  /* 0x000000e2bd00720c */ /* 0x080fe20003f86270 */
[----:B------:R-:W-:Y:S01]  /*1a40*/  UIMAD UR10, UR27, UR8, URZ ;  /* 0x000000081b0a72a4 */ /* 0x000fe2000f8e02ff */
[----:B------:R-:W-:Y:S01]  /*1a50*/  IMAD.WIDE.U32 R10, R5, UR22, R34 ;  /* 0x00000016050a7c25 */ /* 0x000fe2000f8e0022 */
[-C--:B------:R-:W-:Y:S02]  /*1a60*/  ISETP.GE.AND P3, PT, R194, R226.reuse, PT ;  /* 0x000000e2c200720c */ /* 0x080fe40003f66270 */
[----:B------:R-:W-:Y:S01]  /*1a70*/  UIMAD UR10, UR22, UR9, UR10 ;  /* 0x00000009160a72a4 */ /* 0x000fe2000f8e020a */
[----:B------:R-:W-:-:S02]  /*1a80*/  ISETP.GE.AND P2, PT, R193, R226, PT ;  /* 0x000000e2c100720c */ /* 0x000fc40003f46270 */
[----:B------:R-:W-:Y:S02]  /*1a90*/  IADD3 R10, P0, PT, R4, R10, RZ ;  /* 0x0000000a040a7210 */ /* 0x000fe40007f1e0ff */
[----:B------:R-:W-:Y:S02]  /*1aa0*/  ISETP.GE.AND P1, PT, R192, R226, PT ;  /* 0x000000e2c000720c */ /* 0x000fe40003f26270 */
[----:B------:R-:W-:Y:S01]  /*1ab0*/  IADD3.X R11, PT, PT, R6, UR10, R11, P0, !PT ;  /* 0x0000000a060b7c10 */ /* 0x000fe200087fe40b */
[----:B------:R-:W2:Y:S02]  /*1ac0*/  @!P4 LDC.64 R4, c[0x0][0x560] ;  /* 0x00015800ff04cb82 */ /* 0x000ea40000000a00 */
[----:B-1----:R-:W-:-:S04]  /*1ad0*/  IMAD.WIDE.U32 R10, R182, UR4, R10 ;  /* 0x00000004b60a7c25 */ /* 0x002fc8000f8e000a */
[----:B------:R-:W-:Y:S01]  /*1ae0*/  IMAD R13, R182, UR5, R11 ;  /* 0x00000005b60d7c24 */ /* 0x000fe2000f8e020b */
[----:B------:R-:W-:-:S05]  /*1af0*/  @!P4 MOV R12, R10 ;  /* 0x0000000a000cc202 */ /* 0x000fca0000000f00 */
[----:B------:R-:W-:-:S04]  /*1b00*/  @!P4 IMAD.WIDE.U32 R22, R189, UR8, R12 ;  /* 0x00000008bd16cc25 */ /* 0x000fc8000f8e000c */
[----:B------:R-:W-:Y:S01]  /*1b10*/  @!P4 IMAD R6, R189, UR9, R23 ;  /* 0x00000009bd06cc24 */ /* 0x000fe2000f8e0217 */
[----:B--2---:R-:W-:Y:S01]  /*1b20*/  @!P4 LEA R14, P0, R22, R4, 0x1 ;  /* 0x00000004160ec211 */ /* 0x004fe200078008ff */
[----:B------:R-:W-:-:S03]  /*1b30*/  IMAD.U32 R4, RZ, RZ, UR6 ;  /* 0x00000006ff047e24 */ /* 0x000fc6000f8e00ff */
        /* <DEDUP_REMOVED lines=13> */
.L_x_932:
[----:B------:R-:W-:Y:S05]  /*1c10*/  BSYNC.RECONVERGENT B0 ;  /* 0x0000000000007941 */ /* 0x000fea0003800200 */
.L_x_931:
        /* <DEDUP_REMOVED lines=12> */
.L_x_934:
[----:B------:R-:W-:Y:S05]  /*1ce0*/  BSYNC.RECONVERGENT B0 ;  /* 0x0000000000007941 */ /* 0x000fea0003800200 */
.L_x_933:
[----:B------:R-:W-:Y:S04]  /*1cf0*/  BSSY.RECONVERGENT B0, `(.L_x_935) ;  /* 0x000000b000007945 */ /* 0x000fe80003800200 */
[----:B------:R-:W-:Y:S05]  /*1d00*/  @P1 BRA `(.L_x_936) ;  /* 0x0000000000241947 */ /* 0x000fea0003800000 */
[----:B------:R-:W4:Y:S01]  /*1d10*/  LDCU.64 UR4, c[0x0][0x560] ;  /* 0x0000ac00ff0477ac */ /* 0x000f220008000a00 */
[----:B------:R-:W-:Y:S01]  /*1d20*/  MOV R11, R13 ;  /* 0x0000000d000b7202 */ /* 0x000fe20000000f00 */
[----:B------:R-:W-:Y:S02]  /*1d30*/  IMAD R5, R19, UR8, RZ ;  /* 0x0000000813057c24 */ /* 0x000fe4000f8e02ff */
[----:B------:R-:W-:-:S04]  /*1d40*/  IMAD.WIDE.U32 R10, R16, UR8, R10 ;  /* 0x00000008100a7c25 */ /* 0x000fc8000f8e000a */
[----:B------:R-:W-:-:S05]  /*1d50*/  IMAD R5, R16, UR9, R5 ;  /* 0x0000000910057c24 */ /* 0x000fca000f8e0205 */
[----:B------:R-:W-:Y:S02]  /*1d60*/  IADD3 R5, PT, PT, R11, R5, RZ ;  /* 0x000000050b057210 */ /* 0x000fe40007ffe0ff */
[----:B----4-:R-:W-:-:S04]  /*1d70*/  LEA R12, P0, R10, UR4, 0x1 ;  /* 0x000000040a0c7c11 */ /* 0x010fc8000f8008ff */
[----:B------:R-:W-:-:S05]  /*1d80*/  LEA.HI.X R13, R10, UR5, R5, 0x1, P0 ;  /* 0x000000050a0d7c11 */ /* 0x000fca00080f0c05 */
[----:B------:R4:W-:Y:S04]  /*1d90*/  STG.E.128 desc[UR20][R12.64], RZ ;  /* 0x000000ff0c007986 */ /* 0x0009e8000c101d14 */
.L_x_936:
[----:B------:R-:W-:Y:S05]  /*1da0*/  BSYNC.RECONVERGENT B0 ;  /* 0x0000000000007941 */ /* 0x000fea0003800200 */
.L_x_935:
[----:B------:R-:W5:Y:S01]  /*1db0*/  LDCU.64 UR4, c[0x0][0x5e0] ;  /* 0x0000bc00ff0477ac */ /* 0x000f620008000a00 */
[----:B------:R-:W-:Y:S01]  /*1dc0*/  IMAD.WIDE.U32 R10, R4, UR22, R34 ;  /* 0x00000016040a7c25 */ /* 0x000fe2000f8e0022 */
[----:B------:R-:W-:Y:S01]  /*1dd0*/  BSSY.RECONVERGENT B0, `(.L_x_937) ;  /* 0x0000019000007945 */ /* 0x000fe20003800200 */
[----:B------:R-:W1:Y:S01]  /*1de0*/  @!P4 LDC.64 R4, c[0x0][0x568] ;  /* 0x00015a00ff04cb82 */ /* 0x000e620000000a00 */
[----:B------:R-:W-:Y:S01]  /*1df0*/  UIMAD UR27, UR27, UR6, URZ ;  /* 0x000000061b1b72a4 */ /* 0x000fe2000f8e02ff */
[----:B------:R-:W-:-:S03]  /*1e00*/  IADD3 R8, P0, PT, R8, R10, RZ ;  /* 0x0000000a08087210 */ /* 0x000fc60007f1e0ff */
[----:B------:R-:W-:-:S06]  /*1e10*/  UIMAD UR27, UR22, UR7, UR27 ;  /* 0x00000007161b72a4 */ /* 0x000fcc000f8e021b */
[----:B------:R-:W-:-:S03]  /*1e20*/  IADD3.X R9, PT, PT, R7, UR27, R11, P0, !PT ;  /* 0x0000001b07097c10 */ /* 0x000fc600087fe40b */
        /* <DEDUP_REMOVED lines=19> */
.L_x_938:
[----:B------:R-:W-:Y:S05]  /*1f60*/  BSYNC.RECONVERGENT B0 ;  /* 0x0000000000007941 */ /* 0x000fea0003800200 */
.L_x_937:
        /* <DEDUP_REMOVED lines=12> */
.L_x_940:
[----:B------:R-:W-:Y:S05]  /*2030*/  BSYNC.RECONVERGENT B0 ;  /* 0x0000000000007941 */ /* 0x000fea0003800200 */
.L_x_939:
        /* <DEDUP_REMOVED lines=12> */
.L_x_926:
[----:B------:R-:W-:Y:S01]  /*2100*/  VIADD R200, R226, -UR22 ;  /* 0x80000016e2c87c36 */ /* 0x000fe20008000000 */
[----:B------:R-:W1:Y:S01]  /*2110*/  LDCU.64 UR4, c[0x0][0x3d8] ;  /* 0x00007b00ff0477ac */ /* 0x000e620008000a00 */
[----:B------:R-:W-:Y:S02]  /*2120*/  IMAD.U32 R4, RZ, RZ, UR14 ;  /* 0x0000000eff047e24 */ /* 0x000fe4000f8e00ff */
[----:B------:R-:W-:Y:S01]  /*2130*/  IMAD.U32 R30, RZ, RZ, UR16 ;  /* 0x00000010ff1e7e24 */ /* 0x000fe2000f8e00ff */
[-C--:B------:R-:W-:Y:S01]  /*2140*/  ISETP.GE.AND P6, PT, R189, R200.reuse, PT ;  /* 0x000000c8bd00720c */ /* 0x080fe20003fc6270 */
[----:B------:R-:W-:Y:S01]  /*2150*/  UIMAD UR7, UR27, UR14, URZ ;  /* 0x0000000e1b0772a4 */ /* 0x000fe2000f8e02ff */
[----:B------:R-:W-:Y:S01]  /*2160*/  IMAD.WIDE.U32 R6, R4, UR22, R34 ;  /* 0x0000001604067c25 */ /* 0x000fe2000f8e0022 */
[----:B------:R-:W-:-:S03]  /*2170*/  ISETP.GE.AND P5, PT, R194, R200, PT ;  /* 0x000000c8c200720c */ /* 0x000fc60003fa6270 */
[----:B------:R-:W-:Y:S01]  /*2180*/  IMAD.MOV.U32 R223, RZ, RZ, 0x7f800000 ;  /* 0x7f800000ffdf7424 */ /* 0x000fe200078e00ff */
[----:B------:R-:W-:Y:S01]  /*2190*/  UIMAD UR7, UR22, UR15, UR7 ;  /* 0x0000000f160772a4 */ /* 0x000fe2000f8e0207 */
[----:B------:R-:W-:Y:S01]  /*21a0*/  IADD3 R28, P0, PT, R9, R6, RZ ;  /* 0x00000006091c7210 */ /* 0x000fe20007f1e0ff */
[----:B------:R-:W-:Y:S01]  /*21b0*/  IMAD.WIDE.U32 R30, R30, UR22, R34 ;  /* 0x000000161e1e7c25 */ /* 0x000fe2000f8e0022 */
[----:B------:R-:W-:-:S03]  /*21c0*/  ISETP.GE.AND P4, PT, R193, R200, PT ;  /* 0x000000c8c100720c */ /* 0x000fc60003f86270 */
[----:B------:R-:W-:Y:S01]  /*21d0*/  IMAD.MOV.U32 R222, RZ, RZ, 0x7f800000 ;  /* 0x7f800000ffde7424 */ /* 0x000fe200078e00ff */
[----:B------:R-:W2:Y:S01]  /*21e0*/  @!P6 LDC.64 R4, c[0x0][0x390] ;  /* 0x0000e400ff04eb82 */ /* 0x000ea20000000a00 */
[----:B------:R-:W-:Y:S01]  /*21f0*/  IADD3.X R29, PT, PT, R8, UR7, R7, P0, !PT ;  /* 0x00000007081d7c10 */ /* 0x000fe200087fe407 */
[----:B-1----:R-:W-:Y:S01]  /*2200*/  IMAD R26, R11, UR4, RZ ;  /* 0x000000040b1a7c24 */ /* 0x002fe2000f8e02ff */
[----:B------:R-:W-:Y:S01]  /*2210*/  ISETP.GE.AND P3, PT, R192, R200, PT ;  /* 0x000000c8c000720c */ /* 0x000fe20003f66270 */
[----:B------:R-:W-:Y:S01]  /*2220*/  UIMAD UR7, UR27, UR16, URZ ;  /* 0x000000101b0772a4 */ /* 0x000fe2000f8e02ff */
[----:B------:R-:W-:Y:S01]  /*2230*/  IMAD.MOV.U32 R221, RZ, RZ, 0x7f800000 ;  /* 0x7f800000ffdd7424 */ /* 0x000fe200078e00ff */
[----:B------:R-:W1:Y:S01]  /*2240*/  LDCU UR8, c[0x0][0x590] ;  /* 0x0000b200ff0877ac */ /* 0x000e620008000800 */
[C---:B------:R-:W-:Y:S01]  /*2250*/  IMAD R26, R13.reuse, UR5, R26 ;  /* 0x000000050d1a7c24 */ /* 0x040fe2000f8e021a */
[----:B------:R-:W3:Y:S01]  /*2260*/  @!P5 LDC.64 R8, c[0x0][0x390] ;  /* 0x0000e400ff08db82 */ /* 0x000ee20000000a00 */
[----:B------:R-:W-:Y:S01]  /*2270*/  IMAD.WIDE.U32 R28, R13, UR4, R28 ;  /* 0x000000040d1c7c25 */ /* 0x000fe2000f8e001c */
[----:B------:R-:W4:Y:S03]  /*2280*/  LDCU.64 UR4, c[0x0][0x3d0] ;  /* 0x00007a00ff0477ac */ /* 0x000f260008000a00 */
[----:B------:R-:W-:Y:S01]  /*2290*/  IMAD.IADD R27, R29, 0x1, R26 ;  /* 0x000000011d1b7824 */ /* 0x000fe200078e021a */
[----:B------:R-:W-:Y:S01]  /*22a0*/  UIMAD UR7, UR22, UR17, UR7 ;  /* 0x00000011160772a4 */ /* 0x000fe2000f8e0207 */
[--C-:B------:R-:W-:Y:S01]  /*22b0*/  @!P6 IMAD.MOV.U32 R26, RZ, RZ, R28.reuse ;  /* 0x000000ffff1ae224 */ /* 0x100fe200078e001c */
[----:B------:R-:W1:Y:S01]  /*22c0*/  @!P4 LDC.64 R6, c[0x0][0x390] ;  /* 0x0000e400ff06cb82 */ /* 0x000e620000000a00 */
[----:B------:R-:W-:-:S02]  /*22d0*/  @!P5 IMAD.MOV.U32 R34, RZ, RZ, R28 ;  /* 0x000000ffff22d224 */ /* 0x000fc400078e001c */
[----:B------:R-:W-:-:S04]  /*22e0*/  @!P6 IMAD.WIDE.U32 R36, R189, UR14, R26 ;  /* 0x0000000ebd24ec25 */ /* 0x000fc8000f8e001a */
[----:B------:R-:W-:Y:S01]  /*22f0*/  @!P6 IMAD R25, R189, UR15, R37 ;  /* 0x0000000fbd19ec24 */ /* 0x000fe2000f8e0225 */
[C---:B--2---:R-:W-:Y:S01]  /*2300*/  @!P6 LEA R32, P0, R36.reuse, R4, 0x1 ;  /* 0x000000042420e211 */ /* 0x044fe200078008ff */
[----:B------:R-:W-:Y:S02]  /*2310*/  @!P5 IMAD R26, R21, UR14, RZ ;  /* 0x0000000e151adc24 */ /* 0x000fe4000f8e02ff */
[----:B------:R-:W-:Y:S01]  /*2320*/  IMAD.MOV.U32 R220, RZ, RZ, 0x7f800000 ;  /* 0x7f800000ffdc7424 */ /* 0x000fe200078e00ff */
[----:B------:R-:W-:Y:S01]  /*2330*/  @!P6 LEA.HI.X R33, R36, R5, R25, 0x1, P0 ;  /* 0x000000052421e211 */ /* 0x000fe200000f0c19 */
[----:B------:R-:W-:Y:S01]  /*2340*/  @!P5 IMAD.MOV.U32 R35, RZ, RZ, R27 ;  /* 0x000000ffff23d224 */ /* 0x000fe200078e001b */
[----:B------:R-:W2:Y:S01]  /*2350*/  @!P3 LDC.64 R4, c[0x0][0x390] ;  /* 0x0000e400ff04bb82 */ /* 0x000ea20000000a00 */
[C---:B------:R-:W-:Y:S01]  /*2360*/  @!P5 IMAD R26, R18.reuse, UR15, R26 ;  /* 0x0000000f121adc24 */ /* 0x040fe2000f8e021a */
[----:B------:R-:W-:Y:S01]  /*2370*/  IADD3 R30, P0, PT, R15, R30, RZ ;  /* 0x0000001e0f1e7210 */ /* 0x000fe20007f1e0ff */
[----:B------:R-:W-:-:S05]  /*2380*/  @!P5 IMAD.WIDE.U32 R34, R18, UR14, R34 ;  /* 0x0000000e1222dc25 */ /* 0x000fca000f8e0022 */
[----:B------:R-:W-:Y:S01]  /*2390*/  @P1 BAR.SYNC.DEFER_BLOCKING 0x0 ;  /* 0x0000000000001b1d */ /* 0x000fe20000010000 */
[----:B------:R-:W-:Y:S01]  /*23a0*/  IADD3.X R31, PT, PT, R14, UR7, R31, P0, !PT ;  /* 0x000000070e1f7c10 */ /* 0x000fe200087fe41f */
[----:B------:R-:W-:Y:S01]  /*23b0*/  @!P5 IMAD.IADD R26, R35, 0x1, R26 ;  /* 0x00000001231ad824 */ /* 0x000fe200078e021a */
[----:B---3--:R-:W-:Y:S01]  /*23c0*/  @!P5 LEA R38, P2, R34, R8, 0x1 ;  /* 0x000000082226d211 */ /* 0x008fe200078408ff */
[----:B------:R-:W-:-:S04]  /*23d0*/  @!P4 IMAD R25, R20, UR14, RZ ;  /* 0x0000000e1419cc24 */ /* 0x000fc8000f8e02ff */
[----:B------:R-:W3:Y:S01]  /*23e0*/  LDC R198, c[0x0][0x44c] ;  /* 0x00011300ffc67b82 */ /* 0x000ee20000000800 */
[----:B------:R-:W-:Y:S01]  /*23f0*/  @!P4 IMAD.MOV.U32 R36, RZ, RZ, R28 ;  /* 0x000000ffff24c224 */ /* 0x000fe200078e001c */
[----:B------:R-:W-:Y:S01]  /*2400*/  @!P5 LEA.HI.X R39, R34, R9, R26, 0x1, P2 ;  /* 0x000000092227d211 */ /* 0x000fe200010f0c1a */
[----:B------:R-:W-:Y:S01]  /*2410*/  @!P4 IMAD.MOV.U32 R37, RZ, RZ, R27 ;  /* 0x000000ffff25c224 */ /* 0x000fe200078e001b */
[----:B------:R-:W3:Y:S01]  /*2420*/  S2R R199, SR_TID.X ;  /* 0x0000000000c77919 */ /* 0x000ee20000002100 */
[----:B------:R-:W-:Y:S02]  /*2430*/  @!P4 IMAD R25, R17, UR15, R25 ;  /* 0x0000000f1119cc24 */ /* 0x000fe4000f8e0219 */
[----:B------:R-:W-:Y:S01]  /*2440*/  IMAD R210, R183, UR23, R182 ;  /* 0x00000017b7d27c24 */ /* 0x000fe2000f8e02b6 */
[----:B------:R-:W-:Y:S01]  /*2450*/  UIADD3 UR9, UPT, UPT, UR22, 0x80, URZ ;  /* 0x0000008016097890 */ /* 0x000fe2000fffe0ff */
[----:B------:R-:W-:Y:S01]  /*2460*/  @!P4 IMAD.WIDE.U32 R36, R17, UR14, R36 ;  /* 0x0000000e1124cc25 */ /* 0x000fe2000f8e0024 */
[----:B------:R-:W-:-:S02]  /*2470*/  SHF.R.U32.HI R201, RZ, 0x1, R12 ;  /* 0x00000001ffc97819 */ /* 0x000fc4000001160c */
[----:B------:R-:W-:Y:S02]  /*2480*/  CS2R R94, SRZ ;  /* 0x00000000005e7805 */ /* 0x000fe4000001ff00 */
[----:B------:R-:W-:Y:S01]  /*2490*/  CS2R R92, SRZ ;  /* 0x00000000005c7805 */ /* 0x000fe2000001ff00 */
[----:B------:R-:W-:Y:S01]  /*24a0*/  @!P3 IMAD R8, R19, UR14, RZ ;  /* 0x0000000e1308bc24 */ /* 0x000fe2000f8e02ff */
[----:B-1----:R-:W-:Y:S01]  /*24b0*/  @!P4 LEA R6, P0, R36, R6, 0x1 ;  /* 0x000000062406c211 */ /* 0x002fe200078008ff */
[----:B------:R-:W-:Y:S01]  /*24c0*/  @!P3 IMAD.MOV.U32 R26, RZ, RZ, R28 ;  /* 0x000000ffff1ab224 */ /* 0x000fe200078e001c */
[----:B------:R-:W-:Y:S01]  /*24d0*/  CS2R R98, SRZ ;  /* 0x0000000000627805 */ /* 0x000fe2000001ff00 */
[----:B------:R-:W-:Y:S01]  /*24e0*/  IMAD R15, R22, -0x40, R10 ;  /* 0xffffffc0160f7824 */ /* 0x000fe200078e020a */
[----:B------:R-:W-:Y:S01]  /*24f0*/  LOP3.LUT R10, R225, 0x80000001, RZ, 0xc0, !PT ;  /* 0x80000001e10a7812 */ /* 0x000fe200078ec0ff */
[----:B------:R-:W-:Y:S01]  /*2500*/  @!P4 IMAD.IADD R25, R37, 0x1, R25 ;  /* 0x000000012519c824 */ /* 0x000fe200078e0219 */
[----:B------:R-:W-:Y:S01]  /*2510*/  @!PT LDS RZ, [RZ] ;  /* 0x00000000fffff984 */ /* 0x000fe20000000800 */
[----:B------:R-:W-:Y:S01]  /*2520*/  @!PT LDS RZ, [RZ] ;  /* 0x00000000fffff984 */ /* 0x000fe20000000800 */
[----:B------:R-:W-:Y:S01]  /*2530*/  @!PT LDS RZ, [RZ] ;  /* 0x00000000fffff984 */ /* 0x000fe20000000800 */
[----:B------:R-:W-:Y:S01]  /*2540*/  @!P6 LDGSTS.E.BYPASS.LTC128B.128 [R196+0xa000], desc[UR20][R32.64] ;  /* 0x0a00000020c4efae */ /* 0x000fe2000b981a14 */
[----:B------:R-:W-:Y:S01]  /*2550*/  @!P3 IMAD R8, R16, UR15, R8 ;  /* 0x0000000f1008bc24 */ /* 0x000fe2000f8e0208 */
[----:B------:R-:W-:Y:S01]  /*2560*/  ISETP.GE.AND P2, PT, R194, R15, PT ;  /* 0x0000000fc200720c */ /* 0x000fe20003f46270 */
[----:B------:R-:W-:Y:S01]  /*2570*/  @!P3 IMAD.WIDE.U32 R26, R16, UR14, R26 ;  /* 0x0000000e101abc25 */ /* 0x000fe2000f8e001a */
[----:B------:R-:W-:Y:S01]  /*2580*/  @!P4 LEA.HI.X R7, R36, R7, R25, 0x1, P0 ;  /* 0x000000072407c211 */ /* 0x000fe200000f0c19 */
[----:B------:R1:W-:Y:S01]  /*2590*/  @P6 STS.128 [R196+0xa000], RZ ;  /* 0x00a000ffc4006388 */ /* 0x0003e20000000c00 */
[----:B------:R-:W-:Y:S01]  /*25a0*/  CS2R R96, SRZ ;  /* 0x0000000000607805 */ /* 0x000fe2000001ff00 */
[----:B------:R-:W-:Y:S01]  /*25b0*/  @!P3 IMAD.IADD R8, R27, 0x1, R8 ;  /* 0x000000011b08b824 */ /* 0x000fe200078e0208 */
[C---:B--2---:R-:W-:Y:S01]  /*25c0*/  @!P3 LEA R4, P0, R26.reuse, R4, 0x1 ;  /* 0x000000041a04b211 */ /* 0x044fe200078008ff */
[----:B----4-:R-:W-:Y:S01]  /*25d0*/  IMAD R25, R11, UR4, RZ ;  /* 0x000000040b197c24 */ /* 0x010fe2000f8e02ff */
[----:B------:R1:W-:Y:S01]  /*25e0*/  @P5 STS.128 [R196+0xb000], RZ ;  /* 0x00b000ffc4005388 */ /* 0x0003e20000000c00 */
[----:B------:R-:W-:Y:S01]  /*25f0*/  IMAD.WIDE.U32 R30, R13, UR4, R30 ;  /* 0x000000040d1e7c25 */ /* 0x000fe2000f8e001e */
[----:B------:R-:W-:-:S02]  /*2600*/  @!P3 LEA.HI.X R5, R26, R5, R8, 0x1, P0 ;  /* 0x000000051a05b211 */ /* 0x000fc400000f0c08 */
[----:B------:R-:W-:Y:S01]  /*2610*/  CS2R R90, SRZ ;  /* 0x00000000005a7805 */ /* 0x000fe2000001ff00 */
[----:B------:R-:W-:Y:S01]  /*2620*/  @!PT LDS RZ, [RZ] ;  /* 0x00000000fffff984 */ /* 0x000fe20000000800 */
[----:B------:R-:W-:Y:S01]  /*2630*/  @!PT LDS RZ, [RZ] ;  /* 0x00000000fffff984 */ /* 0x000fe20000000800 */
[----:B------:R-:W-:Y:S01]  /*2640*/  @!PT LDS RZ, [RZ] ;  /* 0x00000000fffff984 */ /* 0x000fe20000000800 */
[----:B------:R-:W-:Y:S01]  /*2650*/  @!P5 LDGSTS.E.BYPASS.LTC128B.128 [R196+0xb000], desc[UR20][R38.64] ;  /* 0x0b00000026c4dfae */ /* 0x000fe2000b981a14 */
[----:B------:R-:W-:Y:S01]  /*2660*/  IMAD.U32 R26, RZ, RZ, UR6 ;  /* 0x00000006ff1a7e24 */ /* 0x000fe2000f8e00ff */
[----:B------:R-:W-:Y:S01]  /*2670*/  @!P2 LEA R22, P0, R24, R207, 0x1 ;  /* 0x000000cf1816a211 */ /* 0x000fe200078008ff */
[----:B------:R-:W-:Y:S01]  /*2680*/  IMAD R25, R13, UR5, R25 ;  /* 0x000000050d197c24 */ /* 0x000fe2000f8e0219 */
[----:B------:R1:W-:Y:S01]  /*2690*/  @P4 STS.128 [R196+0xc000], RZ ;  /* 0x00c000ffc4004388 */ /* 0x0003e20000000c00 */
[----:B------:R-:W-:Y:S01]  /*26a0*/  IMAD.U32 R9, RZ, RZ, UR6 ;  /* 0x00000006ff097e24 */ /* 0x000fe2000f8e00ff */
[----:B------:R-:W-:Y:S01]  /*26b0*/  @!P2 LEA R26, P1, R26, R209, 0x1 ;  /* 0x000000d11a1aa211 */ /* 0x000fe200078208ff */
[----:B------:R-:W-:Y:S01]  /*26c0*/  IMAD.U32 R8, RZ, RZ, UR12 ;  /* 0x0000000cff087e24 */ /* 0x000fe2000f8e00ff */
[----:B------:R-:W-:Y:S01]  /*26d0*/  @!P2 LEA.HI.X R23, R24, R206, R23, 0x1, P0 ;  /* 0x000000ce1817a211 */ /* 0x000fe200000f0c17 */
[----:B------:R-:W-:Y:S01]  /*26e0*/  IMAD.IADD R25, R31, 0x1, R25 ;  /* 0x000000011f197824 */ /* 0x000fe200078e0219 */
[----:B------:R-:W-:Y:S01]  /*26f0*/  ISETP.GE.AND P0, PT, R189, R15, PT ;  /* 0x0000000fbd00720c */ /* 0x000fe20003f06270 */
[----:B------:R-:W-:Y:S01]  /*2700*/  @!P5 IMAD R13, R21, UR16, RZ ;  /* 0x00000010150ddc24 */ /* 0x000fe2000f8e02ff */
[----:B------:R-:W-:Y:S01]  /*2710*/  @!P2 LEA.HI.X R27, R9, R208, R8, 0x1, P1 ;  /* 0x000000d0091ba211 */ /* 0x000fe200008f0c08 */
[----:B------:R-:W-:Y:S01]  /*2720*/  @!P5 IMAD.MOV.U32 R8, RZ, RZ, R30 ;  /* 0x000000ffff08d224 */ /* 0x000fe200078e001e */
[----:B------:R-:W-:Y:S01]  /*2730*/  ISETP.NE.AND P1, PT, R10, 0x1, PT ;  /* 0x000000010a00780c */ /* 0x000fe20003f25270 */
[----:B------:R-:W-:Y:S01]  /*2740*/  @!P5 IMAD.MOV.U32 R9, RZ, RZ, R25 ;  /* 0x000000ffff09d224 */ /* 0x000fe200078e0019 */
[----:B------:R-:W2:Y:S01]  /*2750*/  @!P6 LDC.64 R10, c[0x0][0x388] ;  /* 0x0000e200ff0aeb82 */ /* 0x000ea20000000a00 */
[----:B------:R-:W-:Y:S01]  /*2760*/  @!P4 IMAD R14, R20, UR16, RZ ;  /* 0x00000010140ecc24 */ /* 0x000fe2000f8e02ff */
[----:B------:R-:W-:Y:S01]  /*2770*/  @!PT LDS RZ, [RZ] ;  /* 0x00000000fffff984 */ /* 0x000fe20000000800 */
[----:B------:R-:W-:Y:S01]  /*2780*/  @!PT LDS RZ, [RZ] ;  /* 0x00000000fffff984 */ /* 0x000fe20000000800 */
[----:B------:R-:W-:Y:S01]  /*2790*/  @!PT LDS RZ, [RZ] ;  /* 0x00000000fffff984 */ /* 0x000fe20000000800 */
[----:B------:R4:W-:Y:S01]  /*27a0*/  @!P4 LDGSTS.E.BYPASS.LTC128B.128 [R196+0xc000], desc[UR20][R6.64] ;  /* 0x0c00000006c4cfae */ /* 0x0009e2000b981a14 */
[----:B------:R-:W-:Y:S01]  /*27b0*/  @!P5 IMAD.WIDE.U32 R20, R18, UR16, R8 ;  /* 0x000000101214dc25 */ /* 0x000fe2000f8e0008 */
[----:B------:R-:W-:-:S02]  /*27c0*/  @!P6 MOV R24, R30 ;  /* 0x0000001e0018e202 */ /* 0x000fc40000000f00 */
[----:B------:R-:W-:Y:S01]  /*27d0*/  CS2R R88, SRZ ;  /* 0x0000000000587805 */ /* 0x000fe2000001ff00 */
[----:B------:R1:W-:Y:S01]  /*27e0*/  @P3 STS.128 [R196+0xd000], RZ ;  /* 0x00d000ffc4003388 */ /* 0x0003e20000000c00 */
[----:B------:R-:W-:Y:S01]  /*27f0*/  @!P4 IMAD.MOV.U32 R28, RZ, RZ, R30 ;  /* 0x000000ffff1cc224 */ /* 0x000fe200078e001e */
[----:B------:R-:W1:Y:S01]  /*2800*/  @!P5 LDC.64 R8, c[0x0][0x388] ;  /* 0x0000e200ff08db82 */ /* 0x000e620000000a00 */
[--C-:B------:R-:W-:Y:S01]  /*2810*/  @!P4 IMAD.MOV.U32 R29, RZ, RZ, R25.reuse ;  /* 0x000000ffff1dc224 */ /* 0x100fe200078e0019 */
[----:B------:R-:W-:Y:S01]  /*2820*/  @!PT LDS RZ, [RZ] ;  /* 0x00000000fffff984 */ /* 0x000fe20000000800 */
[----:B------:R-:W-:Y:S01]  /*2830*/  @!PT LDS RZ, [RZ] ;  /* 0x00000000fffff984 */ /* 0x000fe20000000800 */
[----:B------:R-:W-:Y:S01]  /*2840*/  @!PT LDS RZ, [RZ] ;  /* 0x00000000fffff984 */ /* 0x000fe20000000800 */
[----:B------:R3:W-:Y:S01]  /*2850*/  @!P3 LDGSTS.E.BYPASS.LTC128B.128 [R196+0xd000], desc[UR20][R4.64] ;  /* 0x0d00000004c4bfae */ /* 0x0007e2000b981a14 */
[----:B------:R-:W-:Y:S01]  /*2860*/  @!P3 IMAD R19, R19, UR16, RZ ;  /* 0x000000101313bc24 */ /* 0x000fe2000f8e02ff */
[----:B------:R-:W-:Y:S01]  /*2870*/  SEL R165, RZ, 0x2000, P1 ;  /* 0x00002000ffa57807 */ /* 0x000fe20000800000 */
[----:B------:R-:W-:Y:S01]  /*2880*/  @!P3 IMAD.MOV.U32 R31, RZ, RZ, R25 ;  /* 0x000000ffff1fb224 */ /* 0x000fe200078e0019 */
[----:B------:R-:W0:Y:S01]  /*2890*/  LDGDEPBAR ;  /* 0x00000000000079af */ /* 0x000e220000000000 */
[C---:B------:R-:W-:Y:S01]  /*28a0*/  @!P4 IMAD R14, R17.reuse, UR17, R14 ;  /* 0x00000011110ecc24 */ /* 0x040fe2000f8e020e */
[----:B------:R-:W-:Y:S01]  /*28b0*/  CS2R R86, SRZ ;  /* 0x0000000000567805 */ /* 0x000fe2000001ff00 */
[----:B------:R-:W-:Y:S01]  /*28c0*/  @!P4 IMAD.WIDE.U32 R28, R17, UR16, R28 ;  /* 0x00000010111ccc25 */ /* 0x000fe2000f8e001c */
[----:B------:R-:W-:-:S02]  /*28d0*/  CS2R R84, SRZ ;  /* 0x0000000000547805 */ /* 0x000fc4000001ff00 */
[----:B------:R-:W-:Y:S02]  /*28e0*/  CS2R R78, SRZ ;  /* 0x00000000004e7805 */ /* 0x000fe4000001ff00 */
[----:B------:R-:W-:Y:S01]  /*28f0*/  CS2R R76, SRZ ;  /* 0x00000000004c7805 */ /* 0x000fe2000001ff00 */
[----:B------:R-:W-:Y:S01]  /*2900*/  @!P5 IMAD R13, R18, UR17, R13 ;  /* 0x00000011120ddc24 */ /* 0x000fe2000f8e020d */
[----:B------:R-:W-:Y:S01]  /*2910*/  @!P4 IADD3 R14, PT, PT, R29, R14, RZ ;  /* 0x0000000e1d0ec210 */ /* 0x000fe20007ffe0ff */
[C---:B------:R-:W-:Y:S01]  /*2920*/  @!P3 IMAD R17, R16.reuse, UR17, R19 ;  /* 0x000000111011bc24 */ /* 0x040fe2000f8e0213 */
[----:B------:R-:W-:Y:S01]  /*2930*/  CS2R R82, SRZ ;  /* 0x0000000000527805 */ /* 0x000fe2000001ff00 */
[----:B------:R-:W-:Y:S01]  /*2940*/  @!P3 IMAD.WIDE.U32 R18, R16, UR16, R30 ;  /* 0x000000101012bc25 */ /* 0x000fe2000f8e001e */
[----:B------:R-:W-:Y:S02]  /*2950*/  CS2R R80, SRZ ;  /* 0x0000000000507805 */ /* 0x000fe4000001ff00 */
[----:B------:R-:W-:-:S02]  /*2960*/  CS2R R74, SRZ ;  /* 0x00000000004a7805 */ /* 0x000fc4000001ff00 */
[----:B------:R-:W-:Y:S01]  /*2970*/  CS2R R72, SRZ ;  /* 0x0000000000487805 */ /* 0x000fe2000001ff00 */
[----:B----4-:R-:W4:Y:S01]  /*2980*/  @!P4 LDC.64 R6, c[0x0][0x388] ;  /* 0x0000e200ff06cb82 */ /* 0x010f220000000a00 */
[----:B------:R-:W-:Y:S01]  /*2990*/  @!P0 IMAD.MOV.U32 R30, RZ, RZ, R209 ;  /* 0x000000ffff1e8224 */ /* 0x000fe200078e00d1 */
[----:B------:R-:W-:Y:S01]  /*29a0*/  CS2R R70, SRZ ;  /* 0x0000000000467805 */ /* 0x000fe2000001ff00 */
[----:B------:R-:W-:Y:S01]  /*29b0*/  @!P0 IMAD.MOV.U32 R31, RZ, RZ, R208 ;  /* 0x000000ffff1f8224 */ /* 0x000fe200078e00d0 */
[----:B------:R-:W-:Y:S01]  /*29c0*/  CS2R R68, SRZ ;  /* 0x0000000000447805 */ /* 0x000fe2000001ff00 */
[----:B------:R-:W-:Y:S01]  /*29d0*/  IMAD.IADD R224, R196, 0x1, R165 ;  /* 0x00000001c4e07824 */ /* 0x000fe200078e02a5 */
[----:B------:R-:W-:Y:S01]  /*29e0*/  CS2R R62, SRZ ;  /* 0x00000000003e7805 */ /* 0x000fe2000001ff00 */
[C---:B------:R-:W-:Y:S01]  /*29f0*/  @!P6 IMAD.WIDE.U32 R24, R189.reuse, UR16, R24 ;  /* 0x00000010bd18ec25 */ /* 0x040fe2000f8e0018 */
[----:B---3--:R-:W3:Y:S01]  /*2a00*/  @!P3 LDC.64 R4, c[0x0][0x388] ;  /* 0x0000e200ff04bb82 */ /* 0x008ee20000000a00 */
[----:B------:R-:W-:Y:S01]  /*2a10*/  @!P0 LDGSTS.E.BYPASS.LTC128B.128 [R196+0x4000], desc[UR20][R30.64] ;  /* 0x040000001ec48fae */ /* 0x000fe2000b981a14 */
[----:B------:R-:W-:Y:S01]  /*2a20*/  CS2R R60, SRZ ;  /* 0x00000000003c7805 */ /* 0x000fe2000001ff00 */
[----:B------:R-:W-:Y:S01]  /*2a30*/  @!P6 IMAD R16, R189, UR17, R25 ;  /* 0x00000011bd10ec24 */ /* 0x000fe2000f8e0219 */
[----:B--2---:R-:W-:Y:S01]  /*2a40*/  @!P6 LEA R10, P1, R24, R10, 0x1 ;  /* 0x0000000a180ae211 */ /* 0x004fe200078208ff */
[----:B------:R2:W-:Y:S01]  /*2a50*/  @P0 STS.128 [R196+0x4000], RZ ;  /* 0x004000ffc4000388 */ /* 0x0005e20000000c00 */
[----:B------:R-:W-:Y:S01]  /*2a60*/  @!P5 IMAD.IADD R13, R21, 0x1, R13 ;  /* 0x00000001150dd824 */ /* 0x000fe200078e020d */
[----:B------:R-:W-:-:S02]  /*2a70*/  CS2R R66, SRZ ;  /* 0x0000000000427805 */ /* 0x000fc4000001ff00 */
[----:B------:R-:W-:Y:S01]  /*2a80*/  @!P6 LEA.HI.X R11, R24, R11, R16, 0x1, P1 ;  /* 0x0000000b180be211 */ /* 0x000fe200008f0c10 */
[----:B------:R2:W-:Y:S01]  /*2a90*/  @P2 STS.128 [R196+0x5000], RZ ;  /* 0x005000ffc4002388 */ /* 0x0005e20000000c00 */
[----:B------:R-:W-:Y:S01]  /*2aa0*/  @!P3 IMAD.IADD R17, R19, 0x1, R17 ;  /* 0x000000011311b824 */ /* 0x000fe200078e0211 */
[----:B------:R-:W-:Y:S01]  /*2ab0*/  CS2R R64, SRZ ;  /* 0x0000000000407805 */ /* 0x000fe2000001ff00 */
[----:B------:R-:W-:Y:S01]  /*2ac0*/  IMAD.SHL.U32 R210, R210, 0x20, RZ ;  /* 0x00000020d2d27824 */ /* 0x000fe200078e00ff */
[----:B------:R-:W-:Y:S01]  /*2ad0*/  @!PT LDS RZ, [RZ] ;  /* 0x00000000fffff984 */ /* 0x000fe20000000800 */
[----:B------:R-:W-:Y:S01]  /*2ae0*/  @!PT LDS RZ, [RZ] ;  /* 0x00000000fffff984 */ /* 0x000fe20000000800 */
[----:B------:R-:W-:Y:S01]  /*2af0*/  @!PT LDS RZ, [RZ] ;  /* 0x00000000fffff984 */ /* 0x000fe20000000800 */
[----:B------:R1:W-:Y:S01]  /*2b00*/  @!P2 LDGSTS.E.BYPASS.LTC128B.128 [R196+0x5000], desc[UR20][R26.64] ;  /* 0x050000001ac4afae */ /* 0x0003e2000b981a14 */
[----:B------:R-:W-:Y:S02]  /*2b10*/  CS2R R58, SRZ ;  /* 0x00000000003a7805 */ /* 0x000fe4000001ff00 */
[----:B------:R-:W-:Y:S02]  /*2b20*/  CS2R R56, SRZ ;  /* 0x0000000000387805 */ /* 0x000fe4000001ff00 */
[----:B----4-:R-:W-:-:S02]  /*2b30*/  @!P4 LEA R6, P1, R28, R6, 0x1 ;  /* 0x000000061c06c211 */ /* 0x010fc400078208ff */
[----:B------:R-:W-:Y:S02]  /*2b40*/  CS2R R54, SRZ ;  /* 0x0000000000367805 */ /* 0x000fe4000001ff00 */
[----:B------:R-:W-:Y:S02]  /*2b50*/  CS2R R52, SRZ ;  /* 0x0000000000347805 */ /* 0x000fe4000001ff00 */
[----:B------:R-:W-:Y:S02]  /*2b60*/  CS2R R46, SRZ ;  /* 0x00000000002e7805 */ /* 0x000fe4000001ff00 */
[----:B------:R-:W-:Y:S02]  /*2b70*/  @!P4 LEA.HI.X R7, R28, R7, R14, 0x1, P1 ;  /* 0x000000071c07c211 */ /* 0x000fe400008f0c0e */
[----:B------:R-:W-:Y:S02]  /*2b80*/  CS2R R44, SRZ ;  /* 0x00000000002c7805 */ /* 0x000fe4000001ff00 */
[----:B------:R-:W-:-:S02]  /*2b90*/  CS2R R50, SRZ ;  /* 0x0000000000327805 */ /* 0x000fc4000001ff00 */
[----:B------:R-:W-:Y:S02]  /*2ba0*/  CS2R R48, SRZ ;  /* 0x0000000000307805 */ /* 0x000fe4000001ff00 */
[----:B------:R-:W-:Y:S02]  /*2bb0*/  CS2R R42, SRZ ;  /* 0x00000000002a7805 */ /* 0x000fe4000001ff00 */
[----:B------:R-:W-:Y:S02]  /*2bc0*/  CS2R R40, SRZ ;  /* 0x0000000000287805 */ /* 0x000fe4000001ff00 */
[----:B------:R-:W-:Y:S02]  /*2bd0*/  CS2R R38, SRZ ;  /* 0x0000000000267805 */ /* 0x000fe4000001ff00 */
[----:B------:R-:W-:Y:S02]  /*2be0*/  CS2R R36, SRZ ;  /* 0x0000000000247805 */ /* 0x000fe4000001ff00 */
[----:B------:R-:W-:Y:S01]  /*2bf0*/  SHF.R.U32.HI R211, RZ, 0x6, R199 ;  /* 0x00000006ffd37819 */ /* 0x000fe200000116c7 */
[----:B------:R-:W-:Y:S01]  /*2c00*/  USHF.L.U32 UR26, UR26, 0x3, URZ ;  /* 0x000000031a1a7899 */ /* 0x000fe200080006ff */
[----:B------:R-:W4:Y:S01]  /*2c10*/  LDCU UR4, c[0x0][0x3e0] ;  /* 0x00007c00ff0477ac */ /* 0x000f220008000800 */
[----:B------:R-:W2:Y:S01]  /*2c20*/  LDCU UR7, c[0x0][0x45c] ;  /* 0x00008b80ff0777ac */ /* 0x000ea20008000800 */
[----:B------:R-:W2:Y:S01]  /*2c30*/  LDCU.U8 UR5, c[0x0][0x4f8] ;  /* 0x00009f00ff0577ac */ /* 0x000ea20008000000 */
[----:B-1----:R-:W-:-:S02]  /*2c40*/  @!P0 IMAD.MOV.U32 R26, RZ, RZ, R207 ;  /* 0x000000ffff1a8224 */ /* 0x002fc400078e00cf */
[----:B------:R-:W-:-:S05]  /*2c50*/  @!P0 IMAD.MOV.U32 R27, RZ, RZ, R206 ;  /* 0x000000ffff1b8224 */ /* 0x000fca00078e00ce */
[----:B------:R-:W-:Y:S04]  /*2c60*/  @!P0 LDGSTS.E.BYPASS.LTC128B.128 [R224], desc[UR20][R26.64] ;  /* 0x000000001ae08fae */ /* 0x000fe8000b981a14 */
[----:B------:R1:W-:Y:S01]  /*2c70*/  @P0 STS.128 [R224], RZ ;  /* 0x000000ffe0000388 */ /* 0x0003e20000000c00 */
[----:B------:R-:W-:-:S03]  /*2c80*/  @!P5 LEA R8, P0, R20, R8, 0x1 ;  /* 0x000000081408d211 */ /* 0x000fc600078008ff */
[----:B------:R1:W-:Y:S01]  /*2c90*/  @P2 STS.128 [R224+0x1000], RZ ;  /* 0x001000ffe0002388 */ /* 0x0003e20000000c00 */
[----:B------:R-:W-:Y:S02]  /*2ca0*/  @!P5 LEA.HI.X R9, R20, R9, R13, 0x1, P0 ;  /* 0x000000091409d211 */ /* 0x000fe400000f0c0d */
[C---:B---3--:R-:W-:Y:S01]  /*2cb0*/  @!P3 LEA R4, P0, R18.reuse, R4, 0x1 ;  /* 0x000000041204b211 */ /* 0x048fe200078008ff */
[----:B------:R-:W-:Y:S01]  /*2cc0*/  @!PT LDS RZ, [RZ] ;  /* 0x00000000fffff984 */ /* 0x000fe20000000800 */
[----:B------:R-:W-:Y:S01]  /*2cd0*/  @!PT LDS RZ, [RZ] ;  /* 0x00000000fffff984 */ /* 0x000fe20000000800 */
[----:B------:R-:W-:Y:S01]  /*2ce0*/  @!PT LDS RZ, [RZ] ;  /* 0x00000000fffff984 */ /* 0x000fe20000000800 */
[----:B------:R-:W-:Y:S03]  /*2cf0*/  @!P2 LDGSTS.E.BYPASS.LTC128B.128 [R224+0x1000], desc[UR20][R22.64] ;  /* 0x0100000016e0afae */ /* 0x000fe6000b981a14 */
[----:B------:R-:W-:Y:S01]  /*2d00*/  @!P3 LEA.HI.X R5, R18, R5, R17, 0x1, P0 ;  /* 0x000000051205b211 */ /* 0x000fe200000f0c11 */
[----:B------:R-:W-:Y:S04]  /*2d10*/  @!P6 LDGSTS.E.BYPASS.LTC128B.128 [R196+0x6000], desc[UR20][R10.64] ;  /* 0x060000000ac4efae */ /* 0x000fe8000b981a14 */
        /* <DEDUP_REMOVED lines=15> */
[----:B------:R2:W-:Y:S01]  /*2e10*/  @!P3 LDGSTS.E.BYPASS.LTC128B.128 [R196+0x9000], desc[UR20][R4.64] ;  /* 0x0900000004c4bfae */ /* 0x0005e2000b981a14 */
[----:B------:R-:W-:-:S03]  /*2e20*/  ISETP.GE.AND P3, PT, R186, R15, PT ;  /* 0x0000000fba00720c */ /* 0x000fc60003f66270 */
[----:B------:R-:W0:Y:S01]  /*2e30*/  LDGDEPBAR ;  /* 0x00000000000079af */ /* 0x000e220000000000 */
[----:B---3--:R-:W-:-:S05]  /*2e40*/  VIADD R8, R186, 0x8 ;  /* 0x00000008ba087836 */ /* 0x008fca0000000000 */
[----:B------:R-:W-:Y:S01]  /*2e50*/  ISETP.GE.AND P2, PT, R8, R15, PT ;  /* 0x0000000f0800720c */ /* 0x000fe20003f46270 */
[C---:B----4-:R-:W-:Y:S01]  /*2e60*/  VIADD R6, R186.reuse, 0x28 ;  /* 0x00000028ba067836 */ /* 0x050fe20000000000 */
[----:B------:R-:W-:-:S04]  /*2e70*/  LOP3.LUT R7, R186, 0x20, RZ, 0xfc, !PT ;  /* 0x00000020ba077812 */ /* 0x000fc800078efcff */
[-C--:B------:R-:W-:Y:S02]  /*2e80*/  ISETP.GE.AND P1, PT, R7, R15.reuse, PT ;  /* 0x0000000f0700720c */ /* 0x080fe40003f26270 */
[----:B------:R-:W-:Y:S01]  /*2e90*/  ISETP.GE.AND P0, PT, R6, R15, PT ;  /* 0x0000000f0600720c */ /* 0x000fe20003f06270 */
[----:B------:R-:W-:Y:S01]  /*2ea0*/  IMAD.WIDE.U32 R6, R186, 0x4, R236 ;  /* 0x00000004ba067825 */ /* 0x000fe200078e00ec */
[----:B------:R-:W-:-:S04]  /*2eb0*/  DEPBAR.LE SB0, 0x1 ;  /* 0x000080400000791a */ /* 0x000fc80000000000 */
[----:B------:R-:W5:Y:S01]  /*2ec0*/  @!P3 LDG.E R223, desc[UR20][R6.64] ;  /* 0x0000001406dfb981 */ /* 0x000f62000c1e1900 */
[----:B--2---:R-:W2:Y:S03]  /*2ed0*/  LDC.64 R4, c[0x0][0x528] ;  /* 0x00014a00ff047b82 */ /* 0x004ea60000000a00 */
[----:B------:R-:W5:Y:S04]  /*2ee0*/  @!P2 LDG.E R222, desc[UR20][R6.64+0x20] ;  /* 0x0000201406dea981 */ /* 0x000f68000c1e1900 */
[----:B------:R-:W5:Y:S04]  /*2ef0*/  @!P1 LDG.E R221, desc[UR20][R6.64+0x80] ;  /* 0x0000801406dd9981 */ /* 0x000f68000c1e1900 */
[----:B------:R3:W5:Y:S01]  /*2f00*/  @!P0 LDG.E R220, desc[UR20][R6.64+0xa0] ;  /* 0x0000a01406dc8981 */ /* 0x000762000c1e1900 */
[----:B------:R-:W-:Y:S06]  /*2f10*/  BAR.SYNC.DEFER_BLOCKING 0x0 ;  /* 0x0000000000007b1d */ /* 0x000fec0000010000 */
[----:B--2---:R-:W2:Y:S04]  /*2f20*/  LDG.E.64 R8, desc[UR20][R4.64+0x8] ;  /* 0x0000081404087981 */ /* 0x004ea8000c1e1b00 */
[----:B------:R1:W4:Y:S04]  /*2f30*/  LDSM.16.M88.4 R132, [R176] ;  /* 0x00000000b084783b */ /* 0x0003280000000200 */
[----:B------:R1:W1:Y:S04]  /*2f40*/  LDSM.16.M88.4 R136, [R176+0x800] ;  /* 0x00080000b088783b */ /* 0x0002680000000200 */
[----:B------:R1:W1:Y:S04]  /*2f50*/  LDSM.16.M88.4 R140, [R174] ;  /* 0x00000000ae8c783b */ /* 0x0002680000000200 */
[----:B------:R1:W1:Y:S04]  /*2f60*/  LDSM.16.M88.4 R144, [R174+0x800] ;  /* 0x00080000ae90783b */ /* 0x0002680000000200 */
[----:B------:R1:W1:Y:S04]  /*2f70*/  LDSM.16.M88.4 R148, [R172] ;  /* 0x00000000ac94783b */ /* 0x0002680000000200 */
[----:B------:R1:W1:Y:S04]  /*2f80*/  LDSM.16.M88.4 R152, [R172+0x800] ;  /* 0x00080000ac98783b */ /* 0x0002680000000200 */
[----:B------:R-:W4:Y:S04]  /*2f90*/  LDG.E.64 R4, desc[UR20][R4.64] ;  /* 0x0000001404047981 */ /* 0x000f28000c1e1b00 */
[----:B------:R1:W1:Y:S04]  /*2fa0*/  LDSM.16.M88.4 R156, [R171] ;  /* 0x00000000ab9c783b */ /* 0x0002680000000200 */
[----:B------:R1:W1:Y:S01]  /*2fb0*/  LDSM.16.M88.4 R160, [R171+0x800] ;  /* 0x00080000aba0783b */ /* 0x0002620000000200 */
[----:B---3--:R-:W-:Y:S01]  /*2fc0*/  IMAD.SHL.U32 R6, R12, 0x2, RZ ;  /* 0x000000020c067824 */ /* 0x008fe200078e00ff */
[----:B------:R-:W-:-:S04]  /*2fd0*/  LOP3.LUT R7, R187, 0x1, RZ, 0xc0, !PT ;  /* 0x00000001bb077812 */ /* 0x000fc800078ec0ff */
[----:B------:R-:W-:-:S04]  /*2fe0*/  LOP3.LUT R6, R6, 0x6, RZ, 0xc0, !PT ;  /* 0x0000000606067812 */ /* 0x000fc800078ec0ff */
[----:B------:R-:W-:Y:S01]  /*2ff0*/  LOP3.LUT R201, R6, 0x1e0, R201, 0xf8, !PT ;  /* 0x000001e006c97812 */ /* 0x000fe200078ef8c9 */
[----:B------:R-:W-:-:S03]  /*3000*/  IMAD R219, R219, 0x4, R7 ;  /* 0x00000004dbdb7824 */ /* 0x000fc600078e0207 */
[----:B------:R-:W-:Y:S01]  /*3010*/  IADD3 R201, PT, PT, R201, UR22, RZ ;  /* 0x00000016c9c97c10 */ /* 0x000fe2000fffe0ff */
[--C-:B------:R-:W-:Y:S02]  /*3020*/  IMAD.IADD R166, R179, 0x1, R165.reuse ;  /* 0x00000001b3a67824 */ /* 0x100fe400078e02a5 */
[----:B------:R-:W-:Y:S02]  /*3030*/  VIADD R219, R219, 0xfffffffc ;  /* 0xfffffffcdbdb7836 */ /* 0x000fe40000000000 */
[----:B------:R-:W-:Y:S01]  /*3040*/  IMAD.IADD R165, R178, 0x1, R165 ;  /* 0x00000001b2a57824 */ /* 0x000fe200078e02a5 */
[----:B------:R-:W-:Y:S01]  /*3050*/  USHF.L.U32 UR8, UR8, 0x6, URZ ;  /* 0x0000000608087899 */ /* 0x000fe200080006ff */
[----:B--2---:R-:W-:Y:S02]  /*3060*/  IADD3 R232, P1, P0, R210, R8, R232 ;  /* 0x00000008d2e87210 */ /* 0x004fe4000783e0e8 */
[----:B------:R-:W-:-:S04]  /*3070*/  SHF.R.S32.HI R210, RZ, 0x1f, R210 ;  /* 0x0000001fffd27819 */ /* 0x000fc800000114d2 */
[----:B------:R-:W-:Y:S02]  /*3080*/  IADD3.X R210, PT, PT, R210, R9, RZ, P1, P0 ;  /* 0x00000009d2d27210 */ /* 0x000fe40000fe04ff */
[----:B------:R-:W-:Y:S01]  /*3090*/  ISETP.LE.AND P0, PT, R226, UR9, PT ;  /* 0x00000009e2007c0c */ /* 0x000fe2000bf03270 */
[----:B------:R-:W-:Y:S01]  /*30a0*/  IMAD.WIDE.U32 R232, R232, -0x2daee0ad, RZ ;  /* 0xd2511f53e8e87825 */ /* 0x000fe200078e00ff */
[----:B----4-:R-:W-:Y:S02]  /*30b0*/  R2UR UR15, R5 ;  /* 0x00000000050f72ca */ /* 0x010fe400000e0000 */
[----:B------:R-:W-:-:S09]  /*30c0*/  R2UR UR16, R4 ;  /* 0x00000000041072ca */ /* 0x000fd200000e0000 */
[C---:B------:R-:W-:Y:S02]  /*30d0*/  @P0 VIADD R218, R201.reuse, 0x19 ;  /* 0x00000019c9da0836 */ /* 0x040fe40000000000 */
[C---:B------:R-:W-:Y:S02]  /*30e0*/  @P0 VIADD R217, R201.reuse, 0x18 ;  /* 0x00000018c9d90836 */ /* 0x040fe40000000000 */
[C---:B------:R-:W-:Y:S02]  /*30f0*/  @P0 VIADD R216, R201.reuse, 0x11 ;  /* 0x00000011c9d80836 */ /* 0x040fe40000000000 */
[C---:B------:R-:W-:Y:S02]  /*3100*/  @P0 VIADD R215, R201.reuse, 0x10 ;  /* 0x00000010c9d70836 */ /* 0x040fe40000000000 */
[C---:B------:R-:W-:Y:S02]  /*3110*/  @P0 VIADD R214, R201.reuse, 0x9 ;  /* 0x00000009c9d60836 */ /* 0x040fe40000000000 */
[----:B------:R-:W-:-:S02]  /*3120*/  @P0 VIADD R213, R201, 0x8 ;  /* 0x00000008c9d50836 */ /* 0x000fc40000000000 */
[----:B------:R-:W-:Y:S01]  /*3130*/  @P0 VIADD R212, R201, 0x1 ;  /* 0x00000001c9d40836 */ /* 0x000fe20000000000 */
[----:B------:R-:W-:Y:S02]  /*3140*/  UIADD3 UR14, UPT, UPT, UR16, -0x61c88647, URZ ;  /* 0x9e3779b9100e7890 */ /* 0x000fe4000fffe0ff */
[----:B------:R-:W-:Y:S02]  /*3150*/  UIADD3 UR13, UPT, UPT, UR15, -0x4498517b, URZ ;  /* 0xbb67ae850f0d7890 */ /* 0x000fe4000fffe0ff */
[----:B------:R-:W-:Y:S02]  /*3160*/  UIADD3 UR11, UPT, UPT, UR16, 0x3c6ef372, URZ ;  /* 0x3c6ef372100b7890 */ /* 0x000fe4000fffe0ff */
[----:B------:R-:W-:Y:S02]  /*3170*/  UIADD3 UR10, UPT, UPT, UR15, 0x76cf5d0a, URZ ;  /* 0x76cf5d0a0f0a7890 */ /* 0x000fe4000fffe0ff */
[----:B------:R-:W-:Y:S02]  /*3180*/  UIADD3 UR9, UPT, UPT, UR16, -0x255992d5, URZ ;  /* 0xdaa66d2b10097890 */ /* 0x000fe4000fffe0ff */
[----:B------:R-:W-:-:S02]  /*3190*/  UIADD3 UR30, UPT, UPT, UR15, 0x32370b8f, URZ ;  /* 0x32370b8f0f1e7890 */ /* 0x000fc4000fffe0ff */
[----:B------:R-:W-:Y:S02]  /*31a0*/  UIADD3 UR29, UPT, UPT, UR16, 0x78dde6e4, URZ ;  /* 0x78dde6e4101d7890 */ /* 0x000fe4000fffe0ff */
[----:B------:R-:W-:Y:S02]  /*31b0*/  UIADD3 UR28, UPT, UPT, UR15, -0x126145ec, URZ ;  /* 0xed9eba140f1c7890 */ /* 0x000fe4000fffe0ff */
[----:B------:R-:W-:Y:S02]  /*31c0*/  UIADD3 UR27, UPT, UPT, UR16, 0x1715609d, URZ ;  /* 0x1715609d101b7890 */ /* 0x000fe4000fffe0ff */
[----:B------:R-:W-:Y:S02]  /*31d0*/  UIADD3 UR23, UPT, UPT, UR15, -0x56f99767, URZ ;  /* 0xa90668990f177890 */ /* 0x000fe4000fffe0ff */
[----:B------:R-:W-:Y:S02]  /*31e0*/  UIADD3 UR22, UPT, UPT, UR16, -0x4ab325aa, URZ ;  /* 0xb54cda5610167890 */ /* 0x000fe4000fffe0ff */
[----:B-1----:R-:W-:-:S12]  /*31f0*/  UIADD3 UR17, UPT, UPT, UR15, 0x646e171e, URZ ;  /* 0x646e171e0f117890 */ /* 0x002fd8000fffe0ff */
.L_x_944:
[----:B------:R-:W0:Y:S01]  /*3200*/  LDGDEPBAR ;  /* 0x00000000000079af */ /* 0x000e220000000000 */
[--C-:B------:R-:W-:Y:S01]  /*3210*/  IMAD.IADD R112, R175, 0x1, R166.reuse ;  /* 0x00000001af707824 */ /* 0x100fe200078e02a6 */
[-C--:B------:R-:W-:Y:S01]  /*3220*/  @P0 ISETP.GE.AND P2, PT, R201, R226.reuse, PT ;  /* 0x000000e2c900020c */ /* 0x080fe20003f46270 */
[----:B------:R-:W-:Y:S01]  /*3230*/  IMAD.IADD R180, R173, 0x1, R166 ;  /* 0x00000001adb47824 */ /* 0x000fe200078e02a6 */
[-C--:B------:R-:W-:Y:S01]  /*3240*/  @P0 ISETP.GE.AND P3, PT, R212, R226.reuse, PT ;  /* 0x000000e2d400020c */ /* 0x080fe20003f66270 */
[----:B------:R-:W-:Y:S01]  /*3250*/  IMAD.MOV.U32 R205, RZ, RZ, R203 ;  /* 0x000000ffffcd7224 */ /* 0x000fe200078e00cb */
[----:B------:R-:W-:Y:S01]  /*3260*/  @P0 ISETP.GE.AND P4, PT, R214, R226, PT ;  /* 0x000000e2d600020c */ /* 0x000fe20003f86270 */
        /* <DEDUP_REMOVED lines=17> */
[----:B------:R-:W3:Y:S01]  /*3380*/  LDSM.16.M88.4 R128, [R180+0x1000] ;  /* 0x00100000b480783b */ /* 0x000ee20000000200 */
[C---:B------:R-:W-:Y:S08]  /*3390*/  HMMA.16816.F32 R24, R28.reuse, R100, RZ ;  /* 0x000000641c18723c */ /* 0x040ff000000018ff */
[-C--:B------:R-:W-:Y:S08]  /*33a0*/  HMMA.16816.F32 R28, R28, R102.reuse, RZ ;  /* 0x000000661c1c723c */ /* 0x080ff000000018ff */
[----:B------:R-:W-:Y:S01]  /*33b0*/  HMMA.16816.F32 R32, R32, R102, RZ ;  /* 0x000000662020723c */ /* 0x000fe200000018ff */
[----:B------:R-:W3:Y:S07]  /*33c0*/  LDSM.16.M88.4 R100, [R172+-0x3800] ;  /* 0xffc80000ac64783b */ /* 0x000eee0000000200 */
[-C--:B----4-:R-:W-:Y:S08]  /*33d0*/  HMMA.16816.F32 R4, R104, R108.reuse, R4 ;  /* 0x0000006c6804723c */ /* 0x090ff00000001804 */
[C---:B-1----:R-:W-:Y:S08]  /*33e0*/  HMMA.16816.F32 R8, R112.reuse, R108, R8 ;  /* 0x0000006c7008723c */ /* 0x042ff00000001808 */
[-C--:B------:R-:W-:Y:S08]  /*33f0*/  HMMA.16816.F32 R12, R112, R110.reuse, R12 ;  /* 0x0000006e700c723c */ /* 0x080ff0000000180c */
[C---:B------:R-:W-:Y:S01]  /*3400*/  HMMA.16816.F32 R16, R104.reuse, R110, R16 ;  /* 0x0000006e6810723c */ /* 0x040fe20000001810 */
[----:B------:R-:W-:Y:S07]  /*3410*/  LDSM.16.M88.4 R108, [R171+-0x4000] ;  /* 0xffc00000ab6c783b */ /* 0x000fee0000000200 */
[-C--:B--2---:R-:W-:Y:S08]  /*3420*/  HMMA.16816.F32 R20, R104, R116.reuse, R20 ;  /* 0x000000746814723c */ /* 0x084ff00000001814 */
[C---:B------:R-:W-:Y:S04]  /*3430*/  HMMA.16816.F32 R24, R112.reuse, R116, R24 ;  /* 0x000000747018723c */ /* 0x040fe80000001818 */
[----:B------:R-:W-:Y:S04]  /*3440*/  VIADD R116, R219, 0x2 ;  /* 0x00000002db747836 */ /* 0x000fe80000000000 */
[-C--:B------:R-:W-:Y:S03]  /*3450*/  HMMA.16816.F32 R28, R112, R118.reuse, R28 ;  /* 0x00000076701c723c */ /* 0x080fe6000000181c */
[----:B------:R-:W-:Y:S02]  /*3460*/  IMAD.IADD R112, R175, 0x1, R180 ;  /* 0x00000001af707824 */ /* 0x000fe400078e02b4 */
[----:B------:R-:W-:Y:S03]  /*3470*/  IMAD.WIDE.U32 R116, R116, -0x326172a9, RZ ;  /* 0xcd9e8d5774747825 */ /* 0x000fe600078e00ff */
[----:B------:R-:W-:Y:S01]  /*3480*/  HMMA.16816.F32 R32, R104, R118, R32 ;  /* 0x000000766820723c */ /* 0x000fe20000001820 */
[----:B------:R-:W1:Y:S03]  /*3490*/  LDSM.16.M88.4 R104, [R112] ;  /* 0x000000007068783b */ /* 0x000e660000000200 */
[----:B------:R-:W-:Y:S04]  /*34a0*/  IMAD.WIDE.U32 R118, R219, -0x326172a9, RZ ;  /* 0xcd9e8d57db767825 */ /* 0x000fe800078e00ff */
[-C--:B------:R-:W-:Y:S01]  /*34b0*/  HMMA.16816.F32 R4, R120, R124.reuse, R4 ;  /* 0x0000007c7804723c */ /* 0x080fe20000001804 */
[----:B------:R-:W2:Y:S07]  /*34c0*/  LDSM.16.M88.4 R112, [R112+0x1000] ;  /* 0x001000007070783b */ /* 0x000eae0000000200 */
[C---:B---3--:R-:W-:Y:S04]  /*34d0*/  HMMA.16816.F32 R8, R128.reuse, R124, R8 ;  /* 0x0000007c8008723c */ /* 0x048fe80000001808 */
[----:B------:R-:W-:Y:S04]  /*34e0*/  LOP3.LUT R124, R210, UR16, R119, 0x96, !PT ;  /* 0x00000010d27c7c12 */ /* 0x000fe8000f8e9677 */
[-C--:B------:R-:W-:Y:S03]  /*34f0*/  HMMA.16816.F32 R12, R128, R126.reuse, R12 ;  /* 0x0000007e800c723c */ /* 0x080fe6000000180c */
[----:B------:R-:W-:Y:S05]  /*3500*/  IMAD.WIDE.U32 R124, R124, -0x2daee0ad, RZ ;  /* 0xd2511f537c7c7825 */ /* 0x000fea00078e00ff */
[C---:B------:R-:W-:Y:S04]  /*3510*/  HMMA.16816.F32 R16, R120.reuse, R126, R16 ;  /* 0x0000007e7810723c */ /* 0x040fe80000001810 */
[C---:B------:R-:W-:Y:S04]  /*3520*/  LEA R126, P1, R186.reuse, R204, 0x2 ;  /* 0x000000ccba7e7211 */ /* 0x040fe800078210ff */
[----:B------:R-:W-:Y:S01]  /*3530*/  LEA.HI.X R127, R186, R205, RZ, 0x2, P1 ;  /* 0x000000cdba7f7211 */ /* 0x000fe200008f14ff */
[-C--:B------:R-:W-:Y:S03]  /*3540*/  HMMA.16816.F32 R20, R120, R100.reuse, R20 ;  /* 0x000000647814723c */ /* 0x080fe60000001814 */
[----:B-----5:R-:W-:Y:S05]  /*3550*/  FSETP.NEU.FTZ.AND P1, PT, R223, -INF , PT ;  /* 0xff800000df00780b */ /* 0x020fea0003f3d000 */
[C---:B------:R-:W-:Y:S01]  /*3560*/  HMMA.16816.F32 R24, R128.reuse, R100, R24 ;  /* 0x000000648018723c */ /* 0x040fe20000001818 */
[----:B------:R-:W-:Y:S03]  /*3570*/  IMAD.U32 R101, RZ, RZ, UR19 ;  /* 0x00000013ff657e24 */ /* 0x000fe6000f8e00ff */
[----:B------:R-:W-:Y:S01]  /*3580*/  LOP3.LUT R100, R210, UR16, R117, 0x96, !PT ;  /* 0x00000010d2647c12 */ /* 0x000fe2000f8e9675 */
[----:B------:R-:W-:Y:S01]  /*3590*/  IMAD R119, R101, 0x4, R211 ;  /* 0x0000000465777824 */ /* 0x000fe200078e02d3 */
[----:B------:R-:W-:Y:S02]  /*35a0*/  LOP3.LUT R117, R232, UR13, R125, 0x96, !PT ;  /* 0x0000000de8757c12 */ /* 0x000fe4000f8e967d */
[-C--:B------:R-:W-:Y:S03]  /*35b0*/  HMMA.16816.F32 R28, R128, R102.reuse, R28 ;  /* 0x00000066801c723c */ /* 0x080fe6000000181c */
[----:B------:R-:W-:Y:S01]  /*35c0*/  LOP3.LUT R119, R119, UR15, R233, 0x96, !PT ;  /* 0x0000000f77777c12 */ /* 0x000fe2000f8e96e9 */
[----:B------:R-:W-:Y:S04]  /*35d0*/  IMAD.WIDE.U32 R100, R100, -0x2daee0ad, RZ ;  /* 0xd2511f5364647825 */ /* 0x000fe800078e00ff */
[----:B------:R-:W-:Y:S04]  /*35e0*/  HMMA.16816.F32 R32, R120, R102, R32 ;  /* 0x000000667820723c */ /* 0x000fe80000001820 */
[----:B------:R-:W-:Y:S01]  /*35f0*/  LOP3.LUT R101, R232, UR13, R101, 0x96, !PT ;  /* 0x0000000de8657c12 */ /* 0x000fe2000f8e9665 */
[----:B------:R-:W-:Y:S02]  /*3600*/  IMAD.WIDE.U32 R130, R119, -0x326172a9, RZ ;  /* 0xcd9e8d5777827825 */ /* 0x000fe400078e00ff */
[----:B------:R-:W3:Y:S01]  /*3610*/  LDG.E R119, desc[UR20][R126.64] ;  /* 0x000000147e777981 */ /* 0x000ee2000c1e1900 */
[-C--:B-1----:R-:W-:Y:S05]  /*3620*/  HMMA.16816.F32 R4, R104, R108.reuse, R4 ;  /* 0x0000006c6804723c */ /* 0x082fea0000001804 */
[----:B------:R-:W-:Y:S01]  /*3630*/  LOP3.LUT R116, R116, UR14, R131, 0x96, !PT ;  /* 0x0000000e74747c12 */ /* 0x000fe2000f8e9683 */
[----:B------:R-:W-:Y:S02]  /*3640*/  IMAD.WIDE.U32 R128, R117, -0x326172a9, RZ ;  /* 0xcd9e8d5775807825 */ /* 0x000fe400078e00ff */
[----:B------:R-:W5:Y:S01]  /*3650*/  LDG.E R117, desc[UR20][R126.64+0x80] ;  /* 0x000080147e757981 */ /* 0x000f62000c1e1900 */
[C---:B--2---:R-:W-:Y:S04]  /*3660*/  HMMA.16816.F32 R8, R112.reuse, R108, R8 ;  /* 0x0000006c7008723c */ /* 0x044fe80000001808 */
[----:B------:R-:W-:Y:S01]  /*3670*/  LOP3.LUT R120, R130, UR11, R129, 0x96, !PT ;  /* 0x0000000b82787c12 */ /* 0x000fe2000f8e9681 */
[----:B------:R-:W-:Y:S02]  /*3680*/  IMAD.WIDE.U32 R240, R116, -0x2daee0ad, RZ ;  /* 0xd2511f5374f07825 */ /* 0x000fe400078e00ff */
[----:B------:R-:W5:Y:S01]  /*3690*/  LDG.E R116, desc[UR20][R126.64+0xa0] ;  /* 0x0000a0147e747981 */ /* 0x000f62000c1e1900 */
[-C--:B------:R-:W-:Y:S03]  /*36a0*/  HMMA.16816.F32 R12, R112, R110.reuse, R12 ;  /* 0x0000006e700c723c */ /* 0x080fe6000000180c */
[----:B------:R-:W-:Y:S01]  /*36b0*/  LOP3.LUT R125, R100, UR10, R241, 0x96, !PT ;  /* 0x0000000a647d7c12 */ /* 0x000fe2000f8e96f1 */
[----:B------:R-:W-:Y:S01]  /*36c0*/  FMUL.FTZ R100, R223, 1.4426950216293334961 ;  /* 0x3fb8aa3bdf647820 */ /* 0x000fe20000410000 */
[----:B------:R-:W-:Y:S01]  /*36d0*/  @P0 FSEL R4, R4, -INF , !P2 ;  /* 0xff80000004040808 */ /* 0x000fe20005000000 */
[----:B------:R-:W-:Y:S01]  /*36e0*/  IMAD.WIDE.U32 R102, R101, -0x326172a9, RZ ;  /* 0xcd9e8d5765667825 */ /* 0x000fe200078e00ff */
[----:B------:R-:W-:Y:S01]  /*36f0*/  LOP3.LUT R101, R118, UR14, R131, 0x96, !PT ;  /* 0x0000000e76657c12 */ /* 0x000fe2000f8e9683 */
[C---:B------:R-:W-:Y:S01]  /*3700*/  HMMA.16816.F32 R16, R104.reuse, R110, R16 ;  /* 0x0000006e6810723c */ /* 0x040fe20000001810 */
[----:B------:R1:W2:Y:S03]  /*3710*/  LDG.E R118, desc[UR20][R126.64+0x20] ;  /* 0x000020147e767981 */ /* 0x0002a6000c1e1900 */
[----:B------:R-:W-:Y:S01]  /*3720*/  FSEL R100, R100, RZ, P1 ;  /* 0x000000ff64647208 */ /* 0x000fe20000800000 */
[----:B------:R-:W-:Y:S01]  /*3730*/  IMAD.WIDE.U32 R242, R101, -0x2daee0ad, RZ ;  /* 0xd2511f5365f27825 */ /* 0x000fe200078e00ff */
[----:B------:R-:W-:Y:S02]  /*3740*/  LOP3.LUT R122, R130, UR11, R103, 0x96, !PT ;  /* 0x0000000b827a7c12 */ /* 0x000fe4000f8e9667 */
[----:B------:R-:W-:Y:S01]  /*3750*/  FSETP.NEU.FTZ.AND P1, PT, R222, -INF , PT ;  /* 0xff800000de00780b */ /* 0x000fe20003f3d000 */
[--C-:B------:R-:W-:Y:S01]  /*3760*/  FFMA.FTZ R4, R4, UR7, -R100.reuse ;  /* 0x0000000704047c23 */ /* 0x100fe20008010864 */
[----:B------:R-:W-:Y:S01]  /*3770*/  LOP3.LUT R124, R124, UR10, R243, 0x96, !PT ;  /* 0x0000000a7c7c7c12 */ /* 0x000fe2000f8e96f3 */
[----:B------:R-:W-:Y:S01]  /*3780*/  IMAD.WIDE.U32 R122, R122, -0x2daee0ad, RZ ;  /* 0xd2511f537a7a7825 */ /* 0x000fe200078e00ff */
[----:B------:R-:W-:Y:S01]  /*3790*/  @P0 FSEL R8, R8, -INF , !P2 ;  /* 0xff80000008080808 */ /* 0x000fe20005000000 */
[----:B------:R4:W4:Y:S01]  /*37a0*/  MUFU.EX2 R108, R4 ;  /* 0x00000004006c7308 */ /* 0x0009220000000800 */
[----:B------:R-:W-:Y:S01]  /*37b0*/  @P0 FSEL R6, R6, -INF , !P2 ;  /* 0xff80000006060808 */ /* 0x000fe20005000000 */
[----:B------:R-:W-:Y:S01]  /*37c0*/  IMAD.WIDE.U32 R130, R124, -0x326172a9, RZ ;  /* 0xcd9e8d577c827825 */ /* 0x000fe200078e00ff */
[----:B------:R-:W-:Y:S02]  /*37d0*/  LOP3.LUT R240, R240, UR30, R123, 0x96, !PT ;  /* 0x0000001ef0f07c12 */ /* 0x000fe4000f8e967b */
[----:B------:R-:W-:Y:S01]  /*37e0*/  @P0 FSEL R7, R7, -INF , !P3 ;  /* 0xff80000007070808 */ /* 0x000fe20005800000 */
[----:B------:R-:W-:Y:S01]  /*37f0*/  IMAD.WIDE.U32 R124, R125, -0x326172a9, RZ ;  /* 0xcd9e8d577d7c7825 */ /* 0x000fe200078e00ff */
[----:B------:R-:W-:Y:S02]  /*3800*/  LOP3.LUT R101, R128, UR9, R131, 0x96, !PT ;  /* 0x0000000980657c12 */ /* 0x000fe4000f8e9683 */
[----:B------:R-:W-:Y:S01]  /*3810*/  @P0 FSEL R5, R5, -INF , !P3 ;  /* 0xff80000005050808 */ /* 0x000fe20005800000 */
[----:B------:R-:W-:Y:S01]  /*3820*/  IMAD.WIDE.U32 R240, R240, -0x326172a9, RZ ;  /* 0xcd9e8d57f0f07825 */ /* 0x000fe200078e00ff */
[----:B------:R-:W-:Y:S02]  /*3830*/  LOP3.LUT R102, R102, UR9, R125, 0x96, !PT ;  /* 0x0000000966667c12 */ /* 0x000fe4000f8e967d */
[----:B------:R-:W-:Y:S01]  /*3840*/  @P0 FSEL R10, R10, -INF , !P2 ;  /* 0xff8000000a0a0808 */ /* 0x000fe20005000000 */
[----:B-1----:R-:W-:Y:S01]  /*3850*/  IMAD.WIDE.U32 R126, R101, -0x2daee0ad, RZ ;  /* 0xd2511f53657e7825 */ /* 0x002fe200078e00ff */
[----:B------:R-:W-:Y:S02]  /*3860*/  LOP3.LUT R128, R124, UR29, R241, 0x96, !PT ;  /* 0x0000001d7c807c12 */ /* 0x000fe4000f8e96f1 */
[----:B------:R-:W-:Y:S01]  /*3870*/  @P0 FSEL R13, R13, -INF , !P4 ;  /* 0xff8000000d0d0808 */ /* 0x000fe20006000000 */
[----:B----4-:R-:W-:Y:S01]  /*3880*/  FMUL.FTZ R4, R222, 1.4426950216293334961 ;  /* 0x3fb8aa3bde047820 */ /* 0x010fe20000410000 */
[----:B------:R-:W-:Y:S01]  /*3890*/  @P0 FSEL R9, R9, -INF , !P3 ;  /* 0xff80000009090808 */ /* 0x000fe20005800000 */
[----:B------:R-:W-:Y:S01]  /*38a0*/  IMAD.WIDE.U32 R244, R102, -0x2daee0ad, RZ ;  /* 0xd2511f5366f47825 */ /* 0x000fe200078e00ff */
[----:B------:R-:W-:Y:S02]  /*38b0*/  @P0 FSEL R11, R11, -INF , !P3 ;  /* 0xff8000000b0b0808 */ /* 0x000fe40005800000 */
[----:B------:R-:W-:Y:S01]  /*38c0*/  FSEL R101, R4, RZ, P1 ;  /* 0x000000ff04657208 */ /* 0x000fe20000800000 */
[C---:B------:R-:W-:Y:S01]  /*38d0*/  FMUL.FTZ R102, R221.reuse, 1.4426950216293334961 ;  /* 0x3fb8aa3bdd667820 */ /* 0x040fe20000410000 */
[----:B------:R-:W-:Y:S01]  /*38e0*/  FSETP.NEU.FTZ.AND P1, PT, R221, -INF , PT ;  /* 0xff800000dd00780b */ /* 0x000fe20003f3d000 */
[----:B------:R-:W-:Y:S01]  /*38f0*/  FFMA.FTZ R5, R5, UR7, -R100 ;  /* 0x0000000705057c23 */ /* 0x000fe20008010864 */
[----:B------:R-:W-:Y:S01]  /*3900*/  LOP3.LUT R4, R122, UR28, R245, 0x96, !PT ;  /* 0x0000001c7a047c12 */ /* 0x000fe2000f8e96f5 */
[----:B------:R-:W-:Y:S01]  /*3910*/  FFMA.FTZ R6, R6, UR7, -R101 ;  /* 0x0000000706067c23 */ /* 0x000fe20008010865 */
[----:B------:R-:W-:Y:S01]  /*3920*/  FSEL R102, R102, RZ, P1 ;  /* 0x000000ff66667208 */ /* 0x000fe20000800000 */
[----:B------:R-:W-:Y:S01]  /*3930*/  IMAD.WIDE.U32 R120, R120, -0x2daee0ad, RZ ;  /* 0xd2511f5378787825 */ /* 0x000fe200078e00ff */
[----:B------:R-:W-:Y:S01]  /*3940*/  FSETP.NEU.FTZ.AND P1, PT, R220, -INF , PT ;  /* 0xff800000dc00780b */ /* 0x000fe20003f3d000 */
[----:B------:R1:W-:Y:S01]  /*3950*/  MUFU.EX2 R109, R5 ;  /* 0x00000005006d7308 */ /* 0x0003e20000000800 */
[----:B------:R-:W-:Y:S01]  /*3960*/  @P0 FSEL R15, R15, -INF , !P4 ;  /* 0xff8000000f0f0808 */ /* 0x000fe20006000000 */
[--C-:B------:R-:W-:Y:S01]  /*3970*/  FFMA.FTZ R8, R8, UR7, -R102.reuse ;  /* 0x0000000708087c23 */ /* 0x100fe20008010866 */
[----:B------:R-:W-:Y:S01]  /*3980*/  LOP3.LUT R242, R242, UR30, R121, 0x96, !PT ;  /* 0x0000001ef2f27c12 */ /* 0x000fe2000f8e9679 */
[----:B------:R-:W-:Y:S01]  /*3990*/  FFMA.FTZ R7, R7, UR7, -R101 ;  /* 0x0000000707077c23 */ /* 0x000fe20008010865 */
[----:B------:R-:W-:Y:S01]  /*39a0*/  LOP3.LUT R124, R120, UR28, R127, 0x96, !PT ;  /* 0x0000001c787c7c12 */ /* 0x000fe2000f8e967f */
[----:B------:R-:W-:Y:S01]  /*39b0*/  IMAD.WIDE.U32 R128, R128, -0x2daee0ad, RZ ;  /* 0xd2511f5380807825 */ /* 0x000fe200078e00ff */
[----:B------:R-:W-:Y:S03]  /*39c0*/  @P0 FSEL R17, R17, -INF , !P4 ;  /* 0xff80000011110808 */ /* 0x000fe60006000000 */
[----:B------:R4:W-:Y:S01]  /*39d0*/  MUFU.EX2 R122, R8 ;  /* 0x00000008007a7308 */ /* 0x0009e20000000800 */
[----:B------:R-:W-:Y:S01]  /*39e0*/  @P0 FSEL R19, R19, -INF , !P4 ;  /* 0xff80000013130808 */ /* 0x000fe20006000000 */
[----:B------:R-:W-:Y:S01]  /*39f0*/  IMAD.WIDE.U32 R242, R242, -0x326172a9, RZ ;  /* 0xcd9e8d57f2f27825 */ /* 0x000fe200078e00ff */
[----:B------:R-:W-:Y:S03]  /*3a00*/  LOP3.LUT R244, R244, UR23, R129, 0x96, !PT ;  /* 0x00000017f4f47c12 */ /* 0x000fe6000f8e9681 */
[--C-:B------:R-:W-:Y:S01]  /*3a10*/  FFMA.FTZ R110, R13, UR7, -R102.reuse ;  /* 0x000000070d6e7c23 */ /* 0x100fe20008010866 */
[----:B------:R-:W-:Y:S01]  /*3a20*/  IMAD.WIDE.U32 R124, R124, -0x326172a9, RZ ;  /* 0xcd9e8d577c7c7825 */ /* 0x000fe200078e00ff */
[----:B------:R-:W-:Y:S02]  /*3a30*/  LOP3.LUT R130, R130, UR29, R243, 0x96, !PT ;  /* 0x0000001d82827c12 */ /* 0x000fe4000f8e96f3 */
[----:B------:R4:W4:Y:S01]  /*3a40*/  MUFU.EX2 R120, R6 ;  /* 0x0000000600787308 */ /* 0x0009220000000800 */
[----:B------:R-:W-:Y:S01]  /*3a50*/  FFMA.FTZ R9, R9, UR7, -R102 ;  /* 0x0000000709097c23 */ /* 0x000fe20008010866 */
[----:B-1----:R-:W-:Y:S01]  /*3a60*/  IMAD.WIDE.U32 R4, R4, -0x326172a9, RZ ;  /* 0xcd9e8d5704047825 */ /* 0x002fe200078e00ff */
[----:B------:R-:W-:Y:S03]  /*3a70*/  LOP3.LUT R242, R242, UR27, R125, 0x96, !PT ;  /* 0x0000001bf2f27c12 */ /* 0x000fe6000f8e967d */
[----:B------:R-:W-:Y:S01]  /*3a80*/  FFMA.FTZ R17, R17, UR7, -R100 ;  /* 0x0000000711117c23 */ /* 0x000fe20008010864 */
[----:B------:R-:W-:Y:S01]  /*3a90*/  IMAD.WIDE.U32 R130, R130, -0x2daee0ad, RZ ;  /* 0xd2511f5382827825 */ /* 0x000fe200078e00ff */
[----:B------:R-:W-:Y:S02]  /*3aa0*/  LOP3.LUT R240, R240, UR27, R5, 0x96, !PT ;  /* 0x0000001bf0f07c12 */ /* 0x000fe4000f8e9605 */
[----:B------:R1:W1:Y:S01]  /*3ab0*/  MUFU.EX2 R121, R7 ;  /* 0x0000000700797308 */ /* 0x0002620000000800 */
[----:B----4-:R-:W-:Y:S01]  /*3ac0*/  FMUL.FTZ R8, R220, 1.4426950216293334961 ;  /* 0x3fb8aa3bdc087820 */ /* 0x010fe20000410000 */
[----:B------:R-:W-:Y:S04]  /*3ad0*/  IMAD.WIDE.U32 R244, R244, -0x326172a9, RZ ;  /* 0xcd9e8d57f4f47825 */ /* 0x000fe800078e00ff */
[----:B------:R-:W-:Y:S01]  /*3ae0*/  FFMA.FTZ R19, R19, UR7, -R101 ;  /* 0x0000000713137c23 */ /* 0x000fe20008010865 */
[----:B------:R-:W-:Y:S01]  /*3af0*/  FSEL R8, R8, RZ, P1 ;  /* 0x000000ff08087208 */ /* 0x000fe20000800000 */
[----:B------:R-:W-:Y:S01]  /*3b00*/  IMAD.WIDE.U32 R240, R240, -0x2daee0ad, RZ ;  /* 0xd2511f53f0f07825 */ /* 0x000fe200078e00ff */
[----:B------:R-:W-:Y:S01]  /*3b10*/  LOP3.LUT R129, R4, UR22, R245, 0x96, !PT ;  /* 0x0000001604817c12 */ /* 0x000fe2000f8e96f5 */
[----:B------:R-:W-:Y:S01]  /*3b20*/  MUFU.EX2 R123, R9 ;  /* 0x00000009007b7308 */ /* 0x000fe20000000800 */
[----:B------:R-:W-:Y:S01]  /*3b30*/  LOP3.LUT R6, R126, UR23, R131, 0x96, !PT ;  /* 0x000000177e067c12 */ /* 0x000fe2000f8e9683 */
[--C-:B------:R-:W-:Y:S01]  /*3b40*/  FFMA.FTZ R10, R10, UR7, -R8.reuse ;  /* 0x000000070a0a7c23 */ /* 0x100fe20008010808 */
[-C--:B------:R-:W-:Y:S01]  /*3b50*/  @P0 ISETP.GE.AND P1, PT, R213, R226.reuse, PT ;  /* 0x000000e2d500020c */ /* 0x080fe20003f26270 */
[--C-:B------:R-:W-:Y:S01]  /*3b60*/  FFMA.FTZ R15, R15, UR7, -R8.reuse ;  /* 0x000000070f0f7c23 */ /* 0x100fe20008010808 */
[--C-:B------:R-:W-:Y:S01]  /*3b70*/  FFMA.FTZ R11, R11, UR7, -R8.reuse ;  /* 0x000000070b0b7c23 */ /* 0x100fe20008010808 */
[----:B------:R-:W-:Y:S01]  /*3b80*/  PRMT R238, R244, 0x7770, RZ ;  /* 0x00007770f4ee7816 */ /* 0x000fe200000000ff */
[----:B------:R-:W-:Y:S01]  /*3b90*/  IMAD.WIDE.U32 R242, R242, -0x2daee0ad, RZ ;  /* 0xd2511f53f2f27825 */ /* 0x000fe200078e00ff */
[----:B------:R-:W-:Y:S02]  /*3ba0*/  @P0 FSEL R14, R14, -INF , !P1 ;  /* 0xff8000000e0e0808 */ /* 0x000fe40004800000 */
[----:B------:R-:W-:Y:S01]  /*3bb0*/  MUFU.EX2 R125, R11 ;  /* 0x0000000b007d7308 */ /* 0x000fe20000000800 */
[----:B------:R-:W-:Y:S01]  /*3bc0*/  @P0 FSEL R12, R12, -INF , !P1 ;  /* 0xff8000000c0c0808 */ /* 0x000fe20004800000 */
[----:B-1----:R-:W-:Y:S01]  /*3bd0*/  IMAD.WIDE.U32 R6, R6, -0x326172a9, RZ ;  /* 0xcd9e8d5706067825 */ /* 0x002fe200078e00ff */
[----:B------:R-:W-:Y:S03]  /*3be0*/  @P0 FSEL R16, R16, -INF , !P1 ;  /* 0xff80000010100808 */ /* 0x000fe60004800000 */
[----:B------:R-:W-:Y:S01]  /*3bf0*/  FFMA.FTZ R14, R14, UR7, -R8 ;  /* 0x000000070e0e7c23 */ /* 0x000fe20008010808 */
[----:B------:R-:W-:Y:S01]  /*3c00*/  @P0 FSEL R18, R18, -INF , !P1 ;  /* 0xff80000012120808 */ /* 0x000fe20004800000 */
[----:B------:R-:W-:Y:S01]  /*3c10*/  FFMA.FTZ R126, R12, UR7, -R102 ;  /* 0x000000070c7e7c23 */ /* 0x000fe20008010866 */
[----:B------:R-:W-:Y:S01]  /*3c20*/  LOP3.LUT R127, R124, UR22, R7, 0x96, !PT ;  /* 0x000000167c7f7c12 */ /* 0x000fe2000f8e9607 */
[----:B------:R-:W-:Y:S01]  /*3c30*/  MUFU.EX2 R110, R110 ;  /* 0x0000006e006e7308 */ /* 0x000fe20000000800 */
[----:B------:R-:W-:Y:S01]  /*3c40*/  PRMT R131, R6, 0x7770, RZ ;  /* 0x0000777006837816 */ /* 0x000fe200000000ff */
[----:B------:R-:W-:Y:S01]  /*3c50*/  FFMA.FTZ R16, R16, UR7, -R100 ;  /* 0x0000000710107c23 */ /* 0x000fe20008010864 */
[----:B------:R-:W-:Y:S01]  /*3c60*/  PRMT R180, R6, 0x7771, RZ ;  /* 0x0000777106b47816 */ /* 0x000fe200000000ff */
[----:B------:R-:W-:Y:S01]  /*3c70*/  FFMA.FTZ R18, R18, UR7, -R101 ;  /* 0x0000000712127c23 */ /* 0x000fe20008010865 */
[C---:B------:R-:W-:Y:S02]  /*3c80*/  PRMT R205, R6.reuse, 0x7772, RZ ;  /* 0x0000777206cd7816 */ /* 0x040fe400000000ff */
[----:B------:R-:W-:Y:S03]  /*3c90*/  PRMT R103, R6, 0x7773, RZ ;  /* 0x0000777306677816 */ /* 0x000fe600000000ff */
[----:B------:R1:W4:Y:S01]  /*3ca0*/  MUFU.EX2 R124, R10 ;  /* 0x0000000a007c7308 */ /* 0x0003220000000800 */
[----:B------:R-:W4:Y:S01]  /*3cb0*/  LDSM.16.M88.4 R4, [R171+-0x3800] ;  /* 0xffc80000ab04783b */ /* 0x000f220000000200 */
[C---:B------:R-:W-:Y:S02]  /*3cc0*/  PRMT R111, R127.reuse, 0x7632, R111 ;  /* 0x000076327f6f7816 */ /* 0x040fe4000000006f */
[----:B------:R-:W-:Y:S02]  /*3cd0*/  LOP3.LUT R13, R127, 0xff, RZ, 0xc0, !PT ;  /* 0x000000ff7f0d7812 */ /* 0x000fe400078ec0ff */
[C---:B------:R-:W-:Y:S02]  /*3ce0*/  PRMT R231, R244.reuse, 0x7771, RZ ;  /* 0x00007771f4e77816 */ /* 0x040fe400000000ff */
[----:B------:R-:W-:Y:S02]  /*3cf0*/  ISETP.LE.U32.AND P3, PT, R13, UR5, PT ;  /* 0x000000050d007c0c */ /* 0x000fe4000bf63070 */
[----:B------:R-:W4:Y:S01]  /*3d00*/  MUFU.EX2 R126, R126 ;  /* 0x0000007e007e7308 */ /* 0x000f220000000800 */
[----:B------:R-:W-:Y:S02]  /*3d10*/  SHF.R.U32.HI R13, RZ, 0x18, R127 ;  /* 0x00000018ff0d7819 */ /* 0x000fe4000001167f */
[----:B------:R-:W-:Y:S02]  /*3d20*/  LOP3.LUT R127, R127, 0xffff, RZ, 0xc0, !PT ;  /* 0x0000ffff7f7f7812 */ /* 0x000fe400078ec0ff */
[----:B------:R-:W-:Y:S02]  /*3d30*/  PRMT R12, R244, 0x7772, RZ ;  /* 0x00007772f40c7816 */ /* 0x000fe400000000ff */
[----:B------:R-:W-:Y:S02]  /*3d40*/  SHF.R.U32.HI R127, RZ, 0x8, R127 ;  /* 0x00000008ff7f7819 */ /* 0x000fe4000001167f */
[----:B-1----:R-:W-:Y:S02]  /*3d50*/  LOP3.LUT R10, R128, UR17, R241, 0x96, !PT ;  /* 0x00000011800a7c12 */ /* 0x002fe4000f8e96f1 */
[----:B------:R-:W-:Y:S01]  /*3d60*/  LOP3.LUT R128, R111, 0xff, RZ, 0xc0, !PT ;  /* 0x000000ff6f807812 */ /* 0x000fe200078ec0ff */
[----:B------:R-:W-:Y:S01]  /*3d70*/  @!P3 FADD.FTZ R108, -R108, -RZ ;  /* 0x800000ff6c6cb221 */ /* 0x000fe20000010100 */
[----:B------:R1:W-:Y:S01]  /*3d80*/  MUFU.EX2 R111, R14 ;  /* 0x0000000e006f7308 */ /* 0x0003e20000000800 */
[----:B------:R-:W-:Y:S02]  /*3d90*/  PRMT R11, R244, 0x7773, RZ ;  /* 0x00007773f40b7816 */ /* 0x000fe400000000ff */
[----:B------:R-:W-:Y:S02]  /*3da0*/  ISETP.LE.U32.AND P6, PT, R128, UR5, PT ;  /* 0x0000000580007c0c */ /* 0x000fe4000bfc3070 */
[----:B------:R-:W-:Y:S02]  /*3db0*/  ISETP.LE.U32.AND P5, PT, R13, UR5, PT ;  /* 0x000000050d007c0c */ /* 0x000fe4000bfa3070 */
[----:B------:R-:W-:Y:S03]  /*3dc0*/  LOP3.LUT R9, R130, UR17, R243, 0x96, !PT ;  /* 0x0000001182097c12 */ /* 0x000fe6000f8e96f3 */
[----:B------:R-:W4:Y:S01]  /*3dd0*/  MUFU.EX2 R128, R16 ;  /* 0x0000001000807308 */ /* 0x000f220000000800 */
[----:B------:R-:W-:Y:S02]  /*3de0*/  PRMT R243, R242, 0x7773, RZ ;  /* 0x00007773f2f37816 */ /* 0x000fe400000000ff */
[----:B------:R-:W-:Y:S04]  /*3df0*/  LOP3.LUT R13, R129, 0xff, RZ, 0xc0, !PT ;  /* 0x000000ff810d7812 */ /* 0x000fe800078ec0ff */
[----:B------:R-:W-:Y:S01]  /*3e00*/  ISETP.LE.U32.AND P2, PT, R13, UR5, PT ;  /* 0x000000050d007c0c */ /* 0x000fe2000bf43070 */
[----:B------:R-:W-:Y:S01]  /*3e10*/  @!P6 FADD.FTZ R120, -R120, -RZ ;  /* 0x800000ff7878e221 */ /* 0x000fe20000010100 */
[----:B-1----:R-:W-:Y:S01]  /*3e20*/  LOP3.LUT R14, R127, 0xffff, RZ, 0xc0, !PT ;  /* 0x0000ffff7f0e7812 */ /* 0x002fe200078ec0ff */
[----:B------:R-:W-:Y:S01]  /*3e30*/  @!P5 FADD.FTZ R121, -R121, -RZ ;  /* 0x800000ff7979d221 */ /* 0x000fe20000010100 */
[-C--:B----4-:R-:W-:Y:S01]  /*3e40*/  HMMA.16816.F32 R20, R104, R4.reuse, R20 ;  /* 0x000000046814723c */ /* 0x090fe20000001814 */
[----:B------:R1:W4:Y:S02]  /*3e50*/  MUFU.EX2 R127, R15 ;  /* 0x0000000f007f7308 */ /* 0x0003240000000800 */
[----:B------:R-:W-:Y:S02]  /*3e60*/  ISETP.LE.U32.AND P1, PT, R14, UR5, PT ;  /* 0x000000050e007c0c */ /* 0x000fe4000bf23070 */
[----:B------:R-:W-:Y:S02]  /*3e70*/  PRMT R14, R129, 0x7632, R14 ;  /* 0x00007632810e7816 */ /* 0x000fe4000000000e */
[----:B------:R-:W-:Y:S01]  /*3e80*/  SHF.R.U32.HI R13, RZ, 0x18, R129 ;  /* 0x00000018ff0d7819 */ /* 0x000fe20000011681 */
[C---:B------:R-:W-:Y:S03]  /*3e90*/  HMMA.16816.F32 R24, R112.reuse, R4, R24 ;  /* 0x000000047018723c */ /* 0x040fe60000001818 */
[----:B------:R-:W-:Y:S01]  /*3ea0*/  MUFU.EX2 R130, R18 ;  /* 0x0000001200827308 */ /* 0x000fe20000000800 */
[----:B------:R-:W-:Y:S01]  /*3eb0*/  LOP3.LUT R14, R14, 0xff, RZ, 0xc0, !PT ;  /* 0x000000ff0e0e7812 */ /* 0x000fe200078ec0ff */
[----:B------:R-:W-:Y:S01]  /*3ec0*/  @!P2 FADD.FTZ R122, -R122, -RZ ;  /* 0x800000ff7a7aa221 */ /* 0x000fe20000010100 */
[-C--:B------:R-:W-:Y:S02]  /*3ed0*/  @P0 ISETP.GE.AND P6, PT, R215, R226.reuse, PT ;  /* 0x000000e2d700020c */ /* 0x080fe40003fc6270 */
[-C--:B------:R-:W-:Y:S03]  /*3ee0*/  HMMA.16816.F32 R28, R112, R6.reuse, R28 ;  /* 0x00000006701c723c */ /* 0x080fe6000000181c */
[----:B------:R-:W-:Y:S01]  /*3ef0*/  @!P1 FADD.FTZ R109, -R109, -RZ ;  /* 0x800000ff6d6d9221 */ /* 0x000fe20000010100 */
[----:B------:R-:W-:Y:S02]  /*3f00*/  ISETP.LE.U32.AND P1, PT, R14, UR5, PT ;  /* 0x000000050e007c0c */ /* 0x000fe4000bf23070 */
[----:B-1----:R-:W-:Y:S02]  /*3f10*/  LOP3.LUT R15, R129, 0xffff, RZ, 0xc0, !PT ;  /* 0x0000ffff810f7812 */ /* 0x002fe400078ec0ff */
[----:B------:R-:W-:Y:S01]  /*3f20*/  HMMA.16816.F32 R32, R104, R6, R32 ;  /* 0x000000066820723c */ /* 0x000fe20000001820 */
[----:B------:R1:W-:Y:S03]  /*3f30*/  MUFU.EX2 R129, R17 ;  /* 0x0000001100817308 */ /* 0x0003e60000000800 */
[----:B------:R-:W-:Y:S02]  /*3f40*/  SHF.R.U32.HI R15, RZ, 0x8, R15 ;  /* 0x00000008ff0f7819 */ /* 0x000fe4000001160f */
[----:B------:R-:W-:Y:S02]  /*3f50*/  @P0 FSEL R20, R20, -INF , !P6 ;  /* 0xff80000014140808 */ /* 0x000fe40007000000 */
[----:B------:R-:W-:Y:S01]  /*3f60*/  LOP3.LUT R15, R15, 0xffff, RZ, 0xc0, !PT ;  /* 0x0000ffff0f0f7812 */ /* 0x000fe200078ec0ff */
[----:B------:R-:W-:Y:S01]  /*3f70*/  @!P1 FADD.FTZ R124, -R124, -RZ ;  /* 0x800000ff7c7c9221 */ /* 0x000fe20000010100 */
[----:B------:R-:W-:Y:S01]  /*3f80*/  ISETP.LE.U32.AND P1, PT, R238, UR5, PT ;  /* 0x00000005ee007c0c */ /* 0x000fe2000bf23070 */
[----:B------:R-:W-:Y:S01]  /*3f90*/  FFMA.FTZ R20, R20, UR7, -R100 ;  /* 0x0000000714147c23 */ /* 0x000fe20008010864 */
[----:B------:R-:W-:Y:S02]  /*3fa0*/  ISETP.LE.U32.AND P3, PT, R15, UR5, PT ;  /* 0x000000050f007c0c */ /* 0x000fe4000bf63070 */
[----:B------:R-:W-:Y:S02]  /*3fb0*/  @P0 FSEL R22, R22, -INF , !P6 ;  /* 0xff80000016160808 */ /* 0x000fe40007000000 */
[----:B------:R-:W-:Y:S02]  /*3fc0*/  @P0 FSEL R24, R24, -INF , !P6 ;  /* 0xff80000018180808 */ /* 0x000fe40007000000 */
[----:B------:R-:W-:Y:S01]  /*3fd0*/  @P0 FSEL R26, R26, -INF , !P6 ;  /* 0xff8000001a1a0808 */ /* 0x000fe20007000000 */
[----:B------:R-:W-:Y:S01]  /*3fe0*/  FFMA.FTZ R22, R22, UR7, -R101 ;  /* 0x0000000716167c23 */ /* 0x000fe20008010865 */
[----:B------:R-:W-:Y:S01]  /*3ff0*/  ISETP.GT.U32.AND P6, PT, R231, UR5, PT ;  /* 0x00000005e7007c0c */ /* 0x000fe2000bfc4070 */
[----:B------:R-:W-:Y:S01]  /*4000*/  FFMA.FTZ R24, R24, UR7, -R102 ;  /* 0x0000000718187c23 */ /* 0x000fe20008010866 */
[----:B------:R-:W-:Y:S01]  /*4010*/  ISETP.LE.U32.AND P5, PT, R131, UR5, PT ;  /* 0x0000000583007c0c */ /* 0x000fe2000bfa3070 */
[----:B------:R-:W-:Y:S01]  /*4020*/  @!P1 FADD.FTZ R126, -R126, -RZ ;  /* 0x800000ff7e7e9221 */ /* 0x000fe20000010100 */
[----:B------:R-:W-:Y:S01]  /*4030*/  ISETP.GT.U32.AND P1, PT, R12, UR5, PT ;  /* 0x000000050c007c0c */ /* 0x000fe2000bf24070 */
[----:B------:R-:W-:Y:S01]  /*4040*/  @!P3 FADD.FTZ R123, -R123, -RZ ;  /* 0x800000ff7b7bb221 */ /* 0x000fe20000010100 */
[----:B------:R-:W-:Y:S01]  /*4050*/  @P0 ISETP.GE.AND P3, PT, R216, R226, PT ;  /* 0x000000e2d800020c */ /* 0x000fe20003f66270 */
[----:B------:R-:W4:Y:S01]  /*4060*/  MUFU.EX2 R239, R24 ;  /* 0x0000001800ef7308 */ /* 0x000f220000000800 */
[----:B------:R-:W-:Y:S01]  /*4070*/  LOP3.LUT R16, R9, 0xff, RZ, 0xc0, !PT ;  /* 0x000000ff09107812 */ /* 0x000fe200078ec0ff */
[----:B------:R-:W-:Y:S01]  /*4080*/  FFMA.FTZ R26, R26, UR7, -R8 ;  /* 0x000000071a1a7c23 */ /* 0x000fe20008010808 */
[----:B------:R-:W-:Y:S02]  /*4090*/  @P0 FSEL R23, R23, -INF , !P3 ;  /* 0xff80000017170808 */ /* 0x000fe40005800000 */
[----:B-1----:R-:W-:Y:S01]  /*40a0*/  SHF.R.U32.HI R17, RZ, 0x18, R9 ;  /* 0x00000018ff117819 */ /* 0x002fe20000011609 */
[----:B------:R-:W-:Y:S01]  /*40b0*/  @P6 FADD.FTZ R110, -R110, -RZ ;  /* 0x800000ff6e6e6221 */ /* 0x000fe20000010100 */
[----:B------:R-:W-:Y:S01]  /*40c0*/  ISETP.GT.U32.AND P6, PT, R11, UR5, PT ;  /* 0x000000050b007c0c */ /* 0x000fe2000bfc4070 */
[----:B------:R-:W-:Y:S01]  /*40d0*/  FFMA.FTZ R23, R23, UR7, -R101 ;  /* 0x0000000717177c23 */ /* 0x000fe20008010865 */
[----:B------:R-:W-:Y:S01]  /*40e0*/  @!P5 FADD.FTZ R128, -R128, -RZ ;  /* 0x800000ff8080d221 */ /* 0x000fe20000010100 */
[----:B------:R-:W-:Y:S01]  /*40f0*/  @P1 FADD.FTZ R111, -R111, -RZ ;  /* 0x800000ff6f6f1221 */ /* 0x000fe20000010100 */
[----:B------:R-:W-:Y:S01]  /*4100*/  ISETP.LE.U32.AND P1, PT, R16, UR5, PT ;  /* 0x0000000510007c0c */ /* 0x000fe2000bf23070 */
[----:B------:R-:W1:Y:S01]  /*4110*/  MUFU.EX2 R238, R23 ;  /* 0x0000001700ee7308 */ /* 0x000e620000000800 */
[----:B------:R-:W-:Y:S02]  /*4120*/  LOP3.LUT R16, R10, 0xff, RZ, 0xc0, !PT ;  /* 0x000000ff0a107812 */ /* 0x000fe400078ec0ff */
[----:B------:R-:W-:Y:S02]  /*4130*/  PRMT R5, R242, 0x7771, RZ ;  /* 0x00007771f2057816 */ /* 0x000fe400000000ff */
[----:B------:R-:W-:Y:S02]  /*4140*/  ISETP.LE.U32.AND P5, PT, R16, UR5, PT ;  /* 0x0000000510007c0c */ /* 0x000fe4000bfa3070 */
[----:B------:R-:W-:Y:S01]  /*4150*/  PRMT R4, R242, 0x7772, RZ ;  /* 0x00007772f2047816 */ /* 0x000fe200000000ff */
[----:B----4-:R-:W-:Y:S01]  /*4160*/  @P6 FADD.FTZ R127, -R127, -RZ ;  /* 0x800000ff7f7f6221 */ /* 0x010fe20000010100 */
[----:B------:R-:W-:Y:S01]  /*4170*/  ISETP.LE.U32.AND P6, PT, R17, UR5, PT ;  /* 0x0000000511007c0c */ /* 0x000fe2000bfc3070 */
[----:B------:R-:W4:Y:S01]  /*4180*/  MUFU.EX2 R131, R19 ;  /* 0x0000001300837308 */ /* 0x000f220000000800 */
[----:B------:R-:W-:Y:S02]  /*4190*/  ISETP.LE.U32.AND P4, PT, R13, UR5, PT ;  /* 0x000000050d007c0c */ /* 0x000fe4000bf83070 */
[----:B------:R-:W-:Y:S02]  /*41a0*/  @P0 FSEL R21, R21, -INF , !P3 ;  /* 0xff80000015150808 */ /* 0x000fe40005800000 */
[----:B------:R-:W-:Y:S02]  /*41b0*/  @P0 FSEL R25, R25, -INF , !P3 ;  /* 0xff80000019190808 */ /* 0x000fe40005800000 */
[----:B------:R-:W-:Y:S01]  /*41c0*/  @P0 FSEL R27, R27, -INF , !P3 ;  /* 0xff8000001b1b0808 */ /* 0x000fe20005800000 */
[----:B------:R-:W-:Y:S01]  /*41d0*/  @!P5 FADD.FTZ R239, -R239, -RZ ;  /* 0x800000ffefefd221 */ /* 0x000fe20000010100 */
[----:B------:R-:W-:Y:S01]  /*41e0*/  ISETP.GT.U32.AND P5, PT, R4, UR5, PT ;  /* 0x0000000504007c0c */ /* 0x000fe2000bfa4070 */
[----:B------:R-:W-:Y:S01]  /*41f0*/  MUFU.EX2 R231, R22 ;  /* 0x0000001600e77308 */ /* 0x000fe20000000800 */
[----:B------:R-:W-:Y:S01]  /*4200*/  F2FP.RELU.F16.F32.PACK_AB R4, R121, R120 ;  /* 0x000000787904723e */ /* 0x000fe200000008ff */
[----:B-1----:R-:W-:Y:S01]  /*4210*/  @!P6 FADD.FTZ R238, -R238, -RZ ;  /* 0x800000ffeeeee221 */ /* 0x002fe20000010100 */
[----:B------:R-:W-:Y:S01]  /*4220*/  ISETP.GT.U32.AND P6, PT, R5, UR5, PT ;  /* 0x0000000505007c0c */ /* 0x000fe2000bfc4070 */
[----:B------:R-:W-:Y:S01]  /*4230*/  @!P4 FADD.FTZ R125, -R125, -RZ ;  /* 0x800000ff7d7dc221 */ /* 0x000fe20000010100 */
[----:B------:R-:W-:Y:S01]  /*4240*/  F2FP.RELU.F16.F32.PACK_AB R5, R109, R108 ;  /* 0x0000006c6d05723e */ /* 0x000fe200000008ff */
[----:B------:R1:W-:Y:S01]  /*4250*/  STS [R195+0x400], R4 ;  /* 0x00040004c3007388 */ /* 0x0003e20000000800 */
[----:B------:R-:W-:Y:S01]  /*4260*/  ISETP.GT.U32.AND P3, PT, R103, UR5, PT ;  /* 0x0000000567007c0c */ /* 0x000fe2000bf64070 */
[----:B------:R-:W-:Y:S01]  /*4270*/  FFMA.FTZ R21, R21, UR7, -R100 ;  /* 0x0000000715157c23 */ /* 0x000fe20008010864 */
[----:B------:R-:W-:Y:S01]  /*4280*/  ISETP.GT.U32.AND P2, PT, R180, UR5, PT ;  /* 0x00000005b4007c0c */ /* 0x000fe2000bf44070 */
[----:B------:R3:W-:Y:S01]  /*4290*/  STS [R195], R5 ;  /* 0x00000005c3007388 */ /* 0x0007e20000000800 */
[----:B------:R-:W-:Y:S01]  /*42a0*/  ISETP.GT.U32.AND P4, PT, R205, UR5, PT ;  /* 0x00000005cd007c0c */ /* 0x000fe2000bf84070 */
[----:B------:R-:W1:Y:S01]  /*42b0*/  MUFU.EX2 R180, R20 ;  /* 0x0000001400b47308 */ /* 0x000e620000000800 */
[----:B------:R-:W-:Y:S01]  /*42c0*/  PRMT R6, R9, 0x7632, R6 ;  /* 0x0000763209067816 */ /* 0x000fe20000000006 */
[----:B------:R-:W-:Y:S01]  /*42d0*/  FFMA.FTZ R27, R27, UR7, -R8 ;  /* 0x000000071b1b7c23 */ /* 0x000fe20008010808 */
[----:B------:R-:W-:Y:S01]  /*42e0*/  PRMT R7, R10, 0x7632, R7 ;  /* 0x000076320a077816 */ /* 0x000fe20000000007 */
[----:B------:R-:W-:Y:S01]  /*42f0*/  FFMA.FTZ R25, R25, UR7, -R102 ;  /* 0x0000000719197c23 */ /* 0x000fe20008010866 */
[----:B------:R-:W-:Y:S02]  /*4300*/  LOP3.LUT R6, R6, 0xff, RZ, 0xc0, !PT ;  /* 0x000000ff06067812 */ /* 0x000fe400078ec0ff */
[----:B------:R-:W-:Y:S01]  /*4310*/  LOP3.LUT R7, R7, 0xff, RZ, 0xc0, !PT ;  /* 0x000000ff07077812 */ /* 0x000fe200078ec0ff */
[----:B----4-:R-:W-:Y:S01]  /*4320*/  @P3 FADD.FTZ R131, -R131, -RZ ;  /* 0x800000ff83833221 */ /* 0x010fe20000010100 */
[----:B------:R-:W-:Y:S01]  /*4330*/  ISETP.LE.U32.AND P3, PT, R6, UR5, PT ;  /* 0x0000000506007c0c */ /* 0x000fe2000bf63070 */
[----:B------:R-:W-:Y:S01]  /*4340*/  @P2 FADD.FTZ R129, -R129, -RZ ;  /* 0x800000ff81812221 */ /* 0x000fe20000010100 */
[----:B------:R-:W-:Y:S01]  /*4350*/  LOP3.LUT R6, R10, 0xffff, RZ, 0xc0, !PT ;  /* 0x0000ffff0a067812 */ /* 0x000fe200078ec0ff */
[----:B------:R-:W-:Y:S01]  /*4360*/  @P4 FADD.FTZ R130, -R130, -RZ ;  /* 0x800000ff82824221 */ /* 0x000fe20000010100 */
[----:B------:R-:W-:Y:S01]  /*4370*/  @P0 ISETP.GE.AND P4, PT, R218, R226, PT ;  /* 0x000000e2da00020c */ /* 0x000fe20003f86270 */
[----:B------:R-:W-:Y:S01]  /*4380*/  MUFU.EX2 R205, R21 ;  /* 0x0000001500cd7308 */ /* 0x000fe20000000800 */
[----:B------:R-:W-:Y:S01]  /*4390*/  SHF.R.U32.HI R6, RZ, 0x8, R6 ;  /* 0x00000008ff067819 */ /* 0x000fe20000011606 */
[----:B-1----:R-:W-:Y:S01]  /*43a0*/  @!P1 FADD.FTZ R180, -R180, -RZ ;  /* 0x800000ffb4b49221 */ /* 0x002fe20000010100 */
[----:B------:R-:W-:Y:S02]  /*43b0*/  ISETP.LE.U32.AND P1, PT, R7, UR5, PT ;  /* 0x0000000507007c0c */ /* 0x000fe4000bf23070 */
[----:B------:R-:W-:Y:S02]  /*43c0*/  F2FP.RELU.F16.F32.PACK_AB R4, R131, R130 ;  /* 0x000000828304723e */ /* 0x000fe400000008ff */
[----:B------:R-:W-:Y:S01]  /*43d0*/  LOP3.LUT R6, R6, 0xffff, RZ, 0xc0, !PT ;  /* 0x0000ffff06067812 */ /* 0x000fe200078ec0ff */
[----:B------:R-:W-:Y:S01]  /*43e0*/  @!P3 FADD.FTZ R231, -R231, -RZ ;  /* 0x800000ffe7e7b221 */ /* 0x000fe20000010100 */
[----:B---3--:R-:W-:Y:S01]  /*43f0*/  F2FP.RELU.F16.F32.PACK_AB R5, R129, R128 ;  /* 0x000000808105723e */ /* 0x008fe200000008ff */
[----:B------:R-:W-:Y:S01]  /*4400*/  STS [R230+0x400], R4 ;  /* 0x00040004e6007388 */ /* 0x000fe20000000800 */
[----:B------:R-:W-:Y:S01]  /*4410*/  @P0 ISETP.GE.AND P2, PT, R217, R226, PT ;  /* 0x000000e2d900020c */ /* 0x000fe20003f46270 */
[----:B------:R-:W1:Y:S01]  /*4420*/  MUFU.EX2 R112, R25 ;  /* 0x0000001900707308 */ /* 0x000e620000000800 */
[----:B------:R-:W-:Y:S01]  /*4430*/  F2FP.RELU.F16.F32.PACK_AB R7, R125, R124 ;  /* 0x0000007c7d07723e */ /* 0x000fe200000008ff */
[----:B------:R-:W-:Y:S01]  /*4440*/  STS [R230], R5 ;  /* 0x00000005e6007388 */ /* 0x000fe20000000800 */
[----:B------:R-:W-:Y:S02]  /*4450*/  @P0 FSEL R29, R29, -INF , !P4 ;  /* 0xff8000001d1d0808 */ /* 0x000fe40006000000 */
[----:B------:R-:W-:Y:S01]  /*4460*/  @P0 FSEL R31, R31, -INF , !P4 ;  /* 0xff8000001f1f0808 */ /* 0x000fe20006000000 */
[----:B------:R3:W-:Y:S01]  /*4470*/  STS [R195+0x1400], R7 ;  /* 0x00140007c3007388 */ /* 0x0007e20000000800 */
[----:B------:R-:W-:Y:S03]  /*4480*/  @P0 FSEL R33, R33, -INF , !P4 ;  /* 0xff80000021210808 */ /* 0x000fe60006000000 */
[----:B------:R-:W-:Y:S01]  /*4490*/  MUFU.EX2 R114, R26 ;  /* 0x0000001a00727308 */ /* 0x000fe20000000800 */
[----:B------:R-:W-:Y:S02]  /*44a0*/  @P0 FSEL R35, R35, -INF , !P4 ;  /* 0xff80000023230808 */ /* 0x000fe40006000000 */
[----:B------:R-:W-:Y:S02]  /*44b0*/  @P0 FSEL R30, R30, -INF , !P2 ;  /* 0xff8000001e1e0808 */ /* 0x000fe40005000000 */
[----:B------:R-:W-:Y:S02]  /*44c0*/  ISETP.LE.U32.AND P4, PT, R6, UR5, PT ;  /* 0x0000000506007c0c */ /* 0x000fe4000bf83070 */
[----:B------:R-:W-:Y:S01]  /*44d0*/  F2FP.RELU.F16.F32.PACK_AB R6, R123, R122 ;  /* 0x0000007a7b06723e */ /* 0x000fe200000008ff */
[--C-:B------:R-:W-:Y:S01]  /*44e0*/  FFMA.FTZ R30, R30, UR7, -R8.reuse ;  /* 0x000000071e1e7c23 */ /* 0x100fe20008010808 */
[----:B------:R-:W-:Y:S01]  /*44f0*/  LOP3.LUT R9, R9, 0xffff, RZ, 0xc0, !PT ;  /* 0x0000ffff09097812 */ /* 0x000fe200078ec0ff */
[----:B------:R-:W-:Y:S01]  /*4500*/  FFMA.FTZ R8, R31, UR7, -R8 ;  /* 0x000000071f087c23 */ /* 0x000fe20008010808 */
[----:B------:R-:W-:Y:S01]  /*4510*/  @P0 FSEL R32, R32, -INF , !P2 ;  /* 0xff80000020200808 */ /* 0x000fe20005000000 */
[----:B------:R4:W-:Y:S01]  /*4520*/  STS [R195+0x1000], R6 ;  /* 0x00100006c3007388 */ /* 0x0009e20000000800 */
[----:B------:R-:W-:Y:S01]  /*4530*/  SHF.R.U32.HI R9, RZ, 0x8, R9 ;  /* 0x00000008ff097819 */ /* 0x000fe20000011609 */
[----:B------:R2:W-:Y:S01]  /*4540*/  MUFU.EX2 R246, R8 ;  /* 0x0000000800f67308 */ /* 0x0005e20000000800 */
[----:B------:R-:W-:Y:S01]  /*4550*/  @P0 FSEL R28, R28, -INF , !P2 ;  /* 0xff8000001c1c0808 */ /* 0x000fe20005000000 */
[--C-:B------:R-:W-:Y:S01]  /*4560*/  FFMA.FTZ R32, R32, UR7, -R100.reuse ;  /* 0x0000000720207c23 */ /* 0x100fe20008010864 */
[----:B------:R-:W-:Y:S01]  /*4570*/  LOP3.LUT R9, R9, 0xffff, RZ, 0xc0, !PT ;  /* 0x0000ffff09097812 */ /* 0x000fe200078ec0ff */
[----:B------:R-:W-:Y:S01]  /*4580*/  FFMA.FTZ R100, R33, UR7, -R100 ;  /* 0x0000000721647c23 */ /* 0x000fe20008010864 */
[----:B------:R-:W-:Y:S01]  /*4590*/  @P0 FSEL R34, R34, -INF , !P2 ;  /* 0xff80000022220808 */ /* 0x000fe20005000000 */
[----:B------:R-:W-:Y:S01]  /*45a0*/  FFMA.FTZ R28, R28, UR7, -R102 ;  /* 0x000000071c1c7c23 */ /* 0x000fe20008010866 */
[----:B------:R-:W-:Y:S03]  /*45b0*/  ISETP.LE.U32.AND P2, PT, R9, UR5, PT ;  /* 0x0000000509007c0c */ /* 0x000fe6000bf43070 */
[----:B------:R-:W4:Y:S01]  /*45c0*/  MUFU.EX2 R241, R32 ;  /* 0x0000002000f17308 */ /* 0x000f220000000800 */
[----:B------:R-:W-:Y:S01]  /*45d0*/  PRMT R12, R242, 0x7770, RZ ;  /* 0x00007770f20c7816 */ /* 0x000fe200000000ff */
[--C-:B------:R-:W-:Y:S01]  /*45e0*/  FFMA.FTZ R34, R34, UR7, -R101.reuse ;  /* 0x0000000722227c23 */ /* 0x100fe20008010865 */
[----:B---3--:R-:W-:Y:S01]  /*45f0*/  F2FP.RELU.F16.F32.PACK_AB R7, R127, R111 ;  /* 0x0000006f7f07723e */ /* 0x008fe200000008ff */
[----:B------:R-:W-:Y:S01]  /*4600*/  FFMA.FTZ R101, R35, UR7, -R101 ;  /* 0x0000000723657c23 */ /* 0x000fe20008010865 */
[----:B------:R-:W-:Y:S01]  /*4610*/  ISETP.LE.U32.AND P3, PT, R12, UR5, PT ;  /* 0x000000050c007c0c */ /* 0x000fe2000bf63070 */
[----:B-1----:R-:W-:Y:S01]  /*4620*/  @!P4 FADD.FTZ R112, -R112, -RZ ;  /* 0x800000ff7070c221 */ /* 0x002fe20000010100 */
[----:B------:R-:W-:Y:S03]  /*4630*/  SHF.R.U32.HI R10, RZ, 0x18, R10 ;  /* 0x00000018ff0a7819 */ /* 0x000fe6000001160a */
[----:B------:R-:W1:Y:S01]  /*4640*/  MUFU.EX2 R242, R100 ;  /* 0x0000006400f27308 */ /* 0x000e620000000800 */
[----:B--2---:R-:W-:Y:S01]  /*4650*/  F2FP.RELU.F16.F32.PACK_AB R8, R110, R126 ;  /* 0x0000007e6e08723e */ /* 0x004fe200000008ff */
[----:B------:R-:W-:Y:S01]  /*4660*/  STS [R230+0x1400], R7 ;  /* 0x00140007e6007388 */ /* 0x000fe20000000800 */
[----:B------:R-:W-:Y:S01]  /*4670*/  F2FP.RELU.F16.F32.PACK_AB R5, R238, R231 ;  /* 0x000000e7ee05723e */ /* 0x000fe200000008ff */
[----:B------:R-:W-:Y:S01]  /*4680*/  @!P2 FADD.FTZ R205, -R205, -RZ ;  /* 0x800000ffcdcda221 */ /* 0x000fe20000010100 */
[----:B------:R-:W-:Y:S01]  /*4690*/  ISETP.LE.U32.AND P2, PT, R10, UR5, PT ;  /* 0x000000050a007c0c */ /* 0x000fe2000bf43070 */
[----:B------:R2:W-:Y:S01]  /*46a0*/  STS [R230+0x1000], R8 ;  /* 0x00100008e6007388 */ /* 0x0005e20000000800 */
[----:B------:R-:W-:Y:S03]  /*46b0*/  FFMA.FTZ R102, R29, UR7, -R102 ;  /* 0x000000071d667c23 */ /* 0x000fe60008010866 */
[----:B------:R-:W3:Y:S01]  /*46c0*/  MUFU.EX2 R113, R27 ;  /* 0x0000001b00717308 */ /* 0x000ee20000000800 */
[----:B----4-:R-:W-:Y:S01]  /*46d0*/  F2FP.RELU.F16.F32.PACK_AB R6, R205, R180 ;  /* 0x000000b4cd06723e */ /* 0x010fe200000008ff */
[----:B------:R-:W-:Y:S01]  /*46e0*/  @!P3 FADD.FTZ R241, -R241, -RZ ;  /* 0x800000fff1f1b221 */ /* 0x000fe20000010100 */
[----:B------:R-:W-:Y:S01]  /*46f0*/  STS [R229+0x400], R5 ;  /* 0x00040005e5007388 */ /* 0x000fe20000000800 */
[----:B------:R-:W-:Y:S01]  /*4700*/  ISETP.GT.U32.AND P4, PT, R243, UR5, PT ;  /* 0x00000005f3007c0c */ /* 0x000fe2000bf84070 */
[----:B------:R-:W-:Y:S01]  /*4710*/  @!P1 FADD.FTZ R114, -R114, -RZ ;  /* 0x800000ff72729221 */ /* 0x000fe20000010100 */
[----:B------:R-:W-:Y:S01]  /*4720*/  PRMT R14, R240, 0x7770, RZ ;  /* 0x00007770f00e7816 */ /* 0x000fe200000000ff */
[----:B------:R4:W-:Y:S03]  /*4730*/  STS [R229], R6 ;  /* 0x00000006e5007388 */ /* 0x0009e60000000800 */
[----:B------:R-:W2:Y:S01]  /*4740*/  MUFU.EX2 R244, R34 ;  /* 0x0000002200f47308 */ /* 0x000ea20000000800 */
[----:B-1----:R-:W-:Y:S01]  /*4750*/  @P6 FADD.FTZ R242, -R242, -RZ ;  /* 0x800000fff2f26221 */ /* 0x002fe20000010100 */
[C---:B------:R-:W-:Y:S02]  /*4760*/  PRMT R13, R240.reuse, 0x7771, RZ ;  /* 0x00007771f00d7816 */ /* 0x040fe400000000ff */
[----:B------:R-:W-:Y:S02]  /*4770*/  PRMT R11, R240, 0x7772, RZ ;  /* 0x00007772f00b7816 */ /* 0x000fe400000000ff */
[----:B------:R-:W-:Y:S04]  /*4780*/  F2FP.RELU.F16.F32.PACK_AB R4, R242, R241 ;  /* 0x000000f1f204723e */ /* 0x000fe800000008ff */
[----:B------:R-:W1:Y:S01]  /*4790*/  MUFU.EX2 R245, R101 ;  /* 0x0000006500f57308 */ /* 0x000e620000000800 */
[----:B------:R-:W-:Y:S01]  /*47a0*/  PRMT R15, R240, 0x7773, RZ ;  /* 0x00007773f00f7816 */ /* 0x000fe200000000ff */
[----:B---3--:R-:W-:Y:S01]  /*47b0*/  @!P2 FADD.FTZ R113, -R113, -RZ ;  /* 0x800000ff7171a221 */ /* 0x008fe20000010100 */
[----:B------:R3:W-:Y:S01]  /*47c0*/  STS [R202], R4 ;  /* 0x00000004ca007388 */ /* 0x0007e20000000800 */
[----:B------:R-:W-:Y:S02]  /*47d0*/  ISETP.LE.U32.AND P1, PT, R14, UR5, PT ;  /* 0x000000050e007c0c */ /* 0x000fe4000bf23070 */
[----:B------:R-:W-:Y:S04]  /*47e0*/  ISETP.GT.U32.AND P2, PT, R13, UR5, PT ;  /* 0x000000050d007c0c */ /* 0x000fe8000bf44070 */
[----:B------:R-:W3:Y:S01]  /*47f0*/  MUFU.EX2 R240, R28 ;  /* 0x0000001c00f07308 */ /* 0x000ee20000000800 */
[----:B------:R-:W-:Y:S01]  /*4800*/  ISETP.GT.U32.AND P3, PT, R11, UR5, PT ;  /* 0x000000050b007c0c */ /* 0x000fe2000bf64070 */
[----:B--2---:R-:W-:Y:S01]  /*4810*/  @P5 FADD.FTZ R244, -R244, -RZ ;  /* 0x800000fff4f45221 */ /* 0x004fe20000010100 */
[----:B------:R-:W-:Y:S02]  /*4820*/  ISETP.GT.U32.AND P6, PT, R15, UR5, PT ;  /* 0x000000050f007c0c */ /* 0x000fe4000bfc4070 */
[----:B------:R-:W-:Y:S02]  /*4830*/  F2FP.RELU.F16.F32.PACK_AB R8, R112, R239 ;  /* 0x000000ef7008723e */ /* 0x000fe400000008ff */
[----:B------:R-:W-:Y:S03]  /*4840*/  F2FP.RELU.F16.F32.PACK_AB R7, R113, R114 ;  /* 0x000000727107723e */ /* 0x000fe600000008ff */
[----:B------:R-:W2:Y:S01]  /*4850*/  MUFU.EX2 R115, R102 ;  /* 0x0000006600737308 */ /* 0x000ea20000000800 */
[----:B-1----:R-:W-:Y:S01]  /*4860*/  @P4 FADD.FTZ R245, -R245, -RZ ;  /* 0x800000fff5f54221 */ /* 0x002fe20000010100 */
[----:B------:R-:W-:Y:S02]  /*4870*/  FSETP.GE.FTZ.AND P5, PT, R128, RZ, PT ;  /* 0x000000ff8000720b */ /* 0x000fe40003fb6000 */
[----:B------:R-:W-:Y:S02]  /*4880*/  FSETP.GE.FTZ.AND P4, PT, R129, RZ, PT ;  /* 0x000000ff8100720b */ /* 0x000fe40003f96000 */
[----:B----4-:R-:W-:Y:S04]  /*4890*/  F2FP.RELU.F16.F32.PACK_AB R6, R245, R244 ;  /* 0x000000f4f506723e */ /* 0x010fe800000008ff */
[----:B------:R-:W1:Y:S01]  /*48a0*/  MUFU.EX2 R243, R30 ;  /* 0x0000001e00f37308 */ /* 0x000e620000000800 */
[----:B---3--:R-:W-:Y:S01]  /*48b0*/  @!P1 FADD.FTZ R240, -R240, -RZ ;  /* 0x800000fff0f09221 */ /* 0x008fe20000010100 */
[----:B------:R-:W-:Y:S01]  /*48c0*/  @P6 FADD.FTZ R246, -R246, -RZ ;  /* 0x800000fff6f66221 */ /* 0x000fe20000010100 */
[----:B------:R-:W-:Y:S01]  /*48d0*/  STS [R202+0x400], R6 ;  /* 0x00040006ca007388 */ /* 0x000fe20000000800 */
[----:B------:R-:W-:Y:S02]  /*48e0*/  FSETP.GE.FTZ.AND P1, PT, R108, RZ, PT ;  /* 0x000000ff6c00720b */ /* 0x000fe40003f36000 */
[----:B------:R-:W-:Y:S01]  /*48f0*/  FSETP.GE.FTZ.AND P6, PT, R109, RZ, PT ;  /* 0x000000ff6d00720b */ /* 0x000fe20003fd6000 */
[----:B------:R-:W-:Y:S01]  /*4900*/  STS [R229+0x1000], R8 ;  /* 0x00100008e5007388 */ /* 0x000fe20000000800 */
[----:B--2---:R-:W-:Y:S01]  /*4910*/  @P2 FADD.FTZ R115, -R115, -RZ ;  /* 0x800000ff73732221 */ /* 0x004fe20000010100 */
[----:B------:R-:W-:Y:S02]  /*4920*/  FSETP.GE.FTZ.AND P2, PT, R205, RZ, PT ;  /* 0x000000ffcd00720b */ /* 0x000fe40003f56000 */
[----:B------:R-:W-:Y:S02]  /*4930*/  STS [R229+0x1400], R7 ;  /* 0x00140007e5007388 */ /* 0x000fe40000000800 */
[----:B------:R-:W-:Y:S01]  /*4940*/  F2FP.RELU.F16.F32.PACK_AB R5, R115, R240 ;  /* 0x000000f07305723e */ /* 0x000fe200000008ff */
[----:B-1----:R-:W-:Y:S01]  /*4950*/  @P3 FADD.FTZ R243, -R243, -RZ ;  /* 0x800000fff3f33221 */ /* 0x002fe20000010100 */
[----:B------:R-:W-:Y:S03]  /*4960*/  FSETP.GE.FTZ.AND P3, PT, R180, RZ, PT ;  /* 0x000000ffb400720b */ /* 0x000fe60003f76000 */
[----:B------:R-:W-:Y:S01]  /*4970*/  STS [R202+0x1000], R5 ;  /* 0x00100005ca007388 */ /* 0x000fe20000000800 */
[----:B------:R-:W-:Y:S05]  /*4980*/  F2FP.RELU.F16.F32.PACK_AB R4, R246, R243 ;  /* 0x000000f3f604723e */ /* 0x000fea00000008ff */
[----:B------:R-:W-:Y:S04]  /*4990*/  STS [R202+0x1400], R4 ;  /* 0x00140004ca007388 */ /* 0x000fe80000000800 */
[----:B------:R-:W1:Y:S08]  /*49a0*/  LDSM.16.M88.4 R32, [R179+0x4000] ;  /* 0x00400000b320783b */ /* 0x000e700000000200 */
[----:B------:R-:W2:Y:S08]  /*49b0*/  LDSM.16.M88.4 R28, [R179+0x5000] ;  /* 0x00500000b31c783b */ /* 0x000eb00000000200 */
[----:B------:R-:W3:Y:S08]  /*49c0*/  LDSM.16.M88.4 R100, [R164+0x4000] ;  /* 0x00400000a464783b */ /* 0x000ef00000000200 */
        /* <DEDUP_REMOVED lines=29> */
[-C--:B-1----:R-:W-:Y:S08]  /*4ba0*/  HMMA.16816.F32 R4, R104, R156.reuse, R4 ;  /* 0x0000009c6804723c */ /* 0x082ff00000001804 */
[C---:B--2---:R-:W-:Y:S08]  /*4bb0*/  HMMA.16816.F32 R8, R100.reuse, R156, R8 ;  /* 0x0000009c6408723c */ /* 0x044ff00000001808 */
[-C--:B------:R-:W-:Y:S03]  /*4bc0*/  HMMA.16816.F32 R12, R100, R158.reuse, R12 ;  /* 0x0000009e640c723c */ /* 0x080fe6000000180c */
[C---:B------:R-:W-:Y:S01]  /*4bd0*/  FADD.FTZ R4, -R119.reuse, R4 ;  /* 0x0000000477047221 */ /* 0x040fe20000010100 */
[----:B------:R-:W-:Y:S01]  /*4be0*/  FADD.FTZ R5, -R119, R5 ;  /* 0x0000000577057221 */ /* 0x000fe20000010100 */
[C---:B------:R-:W-:Y:S01]  /*4bf0*/  FADD.FTZ R6, -R118.reuse, R6 ;  /* 0x0000000676067221 */ /* 0x040fe20000010100 */
[----:B------:R-:W-:Y:S02]  /*4c00*/  FADD.FTZ R7, -R118, R7 ;  /* 0x0000000776077221 */ /* 0x000fe40000010100 */
[C---:B------:R-:W-:Y:S04]  /*4c10*/  HMMA.16816.F32 R16, R104.reuse, R158, R16 ;  /* 0x0000009e6810723c */ /* 0x040fe80000001810 */
[-C--:B------:R-:W-:Y:S02]  /*4c20*/  FSEL R4, R4, R119.reuse, P1 ;  /* 0x0000007704047208 */ /* 0x080fe40000800000 */
[----:B------:R-:W-:Y:S02]  /*4c30*/  FSETP.GE.FTZ.AND P1, PT, R242, RZ, PT ;  /* 0x000000fff200720b */ /* 0x000fe40003f36000 */
[-C--:B------:R-:W-:Y:S03]  /*4c40*/  HMMA.16816.F32 R20, R104, R160.reuse, R20 ;  /* 0x000000a06814723c */ /* 0x080fe60000001814 */
[----:B------:R-:W-:Y:S01]  /*4c50*/  FSEL R5, R5, R119, P6 ;  /* 0x0000007705057208 */ /* 0x000fe20003000000 */
[----:B------:R-:W-:Y:S04]  /*4c60*/  FMUL.FTZ R4, R108, R4 ;  /* 0x000000046c047220 */ /* 0x000fe80000410000 */
[C---:B------:R-:W-:Y:S04]  /*4c70*/  HMMA.16816.F32 R24, R100.reuse, R160, R24 ;  /* 0x000000a06418723c */ /* 0x040fe80000001818 */
[C---:B------:R-:W-:Y:S01]  /*4c80*/  FADD.FTZ R16, -R119.reuse, R16 ;  /* 0x0000001077107221 */ /* 0x040fe20000010100 */
[----:B------:R-:W-:Y:S01]  /*4c90*/  FADD.FTZ R17, -R119, R17 ;  /* 0x0000001177117221 */ /* 0x000fe20000010100 */
[----:B------:R-:W-:Y:S02]  /*4ca0*/  FMUL.FTZ R5, R109, R5 ;  /* 0x000000056d057220 */ /* 0x000fe40000410000 */
[-C--:B------:R-:W-:Y:S03]  /*4cb0*/  HMMA.16816.F32 R28, R100, R162.reuse, R28 ;  /* 0x000000a2641c723c */ /* 0x080fe6000000181c */
[-C--:B------:R-:W-:Y:S01]  /*4cc0*/  FSEL R16, R16, R119.reuse, P5 ;  /* 0x0000007710107208 */ /* 0x080fe20002800000 */
[----:B------:R-:W-:Y:S01]  /*4cd0*/  FADD.FTZ R21, -R119, R21 ;  /* 0x0000001577157221 */ /* 0x000fe20000010100 */
[-C--:B------:R-:W-:Y:S01]  /*4ce0*/  FSEL R17, R17, R119.reuse, P4 ;  /* 0x0000007711117208 */ /* 0x080fe20002000000 */
[----:B------:R-:W-:Y:S01]  /*4cf0*/  FADD.FTZ R20, -R119, R20 ;  /* 0x0000001477147221 */ /* 0x000fe20000010100 */
[----:B------:R-:W-:Y:S01]  /*4d00*/  F2FP.F16.F32.PACK_AB R4, R5, R4 ;  /* 0x000000040504723e */ /* 0x000fe200000000ff */
[----:B------:R-:W-:Y:S04]  /*4d10*/  HMMA.16816.F32 R32, R104, R162, R32 ;  /* 0x000000a26820723c */ /* 0x000fe80000001820 */
[----:B------:R-:W-:Y:S01]  /*4d20*/  FSEL R21, R21, R119, P2 ;  /* 0x0000007715157208 */ /* 0x000fe20001000000 */
[----:B------:R-:W-:Y:S01]  /*4d30*/  FMUL.FTZ R16, R128, R16 ;  /* 0x0000001080107220 */ /* 0x000fe20000410000 */
[----:B------:R-:W-:Y:S01]  /*4d40*/  FSETP.GE.FTZ.AND P2, PT, R241, RZ, PT ;  /* 0x000000fff100720b */ /* 0x000fe20003f56000 */
[----:B------:R-:W-:Y:S01]  /*4d50*/  FMUL.FTZ R17, R129, R17 ;  /* 0x0000001181117220 */ /* 0x000fe20000410000 */
[----:B------:R-:W-:Y:S01]  /*4d60*/  FSEL R20, R20, R119, P3 ;  /* 0x0000007714147208 */ /* 0x000fe20001800000 */
[----:B------:R-:W-:Y:S01]  /*4d70*/  FMUL.FTZ R21, R205, R21 ;  /* 0x00000015cd157220 */ /* 0x000fe20000410000 */
[----:B------:R-:W-:Y:S02]  /*4d80*/  FSETP.GE.FTZ.AND P3, PT, R120, RZ, PT ;  /* 0x000000ff7800720b */ /* 0x000fe40003f76000 */
[----:B------:R-:W-:Y:S01]  /*4d90*/  F2FP.F16.F32.PACK_AB R16, R17, R16 ;  /* 0x000000101110723e */ /* 0x000fe200000000ff */
[----:B------:R-:W-:Y:S05]  /*4da0*/  FMUL.FTZ R20, R180, R20 ;  /* 0x00000014b4147220 */ /* 0x000fea0000410000 */
[----:B------:R-:W-:Y:S01]  /*4db0*/  F2FP.F16.F32.PACK_AB R20, R21, R20 ;  /* 0x000000141514723e */ /* 0x000fe200000000ff */
[C---:B------:R-:W-:Y:S05]  /*4dc0*/  FADD.FTZ R32, -R119.reuse, R32 ;  /* 0x0000002077207221 */ /* 0x040fea0000010100 */
[----:B------:R-:W-:Y:S01]  /*4dd0*/  FSEL R32, R32, R119, P2 ;  /* 0x0000007720207208 */ /* 0x000fe20001000000 */
[----:B------:R-:W-:Y:S01]  /*4de0*/  @P1 FADD.FTZ R119, -R119, R33 ;  /* 0x0000002177771221 */ /* 0x000fe20000010100 */
[----:B------:R-:W-:Y:S02]  /*4df0*/  ISETP.NE.AND P1, PT, R225, RZ, PT ;  /* 0x000000ffe100720c */ /* 0x000fe40003f25270 */
[----:B------:R-:W-:Y:S01]  /*4e00*/  FSETP.GE.FTZ.AND P2, PT, R121, RZ, PT ;  /* 0x000000ff7900720b */ /* 0x000fe20003f56000 */
[----:B------:R-:W-:Y:S01]  /*4e10*/  FMUL.FTZ R241, R241, R32 ;  /* 0x00000020f1f17220 */ /* 0x000fe20000410000 */
[-C--:B------:R-:W-:Y:S01]  /*4e20*/  FSEL R33, R6, R118.reuse, P3 ;  /* 0x0000007606217208 */ /* 0x080fe20001800000 */
[----:B------:R-:W-:Y:S01]  /*4e30*/  FMUL.FTZ R119, R242, R119 ;  /* 0x00000077f2777220 */ /* 0x000fe20000410000 */
[----:B------:R-:W-:Y:S07]  /*4e40*/  FSEL R32, R7, R118, P2 ;  /* 0x0000007607207208 */ /* 0x000fee0001000000 */
[----:B------:R-:W-:Y:S05]  /*4e50*/  @!P1 BRA `(.L_x_942) ;  /* 0x0000000000609947 */ /* 0x000fea0003800000 */
        /* <DEDUP_REMOVED lines=9> */
[C---:B-1----:R-:W-:Y:S04]  /*4ef0*/  IMAD.SHL.U32 R17, R6.reuse, 0x40, RZ ;  /* 0x0000004006117824 */ /* 0x042fe800078e00ff */
        /* <DEDUP_REMOVED lines=14> */
.L_x_942:
[----:B------:R-:W-:Y:S01]  /*4fe0*/  FADD.FTZ R18, -R118, R18 ;  /* 0x0000001276127221 */ /* 0x000fe20000010100 */
[----:B------:R-:W-:Y:S01]  /*4ff0*/  FSETP.GE.FTZ.AND P2, PT, R130, RZ, PT ;  /* 0x000000ff8200720b */ /* 0x000fe20003f56000 */
[----:B------:R2:W-:Y:S01]  /*5000*/  STS [R195+-0x4000], R4 ;  /* 0xffc00004c3007388 */ /* 0x0005e20000000800 */
[----:B------:R-:W-:Y:S01]  /*5010*/  FADD.FTZ R23, -R118, R23 ;  /* 0x0000001776177221 */ /* 0x000fe20000010100 */
[----:B------:R-:W-:Y:S01]  /*5020*/  FSETP.GE.FTZ.AND P3, PT, R238, RZ, PT ;  /* 0x000000ffee00720b */ /* 0x000fe20003f76000 */
[----:B------:R-:W-:Y:S01]  /*5030*/  FADD.FTZ R19, -R118, R19 ;  /* 0x0000001376137221 */ /* 0x000fe20000010100 */
[-C--:B------:R-:W-:Y:S01]  /*5040*/  FSEL R18, R18, R118.reuse, P2 ;  /* 0x0000007612127208 */ /* 0x080fe20001000000 */
[C---:B------:R-:W-:Y:S01]  /*5050*/  FADD.FTZ R22, -R118.reuse, R22 ;  /* 0x0000001676167221 */ /* 0x040fe20000010100 */
[----:B------:R-:W-:Y:S01]  /*5060*/  FSETP.GE.FTZ.AND P2, PT, R245, RZ, PT ;  /* 0x000000fff500720b */ /* 0x000fe20003f56000 */
[----:B------:R-:W-:Y:S01]  /*5070*/  FADD.FTZ R34, -R118, R34 ;  /* 0x0000002276227221 */ /* 0x000fe20000010100 */
[-C--:B------:R-:W-:Y:S01]  /*5080*/  FSEL R23, R23, R118.reuse, P3 ;  /* 0x0000007617177208 */ /* 0x080fe20001800000 */
[----:B-----5:R-:W-:Y:S01]  /*5090*/  FADD.FTZ R12, -R117, R12 ;  /* 0x0000000c750c7221 */ /* 0x020fe20000010100 */
[----:B------:R-:W-:Y:S01]  /*50a0*/  FSETP.GE.FTZ.AND P5, PT, R131, RZ, PT ;  /* 0x000000ff8300720b */ /* 0x000fe20003fb6000 */
[----:B------:R-:W-:Y:S01]  /*50b0*/  FADD.FTZ R9, -R117, R9 ;  /* 0x0000000975097221 */ /* 0x000fe20000010100 */
[----:B------:R-:W-:Y:S01]  /*50c0*/  FSETP.GE.FTZ.AND P4, PT, R231, RZ, PT ;  /* 0x000000ffe700720b */ /* 0x000fe20003f96000 */
[C---:B------:R-:W-:Y:S01]  /*50d0*/  FADD.FTZ R8, -R117.reuse, R8 ;  /* 0x0000000875087221 */ /* 0x040fe20000010100 */
[----:B------:R-:W-:Y:S01]  /*50e0*/  FSETP.GE.FTZ.AND P3, PT, R244, RZ, PT ;  /* 0x000000fff400720b */ /* 0x000fe20003f76000 */
[----:B------:R-:W-:Y:S01]  /*50f0*/  FADD.FTZ R24, -R117, R24 ;  /* 0x0000001875187221 */ /* 0x000fe20000010100 */
[-C--:B------:R-:W-:Y:S01]  /*5100*/  FSEL R19, R19, R118.reuse, P5 ;  /* 0x0000007613137208 */ /* 0x080fe20002800000 */
[C---:B------:R-:W-:Y:S01]  /*5110*/  FADD.FTZ R25, -R117.reuse, R25 ;  /* 0x0000001975197221 */ /* 0x040fe20000010100 */
[-C--:B------:R-:W-:Y:S01]  /*5120*/  FSEL R22, R22, R118.reuse, P4 ;  /* 0x0000007616167208 */ /* 0x080fe20002000000 */
[----:B------:R-:W-:Y:S01]  /*5130*/  FADD.FTZ R28, -R117, R28 ;  /* 0x0000001c751c7221 */ /* 0x000fe20000010100 */
[----:B------:R-:W-:Y:S01]  /*5140*/  FSEL R34, R34, R118, P3 ;  /* 0x0000007622227208 */ /* 0x000fe20001800000 */
[----:B------:R-:W-:Y:S01]  /*5150*/  @P2 FADD.FTZ R118, -R118, R35 ;  /* 0x0000002376762221 */ /* 0x000fe20000010100 */
[----:B------:R-:W-:Y:S01]  /*5160*/  FSETP.GE.FTZ.AND P2, PT, R126, RZ, PT ;  /* 0x000000ff7e00720b */ /* 0x000fe20003f56000 */
[----:B------:R-:W-:Y:S01]  /*5170*/  FADD.FTZ R10, -R116, R10 ;  /* 0x0000000a740a7221 */ /* 0x000fe20000010100 */
[----:B------:R-:W-:Y:S01]  /*5180*/  FSETP.GE.FTZ.AND P3, PT, R123, RZ, PT ;  /* 0x000000ff7b00720b */ /* 0x000fe20003f76000 */
[----:B--2---:R-:W-:Y:S01]  /*5190*/  FADD.FTZ R4, -R117, R13 ;  /* 0x0000000d75047221 */ /* 0x004fe20000010100 */
[----:B------:R-:W-:Y:S01]  /*51a0*/  FSEL R12, R12, R117, P2 ;  /* 0x000000750c0c7208 */ /* 0x000fe20001000000 */
[----:B------:R-:W-:Y:S01]  /*51b0*/  FADD.FTZ R11, -R116, R11 ;  /* 0x0000000b740b7221 */ /* 0x000fe20000010100 */
[----:B------:R-:W-:Y:S01]  /*51c0*/  FSETP.GE.FTZ.AND P2, PT, R115, RZ, PT ;  /* 0x000000ff7300720b */ /* 0x000fe20003f56000 */
[----:B------:R-:W-:Y:S01]  /*51d0*/  FMUL.FTZ R33, R120, R33 ;  /* 0x0000002178217220 */ /* 0x000fe20000410000 */
[-C--:B------:R-:W-:Y:S01]  /*51e0*/  FSEL R9, R9, R117.reuse, P3 ;  /* 0x0000007509097208 */ /* 0x080fe20001800000 */
[----:B------:R-:W-:Y:S01]  /*51f0*/  FMUL.FTZ R32, R121, R32 ;  /* 0x0000002079207220 */ /* 0x000fe20000410000 */
[----:B------:R-:W-:Y:S01]  /*5200*/  FSETP.GE.FTZ.AND P4, PT, R122, RZ, PT ;  /* 0x000000ff7a00720b */ /* 0x000fe20003f96000 */
[----:B------:R-:W-:Y:S01]  /*5210*/  FADD.FTZ R14, -R116, R14 ;  /* 0x0000000e740e7221 */ /* 0x000fe20000010100 */
[----:B------:R-:W-:Y:S01]  /*5220*/  FSETP.GE.FTZ.AND P3, PT, R110, RZ, PT ;  /* 0x000000ff6e00720b */ /* 0x000fe20003f76000 */
[----:B------:R-:W-:Y:S01]  /*5230*/  FADD.FTZ R15, -R116, R15 ;  /* 0x0000000f740f7221 */ /* 0x000fe20000010100 */
[----:B------:R-:W-:Y:S01]  /*5240*/  FSEL R8, R8, R117, P4 ;  /* 0x0000007508087208 */ /* 0x000fe20002000000 */
[----:B------:R-:W-:Y:S01]  /*5250*/  FMUL.FTZ R19, R131, R19 ;  /* 0x0000001383137220 */ /* 0x000fe20000410000 */
[----:B------:R-:W-:Y:S01]  /*5260*/  FSEL R4, R4, R117, P3 ;  /* 0x0000007504047208 */ /* 0x000fe20001800000 */
[----:B------:R-:W-:Y:S01]  /*5270*/  FMUL.FTZ R18, R130, R18 ;  /* 0x0000001282127220 */ /* 0x000fe20000410000 */
[----:B------:R-:W-:Y:S01]  /*5280*/  FSETP.GE.FTZ.AND P5, PT, R239, RZ, PT ;  /* 0x000000ffef00720b */ /* 0x000fe20003fb6000 */
[----:B------:R-:W-:Y:S01]  /*5290*/  FMUL.FTZ R9, R123, R9 ;  /* 0x000000097b097220 */ /* 0x000fe20000410000 */
[----:B------:R-:W-:Y:S01]  /*52a0*/  FSETP.GE.FTZ.AND P4, PT, R112, RZ, PT ;  /* 0x000000ff7000720b */ /* 0x000fe20003f96000 */
[----:B------:R-:W-:Y:S01]  /*52b0*/  FMUL.FTZ R8, R122, R8 ;  /* 0x000000087a087220 */ /* 0x000fe20000410000 */
[----:B------:R-:W-:Y:S01]  /*52c0*/  FSETP.GE.FTZ.AND P3, PT, R240, RZ, PT ;  /* 0x000000fff000720b */ /* 0x000fe20003f76000 */
[----:B------:R-:W-:Y:S01]  /*52d0*/  FMUL.FTZ R12, R126, R12 ;  /* 0x0000000c7e0c7220 */ /* 0x000fe20000410000 */
[-C--:B------:R-:W-:Y:S01]  /*52e0*/  FSEL R24, R24, R117.reuse, P5 ;  /* 0x0000007518187208 */ /* 0x080fe20002800000 */
[----:B------:R-:W-:Y:S01]  /*52f0*/  FMUL.FTZ R4, R110, R4 ;  /* 0x000000046e047220 */ /* 0x000fe20000410000 */
[-C--:B------:R-:W-:Y:S01]  /*5300*/  FSEL R25, R25, R117.reuse, P4 ;  /* 0x0000007519197208 */ /* 0x080fe20002000000 */
[----:B------:R-:W-:Y:S01]  /*5310*/  FADD.FTZ R26, -R116, R26 ;  /* 0x0000001a741a7221 */ /* 0x000fe20000010100 */
[----:B------:R-:W-:Y:S01]  /*5320*/  FSEL R28, R28, R117, P3 ;  /* 0x000000751c1c7208 */ /* 0x000fe20001800000 */
[----:B------:R-:W-:Y:S01]  /*5330*/  @P2 FADD.FTZ R117, -R117, R29 ;  /* 0x0000001d75752221 */ /* 0x000fe20000010100 */
[----:B------:R-:W-:Y:S01]  /*5340*/  FSETP.GE.FTZ.AND P3, PT, R124, RZ, PT ;  /* 0x000000ff7c00720b */ /* 0x000fe20003f76000 */
[----:B------:R-:W-:Y:S01]  /*5350*/  FADD.FTZ R27, -R116, R27 ;  /* 0x0000001b741b7221 */ /* 0x000fe20000010100 */
[----:B------:R-:W-:Y:S01]  /*5360*/  FSETP.GE.FTZ.AND P2, PT, R125, RZ, PT ;  /* 0x000000ff7d00720b */ /* 0x000fe20003f56000 */
[----:B------:R-:W-:Y:S01]  /*5370*/  FMUL.FTZ R23, R238, R23 ;  /* 0x00000017ee177220 */ /* 0x000fe20000410000 */
[----:B------:R-:W-:Y:S01]  /*5380*/  FSEL R10, R10, R116, P3 ;  /* 0x000000740a0a7208 */ /* 0x000fe20001800000 */
[----:B------:R-:W-:Y:S01]  /*5390*/  FMUL.FTZ R22, R231, R22 ;  /* 0x00000016e7167220 */ /* 0x000fe20000410000 */
[----:B------:R-:W-:Y:S01]  /*53a0*/  FSEL R11, R11, R116, P2 ;  /* 0x000000740b0b7208 */ /* 0x000fe20001000000 */
[----:B------:R-:W-:Y:S01]  /*53b0*/  FADD.FTZ R30, -R116, R30 ;  /* 0x0000001e741e7221 */ /* 0x000fe20000010100 */
[----:B------:R-:W-:Y:S01]  /*53c0*/  FSETP.GE.FTZ.AND P3, PT, R111, RZ, PT ;  /* 0x000000ff6f00720b */ /* 0x000fe20003f76000 */
[----:B------:R-:W-:Y:S01]  /*53d0*/  FMUL.FTZ R10, R124, R10 ;  /* 0x0000000a7c0a7220 */ /* 0x000fe20000410000 */
[----:B------:R-:W-:Y:S01]  /*53e0*/  FSETP.GE.FTZ.AND P6, PT, R127, RZ, PT ;  /* 0x000000ff7f00720b */ /* 0x000fe20003fd6000 */
[----:B------:R-:W-:Y:S01]  /*53f0*/  FMUL.FTZ R11, R125, R11 ;  /* 0x0000000b7d0b7220 */ /* 0x000fe20000410000 */
[----:B------:R-:W-:Y:S01]  /*5400*/  F2FP.F16.F32.PACK_AB R32, R32, R33 ;  /* 0x000000212020723e */ /* 0x000fe200000000ff */
[----:B------:R-:W-:Y:S01]  /*5410*/  FMUL.FTZ R34, R244, R34 ;  /* 0x00000022f4227220 */ /* 0x000fe20000410000 */
[----:B------:R-:W-:Y:S01]  /*5420*/  FSEL R14, R14, R116, P3 ;  /* 0x000000740e0e7208 */ /* 0x000fe20001800000 */
[----:B------:R-:W-:Y:S01]  /*5430*/  FMUL.FTZ R118, R245, R118 ;  /* 0x00000076f5767220 */ /* 0x000fe20000410000 */
[----:B------:R-:W-:Y:S01]  /*5440*/  FSEL R15, R15, R116, P6 ;  /* 0x000000740f0f7208 */ /* 0x000fe20003000000 */
[----:B------:R-:W-:Y:S01]  /*5450*/  STS [R195+-0x3c00], R32 ;  /* 0xffc40020c3007388 */ /* 0x000fe20000000800 */
[----:B------:R-:W-:Y:S01]  /*5460*/  F2FP.F16.F32.PACK_AB R18, R19, R18 ;  /* 0x000000121312723e */ /* 0x000fe200000000ff */
[----:B------:R-:W-:Y:S01]  /*5470*/  FMUL.FTZ R14, R111, R14 ;  /* 0x0000000e6f0e7220 */ /* 0x000fe20000410000 */
[----:B------:R-:W-:Y:S01]  /*5480*/  FSETP.GE.FTZ.AND P2, PT, R246, RZ, PT ;  /* 0x000000fff600720b */ /* 0x000fe20003f56000 */
[----:B------:R-:W-:Y:S01]  /*5490*/  FMUL.FTZ R15, R127, R15 ;  /* 0x0000000f7f0f7220 */ /* 0x000fe20000410000 */
[----:B------:R-:W-:Y:S01]  /*54a0*/  F2FP.F16.F32.PACK_AB R8, R9, R8 ;  /* 0x000000080908723e */ /* 0x000fe200000000ff */
[----:B------:R-:W-:Y:S01]  /*54b0*/  STS [R230+-0x4000], R16 ;  /* 0xffc00010e6007388 */ /* 0x000fe20000000800 */
[----:B------:R-:W-:Y:S01]  /*54c0*/  F2FP.F16.F32.PACK_AB R10, R11, R10 ;  /* 0x0000000a0b0a723e */ /* 0x000fe200000000ff */
[----:B------:R-:W-:Y:S01]  /*54d0*/  FMUL.FTZ R25, R112, R25 ;  /* 0x0000001970197220 */ /* 0x000fe20000410000 */
[----:B------:R-:W-:Y:S02]  /*54e0*/  FSETP.GE.FTZ.AND P5, PT, R114, RZ, PT ;  /* 0x000000ff7200720b */ /* 0x000fe40003fb6000 */
[----:B------:R-:W-:Y:S01]  /*54f0*/  STS [R230+-0x3c00], R18 ;  /* 0xffc40012e6007388 */ /* 0x000fe20000000800 */
[----:B------:R-:W-:Y:S01]  /*5500*/  FSETP.GE.FTZ.AND P4, PT, R113, RZ, PT ;  /* 0x000000ff7100720b */ /* 0x000fe20003f96000 */
[----:B------:R-:W-:Y:S01]  /*5510*/  FMUL.FTZ R24, R239, R24 ;  /* 0x00000018ef187220 */ /* 0x000fe20000410000 */
[----:B------:R-:W-:Y:S02]  /*5520*/  F2FP.F16.F32.PACK_AB R4, R4, R12 ;  /* 0x0000000c0404723e */ /* 0x000fe400000000ff */
[----:B------:R-:W-:Y:S01]  /*5530*/  STS [R195+-0x3000], R8 ;  /* 0xffd00008c3007388 */ /* 0x000fe20000000800 */
[----:B------:R-:W-:Y:S01]  /*5540*/  F2FP.F16.F32.PACK_AB R14, R15, R14 ;  /* 0x0000000e0f0e723e */ /* 0x000fe200000000ff */
[----:B------:R-:W-:Y:S01]  /*5550*/  FMUL.FTZ R28, R240, R28 ;  /* 0x0000001cf01c7220 */ /* 0x000fe20000410000 */
[-C--:B------:R-:W-:Y:S02]  /*5560*/  FSEL R26, R26, R116.reuse, P5 ;  /* 0x000000741a1a7208 */ /* 0x080fe40002800000 */
[----:B------:R-:W-:Y:S01]  /*5570*/  STS [R195+-0x2c00], R10 ;  /* 0xffd4000ac3007388 */ /* 0x000fe20000000800 */
[----:B------:R-:W-:Y:S01]  /*5580*/  FSEL R27, R27, R116, P4 ;  /* 0x000000741b1b7208 */ /* 0x000fe20002000000 */
[----:B------:R-:W-:Y:S01]  /*5590*/  FMUL.FTZ R115, R115, R117 ;  /* 0x0000007573737220 */ /* 0x000fe20000410000 */
[----:B------:R-:W-:Y:S02]  /*55a0*/  FSETP.GE.FTZ.AND P3, PT, R243, RZ, PT ;  /* 0x000000fff300720b */ /* 0x000fe40003f76000 */
[----:B------:R-:W-:Y:S01]  /*55b0*/  STS [R230+-0x3000], R4 ;  /* 0xffd00004e6007388 */ /* 0x000fe20000000800 */
[----:B------:R-:W-:Y:S01]  /*55c0*/  F2FP.F16.F32.PACK_AB R22, R23, R22 ;  /* 0x000000161716723e */ /* 0x000fe200000000ff */
[----:B------:R-:W-:Y:S01]  /*55d0*/  FMUL.FTZ R27, R113, R27 ;  /* 0x0000001b711b7220 */ /* 0x000fe20000410000 */
[----:B------:R-:W-:Y:S02]  /*55e0*/  FSEL R30, R30, R116, P3 ;  /* 0x000000741e1e7208 */ /* 0x000fe40001800000 */
[----:B------:R-:W-:Y:S01]  /*55f0*/  STS [R230+-0x2c00], R14 ;  /* 0xffd4000ee6007388 */ /* 0x000fe20000000800 */
[----:B------:R-:W-:Y:S01]  /*5600*/  @P2 FADD.FTZ R116, -R116, R31 ;  /* 0x0000001f74742221 */ /* 0x000fe20000010100 */
[----:B------:R-:W-:Y:S01]  /*5610*/  FMUL.FTZ R26, R114, R26 ;  /* 0x0000001a721a7220 */ /* 0x000fe20000410000 */
[----:B------:R-:W-:Y:S02]  /*5620*/  F2FP.F16.F32.PACK_AB R34, R118, R34 ;  /* 0x000000227622723e */ /* 0x000fe400000000ff */
[----:B------:R-:W-:Y:S01]  /*5630*/  STS [R229+-0x4000], R20 ;  /* 0xffc00014e5007388 */ /* 0x000fe20000000800 */
[----:B------:R-:W-:Y:S01]  /*5640*/  F2FP.F16.F32.PACK_AB R119, R119, R241 ;  /* 0x000000f17777723e */ /* 0x000fe200000000ff */
[----:B------:R-:W-:Y:S01]  /*5650*/  FMUL.FTZ R30, R243, R30 ;  /* 0x0000001ef31e7220 */ /* 0x000fe20000410000 */
[----:B------:R-:W-:Y:S02]  /*5660*/  FMUL.FTZ R116, R246, R116 ;  /* 0x00000074f6747220 */ /* 0x000fe40000410000 */
[----:B------:R-:W-:Y:S01]  /*5670*/  STS [R229+-0x3c00], R22 ;  /* 0xffc40016e5007388 */ /* 0x000fe20000000800 */
[----:B------:R-:W-:Y:S02]  /*5680*/  F2FP.F16.F32.PACK_AB R24, R25, R24 ;  /* 0x000000181918723e */ /* 0x000fe400000000ff */
[----:B------:R-:W-:Y:S02]  /*5690*/  F2FP.F16.F32.PACK_AB R26, R27, R26 ;  /* 0x0000001a1b1a723e */ /* 0x000fe400000000ff */
[----:B------:R-:W-:Y:S01]  /*56a0*/  STS [R202+-0x4000], R119 ;  /* 0xffc00077ca007388 */ /* 0x000fe20000000800 */
[----:B------:R-:W-:Y:S02]  /*56b0*/  F2FP.F16.F32.PACK_AB R28, R115, R28 ;  /* 0x0000001c731c723e */ /* 0x000fe400000000ff */
[----:B------:R-:W-:Y:S02]  /*56c0*/  F2FP.F16.F32.PACK_AB R30, R116, R30 ;  /* 0x0000001e741e723e */ /* 0x000fe400000000ff */
[----:B------:R-:W-:Y:S01]  /*56d0*/  STS [R202+-0x3c00], R34 ;  /* 0xffc40022ca007388 */ /* 0x000fe20000000800 */
[----:B------:R-:W-:Y:S04]  /*56e0*/  IMAD R116, R198, UR4, RZ ;  /* 0x00000004c6747c24 */ /* 0x000fe8000f8e02ff */
[----:B------:R-:W-:Y:S05]  /*56f0*/  STS [R229+-0x3000], R24 ;  /* 0xffd00018e5007388 */ /* 0x000fea0000000800 */
[----:B------:R-:W-:Y:S05]  /*5700*/  STS [R229+-0x2c00], R26 ;  /* 0xffd4001ae5007388 */ /* 0x000fea0000000800 */
[----:B------:R-:W-:Y:S05]  /*5710*/  STS [R202+-0x3000], R28 ;  /* 0xffd0001cca007388 */ /* 0x000fea0000000800 */
[----:B------:R-:W-:Y:S01]  /*5720*/  STS [R202+-0x2c00], R30 ;  /* 0xffd4001eca007388 */ /* 0x000fe20000000800 */
[----:B------:R-:W-:Y:S06]  /*5730*/  BAR.SYNC.DEFER_BLOCKING 0x0 ;  /* 0x0000000000007b1d */ /* 0x000fec0000010000 */
[----:B------:R-:W-:Y:S05]  /*5740*/  LDSM.16.MT88.4 R4, [R170] ;  /* 0x00000000aa04783b */ /* 0x000fea0000004200 */
[----:B------:R-:W2:Y:S05]  /*5750*/  LDSM.16.MT88.4 R8, [R178+0x4000] ;  /* 0x00400000b208783b */ /* 0x000eaa0000004200 */
[----:B------:R-:W3:Y:S05]  /*5760*/  LDSM.16.MT88.4 R12, [R170+0x2000] ;  /* 0x00200000aa0c783b */ /* 0x000eea0000004200 */
[----:B------:R-:W4:Y:S05]  /*5770*/  LDSM.16.MT88.4 R16, [R0+0x4000] ;  /* 0x004000000010783b */ /* 0x000f2a0000004200 */
[----:B------:R-:W-:Y:S05]  /*5780*/  LDSM.16.MT88.4 R20, [R170+0x800] ;  /* 0x00080000aa14783b */ /* 0x000fea0000004200 */
[----:B------:R-:W4:Y:S05]  /*5790*/  LDSM.16.MT88.4 R24, [R178+0x4800] ;  /* 0x00480000b218783b */ /* 0x000f2a0000004200 */
[----:B------:R-:W4:Y:S05]  /*57a0*/  LDSM.16.MT88.4 R28, [R170+0x2800] ;  /* 0x00280000aa1c783b */ /* 0x000f2a0000004200 */
[----:B------:R-:W4:Y:S05]  /*57b0*/  LDSM.16.MT88.4 R32, [R0+0x4800] ;  /* 0x004800000020783b */ /* 0x000f2a0000004200 */
[----:B-1----:R-:W-:Y:S01]  /*57c0*/  LDSM.16.MT88.4 R100, [R178+0x5000] ;  /* 0x00500000b264783b */ /* 0x002fe20000004200 */
[-C--:B--2---:R-:W-:Y:S04]  /*57d0*/  HMMA.16816.F32 R36, R4, R8.reuse, R36 ;  /* 0x000000080424723c */ /* 0x084fe80000001824 */
[----:B------:R-:W-:Y:S04]  /*57e0*/  LDSM.16.MT88.4 R104, [R170+0x3000] ;  /* 0x00300000aa68783b */ /* 0x000fe80000004200 */
        /* <DEDUP_REMOVED lines=9> */
[----:B------:R-:W-:Y:S05]  /*5880*/  LDSM.16.MT88.4 R4, [R170+0x1800] ;  /* 0x00180000aa04783b */ /* 0x000fea0000004200 */
[----:B------:R-:W3:Y:S02]  /*5890*/  LDSM.16.MT88.4 R16, [R178+0x5800] ;  /* 0x00580000b210783b */ /* 0x000ee40000004200 */
        /* <DEDUP_REMOVED lines=27> */
[----:B------:R-:W-:Y:S05]  /*5a50*/  IMAD.U32 R4, R116, -0x40, RZ ;  /* 0xffffffc074047824 */ /* 0x000fea00078e00ff */
[C---:B------:R-:W-:Y:S04]  /*5a60*/  LEA R234, P2, R4.reuse, R234, 0x2 ;  /* 0x000000ea04ea7211 */ /* 0x040fe800078410ff */
[----:B------:R-:W-:Y:S01]  /*5a70*/  LEA.HI.X.SX32 R235, R4, R235, 0x2, P2 ;  /* 0x000000eb04eb7211 */ /* 0x000fe200010f16ff */
[----:B------:R-:W-:Y:S08]  /*5a80*/  @!P1 BRA `(.L_x_943) ;  /* 0x0000000000489947 */ /* 0x000ff00003800000 */
[----:B------:R-:W-:Y:S01]  /*5a90*/  IADD3 R5, P2, PT, RZ, -UR25, RZ ;  /* 0x80000019ff057c10 */ /* 0x000fe2000ff5e0ff */
[----:B------:R-:W-:Y:S04]  /*5aa0*/  IMAD.U32 R6, RZ, RZ, UR6 ;  /* 0x00000006ff067e24 */ /* 0x000fe8000f8e00ff */
[----:B------:R-:W-:Y:S05]  /*5ab0*/  IMAD.X R4, RZ, RZ, ~UR8, P2 ;  /* 0x80000008ff047e24 */ /* 0x000fea00090e06ff */
[----:B------:R-:W-:Y:S04]  /*5ac0*/  SHF.R.S64 R5, R5, 0x1f, R4 ;  /* 0x0000001f05057819 */ /* 0x000fe80000001004 */
[----:B------:R-:W-:Y:S01]  /*5ad0*/  IADD3 R209, P2, PT, R5, R209, RZ ;  /* 0x000000d105d17210 */ /* 0x000fe20007f5e0ff */
[----:B------:R-:W-:Y:S03]  /*5ae0*/  IMAD.U32 R5, RZ, RZ, UR6 ;  /* 0x00000006ff057e24 */ /* 0x000fe6000f8e00ff */
[----:B------:R-:W-:Y:S01]  /*5af0*/  LEA.HI.X.SX32 R208, R4, R208, 0x1, P2 ;  /* 0x000000d004d07211 */ /* 0x000fe200010f0eff */
[----:B------:R-:W-:Y:S01]  /*5b00*/  IMAD.U32 R4, RZ, RZ, UR12 ;  /* 0x0000000cff047e24 */ /* 0x000fe2000f8e00ff */
[----:B------:R-:W-:Y:S04]  /*5b10*/  LEA R6, P2, R6, R209, 0x1 ;  /* 0x000000d106067211 */ /* 0x000fe800078408ff */
[----:B------:R-:W-:Y:S01]  /*5b20*/  LEA.HI.X R7, R5, R208, R4, 0x1, P2 ;  /* 0x000000d005077211 */ /* 0x000fe200010f0c04 */
[----:B------:R-:W-:Y:S02]  /*5b30*/  IMAD.MOV.U32 R4, RZ, RZ, R209 ;  /* 0x000000ffff047224 */ /* 0x000fe400078e00d1 */
[----:B------:R-:W-:Y:S05]  /*5b40*/  IMAD.MOV.U32 R5, RZ, RZ, R208 ;  /* 0x000000ffff057224 */ /* 0x000fea00078e00d0 */
[----:B------:R-:W-:Y:S01]  /*5b50*/  @!PT LDS RZ, [RZ] ;  /* 0x00000000fffff984 */ /* 0x000fe20000000800 */
[----:B------:R-:W-:Y:S01]  /*5b60*/  @!PT LDS RZ, [RZ] ;  /* 0x00000000fffff984 */ /* 0x000fe20000000800 */
[----:B------:R-:W-:Y:S01]  /*5b70*/  @!PT LDS RZ, [RZ] ;  /* 0x00000000fffff984 */ /* 0x000fe20000000800 */
[----:B------:R1:W-:Y:S04]  /*5b80*/  LDGSTS.E.BYPASS.LTC128B.128 [R196+0x4000], desc[UR20][R4.64] ;  /* 0x0400000004c47fae */ /* 0x0003e8000b981a14 */
[----:B------:R1:W-:Y:S04]  /*5b90*/  LDGSTS.E.BYPASS.LTC128B.128 [R196+0x5000], desc[UR20][R6.64] ;  /* 0x0500000006c47fae */ /* 0x0003e8000b981a14 */
[----:B------:R-:W0:Y:S02]  /*5ba0*/  LDGDEPBAR ;  /* 0x00000000000079af */ /* 0x000e240000000000 */
.L_x_943:
        /* <DEDUP_REMOVED lines=71> */
[C---:B------:R-:W-:Y:S04]  /*6020*/  LEA R100, P2, R116.reuse, R34, 0x5 ;  /* 0x0000002274647211 */ /* 0x040fe800078428ff */
[C---:B------:R-:W-:Y:S02]  /*6030*/  LEA.HI.X.SX32 R101, R116.reuse, R35, 0x5, P2 ;  /* 0x0000002374657211 */ /* 0x040fe400010f2eff */
[----:B------:R-:W-:Y:S01]  /*6040*/  LEA R24, P2, R116, R100, 0x5 ;  /* 0x0000006474187211 */ /* 0x000fe200078428ff */
[C---:B---3--:R-:W-:Y:S05]  /*6050*/  HMMA.16816.F32 R4, R20.reuse, R28, R4 ;  /* 0x0000001c1404723c */ /* 0x048fea0000001804 */
[----:B------:R-:W-:Y:S01]  /*6060*/  @P1 IMAD.WIDE.U32 R28, R186, 0x4, R236 ;  /* 0x00000004ba1c1825 */ /* 0x000fe200078e00ec */
[C---:B------:R-:W-:Y:S02]  /*6070*/  LEA.HI.X.SX32 R25, R116.reuse, R101, 0x5, P2 ;  /* 0x0000006574197211 */ /* 0x040fe400010f2eff */
[C---:B------:R-:W-:Y:S02]  /*6080*/  HMMA.16816.F32 R8, R20.reuse, R30, R8 ;  /* 0x0000001e1408723c */ /* 0x040fe40000001808 */
[----:B------:R-:W5:Y:S01]  /*6090*/  @P1 LDG.E R223, desc[UR20][R28.64+-0x100] ;  /* 0xffff00141cdf1981 */ /* 0x000f62000c1e1900 */
[C---:B------:R-:W-:Y:S03]  /*60a0*/  LEA R26, P2, R116.reuse, R24, 0x5 ;  /* 0x00000018741a7211 */ /* 0x040fe600078428ff */
[----:B------:R-:W5:Y:S01]  /*60b0*/  @P1 LDG.E R222, desc[UR20][R28.64+-0xe0] ;  /* 0xffff20141cde1981 */ /* 0x000f62000c1e1900 */
[C---:B------:R-:W-:Y:S01]  /*60c0*/  LEA.HI.X.SX32 R27, R116.reuse, R25, 0x5, P2 ;  /* 0x00000019741b7211 */ /* 0x040fe200010f2eff */
[C---:B------:R-:W-:Y:S02]  /*60d0*/  HMMA.16816.F32 R12, R20.reuse, R104, R12 ;  /* 0x00000068140c723c */ /* 0x040fe4000000180c */
[----:B------:R-:W5:Y:S01]  /*60e0*/  @P1 LDG.E R221, desc[UR20][R28.64+-0x80] ;  /* 0xffff80141cdd1981 */ /* 0x000f62000c1e1900 */
[C---:B------:R-:W-:Y:S03]  /*60f0*/  LEA R30, P2, R116.reuse, R26, 0x5 ;  /* 0x0000001a741e7211 */ /* 0x040fe600078428ff */
[----:B------:R1:W5:Y:S01]  /*6100*/  @P1 LDG.E R220, desc[UR20][R28.64+-0x60] ;  /* 0xffffa0141cdc1981 */ /* 0x000362000c1e1900 */
[C---:B------:R-:W-:Y:S01]  /*6110*/  LEA.HI.X.SX32 R31, R116.reuse, R27, 0x5, P2 ;  /* 0x0000001b741f7211 */ /* 0x040fe200010f2eff */
[----:B------:R-:W-:Y:S02]  /*6120*/  HMMA.16816.F32 R16, R20, R106, R16 ;  /* 0x0000006a1410723c */ /* 0x000fe40000001810 */
[----:B------:R2:W-:Y:S01]  /*6130*/  REDG.E.ADD.F32.FTZ.RN.STRONG.GPU desc[UR20][R234.64], R4 ;  /* 0x00000004ea0079a6 */ /* 0x0005e2000c12f314 */
[C---:B------:R-:W-:Y:S03]  /*6140*/  LEA R20, P2, R116.reuse, R30, 0x5 ;  /* 0x0000001e74147211 */ /* 0x040fe600078428ff */
[----:B------:R3:W-:Y:S01]  /*6150*/  REDG.E.ADD.F32.FTZ.RN.STRONG.GPU desc[UR20][R108.64], R5 ;  /* 0x000000056c0079a6 */ /* 0x0007e2000c12f314 */
[C---:B------:R-:W-:Y:S03]  /*6160*/  LEA.HI.X.SX32 R21, R116.reuse, R31, 0x5, P2 ;  /* 0x0000001f74157211 */ /* 0x040fe600010f2eff */
        /* <DEDUP_REMOVED lines=20> */
[----:B------:R-:W4:Y:S04]  /*62b0*/  LDSM.16.MT88.4 R24, [R112] ;  /* 0x000000007018783b */ /* 0x000f280000004200 */
[----:B-1----:R-:W-:Y:S04]  /*62c0*/  LDSM.16.MT88.4 R28, [R170+-0x3800] ;  /* 0xffc80000aa1c783b */ /* 0x002fe80000004200 */
[----:B------:R-:W1:Y:S04]  /*62d0*/  LDSM.16.MT88.4 R12, [R165+0x800] ;  /* 0x00080000a50c783b */ /* 0x000e680000004200 */
[----:B------:R-:W1:Y:S04]  /*62e0*/  LDSM.16.MT88.4 R32, [R170+-0x1800] ;  /* 0xffe80000aa20783b */ /* 0x000e680000004200 */
[----:B------:R-:W1:Y:S04]  /*62f0*/  LDSM.16.MT88.4 R16, [R112+0x800] ;  /* 0x000800007010783b */ /* 0x000e680000004200 */
        /* <DEDUP_REMOVED lines=8> */
[-C--:B----4-:R-:W-:Y:S08]  /*6380*/  HMMA.16816.F32 R84, R4, R24.reuse, R84 ;  /* 0x000000180454723c */ /* 0x090ff00000001854 */
[C---:B------:R-:W-:Y:S08]  /*6390*/  HMMA.16816.F32 R88, R20.reuse, R24, R88 ;  /* 0x000000181458723c */ /* 0x040ff00000001858 */
[-C--:B------:R-:W-:Y:S01]  /*63a0*/  HMMA.16816.F32 R92, R20, R26.reuse, R92 ;  /* 0x0000001a145c723c */ /* 0x080fe2000000185c */
[----:B------:R-:W-:Y:S07]  /*63b0*/  LDSM.16.MT88.4 R20, [R170+-0x800] ;  /* 0xfff80000aa14783b */ /* 0x000fee0000004200 */
[----:B------:R-:W-:Y:S01]  /*63c0*/  HMMA.16816.F32 R96, R4, R26, R96 ;  /* 0x0000001a0460723c */ /* 0x000fe20000001860 */
[----:B------:R-:W-:Y:S04]  /*63d0*/  LDSM.16.MT88.4 R4, [R170+-0x2800] ;  /* 0xffd80000aa04783b */ /* 0x000fe80000004200 */
[----:B------:R-:W-:Y:S03]  /*63e0*/  LDSM.16.MT88.4 R24, [R112+0x1800] ;  /* 0x001800007018783b */ /* 0x000fe60000004200 */
[-C--:B-1----:R-:W-:Y:S08]  /*63f0*/  HMMA.16816.F32 R68, R28, R12.reuse, R68 ;  /* 0x0000000c1c44723c */ /* 0x082ff00000001844 */
        /* <DEDUP_REMOVED lines=37> */
[----:B------:R-:W1:Y:S01]  /*6650*/  LDCU UR4, c[0x0][0x500] ;  /* 0x0000a000ff0477ac */ /* 0x000e620008000800 */
[----:B------:R-:W-:Y:S02]  /*6660*/  LOP3.LUT P0, RZ, R199, 0x8, RZ, 0xc0, !PT ;  /* 0x00000008c7ff7812 */ /* 0x000fe4000780c0ff */
[----:B------:R-:W-:Y:S01]  /*6670*/  MOV R4, 0x20 ;  /* 0x0000002000047802 */ /* 0x000fe20000000f00 */
[----:B------:R-:W2:Y:S03]  /*6680*/  LDCU UR5, c[0x0][0x4fc] ;  /* 0x00009f80ff0577ac */ /* 0x000ea60008000800 */
[----:B------:R-:W-:Y:S02]  /*6690*/  SEL R4, R4, 0xffffffe0, !P0 ;  /* 0xffffffe004047807 */ /* 0x000fe40004000000 */
[----:B------:R-:W-:Y:S02]  /*66a0*/  ISETP.NE.AND P0, PT, R228, -0x1, PT ;  /* 0xffffffffe400780c */ /* 0x000fe40003f05270 */
[----:B------:R-:W-:-:S02]  /*66b0*/  IADD3 R5, PT, PT, R185, R4, RZ ;  /* 0x00000004b9057210 */ /* 0x000fc40007ffe0ff */
[----:B------:R-:W-:Y:S01]  /*66c0*/  IADD3 R4, PT, PT, R184, R4, RZ ;  /* 0x00000004b8047210 */ /* 0x000fe20007ffe0ff */
        /* <DEDUP_REMOVED lines=38> */
[----:B--2---:R-:W-:Y:S01]  /*6930*/  FMUL.FTZ R36, R36, UR5 ;  /* 0x0000000524247c20 */ /* 0x004fe20008410000 */
[----:B------:R-:W-:Y:S01]  /*6940*/  F2FP.F16.F32.PACK_AB R74, R75, R74 ;  /* 0x0000004a4b4a723e */ /* 0x000fe200000000ff */
        /* <DEDUP_REMOVED lines=17> */
[----:B------:R-:W-:Y:S01]  /*6a60*/  F2FP.F16.F32.PACK_AB R98, R99, R98 ;  /* 0x000000626362723e */ /* 0x000fe200000000ff */
[----:B------:R-:W-:Y:S01]  /*6a70*/  FMUL.FTZ R44, R44, UR5 ;  /* 0x000000052c2c7c20 */ /* 0x000fe20008410000 */
[----:B------:R-:W-:Y:S01]  /*6a80*/  FMUL.FTZ R45, R45, UR5 ;  /* 0x000000052d2d7c20 */ /* 0x000fe20008410000 */
[----:B------:R1:W-:Y:S01]  /*6a90*/  STS [R185+0x6400], R70 ;  /* 0x00640046b9007388 */ /* 0x0003e20000000800 */
        /* <DEDUP_REMOVED lines=27> */
[----:B------:R1:W-:Y:S01]  /*6c50*/  STS [R184], R84 ;  /* 0x00000054b8007388 */ /* 0x0003e20000000800 */
        /* <DEDUP_REMOVED lines=53> */
.L_x_945:
[----:B------:R-:W2:Y:S01]  /*6fb0*/  LDCU.64 UR8, c[0x0][0x5c0] ;  /* 0x0000b800ff0877ac */ /* 0x000ea20008000a00 */
[----:B-1----:R-:W-:-:S05]  /*6fc0*/  IADD3 R4, PT, PT, R227, R228, RZ ;  /* 0x000000e4e3047210 */ /* 0x002fca0007ffe0ff */
[C---:B--2---:R-:W-:Y:S02]  /*6fd0*/  IMAD R8, R4.reuse, UR9, RZ ;  /* 0x0000000904087c24 */ /* 0x044fe4000f8e02ff */
[----:B------:R-:W-:-:S05]  /*6fe0*/  IMAD.WIDE.U32 R4, R4, UR8, RZ ;  /* 0x0000000804047c25 */ /* 0x000fca000f8e00ff */
[----:B------:R-:W-:Y:S02]  /*6ff0*/  IADD3 R8, PT, PT, R5, R8, RZ ;  /* 0x0000000805087210 */ /* 0x000fe40007ffe0ff */
[----:B------:R-:W-:Y:S02]  /*7000*/  MOV R9, R4 ;  /* 0x0000000400097202 */ /* 0x000fe40000000f00 */
.L_x_946:
        /* <DEDUP_REMOVED lines=13> */
.L_x_947:
[----:B------:R-:W1:Y:S01]  /*70e0*/  LDCU.64 UR6, c[0x0][0x5c8] ;  /* 0x0000b900ff0677ac */ /* 0x000e620008000a00 */
[----:B------:R-:W-:-:S05]  /*70f0*/  IADD3 R4, PT, PT, R227, R228, RZ ;  /* 0x000000e4e3047210 */ /* 0x000fca0007ffe0ff */
[C---:B-1----:R-:W-:Y:S02]  /*7100*/  IMAD R12, R4.reuse, UR7, RZ ;  /* 0x00000007040c7c24 */ /* 0x042fe4000f8e02ff */
[----:B------:R-:W-:-:S05]  /*7110*/  IMAD.WIDE.U32 R4, R4, UR6, RZ ;  /* 0x0000000604047c25 */ /* 0x000fca000f8e00ff */
[----:B------:R-:W-:Y:S02]  /*7120*/  IADD3 R12, PT, PT, R5, R12, RZ ;  /* 0x0000000c050c7210 */ /* 0x000fe40007ffe0ff */
[----:B------:R-:W-:-:S07]  /*7130*/  MOV R13, R4 ;  /* 0x00000004000d7202 */ /* 0x000fce0000000f00 */
.L_x_948:
[----:B------:R-:W-:Y:S01]  /*7140*/  BAR.SYNC.DEFER_BLOCKING 0x0 ;  /* 0x0000000000007b1d */ /* 0x000fe20000010000 */
[----:B------:R-:W-:Y:S01]  /*7150*/  USHF.L.U32 UR10, UR19, 0x7, URZ ;  /* 0x00000007130a7899 */ /* 0x000fe200080006ff */
[CC--:B------:R-:W-:Y:S02]  /*7160*/  ISETP.GE.AND P3, PT, R189.reuse, R200.reuse, PT ;  /* 0x000000c8bd00720c */ /* 0x0c0fe40003f66270 */
[----:B------:R-:W-:Y:S01]  /*7170*/  IADD3 R27, P2, PT, R189, 0x20, RZ ;  /* 0x00000020bd1b7810 */ /* 0x000fe20007f5e0ff */
[----:B------:R-:W-:Y:S01]  /*7180*/  USHF.R.S32.HI UR11, URZ, 0x1f, UR10 ;  /* 0x0000001fff0b7899 */ /* 0x000fe2000801140a */
[----:B------:R-:W-:Y:S01]  /*7190*/  BSSY.RECONVERGENT B0, `(.L_x_949) ;  /* 0x000001e000007945 */ /* 0x000fe20003800200 */
[----:B------:R-:W-:Y:S01]  /*71a0*/  UIMAD.WIDE.U32 UR12, UR10, UR8, URZ ;  /* 0x000000080a0c72a5 */ /* 0x000fe2000f8e00ff */
[-C--:B------:R-:W-:Y:S01]  /*71b0*/  ISETP.GE.AND P6, PT, R194, R200.reuse, PT ;  /* 0x000000c8c200720c */ /* 0x080fe20003fc6270 */
[----:B------:R-:W-:Y:S01]  /*71c0*/  UIMAD UR4, UR11, UR8, URZ ;  /* 0x000000080b0472a4 */ /* 0x000fe2000f8e02ff */
[-C--:B------:R-:W-:Y:S01]  /*71d0*/  ISETP.GE.AND P5, PT, R193, R200.reuse, PT ;  /* 0x000000c8c100720c */ /* 0x080fe20003fa6270 */
[----:B------:R-:W-:Y:S01]  /*71e0*/  IMAD.X R26, RZ, RZ, RZ, P2 ;  /* 0x000000ffff1a7224 */ /* 0x000fe200010e06ff */
[----:B------:R-:W-:Y:S01]  /*71f0*/  ISETP.GE.AND P4, PT, R192, R200, PT ;  /* 0x000000c8c000720c */ /* 0x000fe20003f86270 */
[----:B------:R-:W-:Y:S01]  /*7200*/  IMAD.U32 R16, RZ, RZ, UR12 ;  /* 0x0000000cff107e24 */ /* 0x000fe2000f8e00ff */
[----:B------:R-:W-:Y:S01]  /*7210*/  UIMAD UR12, UR10, UR9, UR4 ;  /* 0x000000090a0c72a4 */ /* 0x000fe2000f8e0204 */
[----:B------:R-:W-:Y:S01]  /*7220*/  IMAD.U32 R17, RZ, RZ, UR13 ;  /* 0x0000000dff117e24 */ /* 0x000fe2000f8e00ff */
[----:B------:R-:W-:-:S02]  /*7230*/  IADD3 R25, P1, PT, R189, 0x40, RZ ;  /* 0x00000040bd197810 */ /* 0x000fc40007f3e0ff */
[----:B------:R-:W-:Y:S02]  /*7240*/  LOP3.LUT R16, R16, 0x38, R188, 0xf8, !PT ;  /* 0x0000003810107812 */ /* 0x000fe400078ef8bc */
[----:B------:R-:W1:Y:S02]  /*7250*/  LDCU.64 UR4, c[0x0][0x5d8] ;  /* 0x0000bb00ff0477ac */ /* 0x000e640008000a00 */
[----:B------:R-:W-:Y:S01]  /*7260*/  IADD3 R16, P0, PT, R9, R16, RZ ;  /* 0x0000001009107210 */ /* 0x000fe20007f1e0ff */
[----:B------:R-:W-:Y:S01]  /*7270*/  IMAD.U32 R9, RZ, RZ, UR12 ;  /* 0x0000000cff097e24 */ /* 0x000fe2000f8e00ff */
[----:B------:R2:W3:Y:S04]  /*7280*/  LDS.128 R4, [R196+0x7000] ;  /* 0x00700000c4047984 */ /* 0x0004e80000000c00 */
[----:B------:R-:W-:-:S02]  /*7290*/  IADD3.X R17, PT, PT, R8, UR13, R9, P0, !PT ;  /* 0x0000000d08117c10 */ /* 0x000fc400087fe409 */
[----:B------:R-:W-:Y:S01]  /*72a0*/  IADD3 R24, P0, PT, R189, 0x60, RZ ;  /* 0x00000060bd187810 */ /* 0x000fe20007f1e0ff */
[----:B-1----:R-:W-:-:S04]  /*72b0*/  IMAD.WIDE.U32 R16, R182, UR4, R16 ;  /* 0x00000004b6107c25 */ /* 0x002fc8000f8e0010 */
[----:B------:R-:W-:Y:S01]  /*72c0*/  IMAD R14, R182, UR5, R17 ;  /* 0x00000005b60e7c24 */ /* 0x000fe2000f8e0211 */
[----:B------:R-:W-:Y:S07]  /*72d0*/  @P3 BRA `(.L_x_950) ;  /* 0x0000000000243947 */ /* 0x000fee0003800000 */
        /* <DEDUP_REMOVED lines=9> */
.L_x_950:
[----:B------:R-:W-:Y:S05]  /*7370*/  BSYNC.RECONVERGENT B0 ;  /* 0x0000000000007941 */ /* 0x000fea0003800200 */
.L_x_949:
        /* <DEDUP_REMOVED lines=12> */
.L_x_952:
[----:B------:R-:W-:Y:S05]  /*7440*/  BSYNC.RECONVERGENT B0 ;  /* 0x0000000000007941 */ /* 0x000fea0003800200 */
.L_x_951:
        /* <DEDUP_REMOVED lines=14> */
.L_x_954:
[----:B------:R-:W-:Y:S05]  /*7530*/  BSYNC.RECONVERGENT B0 ;  /* 0x0000000000007941 */ /* 0x000fea0003800200 */
.L_x_953:
[----:B-1--4-:R1:W4:Y:S01]  /*7540*/  LDS.128 R4, [R196+0x9000] ;  /* 0x00900000c4047984 */ /* 0x0123220000000c00 */
[----:B------:R-:W-:Y:S01]  /*7550*/  BSSY.RECONVERGENT B0, `(.L_x_955) ;  /* 0x000000e000007945 */ /* 0x000fe20003800200 */
[----:B------:R-:W-:Y:S02]  /*7560*/  MOV R8, UR6 ;  /* 0x0000000600087c02 */ /* 0x000fe40008000f00 */
[----:B------:R-:W-:Y:S01]  /*7570*/  IADD3.X R29, PT, PT, RZ, RZ, RZ, P0, !PT ;  /* 0x000000ffff1d7210 */ /* 0x000fe200007fe4ff */
[----:B------:R-:W-:Y:S06]  /*7580*/  @P4 BRA `(.L_x_956) ;  /* 0x0000000000284947 */ /* 0x000fec0003800000 */
        /* <DEDUP_REMOVED lines=10> */
.L_x_956:
[----:B------:R-:W-:Y:S05]  /*7630*/  BSYNC.RECONVERGENT B0 ;  /* 0x0000000000007941 */ /* 0x000fea0003800200 */
.L_x_955:
[----:B--2-4-:R-:W-:Y:S01]  /*7640*/  MOV R4, R197 ;  /* 0x000000c500047202 */ /* 0x014fe20000000f00 */
[----:B------:R-:W2:Y:S01]  /*7650*/  LDCU.64 UR4, c[0x0][0x5e0] ;  /* 0x0000bc00ff0477ac */ /* 0x000ea20008000a00 */
[----:B------:R-:W-:Y:S01]  /*7660*/  MOV R5, RZ ;  /* 0x000000ff00057202 */ /* 0x000fe20000000f00 */
[----:B------:R-:W4:Y:S01]  /*7670*/  LDS.128 R20, [R196+0xa000] ;  /* 0x00a00000c4147984 */ /* 0x000f220000000c00 */
[----:B------:R-:W-:Y:S01]  /*7680*/  BSSY.RECONVERGENT B0, `(.L_x_957) ;  /* 0x000001d000007945 */ /* 0x000fe20003800200 */
[----:B------:R-:W-:Y:S01]  /*7690*/  UIMAD UR11, UR11, UR6, URZ ;  /* 0x000000060b0b72a4 */ /* 0x000fe2000f8e02ff */
[----:B------:R-:W-:Y:S01]  /*76a0*/  IMAD.WIDE.U32 R8, R8, UR10, R4 ;  /* 0x0000000a08087c25 */ /* 0x000fe2000f8e0004 */
[----:B------:R1:W1:Y:S02]  /*76b0*/  LDS.128 R16, [R196+0xb000] ;  /* 0x00b00000c4107984 */ /* 0x0002640000000c00 */
[----:B------:R-:W-:Y:S01]  /*76c0*/  UIMAD UR11, UR10, UR7, UR11 ;  /* 0x000000070a0b72a4 */ /* 0x000fe2000f8e020b */
[----:B------:R-:W3:Y:S01]  /*76d0*/  @!P3 LDC.64 R4, c[0x0][0x568] ;  /* 0x00015a00ff04bb82 */ /* 0x000ee20000000a00 */
[----:B------:R-:W-:-:S04]  /*76e0*/  IADD3 R30, P0, PT, R13, R8, RZ ;  /* 0x000000080d1e7210 */ /* 0x000fc80007f1e0ff */
[----:B------:R-:W-:Y:S02]  /*76f0*/  IADD3.X R31, PT, PT, R12, UR11, R9, P0, !PT ;  /* 0x0000000b0c1f7c10 */ /* 0x000fe400087fe409 */
[----:B------:R1:W1:Y:S01]  /*7700*/  LDS.128 R12, [R196+0xc000] ;  /* 0x00c00000c40c7984 */ /* 0x0002620000000c00 */
[----:B--2---:R-:W-:-:S03]  /*7710*/  IMAD.WIDE.U32 R30, R182, UR4, R30 ;  /* 0x00000004b61e7c25 */ /* 0x004fc6000f8e001e */
[----:B------:R2:W1:Y:S01]  /*7720*/  LDS.128 R8, [R196+0xd000] ;  /* 0x00d00000c4087984 */ /* 0x0004620000000c00 */
[----:B------:R-:W-:Y:S01]  /*7730*/  IMAD R33, R182, UR5, R31 ;  /* 0x00000005b6217c24 */ /* 0x000fe2000f8e021f */
[----:B------:R-:W-:-:S05]  /*7740*/  @!P3 MOV R32, R30 ;  /* 0x0000001e0020b202 */ /* 0x000fca0000000f00 */
[----:B------:R-:W-:-:S04]  /*7750*/  @!P3 IMAD.WIDE.U32 R34, R189, UR6, R32 ;  /* 0x00000006bd22bc25 */ /* 0x000fc8000f8e0020 */
[----:B------:R-:W-:Y:S01]  /*7760*/  @!P3 IMAD R6, R189, UR7, R35 ;  /* 0x00000007bd06bc24 */ /* 0x000fe2000f8e0223 */
[----:B---3--:R-:W-:-:S04]  /*7770*/  @!P3 LEA R4, P0, R34, R4, 0x1 ;  /* 0x000000042204b211 */ /* 0x008fc800078008ff */
[----:B------:R-:W-:-:S05]  /*7780*/  @!P3 LEA.HI.X R5, R34, R5, R6, 0x1, P0 ;  /* 0x000000052205b211 */ /* 0x000fca00000f0c06 */
[----:B----4-:R2:W-:Y:S01]  /*7790*/  @!P3 STG.E.128 desc[UR20][R4.64], R20 ;  /* 0x000000140400b986 */ /* 0x0105e2000c101d14 */
[----:B-1----:R-:W-:Y:S05]  /*77a0*/  @P6 BRA `(.L_x_958) ;  /* 0x0000000000286947 */ /* 0x002fea0003800000 */
[----:B------:R-:W1:Y:S01]  /*77b0*/  LDCU.64 UR4, c[0x0][0x568] ;  /* 0x0000ad00ff0477ac */ /* 0x000e620008000a00 */
[----:B------:R-:W-:Y:S01]  /*77c0*/  MOV R6, R30 ;  /* 0x0000001e00067202 */ /* 0x000fe20000000f00 */
[----:B--2---:R-:W-:Y:S01]  /*77d0*/  IMAD R4, R26, UR6, RZ ;  /* 0x000000061a047c24 */ /* 0x004fe2000f8e02ff */
[----:B------:R-:W-:-:S03]  /*77e0*/  MOV R7, R33 ;  /* 0x0000002100077202 */ /* 0x000fc60000000f00 */
[C---:B------:R-:W-:Y:S02]  /*77f0*/  IMAD R4, R27.reuse, UR7, R4 ;  /* 0x000000071b047c24 */ /* 0x040fe4000f8e0204 */
[----:B------:R-:W-:-:S05]  /*7800*/  IMAD.WIDE.U32 R6, R27, UR6, R6 ;  /* 0x000000061b067c25 */ /* 0x000fca000f8e0006 */
[----:B------:R-:W-:Y:S02]  /*7810*/  IADD3 R4, PT, PT, R4, R7, RZ ;  /* 0x0000000704047210 */ /* 0x000fe40007ffe0ff */
[----:B-1----:R-:W-:-:S04]  /*7820*/  LEA R20, P0, R6, UR4, 0x1 ;  /* 0x0000000406147c11 */ /* 0x002fc8000f8008ff */
[----:B------:R-:W-:-:S05]  /*7830*/  LEA.HI.X R21, R6, UR5, R4, 0x1, P0 ;  /* 0x0000000506157c11 */ /* 0x000fca00080f0c04 */
[----:B------:R1:W-:Y:S04]  /*7840*/  STG.E.128 desc[UR20][R20.64], R16 ;  /* 0x0000001014007986 */ /* 0x0003e8000c101d14 */
.L_x_958:
[----:B------:R-:W-:Y:S05]  /*7850*/  BSYNC.RECONVERGENT B0 ;  /* 0x0000000000007941 */ /* 0x000fea0003800200 */
.L_x_957:
[----:B------:R-:W-:Y:S04]  /*7860*/  BSSY.RECONVERGENT B0, `(.L_x_959) ;  /* 0x000000c000007945 */ /* 0x000fe80003800200 */
[----:B------:R-:W-:Y:S05]  /*7870*/  @P5 BRA `(.L_x_960) ;  /* 0x0000000000285947 */ /* 0x000fea0003800000 */
        /* <DEDUP_REMOVED lines=10> */
.L_x_960:
[----:B------:R-:W-:Y:S05]  /*7920*/  BSYNC.RECONVERGENT B0 ;  /* 0x0000000000007941 */ /* 0x000fea0003800200 */
.L_x_959:
[----:B------:R-:W-:Y:S05]  /*7930*/  @P4 BRA `(.L_x_941) ;  /* 0x0000000000284947 */ /* 0x000fea0003800000 */
[----:B------:R-:W4:Y:S01]  /*7940*/  LDCU.64 UR4, c[0x0][0x568] ;  /* 0x0000ad00ff0477ac */ /* 0x000f220008000a00 */
[----:B--2---:R-:W-:Y:S01]  /*7950*/  MOV R4, R30 ;  /* 0x0000001e00047202 */ /* 0x004fe20000000f00 */
        /* <DEDUP_REMOVED lines=8> */
.L_x_941:
[----:B------:R-:W-:Y:S05]  /*79e0*/  BSYNC.RECONVERGENT B1 ;  /* 0x0000000000017941 */ /* 0x000fea0003800200 */
.L_x_915:
        /* <DEDUP_REMOVED lines=11> */
.L_x_962:
        /* <DEDUP_REMOVED lines=14> */
.L_x_2768:


//--------------------- .text._ZN5flash44flash_bwd_dq_dk_dv_loop_seqk_parallel_kernelI23Flash_bwd_kernel_traitsILi64ELi64ELi128ELi8ELi2ELi4ELi4ELb1ELb0EN7cutlass6half_tE19Flash_kernel_traitsILi64ELi64ELi128ELi8ES3_EELb0ELb0ELb0ELb0ELb0ELb1ELb1EEEvNS_16Flash_bwd_paramsE --------------------------
	.section	.text._ZN5flash44flash_bwd_dq_dk_dv_loop_seqk_parallel_kernelI23Flash_bwd_kernel_traitsILi64ELi64ELi128ELi8ELi2ELi4ELi4ELb1ELb0EN7cutlass6half_tE19Flash_kernel_traitsILi64ELi64ELi128ELi8ES3_EELb0ELb0ELb0ELb0ELb0ELb1ELb1EEEvNS_16Flash_bwd_paramsE,"ax",@progbits
	.align	128
        .global         _ZN5flash44flash_bwd_dq_dk_dv_loop_seqk_parallel_kernelI23Flash_bwd_kernel_traitsILi64ELi64ELi128ELi8ELi2ELi4ELi4ELb1ELb0EN7cutlass6half_tE19Flash_kernel_traitsILi64ELi64ELi128ELi8ES3_EELb0ELb0ELb0ELb0ELb0ELb1ELb1EEEvNS_16Flash_bwd_paramsE
        .type           _ZN5flash44flash_bwd_dq_dk_dv_loop_seqk_parallel_kernelI23Flash_bwd_kernel_traitsILi64ELi64ELi128ELi8ELi2ELi4ELi4ELb1ELb0EN7cutlass6half_tE19Flash_kernel_traitsILi64ELi64ELi128ELi8ES3_EELb0ELb0ELb0ELb0ELb0ELb1ELb1EEEvNS_16Flash_bwd_paramsE,@function
        .size           _ZN5flash44flash_bwd_dq_dk_dv_loop_seqk_parallel_kernelI23Flash_bwd_kernel_traitsILi64ELi64ELi128ELi8ELi2ELi4ELi4ELb1ELb0EN7cutlass6half_tE19Flash_kernel_traitsILi64ELi64ELi128ELi8ES3_EELb0ELb0ELb0ELb0ELb0ELb1ELb1EEEvNS_16Flash_bwd_paramsE,(.L_x_2769 - _ZN5flash44flash_bwd_dq_dk_dv_loop_seqk_parallel_kernelI23Flash_bwd_kernel_traitsILi64ELi64ELi128ELi8ELi2ELi4ELi4ELb1ELb0EN7cutlass6half_tE19Flash_kernel_traitsILi64ELi64ELi128ELi8ES3_EELb0ELb0ELb0ELb0ELb0ELb1ELb1EEEvNS_16Flash_bwd_paramsE)
        .other          _ZN5flash44flash_bwd_dq_dk_dv_loop_seqk_parallel_kernelI23Flash_bwd_kernel_traitsILi64ELi64ELi128ELi8ELi2ELi4ELi4ELb1ELb0EN7cutlass6half_tE19Flash_kernel_traitsILi64ELi64ELi128ELi8ES3_EELb0ELb0ELb0ELb0ELb0ELb1ELb1EEEvNS_16Flash_bwd_paramsE,@"STO_CUDA_ENTRY STV_DEFAULT"
_ZN5flash44flash_bwd_dq_dk_dv_loop_seqk_parallel_kernelI23Flash_bwd_kernel_traitsILi64ELi64ELi128ELi8ELi2ELi4ELi4ELb1ELb0EN7cutlass6half_tE19Flash_kernel_traitsILi64ELi64ELi128ELi8ES3_EELb0ELb0ELb0ELb0ELb0ELb1ELb1EEEvNS_16Flash_bwd_paramsE:
.text._ZN5flash44flash_bwd_dq_dk_dv_loop_seqk_parallel_kernelI23Flash_bwd_kernel_traitsILi64ELi64ELi128ELi8ELi2ELi4ELi4ELb1ELb0EN7cutlass6half_tE19Flash_kernel_traitsILi64ELi64ELi128ELi8ES3_EELb0ELb0ELb0ELb0ELb0ELb1ELb1EEEvNS_16Flash_bwd_paramsE:
        /* <DEDUP_REMOVED lines=11> */
[----:B------:R-:W3:Y:S01]  /*00b0*/  LDCU UR4, c[0x0][0x438] ;  /* 0x00008700ff0477ac */ /* 0x000ee20008000800 */
[----:B------:R-:W-:Y:S02]  /*00c0*/  IMAD.MOV.U32 R181, RZ, RZ, 0x20 ;  /* 0x00000020ffb57424 */ /* 0x000fe400078e00ff */
[----:B------:R-:W-:Y:S01]  /*00d0*/  IMAD.U32 R184, RZ, RZ, UR12 ;  /* 0x0000000cffb87e24 */ /* 0x000fe2000f8e00ff */
[----:B------:R-:W-:Y:S01]  /*00e0*/  UMOV UR5, 0x400 ;  /* 0x0000040000057882 */ /* 0x000fe20000000000 */
[----:B------:R-:W-:Y:S01]  /*00f0*/  UMOV UR7, 0x400 ;  /* 0x0000040000077882 */ /* 0x000fe20000000000 */
[----:B------:R-:W4:Y:S01]  /*0100*/  LDCU.64 UR24, c[0x0][0x358] ;  /* 0x00006b00ff1877ac */ /* 0x000f220008000a00 */
[----:B------:R-:W5:Y:S01]  /*0110*/  S2UR UR20, SR_CgaCtaId ;  /* 0x00000000001479c3 */ /* 0x000f620000008800 */
[----:B------:R-:W1:Y:S01]  /*0120*/  LDCU.64 UR10, c[0x0][0x460] ;  /* 0x00008c00ff0a77ac */ /* 0x000e620008000a00 */
[----:B------:R-:W1:Y:S06]  /*0130*/  LDCU.64 UR8, c[0x0][0x470] ;  /* 0x00008e00ff0877ac */ /* 0x000e6c0008000a00 */
[----:B------:R-:W3:Y:S01]  /*0140*/  S2UR UR23, SR_CTAID.X ;  /* 0x00000000001779c3 */ /* 0x000ee20000002500 */
[----:B------:R-:W-:Y:S01]  /*0150*/  UMOV UR26, URZ ;  /* 0x000000ff001a7c82 */ /* 0x000fe20008000000 */
[----:B------:R-:W-:-:S06]  /*0160*/  UMOV UR27, URZ ;  /* 0x000000ff001b7c82 */ /* 0x000fcc0008000000 */
[----:B------:R-:W3:Y:S01]  /*0170*/  S2UR UR22, SR_CTAID.Y ;  /* 0x00000000001679c3 */ /* 0x000ee20000002600 */
[----:B--2---:R-:W-:-:S04]  /*0180*/  ULEA UR6, UR6, UR5, 0x18 ;  /* 0x0000000506067291 */ /* 0x004fc8000f8ec0ff */
[----:B------:R-:W-:Y:S01]  /*0190*/  UIADD3 UR5, UPT, UPT, UR6, 0xe000, URZ ;  /* 0x0000e00006057890 */ /* 0x000fe2000fffe0ff */
[--C-:B-1----:R-:W-:Y:S01]  /*01a0*/  SHF.R.U32.HI R2, RZ, 0x1, R177.reuse ;  /* 0x00000001ff027819 */ /* 0x102fe200000116b1 */
[C---:B------:R-:W-:Y:S01]  /*01b0*/  IMAD.SHL.U32 R5, R177.reuse, 0x10, RZ ;  /* 0x00000010b1057824 */ /* 0x040fe200078e00ff */
[--C-:B------:R-:W-:Y:S01]  /*01c0*/  SHF.R.U32.HI R0, RZ, 0x2, R177.reuse ;  /* 0x00000002ff007819 */ /* 0x100fe200000116b1 */
[C---:B------:R-:W-:Y:S01]  /*01d0*/  IMAD.SHL.U32 R185, R177.reuse, 0x2, RZ ;  /* 0x00000002b1b97824 */ /* 0x040fe200078e00ff */
[C---:B------:R-:W-:Y:S01]  /*01e0*/  LOP3.LUT R183, R2.reuse, 0x10, RZ, 0xc0, !PT ;  /* 0x0000001002b77812 */ /* 0x040fe200078ec0ff */
[----:B------:R-:W-:Y:S01]  /*01f0*/  IMAD.SHL.U32 R176, R177, 0x8, RZ ;  /* 0x00000008b1b07824 */ /* 0x000fe200078e00ff */
[----:B------:R-:W-:Y:S01]  /*0200*/  LOP3.LUT R5, R5, 0x1c0, RZ, 0xc0, !PT ;  /* 0x000001c005057812 */ /* 0x000fe200078ec0ff */
[----:B------:R-:W-:Y:S01]  /*0210*/  IMAD.SHL.U32 R3, R177, 0x40, RZ ;  /* 0x00000040b1037824 */ /* 0x000fe200078e00ff */
[----:B------:R-:W-:Y:S01]  /*0220*/  LOP3.LUT R183, R183, 0x7, R0, 0xf8, !PT ;  /* 0x00000007b7b77812 */ /* 0x000fe200078ef800 */
[----:B------:R-:W-:Y:S01]  /*0230*/  IMAD.SHL.U32 R0, R177, 0x20, RZ ;  /* 0x00000020b1007824 */ /* 0x000fe200078e00ff */
[----:B------:R-:W-:Y:S01]  /*0240*/  SHF.R.U32.HI R179, RZ, 0x4, R177 ;  /* 0x00000004ffb37819 */ /* 0x000fe200000116b1 */
[----:B------:R-:W1:Y:S01]  /*0250*/  S2UR UR21, SR_CTAID.Z ;  /* 0x00000000001579c3 */ /* 0x000e620000002700 */
[----:B------:R-:W-:Y:S01]  /*0260*/  LOP3.LUT R4, R2, 0x30, RZ, 0xc0, !PT ;  /* 0x0000003002047812 */ /* 0x000fe200078ec0ff */
[----:B-----5:R-:W-:Y:S01]  /*0270*/  ULEA UR20, UR20, UR7, 0x18 ;  /* 0x0000000714147291 */ /* 0x020fe2000f8ec0ff */
[----:B------:R-:W-:-:S02]  /*0280*/  LOP3.LUT R5, R5, 0x38, R185, 0xf8, !PT ;  /* 0x0000003805057812 */ /* 0x000fc400078ef8b9 */
[--C-:B------:R-:W-:Y:S02]  /*0290*/  LOP3.LUT R185, R185, 0x7006, R0.reuse, 0xc8, !PT ;  /* 0x00007006b9b97812 */ /* 0x100fe400078ec800 */
[----:B------:R-:W-:Y:S02]  /*02a0*/  LOP3.LUT R186, R176, 0x1f8, RZ, 0xc0, !PT ;  /* 0x000001f8b0ba7812 */ /* 0x000fe400078ec0ff */
[----:B------:R-:W-:Y:S02]  /*02b0*/  LOP3.LUT R179, R179, 0x8, RZ, 0xc0, !PT ;  /* 0x00000008b3b37812 */ /* 0x000fe400078ec0ff */
[----:B------:R-:W-:Y:S02]  /*02c0*/  LOP3.LUT R6, R3, 0x1c0, RZ, 0xc0, !PT ;  /* 0x000001c003067812 */ /* 0x000fe400078ec0ff */
[----:B------:R-:W-:Y:S02]  /*02d0*/  LOP3.LUT R4, R4, 0x8, R177, 0xf8, !PT ;  /* 0x0000000804047812 */ /* 0x000fe400078ef8b1 */
[----:B------:R-:W-:-:S02]  /*02e0*/  LOP3.LUT R185, R185, 0x400, R0, 0xf8, !PT ;  /* 0x00000400b9b97812 */ /* 0x000fc400078ef800 */
[----:B------:R-:W-:Y:S02]  /*02f0*/  LOP3.LUT R5, R5, 0x20, R2, 0x78, !PT ;  /* 0x0000002005057812 */ /* 0x000fe400078e7802 */
[----:B------:R-:W-:Y:S02]  /*0300*/  R2P PR, R177, 0xc ;  /* 0x0000000cb1007804 */ /* 0x000fe40000000000 */
[--C-:B------:R-:W-:Y:S02]  /*0310*/  LOP3.LUT R186, R186, 0x38, R177.reuse, 0x78, !PT ;  /* 0x00000038baba7812 */ /* 0x100fe400078e78b1 */
[----:B------:R-:W-:Y:S02]  /*0320*/  LOP3.LUT R178, R3, 0x200, RZ, 0xc0, !PT ;  /* 0x0000020003b27812 */ /* 0x000fe400078ec0ff */
[----:B------:R-:W-:Y:S02]  /*0330*/  LOP3.LUT R6, R6, 0x38, R176, 0xf8, !PT ;  /* 0x0000003806067812 */ /* 0x000fe400078ef8b0 */
[----:B------:R-:W-:-:S02]  /*0340*/  LOP3.LUT R179, R179, 0x10, R177, 0xf8, !PT ;  /* 0x00000010b3b37812 */ /* 0x000fc400078ef8b1 */
[----:B------:R-:W-:Y:S02]  /*0350*/  LOP3.LUT R4, R4, 0x1c0, R3, 0xf8, !PT ;  /* 0x000001c004047812 */ /* 0x000fe400078ef803 */
[----:B------:R-:W-:Y:S02]  /*0360*/  LOP3.LUT R185, R185, R5, RZ, 0xfc, !PT ;  /* 0x00000005b9b97212 */ /* 0x000fe400078efcff */
[----:B------:R-:W-:Y:S02]  /*0370*/  LOP3.LUT R186, R186, 0x1e00, R176, 0xf8, !PT ;  /* 0x00001e00baba7812 */ /* 0x000fe400078ef8b0 */
[----:B------:R-:W-:Y:S02]  /*0380*/  LOP3.LUT R180, R178, 0x400, R0, 0xf8, !PT ;  /* 0x00000400b2b47812 */ /* 0x000fe400078ef800 */
[C---:B------:R-:W-:Y:S02]  /*0390*/  LOP3.LUT R2, R6.reuse, 0x8, R2, 0x78, !PT ;  /* 0x0000000806027812 */ /* 0x040fe400078e7802 */
[----:B------:R-:W-:-:S02]  /*03a0*/  LOP3.LUT R177, R6, 0x8, R177, 0x78, !PT ;  /* 0x0000000806b17812 */ /* 0x000fc400078e78b1 */
[----:B------:R-:W-:Y:S01]  /*03b0*/  LOP3.LUT R179, R179, R6, RZ, 0x3c, !PT ;  /* 0x00000006b3b37212 */ /* 0x000fe200078e3cff */
[----:B---3--:R-:W-:Y:S01]  /*03c0*/  IMAD.U32 R6, RZ, RZ, UR4 ;  /* 0x00000004ff067e24 */ /* 0x008fe2000f8e00ff */
[----:B------:R-:W-:Y:S01]  /*03d0*/  LOP3.LUT R176, R4, 0x38, R176, 0x78, !PT ;  /* 0x0000003804b07812 */ /* 0x000fe200078e78b0 */
[----:B------:R-:W-:Y:S01]  /*03e0*/  UIADD3 UR4, UPT, UPT, UR6, 0xa000, URZ ;  /* 0x0000a00006047890 */ /* 0x000fe2000fffe0ff */
[--C-:B------:R-:W-:Y:S02]  /*03f0*/  LOP3.LUT R178, R178, 0xc00, R0.reuse, 0xf8, !PT ;  /* 0x00000c00b2b27812 */ /* 0x100fe400078ef800 */
[----:B------:R-:W-:Y:S02]  /*0400*/  LEA R185, R185, UR5, 0x1 ;  /* 0x00000005b9b97c11 */ /* 0x000fe4000f8e08ff */
[----:B------:R-:W-:Y:S02]  /*0410*/  LOP3.LUT R179, R179, 0x200, R3, 0xf8, !PT ;  /* 0x00000200b3b37812 */ /* 0x000fe400078ef803 */
[-C--:B------:R-:W-:Y:S01]  /*0420*/  LOP3.LUT R180, R180, R2.reuse, RZ, 0xfc, !PT ;  /* 0x00000002b4b47212 */ /* 0x080fe200078efcff */
[C---:B------:R-:W-:Y:S01]  /*0430*/  VIADD R187, R185.reuse, 0x20 ;  /* 0x00000020b9bb7836 */ /* 0x040fe20000000000 */
[----:B------:R-:W-:Y:S01]  /*0440*/  LOP3.LUT R178, R178, R2, RZ, 0xfc, !PT ;  /* 0x00000002b2b27212 */ /* 0x000fe200078efcff */
[----:B------:R-:W-:Y:S01]  /*0450*/  @P3 VIADD R187, R185, 0xffffffe0 ;  /* 0xffffffe0b9bb3836 */ /* 0x000fe20000000000 */
[----:B------:R-:W-:-:S02]  /*0460*/  LOP3.LUT R177, R177, 0x7a00, R0, 0xf8, !PT ;  /* 0x00007a00b1b17812 */ /* 0x000fc400078ef800 */
[----:B------:R-:W-:Y:S02]  /*0470*/  LOP3.LUT R176, R176, 0x200, R0, 0xf8, !PT ;  /* 0x00000200b0b07812 */ /* 0x000fe400078ef800 */
[----:B------:R-:W-:Y:S02]  /*0480*/  SEL R181, R181, 0xffffffe0, !P2 ;  /* 0xffffffe0b5b57807 */ /* 0x000fe40005000000 */
[----:B------:R-:W-:Y:S02]  /*0490*/  LEA R186, R186, UR6, 0x1 ;  /* 0x00000006baba7c11 */ /* 0x000fe4000f8e08ff */
[----:B------:R-:W-:Y:S02]  /*04a0*/  LEA R179, R179, UR6, 0x1 ;  /* 0x00000006b3b37c11 */ /* 0x000fe4000f8e08ff */
[----:B------:R-:W-:Y:S02]  /*04b0*/  LEA R180, R180, UR6, 0x1 ;  /* 0x00000006b4b47c11 */ /* 0x000fe4000f8e08ff */
[----:B------:R-:W-:-:S02]  /*04c0*/  LEA R178, R178, UR4, 0x1 ;  /* 0x00000004b2b27c11 */ /* 0x000fc4000f8e08ff */
[----:B------:R-:W-:Y:S02]  /*04d0*/  LEA R177, R177, UR4, 0x1 ;  /* 0x00000004b1b17c11 */ /* 0x000fe4000f8e08ff */
[----:B-1--4-:R-:W-:-:S07]  /*04e0*/  LEA R176, R176, UR5, 0x1 ;  /* 0x00000005b0b07c11 */ /* 0x012fce000f8e08ff */
.L_x_1010:
[----:B------:R-:W1:Y:S01]  /*04f0*/  S2R R33, SR_CTAID.Y ;  /* 0x0000000000217919 */ /* 0x000e620000002600 */
[----:B------:R-:W2:Y:S01]  /*0500*/  LDCU.64 UR4, c[0x0][0x478] ;  /* 0x00008f00ff0477ac */ /* 0x000ea20008000a00 */
[----:B------:R-:W-:Y:S01]  /*0510*/  ISETP.NE.U32.AND P1, PT, RZ, UR8, PT ;  /* 0x00000008ff007c0c */ /* 0x000fe2000bf25070 */
[----:B------:R-:W-:Y:S01]  /*0520*/  IMAD.MOV.U32 R207, RZ, RZ, RZ ;  /* 0x000000ffffcf7224 */ /* 0x000fe200078e00ff */
[----:B------:R-:W3:Y:S01]  /*0530*/  LDC.64 R4, c[0x0][0x468] ;  /* 0x00011a00ff047b82 */ /* 0x000ee20000000a00 */
[----:B------:R-:W-:Y:S02]  /*0540*/  ISETP.NE.U32.AND P4, PT, RZ, UR10, PT ;  /* 0x0000000aff007c0c */ /* 0x000fe4000bf85070 */
[----:B------:R-:W-:Y:S02]  /*0550*/  ISETP.NE.AND.EX P1, PT, RZ, UR9, PT, P1 ;  /* 0x00000009ff007c0c */ /* 0x000fe4000bf25310 */
[----:B------:R-:W-:-:S03]  /*0560*/  ISETP.NE.AND.EX P4, PT, RZ, UR11, PT, P4 ;  /* 0x0000000bff007c0c */ /* 0x000fc6000bf85340 */
[----:B------:R-:W4:Y:S01]  /*0570*/  LDC.U8 R3, c[0x0][0x532] ;  /* 0x00014c80ff037b82 */ /* 0x000f220000000000 */
[----:B--2---:R-:W-:-:S07]  /*0580*/  ISETP.NE.U32.AND P3, PT, RZ, UR4, PT ;  /* 0x00000004ff007c0c */ /* 0x004fce000bf65070 */
[----:B------:R-:W2:Y:S01]  /*0590*/  LDC.64 R8, c[0x0][0x460] ;  /* 0x00011800ff087b82 */ /* 0x000ea20000000a00 */
[----:B------:R-:W-:Y:S01]  /*05a0*/  ISETP.NE.AND.EX P3, PT, RZ, UR5, PT, P3 ;  /* 0x00000005ff007c0c */ /* 0x000fe2000bf65330 */
[----:B-1----:R-:W-:Y:S01]  /*05b0*/  IMAD.SHL.U32 R10, R33, 0x4, RZ ;  /* 0x00000004210a7824 */ /* 0x002fe200078e00ff */
[----:B------:R-:W-:-:S11]  /*05c0*/  SHF.R.U32.HI R2, RZ, 0x1e, R33 ;  /* 0x0000001eff027819 */ /* 0x000fd60000011621 */
[C---:B------:R-:W-:Y:S02]  /*05d0*/  @P3 IADD3 R12, P2, PT, R10.reuse, UR4, RZ ;  /* 0x000000040a0c3c10 */ /* 0x040fe4000ff5e0ff */
[----:B------:R-:W-:Y:S02]  /*05e0*/  @P1 IADD3 R14, P0, PT, R10, UR8, RZ ;  /* 0x000000080a0e1c10 */ /* 0x000fe4000ff1e0ff */
[C---:B------:R-:W-:Y:S02]  /*05f0*/  @P3 IADD3.X R13, PT, PT, R2.reuse, UR5, RZ, P2, !PT ;  /* 0x00000005020d3c10 */ /* 0x040fe400097fe4ff */
[----:B------:R-:W-:Y:S02]  /*0600*/  @P1 IADD3.X R15, PT, PT, R2, UR9, RZ, P0, !PT ;  /* 0x00000009020f1c10 */ /* 0x000fe400087fe4ff */
[----:B------:R-:W-:Y:S01]  /*0610*/  ISETP.NE.U32.AND P2, PT, RZ, UR10, PT ;  /* 0x0000000aff007c0c */ /* 0x000fe2000bf45070 */
[----:B------:R1:W2:Y:S01]  /*0620*/  @P3 LDG.E R206, desc[UR24][R12.64] ;  /* 0x000000180cce3981 */ /* 0x0002a2000c1e1900 */
[----:B----4-:R-:W-:-:S02]  /*0630*/  ISETP.NE.AND P5, PT, R3, RZ, PT ;  /* 0x000000ff0300720c */ /* 0x010fc40003fa5270 */
[----:B------:R-:W-:Y:S01]  /*0640*/  ISETP.NE.AND.EX P0, PT, RZ, UR11, PT, P2 ;  /* 0x0000000bff007c0c */ /* 0x000fe2000bf05320 */
[----:B------:R-:W4:Y:S01]  /*0650*/  @P1 LDG.E R207, desc[UR24][R14.64] ;  /* 0x000000180ecf1981 */ /* 0x000f22000c1e1900 */
[----:B---3--:R-:W-:Y:S02]  /*0660*/  IADD3 R10, P1, PT, R10, R4, RZ ;  /* 0x000000040a0a7210 */ /* 0x008fe40007f3e0ff */
[----:B------:R-:W-:Y:S01]  /*0670*/  ISETP.EQ.U32.AND P2, PT, R4, RZ, PT ;  /* 0x000000ff0400720c */ /* 0x000fe20003f42070 */
[----:B------:R-:W-:Y:S02]  /*0680*/  IMAD.MOV.U32 R0, RZ, RZ, -0x1 ;  /* 0xffffffffff007424 */ /* 0x000fe400078e00ff */
[----:B------:R-:W-:Y:S01]  /*0690*/  IMAD.X R11, R2, 0x1, R5, P1 ;  /* 0x00000001020b7824 */ /* 0x000fe200008e0605 */
[----:B------:R-:W-:Y:S01]  /*06a0*/  ISETP.EQ.OR.EX P2, PT, R5, RZ, !P5, P2 ;  /* 0x000000ff0500720c */ /* 0x000fe20006f42720 */
[----:B------:R-:W3:Y:S01]  /*06b0*/  @!P3 LDC.64 R2, c[0x0][0x488] ;  /* 0x00012200ff02bb82 */ /* 0x000ee20000000a00 */
[----:B--2---:R-:W-:-:S04]  /*06c0*/  IMAD.WIDE.U32 R8, R33, 0x4, R8 ;  /* 0x0000000421087825 */ /* 0x004fc800078e0008 */
[----:B------:R-:W-:Y:S01]  /*06d0*/  IMAD.MOV.U32 R208, RZ, RZ, -0x1 ;  /* 0xffffffffffd07424 */ /* 0x000fe200078e00ff */
[----:B-----5:R-:W5:Y:S04]  /*06e0*/  @P0 LDG.E R0, desc[UR24][R8.64] ;  /* 0x0000001808000981 */ /* 0x020f68000c1e1900 */
[----:B------:R2:W5:Y:S01]  /*06f0*/  @P4 LDG.E R7, desc[UR24][R8.64+0x4] ;  /* 0x0000041808074981 */ /* 0x000562000c1e1900 */
[----:B-1----:R-:W1:Y:S03]  /*0700*/  @!P4 LDC R12, c[0x0][0x434] ;  /* 0x00010d00ff0ccb82 */ /* 0x002e660000000800 */
[----:B------:R1:W5:Y:S01]  /*0710*/  @!P2 LDG.E R208, desc[UR24][R10.64] ;  /* 0x000000180ad0a981 */ /* 0x000362000c1e1900 */
[----:B------:R-:W-:-:S04]  /*0720*/  ISETP.NE.U32.AND P2, PT, R4, RZ, PT ;  /* 0x000000ff0400720c */ /* 0x000fc80003f45070 */
[----:B------:R-:W-:Y:S01]  /*0730*/  ISETP.NE.AND.EX P2, PT, R5, RZ, PT, P2 ;  /* 0x000000ff0500720c */ /* 0x000fe20003f45320 */
[----:B--2---:R-:W2:Y:S01]  /*0740*/  @!P3 LDC R8, c[0x0][0x43c] ;  /* 0x00010f00ff08bb82 */ /* 0x004ea20000000800 */
[----:B---3--:R-:W-:-:S04]  /*0750*/  @!P3 ISETP.NE.U32.AND P1, PT, R2, RZ, PT ;  /* 0x000000ff0200b20c */ /* 0x008fc80003f25070 */
[----:B------:R-:W-:-:S04]  /*0760*/  @!P3 ISETP.NE.AND.EX P1, PT, R3, RZ, PT, P1 ;  /* 0x000000ff0300b20c */ /* 0x000fc80003f25310 */
[----:B--2---:R-:W-:Y:S01]  /*0770*/  @!P3 SEL R8, R8, RZ, P1 ;  /* 0x000000ff0808b207 */ /* 0x004fe20000800000 */
[----:B----4-:R-:W-:Y:S02]  /*0780*/  @P3 IMAD.IADD R206, R206, 0x1, -R207 ;  /* 0x00000001cece3824 */ /* 0x010fe400078e0acf */
[----:B-1----:R-:W-:Y:S06]  /*0790*/  @!P2 BRA `(.L_x_963) ;  /* 0x00000000000ca947 */ /* 0x002fec0003800000 */
[----:B------:R-:W2:Y:S02]  /*07a0*/  @P5 LDG.E R6, desc[UR24][R10.64+0x4] ;  /* 0x000004180a065981 */ /* 0x000ea4000c1e1900 */
[----:B--2--5:R-:W-:-:S06]  /*07b0*/  @P5 IADD3 R6, PT, PT, R6, -R208, RZ ;  /* 0x800000d006065210 */ /* 0x024fcc0007ffe0ff */
[----:B------:R1:W5:Y:S02]  /*07c0*/  @!P5 LDG.E R6, desc[UR24][R10.64] ;  /* 0x000000180a06d981 */ /* 0x000364000c1e1900 */
.L_x_963:
[----:B-1----:R-:W-:Y:S01]  /*07d0*/  IMAD.SHL.U32 R10, R184, 0x80, RZ ;  /* 0x00000080b80a7824 */ /* 0x002fe200078e00ff */
[----:B-----5:R-:W-:Y:S01]  /*07e0*/  @!P3 IADD3 R206, PT, PT, R8, R6, -R207 ;  /* 0x0000000608ceb210 */ /* 0x020fe20007ffe8cf */
[----:B------:R-:W-:-:S03]  /*07f0*/  @P4 IMAD.IADD R12, R7, 0x1, -R0 ;  /* 0x00000001070c4824 */ /* 0x000fc600078e0a00 */
[----:B------:R-:W-:-:S13]  /*0800*/  ISETP.GT.AND P1, PT, R206, R10, PT ;  /* 0x0000000ace00720c */ /* 0x000fda0003f24270 */
[----:B------:R-:W-:Y:S05]  /*0810*/  @!P1 BRA `(.L_x_964) ;  /* 0x0000006c00209947 */ /* 0x000fea0003800000 */
[----:B------:R-:W-:Y:S01]  /*0820*/  ISETP.NE.AND P3, PT, R0, -0x1, PT ;  /* 0xffffffff0000780c */ /* 0x000fe20003f65270 */
[----:B------:R-:W-:Y:S01]  /*0830*/  VIADD R7, R12, 0x3f ;  /* 0x0000003f0c077836 */ /* 0x000fe20000000000 */
[----:B------:R-:W-:-:S04]  /*0840*/  ISETP.NE.AND P5, PT, R208, -0x1, PT ;  /* 0xffffffffd000780c */ /* 0x000fc80003fa5270 */
[----:B------:R-:W-:-:S04]  /*0850*/  SHF.R.S32.HI R6, RZ, 0x1f, R7 ;  /* 0x0000001fff067819 */ /* 0x000fc80000011407 */
[----:B------:R-:W-:-:S03]  /*0860*/  LEA.HI R6, R6, R7, RZ, 0x6 ;  /* 0x0000000706067211 */ /* 0x000fc600078f30ff */
[----:B------:R-:W1:Y:S01]  /*0870*/  @!P3 LDC.64 R14, c[0x0][0x398] ;  /* 0x0000e600ff0ebb82 */ /* 0x000e620000000a00 */
[----:B------:R-:W-:-:S07]  /*0880*/  SHF.R.S32.HI R28, RZ, 0x6, R6 ;  /* 0x00000006ff1c7819 */ /* 0x000fce0000011406 */
[----:B------:R-:W2:Y:S01]  /*0890*/  @P3 LDC.64 R2, c[0x0][0x3b0] ;  /* 0x0000ec00ff023b82 */ /* 0x000ea20000000a00 */
[----:B-1----:R-:W-:Y:S01]  /*08a0*/  @!P3 IMAD.WIDE.U32 R4, R33, R14, RZ ;  /* 0x0000000e2104b225 */ /* 0x002fe200078e00ff */
[----:B------:R-:W-:-:S03]  /*08b0*/  LEA R14, R28, 0xffffffc0, 0x6 ;  /* 0xffffffc01c0e7811 */ /* 0x000fc600078e30ff */
[----:B------:R-:W-:Y:S01]  /*08c0*/  @!P3 IMAD R15, R33, R15, R5 ;  /* 0x0000000f210fb224 */ /* 0x000fe200078e0205 */
[----:B------:R-:W-:Y:S01]  /*08d0*/  SHF.R.S32.HI R11, RZ, 0x1f, R14 ;  /* 0x0000001fff0b7819 */ /* 0x000fe2000001140e */
        /* <DEDUP_REMOVED lines=17> */
.L_x_965:
[----:B------:R-:W1:Y:S01]  /*09f0*/  LDCU.64 UR18, c[0x0][0x3b8] ;  /* 0x00007700ff1277ac */ /* 0x000e620008000a00 */
[----:B------:R-:W-:-:S05]  /*0a00*/  IADD3 R2, PT, PT, R207, R208, RZ ;  /* 0x000000d0cf027210 */ /* 0x000fca0007ffe0ff */
[C---:B-1----:R-:W-:Y:S02]  /*0a10*/  IMAD R19, R2.reuse, UR19, RZ ;  /* 0x0000001302137c24 */ /* 0x042fe4000f8e02ff */
[----:B------:R-:W-:-:S05]  /*0a20*/  IMAD.WIDE.U32 R2, R2, UR18, RZ ;  /* 0x0000001202027c25 */ /* 0x000fca000f8e00ff */
[----:B------:R-:W-:Y:S02]  /*0a30*/  IADD3 R19, PT, PT, R3, R19, RZ ;  /* 0x0000001303137210 */ /* 0x000fe40007ffe0ff */
[----:B------:R-:W-:-:S07]  /*0a40*/  MOV R20, R2 ;  /* 0x0000000200147202 */ /* 0x000fce0000000f00 */
.L_x_966:
[----:B------:R-:W1:Y:S01]  /*0a50*/  LDC R2, c[0x0][0x3e8] ;  /* 0x0000fa00ff027b82 */ /* 0x000e620000000800 */
[----:B------:R-:W2:Y:S01]  /*0a60*/  S2R R32, SR_CTAID.Z ;  /* 0x0000000000207919 */ /* 0x000ea20000002700 */
        /* <DEDUP_REMOVED lines=9> */
[----:B--2---:R-:W-:-:S03]  /*0b00*/  IABS R3, R32 ;  /* 0x0000002000037213 */ /* 0x004fc60000000000 */
        /* <DEDUP_REMOVED lines=29> */
.L_x_967:
[----:B------:R-:W1:Y:S01]  /*0ce0*/  LDCU.64 UR16, c[0x0][0x3c0] ;  /* 0x00007800ff1077ac */ /* 0x000e620008000a00 */
[----:B------:R-:W-:-:S05]  /*0cf0*/  IADD3 R2, PT, PT, R207, R208, RZ ;  /* 0x000000d0cf027210 */ /* 0x000fca0007ffe0ff */
[C---:B-1----:R-:W-:Y:S02]  /*0d00*/  IMAD R30, R2.reuse, UR17, RZ ;  /* 0x00000011021e7c24 */ /* 0x042fe4000f8e02ff */
[----:B------:R-:W-:-:S05]  /*0d10*/  IMAD.WIDE.U32 R2, R2, UR16, RZ ;  /* 0x0000001002027c25 */ /* 0x000fca000f8e00ff */
[----:B------:R-:W-:Y:S02]  /*0d20*/  IADD3 R30, PT, PT, R3, R30, RZ ;  /* 0x0000001e031e7210 */ /* 0x000fe40007ffe0ff */
[----:B------:R-:W-:-:S07]  /*0d30*/  MOV R31, R2 ;  /* 0x00000002001f7202 */ /* 0x000fce0000000f00 */
.L_x_968:
        /* <DEDUP_REMOVED lines=11> */
[----:B------:R-:W1:Y:S01]  /*0df0*/  LDCU UR4, c[0x0][0x444] ;  /* 0x00008880ff0477ac */ /* 0x000e620008000800 */
[----:B------:R-:W-:Y:S01]  /*0e00*/  SHF.R.S32.HI R3, RZ, 0x1f, R198 ;  /* 0x0000001fff037819 */ /* 0x000fe200000114c6 */
[----:B-1----:R-:W-:Y:S01]  /*0e10*/  USHF.R.S32.HI UR5, URZ, 0x1f, UR4 ;  /* 0x0000001fff057899 */ /* 0x002fe20008011404 */
[----:B------:R-:W-:Y:S01]  /*0e20*/  IMAD.WIDE.U32 R8, R33, UR4, RZ ;  /* 0x0000000421087c25 */ /* 0x000fe2000f8e00ff */
[----:B------:R-:W-:-:S04]  /*0e30*/  USHF.R.S32.HI UR4, URZ, 0x1f, UR6 ;  /* 0x0000001fff047899 */ /* 0x000fc80008011406 */
[----:B------:R-:W-:Y:S02]  /*0e40*/  IMAD R2, R33, UR5, RZ ;  /* 0x0000000521027c24 */ /* 0x000fe4000f8e02ff */
[----:B------:R-:W-:-:S03]  /*0e50*/  IMAD.WIDE.U32 R4, R8, R198, RZ ;  /* 0x000000c608047225 */ /* 0x000fc600078e00ff */
[----:B------:R-:W-:-:S05]  /*0e60*/  IADD3 R2, PT, PT, R9, R2, RZ ;  /* 0x0000000209027210 */ /* 0x000fca0007ffe0ff */
[----:B------:R-:W-:-:S04]  /*0e70*/  IMAD R2, R2, R198, RZ ;  /* 0x000000c602027224 */ /* 0x000fc800078e02ff */
[----:B------:R-:W-:-:S05]  /*0e80*/  IMAD R2, R3, R8, R2 ;  /* 0x0000000803027224 */ /* 0x000fca00078e0202 */
[----:B------:R-:W-:-:S05]  /*0e90*/  IADD3 R2, PT, PT, R5, R2, RZ ;  /* 0x0000000205027210 */ /* 0x000fca0007ffe0ff */
[----:B------:R-:W-:Y:S02]  /*0ea0*/  IMAD R9, R2, UR6, RZ ;  /* 0x0000000602097c24 */ /* 0x000fe4000f8e02ff */
[----:B------:R-:W-:-:S04]  /*0eb0*/  IMAD.WIDE.U32 R2, R4, UR6, RZ ;  /* 0x0000000604027c25 */ /* 0x000fc8000f8e00ff */
[----:B------:R-:W-:Y:S01]  /*0ec0*/  IMAD R9, R4, UR4, R9 ;  /* 0x0000000404097c24 */ /* 0x000fe2000f8e0209 */
[----:B------:R-:W-:-:S04]  /*0ed0*/  MOV R34, R2 ;  /* 0x0000000200227202 */ /* 0x000fc80000000f00 */
[----:B------:R-:W-:Y:S01]  /*0ee0*/  IADD3 R9, PT, PT, R3, R9, RZ ;  /* 0x0000000903097210 */ /* 0x000fe20007ffe0ff */
[----:B------:R-:W-:Y:S06]  /*0ef0*/  BRA `(.L_x_970) ;  /* 0x00000000000c7947 */ /* 0x000fec0003800000 */
.L_x_969:
[-C--:B------:R-:W-:Y:S02]  /*0f00*/  IMAD R9, R7, R0.reuse, RZ ;  /* 0x0000000007097224 */ /* 0x080fe400078e02ff */
[----:B------:R-:W-:-:S05]  /*0f10*/  IMAD.WIDE.U32 R34, R6, R0, RZ ;  /* 0x0000000006227225 */ /* 0x000fca00078e00ff */
[----:B------:R-:W-:Y:S02]  /*0f20*/  IADD3 R9, PT, PT, R35, R9, RZ ;  /* 0x0000000923097210 */ /* 0x000fe40007ffe0ff */
.L_x_970:
[----:B------:R-:W1:Y:S01]  /*0f30*/  LDCU.U8 UR4, c[0x0][0x548] ;  /* 0x0000a900ff0477ac */ /* 0x000e620008000000 */
[----:B------:R-:W-:Y:S01]  /*0f40*/  SHF.L.U32 R2, R33, 0x7, RZ ;  /* 0x0000000721027819 */ /* 0x000fe200000006ff */
[----:B------:R-:W-:Y:S01]  /*0f50*/  IMAD R24, R32, UR6, RZ ;  /* 0x0000000620187c24 */ /* 0x000fe2000f8e02ff */
        /* <DEDUP_REMOVED lines=17> */
.L_x_971:
[----:B------:R-:W1:Y:S01]  /*1070*/  LDC R13, c[0x0][0x434] ;  /* 0x00010d00ff0d7b82 */ /* 0x000e620000000800 */
[----:B------:R-:W-:-:S04]  /*1080*/  IMAD R3, R33, R198, R32 ;  /* 0x000000c621037224 */ /* 0x000fc800078e0220 */
[----:B-1----:R-:W-:-:S03]  /*1090*/  IMAD R13, R3, R13, RZ ;  /* 0x0000000d030d7224 */ /* 0x002fc600078e02ff */
.L_x_972:
        /* <DEDUP_REMOVED lines=12> */
.L_x_973:
[----:B------:R-:W1:Y:S01]  /*1160*/  LDC R23, c[0x0][0x444] ;  /* 0x00011100ff177b82 */ /* 0x000e620000000800 */
[----:B------:R-:W-:-:S04]  /*1170*/  IMAD R0, R33, R198, R32 ;  /* 0x000000c621007224 */ /* 0x000fc800078e0220 */
[----:B-1----:R-:W-:-:S07]  /*1180*/  IMAD R23, R0, R23, RZ ;  /* 0x0000001700177224 */ /* 0x002fce00078e02ff */
.L_x_974:
[----:B------:R-:W1:Y:S01]  /*1190*/  S2R R0, SR_TID.X ;  /* 0x0000000000007919 */ /* 0x000e620000002100 */
[----:B------:R-:W2:Y:S01]  /*11a0*/  LDC.64 R4, c[0x0][0x3b0] ;  /* 0x0000ec00ff047b82 */ /* 0x000ea20000000a00 */
[--C-:B------:R-:W-:Y:S01]  /*11b0*/  IADD3 R34, P1, P0, R26, R34, R24.reuse ;  /* 0x000000221a227210 */ /* 0x100fe2000783e018 */
[----:B------:R-:W-:Y:S01]  /*11c0*/  IMAD R198, R198, UR6, RZ ;  /* 0x00000006c6c67c24 */ /* 0x000fe2000f8e02ff */
[----:B------:R-:W-:Y:S01]  /*11d0*/  SHF.R.S32.HI R24, RZ, 0x1f, R24 ;  /* 0x0000001fff187819 */ /* 0x000fe20000011418 */
[----:B------:R-:W3:Y:S01]  /*11e0*/  LDCU.64 UR14, c[0x0][0x3c8] ;  /* 0x00007900ff0e77ac */ /* 0x000ee20008000a00 */
[----:B------:R-:W-:Y:S01]  /*11f0*/  IMAD.MOV.U32 R27, RZ, RZ, RZ ;  /* 0x000000ffff1b7224 */ /* 0x000fe200078e00ff */
[----:B------:R-:W-:Y:S01]  /*1200*/  ISETP.NE.AND P2, PT, RZ, UR5, PT ;  /* 0x00000005ff007c0c */ /* 0x000fe2000bf45270 */
[----:B------:R-:W-:Y:S01]  /*1210*/  IMAD R23, R28, 0x40, R23 ;  /* 0x000000401c177824 */ /* 0x000fe200078e0217 */
[----:B------:R-:W4:Y:S01]  /*1220*/  LDC.64 R2, c[0x0][0x590] ;  /* 0x00016400ff027b82 */ /* 0x000f220000000a00 */
[----:B------:R-:W-:Y:S01]  /*1230*/  IADD3.X R29, PT, PT, R29, R9, R24, P1, P0 ;  /* 0x000000091d1d7210 */ /* 0x000fe20000fe0418 */
[----:B------:R-:W5:Y:S01]  /*1240*/  LDCU.64 UR6, c[0x0][0x550] ;  /* 0x0000aa00ff0677ac */ /* 0x000f620008000a00 */
[----:B------:R-:W3:Y:S01]  /*1250*/  S2R R24, SR_TID.X ;  /* 0x0000000000187919 */ /* 0x000ee20000002100 */
[----:B------:R-:W-:Y:S01]  /*1260*/  ISETP.GT.AND P4, PT, R12, RZ, PT ;  /* 0x000000ff0c00720c */ /* 0x000fe20003f84270 */
[----:B------:R-:W-:Y:S01]  /*1270*/  IMAD R13, R28, 0x40, R13 ;  /* 0x000000401c0d7824 */ /* 0x000fe200078e020d */
[----:B------:R-:W5:Y:S01]  /*1280*/  LDCU.64 UR4, c[0x0][0x570] ;  /* 0x0000ae00ff0477ac */ /* 0x000f620008000a00 */
[----:B------:R-:W-:Y:S01]  /*1290*/  BSSY.RECONVERGENT B1, `(.L_x_964) ;  /* 0x0000620000017945 */ /* 0x000fe20003800200 */
[----:B------:R-:W5:Y:S01]  /*12a0*/  LDC.64 R6, c[0x0][0x5f8] ;  /* 0x00017e00ff067b82 */ /* 0x000f620000000a00 */
[----:B------:R-:W3:Y:S01]  /*12b0*/  LDCU.64 UR12, c[0x0][0x380] ;  /* 0x00007000ff0c77ac */ /* 0x000ee20008000a00 */
[----:B--2---:R-:W-:-:S06]  /*12c0*/  IMAD R25, R11, R4, RZ ;  /* 0x000000040b197224 */ /* 0x004fcc00078e02ff */
[----:B------:R-:W2:Y:S01]  /*12d0*/  LDC.64 R214, c[0x0][0x420] ;  /* 0x00010800ffd67b82 */ /* 0x000ea20000000a00 */
[----:B------:R-:W-:Y:S01]  /*12e0*/  IMAD R25, R14, R5, R25 ;  /* 0x000000050e197224 */ /* 0x000fe200078e0219 */
[----:B-1----:R-:W-:Y:S01]  /*12f0*/  SHF.R.U32.HI R8, RZ, 0x5, R0 ;  /* 0x00000005ff087819 */ /* 0x002fe20000011600 */
[C---:B------:R-:W-:Y:S01]  /*1300*/  IMAD.SHL.U32 R26, R0.reuse, 0x8, RZ ;  /* 0x00000008001a7824 */ /* 0x040fe200078e00ff */
[----:B------:R-:W-:Y:S01]  /*1310*/  LOP3.LUT R35, R0, 0x1f, RZ, 0xc0, !PT ;  /* 0x0000001f00237812 */ /* 0x000fe200078ec0ff */
[----:B----4-:R-:W-:Y:S01]  /*1320*/  IMAD R11, R11, R2, RZ ;  /* 0x000000020b0b7224 */ /* 0x010fe200078e02ff */
[C---:B------:R-:W-:Y:S01]  /*1330*/  SHF.L.U64.HI R190, R2.reuse, 0x5, R3 ;  /* 0x0000000502be7819 */ /* 0x040fe20000010203 */
[----:B------:R-:W-:Y:S01]  /*1340*/  IMAD.SHL.U32 R191, R2, 0x20, RZ ;  /* 0x0000002002bf7824 */ /* 0x000fe200078e00ff */
[----:B------:R-:W-:Y:S01]  /*1350*/  LOP3.LUT R26, R26, 0x38, RZ, 0xc0, !PT ;  /* 0x000000381a1a7812 */ /* 0x000fe200078ec0ff */
[----:B------:R-:W-:Y:S02]  /*1360*/  IMAD R35, R198, R8, R35 ;  /* 0x00000008c6237224 */ /* 0x000fe400078e0223 */
[----:B------:R-:W1:Y:S01]  /*1370*/  LDC.64 R8, c[0x0][0x598] ;  /* 0x00016600ff087b82 */ /* 0x000e620000000a00 */
[----:B------:R-:W-:Y:S01]  /*1380*/  IADD3 R36, P0, PT, R26, R36, RZ ;  /* 0x000000241a247210 */ /* 0x000fe20007f1e0ff */
[----:B------:R-:W-:-:S04]  /*1390*/  IMAD.WIDE.U32 R40, R14, R4, R26 ;  /* 0x000000040e287225 */ /* 0x000fc800078e001a */
[----:B------:R-:W-:Y:S02]  /*13a0*/  IMAD.X R37, RZ, RZ, R22, P0 ;  /* 0x000000ffff257224 */ /* 0x000fe400000e0616 */
[C---:B------:R-:W-:Y:S02]  /*13b0*/  IMAD R11, R14.reuse, R3, R11 ;  /* 0x000000030e0b7224 */ /* 0x040fe400078e020b */
[----:B------:R-:W-:Y:S01]  /*13c0*/  IMAD.WIDE.U32 R42, R14, R2, R36 ;  /* 0x000000020e2a7225 */ /* 0x000fe200078e0024 */
[----:B------:R-:W-:Y:S01]  /*13d0*/  IADD3 R14, P3, PT, R21, R40, RZ ;  /* 0x00000028150e7210 */ /* 0x000fe20007f7e0ff */
[----:B------:R-:W4:Y:S02]  /*13e0*/  LDC.64 R36, c[0x0][0x5e8] ;  /* 0x00017a00ff247b82 */ /* 0x000f240000000a00 */
[----:B-----5:R-:W-:Y:S01]  /*13f0*/  IMAD.WIDE.U32 R38, R6, UR23, RZ ;  /* 0x0000001706267c25 */ /* 0x020fe2000f8e00ff */
[----:B------:R-:W-:-:S03]  /*1400*/  IADD3.X R15, PT, PT, R15, R41, R25, P3, !PT ;  /* 0x000000290f0f7210 */ /* 0x000fc60001ffe419 */
[----:B------:R-:W-:Y:S01]  /*1410*/  IMAD.IADD R43, R43, 0x1, R11 ;  /* 0x000000012b2b7824 */ /* 0x000fe200078e020b */
[----:B------:R-:W-:Y:S01]  /*1420*/  SEL R6, R38, RZ, P2 ;  /* 0x000000ff26067207 */ /* 0x000fe20001000000 */
[----:B------:R-:W-:Y:S01]  /*1430*/  IMAD R7, R7, UR23, R39 ;  /* 0x0000001707077c24 */ /* 0x000fe2000f8e0227 */
[----:B---3--:R-:W-:Y:S01]  /*1440*/  SHF.R.U32.HI R11, RZ, 0x3, R24 ;  /* 0x00000003ff0b7819 */ /* 0x008fe20000011618 */
[C---:B------:R-:W-:Y:S01]  /*1450*/  IMAD.WIDE.U32 R14, R32.reuse, UR14, R14 ;  /* 0x0000000e200e7c25 */ /* 0x040fe2000f8e000e */
[----:B------:R-:W-:Y:S02]  /*1460*/  IADD3 R6, P1, P0, R35, R34, R6 ;  /* 0x0000002223067210 */ /* 0x000fe4000783e006 */
[----:B------:R-:W-:Y:S01]  /*1470*/  SHF.R.S32.HI R35, RZ, 0x1f, R35 ;  /* 0x0000001fff237819 */ /* 0x000fe20000011423 */
[----:B-1----:R-:W-:Y:S01]  /*1480*/  IMAD.WIDE.U32 R42, R32, R8, R42 ;  /* 0x00000008202a7225 */ /* 0x002fe200078e002a */
[----:B------:R-:W-:-:S03]  /*1490*/  SEL R7, R7, RZ, P2 ;  /* 0x000000ff07077207 */ /* 0x000fc60001000000 */
[----:B------:R-:W-:Y:S01]  /*14a0*/  IMAD.SHL.U32 R8, R198, 0x40, RZ ;  /* 0x00000040c6087824 */ /* 0x000fe200078e00ff */
[----:B------:R-:W-:Y:S01]  /*14b0*/  IADD3.X R7, PT, PT, R35, R29, R7, P1, P0 ;  /* 0x0000001d23077210 */ /* 0x000fe20000fe0407 */
[----:B------:R-:W-:Y:S01]  /*14c0*/  IMAD R43, R32, R9, R43 ;  /* 0x00000009202b7224 */ /* 0x000fe200078e022b */
[----:B------:R-:W-:Y:S01]  /*14d0*/  LEA.HI R29, R0, 0x20, RZ, 0x1d ;  /* 0x00000020001d7811 */ /* 0x000fe200078fe8ff */
[----:B------:R-:W-:Y:S01]  /*14e0*/  IMAD R15, R32, UR15, R15 ;  /* 0x0000000f200f7c24 */ /* 0x000fe2000f8e020f */
[----:B------:R-:W-:Y:S01]  /*14f0*/  IADD3 R6, P0, PT, R8, R6, RZ ;  /* 0x0000000608067210 */ /* 0x000fe20007f1e0ff */
[C---:B------:R-:W-:Y:S01]  /*1500*/  IMAD.WIDE.U32 R42, R11.reuse, R2, R42 ;  /* 0x000000020b2a7225 */ /* 0x040fe200078e002a */
[----:B------:R-:W-:Y:S02]  /*1510*/  LEA.HI R2, R0, 0x40, RZ, 0x1d ;  /* 0x0000004000027811 */ /* 0x000fe400078fe8ff */
[----:B------:R-:W-:Y:S01]  /*1520*/  LEA.HI.X.SX32 R7, R8, R7, 0x1, P0 ;  /* 0x0000000708077211 */ /* 0x000fe200000f0eff */
[----:B------:R-:W-:Y:S01]  /*1530*/  IMAD.WIDE.U32 R14, R11, R4, R14 ;  /* 0x000000040b0e7225 */ /* 0x000fe200078e000e */
[----:B------:R-:W-:-:S02]  /*1540*/  LEA R212, P0, R6, UR4, 0x2 ;  /* 0x0000000406d47c11 */ /* 0x000fc4000f8010ff */
[----:B------:R-:W-:Y:S01]  /*1550*/  LEA R197, P1, R42, UR6, 0x1 ;  /* 0x000000062ac57c11 */ /* 0x000fe2000f8208ff */
[C---:B------:R-:W-:Y:S01]  /*1560*/  IMAD R196, R11.reuse, R3, R43 ;  /* 0x000000030bc47224 */ /* 0x040fe200078e022b */
[----:B------:R-:W-:Y:S01]  /*1570*/  LEA R195, P3, R14, UR12, 0x1 ;  /* 0x0000000c0ec37c11 */ /* 0x000fe2000f8608ff */
[----:B------:R-:W-:Y:S01]  /*1580*/  IMAD R194, R11, R5, R15 ;  /* 0x000000050bc27224 */ /* 0x000fe200078e020f */
[----:B------:R-:W-:Y:S01]  /*1590*/  LEA.HI.X R213, R6, UR5, R7, 0x2, P0 ;  /* 0x0000000506d57c11 */ /* 0x000fe200080f1407 */
[----:B----4-:R-:W-:Y:S01]  /*15a0*/  IMAD.WIDE R36, R23, 0x4, R36 ;  /* 0x0000000417247825 */ /* 0x010fe200078e0224 */
[----:B------:R-:W-:Y:S02]  /*15b0*/  LEA.HI.X R196, R42, UR7, R196, 0x1, P1 ;  /* 0x000000072ac47c11 */ /* 0x000fe400088f0cc4 */
[----:B------:R-:W-:Y:S01]  /*15c0*/  LEA.HI.X R194, R14, UR13, R194, 0x1, P3 ;  /* 0x0000000d0ec27c11 */ /* 0x000fe200098f0cc2 */
[----:B--2---:R-:W-:Y:S01]  /*15d0*/  IMAD.WIDE R214, R13, 0x4, R214 ;  /* 0x000000040dd67825 */ /* 0x004fe200078e02d6 */
[----:B------:R-:W-:-:S02]  /*15e0*/  IADD3 R21, P1, PT, R11, 0x20, RZ ;  /* 0x000000200b157810 */ /* 0x000fc40007f3e0ff */
[C---:B------:R-:W-:Y:S01]  /*15f0*/  IADD3 R22, P0, PT, R11.reuse, 0x40, RZ ;  /* 0x000000400b167810 */ /* 0x040fe20007f1e0ff */
[----:B------:R-:W-:Y:S01]  /*1600*/  IMAD.MOV.U32 R192, RZ, RZ, R37 ;  /* 0x000000ffffc07224 */ /* 0x000fe200078e0025 */
[----:B------:R-:W-:Y:S01]  /*1610*/  IADD3 R14, P3, PT, R11, 0x60, RZ ;  /* 0x000000600b0e7810 */ /* 0x000fe20007f7e0ff */
[C---:B------:R-:W-:Y:S01]  /*1620*/  IMAD.SHL.U32 R23, R4.reuse, 0x20, RZ ;  /* 0x0000002004177824 */ /* 0x040fe200078e00ff */
[----:B------:R-:W-:Y:S01]  /*1630*/  MOV R193, R36 ;  /* 0x0000002400c17202 */ /* 0x000fe20000000f00 */
[----:B------:R-:W-:Y:S01]  /*1640*/  IMAD.X R24, RZ, RZ, RZ, P1 ;  /* 0x000000ffff187224 */ /* 0x000fe200008e06ff */
[----:B------:R-:W-:Y:S01]  /*1650*/  SHF.L.U64.HI R15, R4, 0x5, R5 ;  /* 0x00000005040f7819 */ /* 0x000fe20000010205 */
[----:B------:R-:W-:Y:S01]  /*1660*/  IMAD.X R25, RZ, RZ, RZ, P0 ;  /* 0x000000ffff197224 */ /* 0x000fe200000e06ff */
[----:B------:R-:W-:Y:S02]  /*1670*/  LEA.HI R3, R0, 0x60, RZ, 0x1d ;  /* 0x0000006000037811 */ /* 0x000fe400078fe8ff */
[----:B------:R-:W-:Y:S01]  /*1680*/  IADD3.X R13, PT, PT, RZ, RZ, RZ, P3, !PT ;  /* 0x000000ffff0d7210 */ /* 0x000fe20001ffe4ff */
        /* <DEDUP_REMOVED lines=11> */
[----:B------:R-:W-:Y:S05]  /*1740*/  BRA `(.L_x_977) ;  /* 0x0000000000187947 */ /* 0x000fea0003800000 */
.L_x_976:
[----:B------:R-:W1:Y:S01]  /*1750*/  LDCU.64 UR12, c[0x0][0x5c0] ;  /* 0x0000b800ff0c77ac */ /* 0x000e620008000a00 */
[----:B------:R-:W-:-:S05]  /*1760*/  IADD3 R0, PT, PT, R207, R208, RZ ;  /* 0x000000d0cf007210 */ /* 0x000fca0007ffe0ff */
[C---:B-1----:R-:W-:Y:S02]  /*1770*/  IMAD R4, R0.reuse, UR13, RZ ;  /* 0x0000000d00047c24 */ /* 0x042fe4000f8e02ff */
[----:B------:R-:W-:-:S05]  /*1780*/  IMAD.WIDE.U32 R6, R0, UR12, RZ ;  /* 0x0000000c00067c25 */ /* 0x000fca000f8e00ff */
[----:B------:R-:W-:Y:S02]  /*1790*/  IADD3 R0, PT, PT, R7, R4, RZ ;  /* 0x0000000407007210 */ /* 0x000fe40007ffe0ff */
[----:B------:R-:W-:Y:S02]  /*17a0*/  MOV R4, R6 ;  /* 0x0000000600047202 */ /* 0x000fe40000000f00 */
.L_x_977:
        /* <DEDUP_REMOVED lines=11> */
.L_x_978:
[----:B------:R-:W1:Y:S01]  /*1860*/  LDCU.64 UR6, c[0x0][0x5c8] ;  /* 0x0000b900ff0677ac */ /* 0x000e620008000a00 */
[----:B------:R-:W-:-:S05]  /*1870*/  IADD3 R207, PT, PT, R207, R208, RZ ;  /* 0x000000d0cfcf7210 */ /* 0x000fca0007ffe0ff */
[C---:B-1----:R-:W-:Y:S02]  /*1880*/  IMAD R33, R207.reuse, UR7, RZ ;  /* 0x00000007cf217c24 */ /* 0x042fe4000f8e02ff */
[----:B------:R-:W-:-:S05]  /*1890*/  IMAD.WIDE.U32 R6, R207, UR6, RZ ;  /* 0x00000006cf067c25 */ /* 0x000fca000f8e00ff */
[----:B------:R-:W-:-:S07]  /*18a0*/  IADD3 R33, PT, PT, R7, R33, RZ ;  /* 0x0000002107217210 */ /* 0x000fce0007ffe0ff */
.L_x_979:
        /* <DEDUP_REMOVED lines=32> */
.L_x_981:
[----:B------:R-:W-:Y:S05]  /*1ab0*/  BSYNC.RECONVERGENT B0 ;  /* 0x0000000000007941 */ /* 0x000fea0003800200 */
.L_x_980:
        /* <DEDUP_REMOVED lines=12> */
.L_x_983:
[----:B------:R-:W-:Y:S05]  /*1b80*/  BSYNC.RECONVERGENT B0 ;  /* 0x0000000000007941 */ /* 0x000fea0003800200 */
.L_x_982:
        /* <DEDUP_REMOVED lines=9> */
[----:B-123--:R-:W-:-:S04]  /*1c20*/  LEA R4, P0, R2, UR4, 0x1 ;  /* 0x0000000402047c11 */ /* 0x00efc8000f8008ff */
[----:B------:R-:W-:-:S05]  /*1c30*/  LEA.HI.X R5, R2, UR5, R0, 0x1, P0 ;  /* 0x0000000502057c11 */ /* 0x000fca00080f0c00 */
[----:B------:R4:W-:Y:S04]  /*1c40*/  STG.E.128 desc[UR24][R4.64], RZ ;  /* 0x000000ff04007986 */ /* 0x0009e8000c101d18 */
.L_x_985:
[----:B------:R-:W-:Y:S05]  /*1c50*/  BSYNC.RECONVERGENT B0 ;  /* 0x0000000000007941 */ /* 0x000fea0003800200 */
.L_x_984:
[----:B------:R-:W5:Y:S01]  /*1c60*/  LDCU.64 UR4, c[0x0][0x5e0] ;  /* 0x0000bc00ff0477ac */ /* 0x000f620008000a00 */
[----:B------:R-:W-:Y:S01]  /*1c70*/  IMAD.WIDE.U32 R26, R10, UR6, R26 ;  /* 0x000000060a1a7c25 */ /* 0x000fe2000f8e001a */
[----:B------:R-:W5:Y:S01]  /*1c80*/  @!P4 LDC.64 R2, c[0x0][0x568] ;  /* 0x00015a00ff02cb82 */ /* 0x000f620000000a00 */
[----:B------:R-:W-:Y:S02]  /*1c90*/  BSSY.RECONVERGENT B0, `(.L_x_986) ;  /* 0x0000018000007945 */ /* 0x000fe40003800200 */
[----:B------:R-:W-:Y:S01]  /*1ca0*/  IMAD R18, R18, UR6, RZ ;  /* 0x0000000612127c24 */ /* 0x000fe2000f8e02ff */
[----:B-1234-:R-:W-:-:S03]  /*1cb0*/  IADD3 R4, P0, PT, R6, R26, RZ ;  /* 0x0000001a06047210 */ /* 0x01efc60007f1e0ff */
[----:B------:R-:W-:-:S05]  /*1cc0*/  IMAD R10, R10, UR7, R18 ;  /* 0x000000070a0a7c24 */ /* 0x000fca000f8e0212 */
[----:B------:R-:W-:-:S03]  /*1cd0*/  IADD3.X R5, PT, PT, R33, R27, R10, P0, !PT ;  /* 0x0000001b21057210 */ /* 0x000fc600007fe40a */
[----:B-----5:R-:W-:-:S04]  /*1ce0*/  IMAD.WIDE.U32 R4, R32, UR4, R4 ;  /* 0x0000000420047c25 */ /* 0x020fc8000f8e0004 */
[----:B------:R-:W-:Y:S01]  /*1cf0*/  IMAD R33, R32, UR5, R5 ;  /* 0x0000000520217c24 */ /* 0x000fe2000f8e0205 */
[----:B------:R-:W-:-:S05]  /*1d00*/  @!P4 MOV R32, R4 ;  /* 0x000000040020c202 */ /* 0x000fca0000000f00 */
[----:B------:R-:W-:-:S04]  /*1d10*/  @!P4 IMAD.WIDE.U32 R6, R11, UR6, R32 ;  /* 0x000000060b06cc25 */ /* 0x000fc8000f8e0020 */
[----:B------:R-:W-:Y:S01]  /*1d20*/  @!P4 IMAD R11, R11, UR7, R7 ;  /* 0x000000070b0bcc24 */ /* 0x000fe2000f8e0207 */
[----:B------:R-:W-:-:S04]  /*1d30*/  @!P4 LEA R2, P0, R6, R2, 0x1 ;  /* 0x000000020602c211 */ /* 0x000fc800078008ff */
        /* <DEDUP_REMOVED lines=13> */
.L_x_987:
[----:B------:R-:W-:Y:S05]  /*1e10*/  BSYNC.RECONVERGENT B0 ;  /* 0x0000000000007941 */ /* 0x000fea0003800200 */
.L_x_986:
        /* <DEDUP_REMOVED lines=12> */
.L_x_989:
[----:B------:R-:W-:Y:S05]  /*1ee0*/  BSYNC.RECONVERGENT B0 ;  /* 0x0000000000007941 */ /* 0x000fea0003800200 */
.L_x_988:
        /* <DEDUP_REMOVED lines=11> */
.L_x_975:
[----:B------:R-:W-:Y:S01]  /*1fa0*/  IMAD.IADD R4, R206, 0x1, -R10 ;  /* 0x00000001ce047824 */ /* 0x000fe200078e0a0a */
[----:B------:R-:W1:Y:S01]  /*1fb0*/  LDCU.64 UR4, c[0x0][0x3d8] ;  /* 0x00007b00ff0477ac */ /* 0x000e620008000a00 */
[----:B------:R-:W-:Y:S01]  /*1fc0*/  IMAD R5, R18, UR16, RZ ;  /* 0x0000001012057c24 */ /* 0x000fe2000f8e02ff */
[----:B------:R-:W2:Y:S01]  /*1fd0*/  LDC R188, c[0x0][0x44c] ;  /* 0x00011300ffbc7b82 */ /* 0x000ea20000000800 */
[C---:B------:R-:W-:Y:S01]  /*1fe0*/  IMAD.WIDE.U32 R6, R10.reuse, UR16, R26 ;  /* 0x000000100a067c25 */ /* 0x040fe2000f8e001a */
[-C--:B------:R-:W-:Y:S01]  /*1ff0*/  ISETP.GE.AND P6, PT, R11, R4.reuse, PT ;  /* 0x000000040b00720c */ /* 0x080fe20003fc6270 */
[----:B------:R-:W3:Y:S01]  /*2000*/  LDCU UR7, c[0x0][0x50c] ;  /* 0x0000a180ff0777ac */ /* 0x000ee20008000800 */
[----:B------:R-:W-:Y:S01]  /*2010*/  ISETP.GE.AND P5, PT, R29, R4, PT ;  /* 0x000000041d00720c */ /* 0x000fe20003fa6270 */
[----:B------:R-:W-:Y:S01]  /*2020*/  IMAD R5, R10, UR17, R5 ;  /* 0x000000110a057c24 */ /* 0x000fe2000f8e0205 */
[----:B------:R-:W-:Y:S01]  /*2030*/  IADD3 R32, P0, PT, R31, R6, RZ ;  /* 0x000000061f207210 */ /* 0x000fe20007f1e0ff */
[----:B------:R-:W-:Y:S01]  /*2040*/  IMAD R12, R28, -0x40, R12 ;  /* 0xffffffc01c0c7824 */ /* 0x000fe200078e020c */
[-C--:B------:R-:W-:Y:S01]  /*2050*/  ISETP.GE.AND P4, PT, R2, R4.reuse, PT ;  /* 0x000000040200720c */ /* 0x080fe20003f86270 */
[----:B------:R-:W-:Y:S01]  /*2060*/  IMAD.WIDE.U32 R26, R10, UR18, R26 ;  /* 0x000000120a1a7c25 */ /* 0x000fe2000f8e001a */
[----:B------:R-:W-:Y:S01]  /*2070*/  IADD3.X R33, PT, PT, R30, R7, R5, P0, !PT ;  /* 0x000000071e217210 */ /* 0x000fe200007fe405 */
[----:B------:R-:W4:Y:S01]  /*2080*/  LDCU UR6, c[0x0][0x45c] ;  /* 0x00008b80ff0677ac */ /* 0x000f220008000800 */
[----:B------:R-:W-:Y:S01]  /*2090*/  ISETP.GE.AND P3, PT, R3, R4, PT ;  /* 0x000000040300720c */ /* 0x000fe20003f66270 */
[----:B------:R-:W-:-:S02]  /*20a0*/  IMAD R18, R18, UR18, RZ ;  /* 0x0000001212127c24 */ /* 0x000fc4000f8e02ff */
[----:B------:R-:W3:Y:S01]  /*20b0*/  @!P6 LDC.64 R8, c[0x0][0x390] ;  /* 0x0000e400ff08eb82 */ /* 0x000ee20000000a00 */
[----:B-1----:R-:W-:Y:S02]  /*20c0*/  IMAD R5, R16, UR4, RZ ;  /* 0x0000000410057c24 */ /* 0x002fe4000f8e02ff */
[----:B------:R-:W-:-:S04]  /*20d0*/  IMAD.WIDE.U32 R32, R17, UR4, R32 ;  /* 0x0000000411207c25 */ /* 0x000fc8000f8e0020 */
[----:B------:R-:W-:Y:S01]  /*20e0*/  IMAD R5, R17, UR5, R5 ;  /* 0x0000000511057c24 */ /* 0x000fe2000f8e0205 */
[----:B------:R-:W1:Y:S01]  /*20f0*/  @!P5 LDC.64 R6, c[0x0][0x390] ;  /* 0x0000e400ff06db82 */ /* 0x000e620000000a00 */
[--C-:B------:R-:W-:Y:S01]  /*2100*/  @!P5 IMAD.MOV.U32 R30, RZ, RZ, R32.reuse ;  /* 0x000000ffff1ed224 */ /* 0x100fe200078e0020 */
[----:B------:R-:W4:Y:S01]  /*2110*/  LDCU.64 UR4, c[0x0][0x3d0] ;  /* 0x00007a00ff0477ac */ /* 0x000f220008000a00 */
[----:B------:R-:W-:Y:S02]  /*2120*/  IMAD.IADD R33, R33, 0x1, R5 ;  /* 0x0000000121217824 */ /* 0x000fe400078e0205 */
[--C-:B------:R-:W-:Y:S02]  /*2130*/  @!P4 IMAD.MOV.U32 R34, RZ, RZ, R32.reuse ;  /* 0x000000ffff22c224 */ /* 0x100fe400078e0020 */
[C---:B------:R-:W-:Y:S01]  /*2140*/  @!P6 IMAD.WIDE.U32 R38, R11.reuse, UR16, R32 ;  /* 0x000000100b26ec25 */ /* 0x040fe2000f8e0020 */
[----:B------:R-:W4:Y:S03]  /*2150*/  @!P4 LDC.64 R4, c[0x0][0x390] ;  /* 0x0000e400ff04cb82 */ /* 0x000f260000000a00 */
[----:B------:R-:W-:-:S02]  /*2160*/  @!P6 IMAD R28, R11, UR17, R39 ;  /* 0x000000110b1cec24 */ /* 0x000fc4000f8e0227 */
[--C-:B------:R-:W-:Y:S02]  /*2170*/  @!P5 IMAD.MOV.U32 R31, RZ, RZ, R33.reuse ;  /* 0x000000ffff1fd224 */ /* 0x100fe400078e0021 */
[----:B------:R-:W-:Y:S01]  /*2180*/  @!P4 IMAD.MOV.U32 R35, RZ, RZ, R33 ;  /* 0x000000ffff23c224 */ /* 0x000fe200078e0021 */
[----:B------:R-:W2:Y:S01]  /*2190*/  @!P3 LDC.64 R2, c[0x0][0x390] ;  /* 0x0000e400ff02bb82 */ /* 0x000ea20000000a00 */
[----:B---3--:R-:W-:Y:S01]  /*21a0*/  @!P6 LEA R36, P0, R38, R8, 0x1 ;  /* 0x000000082624e211 */ /* 0x008fe200078008ff */
[----:B------:R-:W-:Y:S02]  /*21b0*/  @!P5 IMAD R8, R24, UR16, RZ ;  /* 0x000000101808dc24 */ /* 0x000fe4000f8e02ff */
[----:B------:R-:W-:Y:S01]  /*21c0*/  @!P5 IMAD.WIDE.U32 R30, R21, UR16, R30 ;  /* 0x00000010151edc25 */ /* 0x000fe2000f8e001e */
[----:B------:R-:W-:-:S03]  /*21d0*/  @!P6 LEA.HI.X R37, R38, R9, R28, 0x1, P0 ;  /* 0x000000092625e211 */ /* 0x000fc600000f0c1c */
[----:B------:R-:W-:Y:S01]  /*21e0*/  @P2 BAR.SYNC.DEFER_BLOCKING 0x0 ;  /* 0x0000000000002b1d */ /* 0x000fe20000010000 */
[----:B------:R-:W-:Y:S01]  /*21f0*/  @!P4 IMAD R28, R25, UR16, RZ ;  /* 0x00000010191ccc24 */ /* 0x000fe2000f8e02ff */
[----:B-1----:R-:W-:Y:S01]  /*2200*/  @!P5 LEA R6, P1, R30, R6, 0x1 ;  /* 0x000000061e06d211 */ /* 0x002fe200078208ff */
[----:B------:R-:W-:Y:S02]  /*2210*/  @!P5 IMAD R8, R21, UR17, R8 ;  /* 0x000000111508dc24 */ /* 0x000fe4000f8e0208 */
[C---:B------:R-:W-:Y:S02]  /*2220*/  @!P4 IMAD R28, R22.reuse, UR17, R28 ;  /* 0x00000011161ccc24 */ /* 0x040fe4000f8e021c */
[----:B------:R-:W-:-:S04]  /*2230*/  @!P4 IMAD.WIDE.U32 R34, R22, UR16, R34 ;  /* 0x000000101622cc25 */ /* 0x000fc8000f8e0022 */
[----:B------:R-:W-:Y:S01]  /*2240*/  @!P3 IMAD R9, R13, UR16, RZ ;  /* 0x000000100d09bc24 */ /* 0x000fe2000f8e02ff */
[----:B----4-:R-:W-:Y:S01]  /*2250*/  @!P4 LEA R4, P0, R34, R4, 0x1 ;  /* 0x000000042204c211 */ /* 0x010fe200078008ff */
[----:B------:R-:W-:Y:S02]  /*2260*/  @!P5 IMAD.IADD R8, R31, 0x1, R8 ;  /* 0x000000011f08d824 */ /* 0x000fe400078e0208 */
[----:B------:R-:W-:Y:S02]  /*2270*/  @!P4 IMAD.IADD R28, R35, 0x1, R28 ;  /* 0x00000001231cc824 */ /* 0x000fe400078e021c */
[----:B------:R-:W-:Y:S01]  /*2280*/  @!P3 IMAD R9, R14, UR17, R9 ;  /* 0x000000110e09bc24 */ /* 0x000fe2000f8e0209 */
[----:B------:R-:W-:Y:S01]  /*2290*/  @!P5 LEA.HI.X R7, R30, R7, R8, 0x1, P1 ;  /* 0x000000071e07d211 */ /* 0x000fe200008f0c08 */
[----:B------:R-:W-:Y:S01]  /*22a0*/  @!P3 IMAD.WIDE.U32 R32, R14, UR16, R32 ;  /* 0x000000100e20bc25 */ /* 0x000fe2000f8e0020 */
[----:B------:R-:W-:Y:S02]  /*22b0*/  ISETP.GE.AND P1, PT, R29, R12, PT ;  /* 0x0000000c1d00720c */ /* 0x000fe40003f26270 */
[----:B------:R-:W-:Y:S01]  /*22c0*/  @!P4 LEA.HI.X R5, R34, R5, R28, 0x1, P0 ;  /* 0x000000052205c211 */ /* 0x000fe200000f0c1c */
[----:B------:R-:W-:Y:S01]  /*22d0*/  @!P3 IMAD.IADD R9, R33, 0x1, R9 ;  /* 0x000000012109b824 */ /* 0x000fe200078e0209 */
[----:B--2---:R-:W-:Y:S01]  /*22e0*/  @!P3 LEA R8, P0, R32, R2, 0x1 ;  /* 0x000000022008b211 */ /* 0x004fe200078008ff */
[----:B------:R-:W-:Y:S01]  /*22f0*/  IMAD R18, R10, UR19, R18 ;  /* 0x000000130a127c24 */ /* 0x000fe2000f8e0212 */
[----:B------:R-:W-:Y:S01]  /*2300*/  LOP3.LUT R2, R205, 0x80000001, RZ, 0xc0, !PT ;  /* 0x80000001cd027812 */ /* 0x000fe200078ec0ff */
[----:B------:R-:W-:Y:S01]  /*2310*/  @!PT LDS RZ, [RZ] ;  /* 0x00000000fffff984 */ /* 0x000fe20000000800 */
[----:B------:R-:W-:Y:S01]  /*2320*/  @!PT LDS RZ, [RZ] ;  /* 0x00000000fffff984 */ /* 0x000fe20000000800 */
[----:B------:R-:W-:Y:S01]  /*2330*/  @!PT LDS RZ, [RZ] ;  /* 0x00000000fffff984 */ /* 0x000fe20000000800 */
[----:B------:R-:W-:Y:S01]  /*2340*/  @!P6 LDGSTS.E.BYPASS.LTC128B.128 [R186+0xa000], desc[UR24][R36.64] ;  /* 0x0a00000024baefae */ /* 0x000fe2000b981a18 */
[----:B------:R-:W-:Y:S01]  /*2350*/  @!P3 LEA.HI.X R9, R32, R3, R9, 0x1, P0 ;  /* 0x000000032009b211 */ /* 0x000fe200000f0c09 */
[----:B------:R-:W-:Y:S01]  /*2360*/  IMAD R16, R16, UR4, RZ ;  /* 0x0000000410107c24 */ /* 0x000fe2000f8e02ff */
[----:B------:R-:W-:Y:S01]  /*2370*/  IADD3 R26, P0, PT, R20, R26, RZ ;  /* 0x0000001a141a7210 */ /* 0x000fe20007f1e0ff */
[----:B------:R1:W-:Y:S01]  /*2380*/  @P6 STS.128 [R186+0xa000], RZ ;  /* 0x00a000ffba006388 */ /* 0x0003e20000000c00 */
[----:B------:R-:W-:-:S02]  /*2390*/  VIADD R3, R183, 0x8 ;  /* 0x00000008b7037836 */ /* 0x000fc40000000000 */
[----:B------:R-:W-:Y:S01]  /*23a0*/  IADD3.X R27, PT, PT, R19, R27, R18, P0, !PT ;  /* 0x0000001b131b7210 */ /* 0x000fe200007fe412 */
[----:B------:R1:W-:Y:S01]  /*23b0*/  @P5 STS.128 [R186+0xb000], RZ ;  /* 0x00b000ffba005388 */ /* 0x0003e20000000c00 */
[C---:B------:R-:W-:Y:S01]  /*23c0*/  @!P1 LEA R18, P2, R191.reuse, R197, 0x1 ;  /* 0x000000c5bf129211 */ /* 0x040fe200078408ff */
[----:B------:R-:W-:Y:S01]  /*23d0*/  @!P5 IMAD R24, R24, UR18, RZ ;  /* 0x000000121818dc24 */ /* 0x000fe2000f8e02ff */
[----:B------:R-:W-:Y:S01]  /*23e0*/  ISETP.NE.AND P0, PT, R2, 0x1, PT ;  /* 0x000000010200780c */ /* 0x000fe20003f05270 */
[----:B------:R-:W-:Y:S01]  /*23f0*/  @!PT LDS RZ, [RZ] ;  /* 0x00000000fffff984 */ /* 0x000fe20000000800 */
[----:B------:R-:W-:Y:S01]  /*2400*/  @!PT LDS RZ, [RZ] ;  /* 0x00000000fffff984 */ /* 0x000fe20000000800 */
[----:B------:R-:W-:Y:S01]  /*2410*/  @!PT LDS RZ, [RZ] ;  /* 0x00000000fffff984 */ /* 0x000fe20000000800 */
[----:B------:R2:W-:Y:S01]  /*2420*/  @!P5 LDGSTS.E.BYPASS.LTC128B.128 [R186+0xb000], desc[UR24][R6.64] ;  /* 0x0b00000006badfae */ /* 0x0005e2000b981a18 */
[----:B------:R-:W-:Y:S01]  /*2430*/  @!P1 LEA.HI.X R19, R191, R196, R190, 0x1, P2 ;  /* 0x000000c4bf139211 */ /* 0x000fe200010f0cbe */
[----:B------:R-:W-:Y:S01]  /*2440*/  IMAD R2, R17, UR5, R16 ;  /* 0x0000000511027c24 */ /* 0x000fe2000f8e0210 */
[----:B------:R-:W-:Y:S01]  /*2450*/  ISETP.GE.AND P2, PT, R11, R12, PT ;  /* 0x0000000c0b00720c */ /* 0x000fe20003f46270 */
[----:B------:R1:W-:Y:S01]  /*2460*/  @P4 STS.128 [R186+0xc000], RZ ;  /* 0x00c000ffba004388 */ /* 0x0003e20000000c00 */
[----:B------:R-:W-:Y:S01]  /*2470*/  SEL R172, RZ, 0x2000, P0 ;  /* 0x00002000ffac7807 */ /* 0x000fe20000000000 */
[----:B------:R-:W-:Y:S01]  /*2480*/  IMAD.WIDE.U32 R16, R17, UR4, R26 ;  /* 0x0000000411107c25 */ /* 0x000fe2000f8e001a */
[----:B------:R-:W3:Y:S01]  /*2490*/  LDCU UR4, c[0x0][0x590] ;  /* 0x0000b200ff0477ac */ /* 0x000ee20008000800 */
[----:B------:R-:W-:Y:S01]  /*24a0*/  @!PT LDS RZ, [RZ] ;  /* 0x00000000fffff984 */ /* 0x000fe20000000800 */
[----:B------:R-:W-:Y:S01]  /*24b0*/  @!PT LDS RZ, [RZ] ;  /* 0x00000000fffff984 */ /* 0x000fe20000000800 */
[----:B------:R-:W-:Y:S01]  /*24c0*/  @!PT LDS RZ, [RZ] ;  /* 0x00000000fffff984 */ /* 0x000fe20000000800 */
[----:B------:R4:W-:Y:S02]  /*24d0*/  @!P4 LDGSTS.E.BYPASS.LTC128B.128 [R186+0xc000], desc[UR24][R4.64] ;  /* 0x0c00000004bacfae */ /* 0x0009e4000b981a18 */
[----:B------:R-:W-:-:S02]  /*24e0*/  IMAD.IADD R204, R186, 0x1, R172 ;  /* 0x00000001bacc7824 */ /* 0x000fc400078e02ac */
[----:B------:R-:W-:Y:S01]  /*24f0*/  IMAD.MOV.U32 R203, RZ, RZ, 0x7f800000 ;  /* 0x7f800000ffcb7424 */ /* 0x000fe200078e00ff */
[----:B------:R1:W-:Y:S01]  /*2500*/  @P3 STS.128 [R186+0xd000], RZ ;  /* 0x00d000ffba003388 */ /* 0x0003e20000000c00 */
[----:B------:R-:W-:Y:S02]  /*2510*/  IMAD.IADD R17, R17, 0x1, R2 ;  /* 0x0000000111117824 */ /* 0x000fe400078e0202 */
[----:B------:R-:W-:Y:S01]  /*2520*/  @!P3 IMAD R13, R13, UR18, RZ ;  /* 0x000000120d0dbc24 */ /* 0x000fe2000f8e02ff */
[----:B------:R-:W-:Y:S01]  /*2530*/  @!PT LDS RZ, [RZ] ;  /* 0x00000000fffff984 */ /* 0x000fe20000000800 */
[----:B------:R-:W-:Y:S01]  /*2540*/  @!PT LDS RZ, [RZ] ;  /* 0x00000000fffff984 */ /* 0x000fe20000000800 */
[----:B------:R-:W-:Y:S01]  /*2550*/  @!PT LDS RZ, [RZ] ;  /* 0x00000000fffff984 */ /* 0x000fe20000000800 */
[----:B------:R3:W-:Y:S01]  /*2560*/  @!P3 LDGSTS.E.BYPASS.LTC128B.128 [R186+0xd000], desc[UR24][R8.64] ;  /* 0x0d00000008babfae */ /* 0x0007e2000b981a18 */
[--C-:B------:R-:W-:Y:S02]  /*2570*/  @!P4 IMAD.MOV.U32 R2, RZ, RZ, R16.reuse ;  /* 0x000000ffff02c224 */ /* 0x100fe400078e0010 */
[----:B------:R-:W-:Y:S01]  /*2580*/  IMAD.MOV.U32 R202, RZ, RZ, 0x7f800000 ;  /* 0x7f800000ffca7424 */ /* 0x000fe200078e00ff */
[----:B------:R-:W0:Y:S01]  /*2590*/  LDGDEPBAR ;  /* 0x00000000000079af */ /* 0x000e220000000000 */
[----:B------:R-:W-:-:S02]  /*25a0*/  @!P6 IMAD.MOV.U32 R28, RZ, RZ, R16 ;  /* 0x000000ffff1ce224 */ /* 0x000fc400078e0010 */
[----:B------:R-:W-:Y:S02]  /*25b0*/  IMAD.MOV.U32 R201, RZ, RZ, 0x7f800000 ;  /* 0x7f800000ffc97424 */ /* 0x000fe400078e00ff */
[----:B------:R-:W-:Y:S01]  /*25c0*/  IMAD.MOV.U32 R200, RZ, RZ, 0x7f800000 ;  /* 0x7f800000ffc87424 */ /* 0x000fe200078e00ff */
[----:B--2---:R-:W2:Y:S01]  /*25d0*/  @!P5 LDC.64 R6, c[0x0][0x388] ;  /* 0x0000e200ff06db82 */ /* 0x004ea20000000a00 */
[----:B------:R-:W-:Y:S02]  /*25e0*/  @!P6 IMAD.MOV.U32 R29, RZ, RZ, R17 ;  /* 0x000000ffff1de224 */ /* 0x000fe400078e0011 */
[----:B------:R-:W-:Y:S02]  /*25f0*/  IMAD.MOV.U32 R128, RZ, RZ, 0x20 ;  /* 0x00000020ff807424 */ /* 0x000fe400078e00ff */
[----:B------:R-:W-:Y:S02]  /*2600*/  IMAD.SHL.U32 R160, R181, 0x2, RZ ;  /* 0x00000002b5a07824 */ /* 0x000fe400078e00ff */
[----:B------:R-:W-:-:S02]  /*2610*/  VIADD R10, R10, 0x80 ;  /* 0x000000800a0a7836 */ /* 0x000fc40000000000 */
[----:B------:R-:W-:Y:S01]  /*2620*/  IMAD.MOV.U32 R210, RZ, RZ, 0x10 ;  /* 0x00000010ffd27424 */ /* 0x000fe200078e00ff */
[----:B------:R-:W-:Y:S01]  /*2630*/  CS2R R94, SRZ ;  /* 0x00000000005e7805 */ /* 0x000fe2000001ff00 */
[----:B----4-:R-:W-:Y:S01]  /*2640*/  @!P2 IMAD.MOV.U32 R4, RZ, RZ, R197 ;  /* 0x000000ffff04a224 */ /* 0x010fe200078e00c5 */
[----:B------:R-:W-:Y:S01]  /*2650*/  CS2R R92, SRZ ;  /* 0x00000000005c7805 */ /* 0x000fe2000001ff00 */
[----:B------:R-:W-:Y:S01]  /*2660*/  @!P2 IMAD.MOV.U32 R5, RZ, RZ, R196 ;  /* 0x000000ffff05a224 */ /* 0x000fe200078e00c4 */
[----:B------:R-:W-:Y:S01]  /*2670*/  CS2R R98, SRZ ;  /* 0x0000000000627805 */ /* 0x000fe2000001ff00 */
[----:B------:R-:W-:Y:S01]  /*2680*/  @!P6 IMAD.WIDE.U32 R28, R11, UR18, R28 ;  /* 0x000000120b1cec25 */ /* 0x000fe2000f8e001c */
[----:B------:R-:W-:Y:S01]  /*2690*/  CS2R R96, SRZ ;  /* 0x0000000000607805 */ /* 0x000fe2000001ff00 */
[----:B---3--:R-:W3:Y:S01]  /*26a0*/  @!P6 LDC.64 R8, c[0x0][0x388] ;  /* 0x0000e200ff08eb82 */ /* 0x008ee20000000a00 */
[----:B------:R4:W-:Y:S01]  /*26b0*/  @!P2 LDGSTS.E.BYPASS.LTC128B.128 [R186+0x4000], desc[UR24][R4.64] ;  /* 0x0400000004baafae */ /* 0x0009e2000b981a18 */
[----:B------:R-:W-:Y:S01]  /*26c0*/  @!P5 IMAD R24, R21, UR19, R24 ;  /* 0x000000131518dc24 */ /* 0x000fe2000f8e0218 */
[----:B------:R-:W-:Y:S01]  /*26d0*/  CS2R R90, SRZ ;  /* 0x00000000005a7805 */ /* 0x000fe2000001ff00 */
[----:B------:R-:W-:Y:S01]  /*26e0*/  @!P6 IMAD R11, R11, UR19, R29 ;  /* 0x000000130b0bec24 */ /* 0x000fe2000f8e021d */
[----:B------:R1:W-:Y:S01]  /*26f0*/  @P2 STS.128 [R186+0x4000], RZ ;  /* 0x004000ffba002388 */ /* 0x0003e20000000c00 */
[----:B------:R-:W-:Y:S01]  /*2700*/  @!P5 IMAD.WIDE.U32 R20, R21, UR18, R16 ;  /* 0x000000121514dc25 */ /* 0x000fe2000f8e0010 */
[----:B------:R-:W-:-:S02]  /*2710*/  CS2R R88, SRZ ;  /* 0x0000000000587805 */ /* 0x000fc4000001ff00 */
[----:B------:R-:W-:Y:S01]  /*2720*/  CS2R R86, SRZ ;  /* 0x0000000000567805 */ /* 0x000fe2000001ff00 */
[----:B------:R1:W-:Y:S01]  /*2730*/  @P1 STS.128 [R186+0x5000], RZ ;  /* 0x005000ffba001388 */ /* 0x0003e20000000c00 */
[----:B------:R-:W-:Y:S01]  /*2740*/  @!P5 IMAD.IADD R24, R21, 0x1, R24 ;  /* 0x000000011518d824 */ /* 0x000fe200078e0218 */
[----:B------:R-:W-:Y:S01]  /*2750*/  CS2R R84, SRZ ;  /* 0x0000000000547805 */ /* 0x000fe2000001ff00 */
[----:B------:R-:W-:Y:S01]  /*2760*/  @!P3 IMAD R13, R14, UR19, R13 ;  /* 0x000000130e0dbc24 */ /* 0x000fe2000f8e020d */
[----:B------:R-:W-:Y:S01]  /*2770*/  @!PT LDS RZ, [RZ] ;  /* 0x00000000fffff984 */ /* 0x000fe20000000800 */
[----:B------:R-:W-:Y:S01]  /*2780*/  @!PT LDS RZ, [RZ] ;  /* 0x00000000fffff984 */ /* 0x000fe20000000800 */
[----:B------:R-:W-:Y:S01]  /*2790*/  @!PT LDS RZ, [RZ] ;  /* 0x00000000fffff984 */ /* 0x000fe20000000800 */
[----:B------:R2:W-:Y:S01]  /*27a0*/  @!P1 LDGSTS.E.BYPASS.LTC128B.128 [R186+0x5000], desc[UR24][R18.64] ;  /* 0x0500000012ba9fae */ /* 0x0005e2000b981a18 */
[----:B------:R-:W-:Y:S01]  /*27b0*/  IMAD.SHL.U32 R198, R198, 0x8, RZ ;  /* 0x00000008c6c67824 */ /* 0x000fe200078e00ff */
[----:B------:R-:W-:Y:S01]  /*27c0*/  CS2R R78, SRZ ;  /* 0x00000000004e7805 */ /* 0x000fe2000001ff00 */
[----:B------:R-:W-:Y:S01]  /*27d0*/  IMAD.MOV.U32 R189, RZ, RZ, 0x20 ;  /* 0x00000020ffbd7424 */ /* 0x000fe200078e00ff */
        /* <DEDUP_REMOVED lines=10> */
[----:B------:R-:W-:Y:S01]  /*2880*/  CS2R R64, SRZ ;  /* 0x0000000000407805 */ /* 0x000fe2000001ff00 */
[----:B----4-:R-:W-:Y:S01]  /*2890*/  @!P2 IMAD.MOV.U32 R4, RZ, RZ, R195 ;  /* 0x000000ffff04a224 */ /* 0x010fe200078e00c3 */
[----:B------:R-:W-:Y:S01]  /*28a0*/  CS2R R58, SRZ ;  /* 0x00000000003a7805 */ /* 0x000fe2000001ff00 */
[----:B------:R-:W-:Y:S01]  /*28b0*/  @!P2 IMAD.MOV.U32 R5, RZ, RZ, R194 ;  /* 0x000000ffff05a224 */ /* 0x000fe200078e00c2 */
[----:B------:R-:W-:Y:S02]  /*28c0*/  CS2R R56, SRZ ;  /* 0x0000000000387805 */ /* 0x000fe4000001ff00 */
[----:B------:R-:W-:-:S02]  /*28d0*/  CS2R R54, SRZ ;  /* 0x0000000000367805 */ /* 0x000fc4000001ff00 */
[----:B------:R-:W-:Y:S02]  /*28e0*/  CS2R R52, SRZ ;  /* 0x0000000000347805 */ /* 0x000fe4000001ff00 */
[----:B------:R-:W-:Y:S01]  /*28f0*/  CS2R R46, SRZ ;  /* 0x00000000002e7805 */ /* 0x000fe2000001ff00 */
[----:B------:R4:W-:Y:S01]  /*2900*/  @!P2 LDGSTS.E.BYPASS.LTC128B.128 [R204], desc[UR24][R4.64] ;  /* 0x0000000004ccafae */ /* 0x0009e2000b981a18 */
[----:B------:R-:W-:Y:S02]  /*2910*/  CS2R R44, SRZ ;  /* 0x00000000002c7805 */ /* 0x000fe4000001ff00 */
[----:B------:R-:W-:Y:S02]  /*2920*/  CS2R R50, SRZ ;  /* 0x0000000000327805 */ /* 0x000fe4000001ff00 */
[----:B------:R-:W-:Y:S01]  /*2930*/  CS2R R48, SRZ ;  /* 0x0000000000307805 */ /* 0x000fe2000001ff00 */
[----:B------:R1:W-:Y:S01]  /*2940*/  @P2 STS.128 [R204], RZ ;  /* 0x000000ffcc002388 */ /* 0x0003e20000000c00 */
[----:B--2---:R-:W-:-:S02]  /*2950*/  @!P1 LEA R18, P0, R23, R195, 0x1 ;  /* 0x000000c317129211 */ /* 0x004fc400078008ff */
[----:B------:R-:W-:Y:S02]  /*2960*/  CS2R R42, SRZ ;  /* 0x00000000002a7805 */ /* 0x000fe4000001ff00 */
[----:B------:R-:W-:Y:S01]  /*2970*/  ISETP.GE.AND P2, PT, R3, R12, PT ;  /* 0x0000000c0300720c */ /* 0x000fe20003f46270 */
[----:B------:R-:W-:Y:S01]  /*2980*/  @!P4 IMAD.MOV.U32 R3, RZ, RZ, R17 ;  /* 0x000000ffff03c224 */ /* 0x000fe200078e0011 */
[----:B------:R-:W-:Y:S01]  /*2990*/  @!P1 LEA.HI.X R19, R23, R194, R15, 0x1, P0 ;  /* 0x000000c217139211 */ /* 0x000fe200000f0c0f */
[----:B------:R-:W-:Y:S01]  /*29a0*/  @!P4 IMAD R15, R25, UR18, RZ ;  /* 0x00000012190fcc24 */ /* 0x000fe2000f8e02ff */
[----:B---3--:R-:W-:Y:S01]  /*29b0*/  @!P6 LEA R26, P0, R28, R8, 0x1 ;  /* 0x000000081c1ae211 */ /* 0x008fe200078008ff */
[----:B------:R-:W-:Y:S01]  /*29c0*/  @!P3 IMAD.WIDE.U32 R16, R14, UR18, R16 ;  /* 0x000000120e10bc25 */ /* 0x000fe2000f8e0010 */
[----:B------:R1:W-:Y:S01]  /*29d0*/  @P1 STS.128 [R204+0x1000], RZ ;  /* 0x001000ffcc001388 */ /* 0x0003e20000000c00 */
[----:B------:R-:W-:Y:S02]  /*29e0*/  LOP3.LUT R8, R183, 0x20, RZ, 0xfc, !PT ;  /* 0x00000020b7087812 */ /* 0x000fe400078efcff */
[----:B------:R-:W-:Y:S01]  /*29f0*/  CS2R R40, SRZ ;  /* 0x0000000000287805 */ /* 0x000fe2000001ff00 */
[----:B------:R-:W-:Y:S01]  /*2a00*/  @!P4 IMAD R15, R22, UR19, R15 ;  /* 0x00000013160fcc24 */ /* 0x000fe2000f8e020f */
[----:B------:R-:W-:Y:S01]  /*2a10*/  @!P6 LEA.HI.X R27, R28, R9, R11, 0x1, P0 ;  /* 0x000000091c1be211 */ /* 0x000fe200000f0c0b */
[----:B------:R-:W-:Y:S01]  /*2a20*/  @!P4 IMAD.WIDE.U32 R22, R22, UR18, R2 ;  /* 0x000000121616cc25 */ /* 0x000fe2000f8e0002 */
[C---:B------:R-:W-:Y:S01]  /*2a30*/  @!P5 LEA R6, P0, R20.reuse, R6, 0x1 ;  /* 0x000000061406d211 */ /* 0x040fe200078008ff */
[----:B------:R-:W2:Y:S01]  /*2a40*/  @!P3 LDC.64 R2, c[0x0][0x388] ;  /* 0x0000e200ff02bb82 */ /* 0x000ea20000000a00 */
[----:B------:R-:W-:Y:S01]  /*2a50*/  @!PT LDS RZ, [RZ] ;  /* 0x00000000fffff984 */ /* 0x000fe20000000800 */
[----:B------:R-:W-:Y:S01]  /*2a60*/  @!PT LDS RZ, [RZ] ;  /* 0x00000000fffff984 */ /* 0x000fe20000000800 */
[----:B------:R-:W-:Y:S01]  /*2a70*/  @!PT LDS RZ, [RZ] ;  /* 0x00000000fffff984 */ /* 0x000fe20000000800 */
[----:B------:R-:W-:Y:S01]  /*2a80*/  @!P1 LDGSTS.E.BYPASS.LTC128B.128 [R204+0x1000], desc[UR24][R18.64] ;  /* 0x0100000012cc9fae */ /* 0x000fe2000b981a18 */
[----:B------:R-:W-:Y:S01]  /*2a90*/  @!P4 IMAD.IADD R15, R23, 0x1, R15 ;  /* 0x00000001170fc824 */ /* 0x000fe200078e020f */
[----:B------:R-:W-:Y:S01]  /*2aa0*/  @!P5 LEA.HI.X R7, R20, R7, R24, 0x1, P0 ;  /* 0x000000071407d211 */ /* 0x000fe200000f0c18 */
[----:B------:R-:W-:Y:S01]  /*2ab0*/  @!P3 IMAD.IADD R13, R17, 0x1, R13 ;  /* 0x00000001110db824 */ /* 0x000fe200078e020d */
[----:B------:R-:W-:Y:S01]  /*2ac0*/  @!P6 LDGSTS.E.BYPASS.LTC128B.128 [R186+0x6000], desc[UR24][R26.64] ;  /* 0x060000001abaefae */ /* 0x000fe2000b981a18 */
[----:B------:R-:W-:-:S02]  /*2ad0*/  ISETP.GE.AND P1, PT, R8, R12, PT ;  /* 0x0000000c0800720c */ /* 0x000fc40003f26270 */
[----:B------:R-:W-:Y:S01]  /*2ae0*/  CS2R R38, SRZ ;  /* 0x0000000000267805 */ /* 0x000fe2000001ff00 */
[----:B----4-:R-:W3:Y:S01]  /*2af0*/  @!P4 LDC.64 R4, c[0x0][0x388] ;  /* 0x0000e200ff04cb82 */ /* 0x010ee20000000a00 */
[----:B------:R1:W-:Y:S01]  /*2b00*/  @P6 STS.128 [R186+0x6000], RZ ;  /* 0x006000ffba006388 */ /* 0x0003e20000000c00 */
[C---:B------:R-:W-:Y:S02]  /*2b10*/  IADD3 R8, PT, PT, R183.reuse, 0x28, RZ ;  /* 0x00000028b7087810 */ /* 0x040fe40007ffe0ff */
[----:B------:R-:W-:Y:S01]  /*2b20*/  CS2R R36, SRZ ;  /* 0x0000000000247805 */ /* 0x000fe2000001ff00 */
[----:B------:R-:W4:Y:S01]  /*2b30*/  LDCU UR5, c[0x0][0x3e0] ;  /* 0x00007c00ff0577ac */ /* 0x000f220008000800 */
[----:B------:R1:W-:Y:S04]  /*2b40*/  @P5 STS.128 [R186+0x7000], RZ ;  /* 0x007000ffba005388 */ /* 0x0003e80000000c00 */
[----:B------:R-:W-:Y:S01]  /*2b50*/  @!PT LDS RZ, [RZ] ;  /* 0x00000000fffff984 */ /* 0x000fe20000000800 */
[----:B------:R-:W-:Y:S01]  /*2b60*/  @!PT LDS RZ, [RZ] ;  /* 0x00000000fffff984 */ /* 0x000fe20000000800 */
[----:B------:R-:W-:Y:S01]  /*2b70*/  @!PT LDS RZ, [RZ] ;  /* 0x00000000fffff984 */ /* 0x000fe20000000800 */
[----:B------:R-:W-:Y:S01]  /*2b80*/  @!P5 LDGSTS.E.BYPASS.LTC128B.128 [R186+0x7000], desc[UR24][R6.64] ;  /* 0x0700000006badfae */ /* 0x000fe2000b981a18 */
[----:B------:R-:W-:Y:S01]  /*2b90*/  ISETP.GE.AND P5, PT, R8, R12, PT ;  /* 0x0000000c0800720c */ /* 0x000fe20003fa6270 */
[----:B------:R-:W-:-:S02]  /*2ba0*/  IMAD.WIDE.U32 R8, R183, 0x4, R214 ;  /* 0x00000004b7087825 */ /* 0x000fc400078e00d6 */
[----:B------:R1:W-:Y:S04]  /*2bb0*/  @P4 STS.128 [R186+0x8000], RZ ;  /* 0x008000ffba004388 */ /* 0x0003e80000000c00 */
[----:B------:R-:W5:Y:S01]  /*2bc0*/  @!P2 LDG.E R202, desc[UR24][R8.64+0x20] ;  /* 0x0000201808caa981 */ /* 0x000f62000c1e1900 */
[----:B------:R-:W-:-:S03]  /*2bd0*/  ISETP.GE.AND P2, PT, R10, R206, PT ;  /* 0x000000ce0a00720c */ /* 0x000fc60003f46270 */
[----:B------:R-:W5:Y:S01]  /*2be0*/  @!P1 LDG.E R201, desc[UR24][R8.64+0x80] ;  /* 0x0000801808c99981 */ /* 0x000f62000c1e1900 */
[----:B---3--:R-:W-:-:S03]  /*2bf0*/  @!P4 LEA R4, P0, R22, R4, 0x1 ;  /* 0x000000041604c211 */ /* 0x008fc600078008ff */
[----:B------:R-:W5:Y:S01]  /*2c00*/  @!P5 LDG.E R200, desc[UR24][R8.64+0xa0] ;  /* 0x0000a01808c8d981 */ /* 0x000f62000c1e1900 */
[----:B------:R-:W-:Y:S02]  /*2c10*/  @!P4 LEA.HI.X R5, R22, R5, R15, 0x1, P0 ;  /* 0x000000051605c211 */ /* 0x000fe400000f0c0f */
[----:B--2---:R-:W-:-:S03]  /*2c20*/  @!P3 LEA R2, P0, R16, R2, 0x1 ;  /* 0x000000021002b211 */ /* 0x004fc600078008ff */
[----:B------:R-:W-:Y:S01]  /*2c30*/  @!PT LDS RZ, [RZ] ;  /* 0x00000000fffff984 */ /* 0x000fe20000000800 */
[----:B------:R-:W-:Y:S01]  /*2c40*/  @!PT LDS RZ, [RZ] ;  /* 0x00000000fffff984 */ /* 0x000fe20000000800 */
[----:B------:R-:W-:Y:S01]  /*2c50*/  @!PT LDS RZ, [RZ] ;  /* 0x00000000fffff984 */ /* 0x000fe20000000800 */
[----:B------:R-:W-:Y:S01]  /*2c60*/  @!P4 LDGSTS.E.BYPASS.LTC128B.128 [R186+0x8000], desc[UR24][R4.64] ;  /* 0x0800000004bacfae */ /* 0x000fe2000b981a18 */
[----:B------:R-:W-:Y:S02]  /*2c70*/  @!P3 LEA.HI.X R3, R16, R3, R13, 0x1, P0 ;  /* 0x000000031003b211 */ /* 0x000fe400000f0c0d */
[----:B------:R-:W-:Y:S01]  /*2c80*/  ISETP.GE.AND P0, PT, R183, R12, PT ;  /* 0x0000000cb700720c */ /* 0x000fe20003f06270 */
[----:B------:R1:W-:Y:S04]  /*2c90*/  @P3 STS.128 [R186+0x9000], RZ ;  /* 0x009000ffba003388 */ /* 0x0003e80000000c00 */
[----:B------:R-:W-:Y:S01]  /*2ca0*/  @!PT LDS RZ, [RZ] ;  /* 0x00000000fffff984 */ /* 0x000fe20000000800 */
[----:B------:R-:W-:Y:S01]  /*2cb0*/  @!PT LDS RZ, [RZ] ;  /* 0x00000000fffff984 */ /* 0x000fe20000000800 */
[----:B------:R-:W-:Y:S01]  /*2cc0*/  @!PT LDS RZ, [RZ] ;  /* 0x00000000fffff984 */ /* 0x000fe20000000800 */
[----:B------:R2:W-:Y:S04]  /*2cd0*/  @!P3 LDGSTS.E.BYPASS.LTC128B.128 [R186+0x9000], desc[UR24][R2.64] ;  /* 0x0900000002babfae */ /* 0x0005e8000b981a18 */
[----:B------:R-:W0:Y:S04]  /*2ce0*/  LDGDEPBAR ;  /* 0x00000000000079af */ /* 0x000e280000000000 */
[----:B------:R1:W5:Y:S01]  /*2cf0*/  @!P0 LDG.E R203, desc[UR24][R8.64] ;  /* 0x0000001808cb8981 */ /* 0x000362000c1e1900 */
[----:B------:R-:W-:Y:S01]  /*2d00*/  LOP3.LUT P3, RZ, R0, 0x2, RZ, 0xc0, !PT ;  /* 0x0000000200ff7812 */ /* 0x000fe2000786c0ff */
[----:B------:R-:W-:Y:S01]  /*2d10*/  IMAD.IADD R160, R177, 0x1, R160 ;  /* 0x00000001b1a07824 */ /* 0x000fe200078e02a0 */
[----:B------:R-:W-:-:S04]  /*2d20*/  DEPBAR.LE SB0, 0x1 ;  /* 0x000080400000791a */ /* 0x000fc80000000000 */
[----:B------:R-:W-:Y:S01]  /*2d30*/  BAR.SYNC.DEFER_BLOCKING 0x0 ;  /* 0x0000000000007b1d */ /* 0x000fe20000010000 */
[----:B------:R-:W-:-:S05]  /*2d40*/  SEL R128, R128, 0xffffffe0, !P3 ;  /* 0xffffffe080807807 */ /* 0x000fca0005800000 */
[----:B------:R-:W-:Y:S01]  /*2d50*/  IMAD.IADD R175, R128, 0x1, R160 ;  /* 0x0000000180af7824 */ /* 0x000fe200078e02a0 */
[----:B--2---:R-:W2:Y:S01]  /*2d60*/  S2R R2, SR_TID.X ;  /* 0x0000000000027919 */ /* 0x004ea20000002100 */
[----:B------:R-:W-:Y:S01]  /*2d70*/  IMAD.IADD R174, R177, 0x1, R128 ;  /* 0x00000001b1ae7824 */ /* 0x000fe200078e0280 */
[----:B------:R1:W3:Y:S04]  /*2d80*/  LDSM.16.M88.4 R156, [R160] ;  /* 0x00000000a09c783b */ /* 0x0002e80000000200 */
[----:B------:R-:W1:Y:S04]  /*2d90*/  LDSM.16.M88.4 R160, [R160+0x800] ;  /* 0x00080000a0a0783b */ /* 0x000e680000000200 */
[----:B------:R1:W1:Y:S04]  /*2da0*/  LDSM.16.M88.4 R140, [R177] ;  /* 0x00000000b18c783b */ /* 0x0002680000000200 */
[----:B------:R1:W1:Y:S04]  /*2db0*/  LDSM.16.M88.4 R144, [R177+0x800] ;  /* 0x00080000b190783b */ /* 0x0002680000000200 */
[----:B------:R1:W1:Y:S04]  /*2dc0*/  LDSM.16.M88.4 R148, [R174] ;  /* 0x00000000ae94783b */ /* 0x0002680000000200 */
[----:B------:R1:W1:Y:S04]  /*2dd0*/  LDSM.16.M88.4 R152, [R174+0x800] ;  /* 0x00080000ae98783b */ /* 0x0002680000000200 */
[----:B------:R1:W1:Y:S04]  /*2de0*/  LDSM.16.M88.4 R164, [R175] ;  /* 0x00000000afa4783b */ /* 0x0002680000000200 */
[----:B------:R1:W1:Y:S01]  /*2df0*/  LDSM.16.M88.4 R168, [R175+0x800] ;  /* 0x00080000afa8783b */ /* 0x0002620000000200 */
[C---:B--2---:R-:W-:Y:S01]  /*2e00*/  @P2 IMAD.SHL.U32 R3, R2.reuse, 0x2, RZ ;  /* 0x0000000202032824 */ /* 0x044fe200078e00ff */
[----:B------:R-:W-:-:S02]  /*2e10*/  LOP3.LUT P0, RZ, R2, 0x4, RZ, 0xc0, !PT ;  /* 0x0000000402ff7812 */ /* 0x000fc4000780c0ff */
[----:B------:R-:W-:Y:S02]  /*2e20*/  @P2 SHF.R.U32.HI R199, RZ, 0x1, R2 ;  /* 0x00000001ffc72819 */ /* 0x000fe40000011602 */
[----:B------:R-:W-:Y:S02]  /*2e30*/  LOP3.LUT P1, RZ, R2, 0x2, RZ, 0xc0, !PT ;  /* 0x0000000202ff7812 */ /* 0x000fe4000782c0ff */
[----:B------:R-:W-:Y:S02]  /*2e40*/  @P2 LOP3.LUT R3, R3, 0x6, RZ, 0xc0, !PT ;  /* 0x0000000603032812 */ /* 0x000fe400078ec0ff */
[----:B------:R-:W-:Y:S02]  /*2e50*/  SHF.L.U32 R2, R181, 0x1, RZ ;  /* 0x00000001b5027819 */ /* 0x000fe400000006ff */
[----:B------:R-:W-:Y:S01]  /*2e60*/  SEL R210, R210, 0xfffffff0, !P0 ;  /* 0xfffffff0d2d27807 */ /* 0x000fe20004000000 */
[----:B------:R-:W-:Y:S01]  /*2e70*/  IMAD.IADD R173, R180, 0x1, R172 ;  /* 0x00000001b4ad7824 */ /* 0x000fe200078e02ac */
[----:B------:R-:W-:Y:S01]  /*2e80*/  @P2 LOP3.LUT R199, R3, 0x1e0, R199, 0xf8, !PT ;  /* 0x000001e003c72812 */ /* 0x000fe200078ef8c7 */
[----:B------:R-:W-:-:S02]  /*2e90*/  IMAD.IADD R0, R177, 0x1, R2 ;  /* 0x00000001b1007824 */ /* 0x000fc400078e0202 */
[----:B------:R-:W-:Y:S02]  /*2ea0*/  IMAD.IADD R3, R180, 0x1, R2 ;  /* 0x00000001b4037824 */ /* 0x000fe400078e0202 */
[----:B------:R-:W-:Y:S02]  /*2eb0*/  IMAD.IADD R172, R179, 0x1, R172 ;  /* 0x00000001b3ac7824 */ /* 0x000fe400078e02ac */
[----:B------:R-:W-:Y:S01]  /*2ec0*/  IMAD.IADD R209, R185, 0x1, R210 ;  /* 0x00000001b9d17824 */ /* 0x000fe200078e02d2 */
[----:B---34-:R-:W-:-:S12]  /*2ed0*/  USHF.L.U32 UR4, UR4, 0x6, URZ ;  /* 0x0000000604047899 */ /* 0x018fd800080006ff */
.L_x_993:
[----:B------:R-:W0:Y:S01]  /*2ee0*/  LDGDEPBAR ;  /* 0x00000000000079af */ /* 0x000e220000000000 */
[-C--:B------:R-:W-:Y:S02]  /*2ef0*/  IADD3 R112, PT, PT, R128, R173.reuse, RZ ;  /* 0x000000ad80707210 */ /* 0x080fe40007ffe0ff */
[----:B------:R-:W-:Y:S02]  /*2f00*/  IADD3 R129, PT, PT, R2, R173, RZ ;  /* 0x000000ad02817210 */ /* 0x000fe40007ffe0ff */
[----:B-----5:R-:W-:Y:S02]  /*2f10*/  FSETP.NEU.FTZ.AND P0, PT, R203, -INF , PT ;  /* 0xff800000cb00780b */ /* 0x020fe40003f1d000 */
[----:B------:R-:W-:Y:S02]  /*2f20*/  IADD3 R182, PT, PT, R128, R129, RZ ;  /* 0x0000008180b67210 */ /* 0x000fe40007ffe0ff */
[----:B------:R-:W-:Y:S02]  /*2f30*/  IADD3 R223, PT, PT, R187, R210, RZ ;  /* 0x000000d2bbdf7210 */ /* 0x000fe40007ffe0ff */
[----:B------:R-:W-:Y:S02]  /*2f40*/  MOV R250, R193 ;  /* 0x000000c100fa7202 */ /* 0x000fe40000000f00 */
[----:B------:R-:W-:Y:S01]  /*2f50*/  MOV R251, R192 ;  /* 0x000000c000fb7202 */ /* 0x000fe20000000f00 */
        /* <DEDUP_REMOVED lines=9> */
[----:B------:R-:W2:Y:S01]  /*2ff0*/  LDSM.16.M88.4 R112, [R112+0x1000] ;  /* 0x001000007070783b */ /* 0x000ea20000000200 */
[C---:B-1----:R-:W-:Y:S07]  /*3000*/  HMMA.16816.F32 R8, R28.reuse, R16, RZ ;  /* 0x000000101c08723c */ /* 0x042fee00000018ff */
[----:B------:R-:W1:Y:S01]  /*3010*/  LDSM.16.M88.4 R116, [R174+-0x3800] ;  /* 0xffc80000ae74783b */ /* 0x000e620000000200 */
[-C--:B------:R-:W-:Y:S07]  /*3020*/  HMMA.16816.F32 R12, R28, R18.reuse, RZ ;  /* 0x000000121c0c723c */ /* 0x080fee00000018ff */
[----:B------:R-:W-:Y:S01]  /*3030*/  LDSM.16.M88.4 R120, [R129] ;  /* 0x000000008178783b */ /* 0x000fe20000000200 */
[C---:B------:R-:W-:Y:S07]  /*3040*/  HMMA.16816.F32 R16, R32.reuse, R18, RZ ;  /* 0x000000122010723c */ /* 0x040fee00000018ff */
[----:B------:R-:W1:Y:S01]  /*3050*/  LDSM.16.M88.4 R124, [R0+-0x4000] ;  /* 0xffc00000007c783b */ /* 0x000e620000000200 */
[-C--:B---3--:R-:W-:Y:S07]  /*3060*/  HMMA.16816.F32 R20, R32, R100.reuse, RZ ;  /* 0x000000642014723c */ /* 0x088fee00000018ff */
[----:B------:R-:W-:Y:S01]  /*3070*/  LDSM.16.M88.4 R132, [R182] ;  /* 0x00000000b684783b */ /* 0x000fe20000000200 */
[C---:B------:R-:W-:Y:S07]  /*3080*/  HMMA.16816.F32 R24, R28.reuse, R100, RZ ;  /* 0x000000641c18723c */ /* 0x040fee00000018ff */
[----:B------:R-:W-:Y:S01]  /*3090*/  LDSM.16.M88.4 R136, [R175+-0x4000] ;  /* 0xffc00000af88783b */ /* 0x000fe20000000200 */
[-C--:B------:R-:W-:Y:S08]  /*30a0*/  HMMA.16816.F32 R28, R28, R102.reuse, RZ ;  /* 0x000000661c1c723c */ /* 0x080ff000000018ff */
[----:B------:R-:W-:Y:S01]  /*30b0*/  HMMA.16816.F32 R32, R32, R102, RZ ;  /* 0x000000662020723c */ /* 0x000fe200000018ff */
[----:B------:R-:W3:Y:S07]  /*30c0*/  LDSM.16.M88.4 R100, [R129+0x1000] ;  /* 0x001000008164783b */ /* 0x000eee0000000200 */
[-C--:B----4-:R-:W-:Y:S01]  /*30d0*/  HMMA.16816.F32 R4, R104, R108.reuse, R4 ;  /* 0x0000006c6804723c */ /* 0x090fe20000001804 */
[----:B------:R-:W4:Y:S07]  /*30e0*/  LDSM.16.M88.4 R128, [R0+-0x3800] ;  /* 0xffc800000080783b */ /* 0x000f2e0000000200 */
[C---:B--2---:R-:W-:Y:S08]  /*30f0*/  HMMA.16816.F32 R8, R112.reuse, R108, R8 ;  /* 0x0000006c7008723c */ /* 0x044ff00000001808 */
[-C--:B------:R-:W-:Y:S08]  /*3100*/  HMMA.16816.F32 R12, R112, R110.reuse, R12 ;  /* 0x0000006e700c723c */ /* 0x080ff0000000180c */
[C---:B------:R-:W-:Y:S08]  /*3110*/  HMMA.16816.F32 R16, R104.reuse, R110, R16 ;  /* 0x0000006e6810723c */ /* 0x040ff00000001810 */
[-C--:B-1----:R-:W-:Y:S08]  /*3120*/  HMMA.16816.F32 R20, R104, R116.reuse, R20 ;  /* 0x000000746814723c */ /* 0x082ff00000001814 */
[C---:B------:R-:W-:Y:S08]  /*3130*/  HMMA.16816.F32 R24, R112.reuse, R116, R24 ;  /* 0x000000747018723c */ /* 0x040ff00000001818 */
[-C--:B------:R-:W-:Y:S08]  /*3140*/  HMMA.16816.F32 R28, R112, R118.reuse, R28 ;  /* 0x00000076701c723c */ /* 0x080ff0000000181c */
[----:B------:R-:W-:Y:S01]  /*3150*/  HMMA.16816.F32 R32, R104, R118, R32 ;  /* 0x000000766820723c */ /* 0x000fe20000001820 */
[----:B------:R-:W1:Y:S07]  /*3160*/  LDSM.16.M88.4 R104, [R182+0x1000] ;  /* 0x00100000b668783b */ /* 0x000e6e0000000200 */
[-C--:B------:R-:W-:Y:S08]  /*3170*/  HMMA.16816.F32 R4, R120, R124.reuse, R4 ;  /* 0x0000007c7804723c */ /* 0x080ff00000001804 */
[C---:B---3--:R-:W-:Y:S08]  /*3180*/  HMMA.16816.F32 R8, R100.reuse, R124, R8 ;  /* 0x0000007c6408723c */ /* 0x048ff00000001808 */
[-C--:B------:R-:W-:Y:S08]  /*3190*/  HMMA.16816.F32 R12, R100, R126.reuse, R12 ;  /* 0x0000007e640c723c */ /* 0x080ff0000000180c */
[C---:B------:R-:W-:Y:S08]  /*31a0*/  HMMA.16816.F32 R16, R120.reuse, R126, R16 ;  /* 0x0000007e7810723c */ /* 0x040ff00000001810 */
[-C--:B----4-:R-:W-:Y:S08]  /*31b0*/  HMMA.16816.F32 R20, R120, R128.reuse, R20 ;  /* 0x000000807814723c */ /* 0x090ff00000001814 */
[C---:B------:R-:W-:Y:S04]  /*31c0*/  HMMA.16816.F32 R24, R100.reuse, R128, R24 ;  /* 0x000000806418723c */ /* 0x040fe80000001818 */
[----:B------:R-:W-:Y:S04]  /*31d0*/  SEL R128, R189, 0xffffffe0, !P1 ;  /* 0xffffffe0bd807807 */ /* 0x000fe80004800000 */
[-C--:B------:R-:W-:Y:S03]  /*31e0*/  HMMA.16816.F32 R28, R100, R130.reuse, R28 ;  /* 0x00000082641c723c */ /* 0x080fe6000000181c */
[----:B------:R-:W-:Y:S05]  /*31f0*/  IADD3 R108, PT, PT, R128, R3, RZ ;  /* 0x00000003806c7210 */ /* 0x000fea0007ffe0ff */
[----:B------:R-:W-:Y:S08]  /*3200*/  HMMA.16816.F32 R32, R120, R130, R32 ;  /* 0x000000827820723c */ /* 0x000ff00000001820 */
[-C--:B------:R-:W-:Y:S08]  /*3210*/  HMMA.16816.F32 R4, R132, R136.reuse, R4 ;  /* 0x000000888404723c */ /* 0x080ff00000001804 */
[C---:B-1----:R-:W-:Y:S08]  /*3220*/  HMMA.16816.F32 R8, R104.reuse, R136, R8 ;  /* 0x000000886808723c */ /* 0x042ff00000001808 */
[-C--:B------:R-:W-:Y:S03]  /*3230*/  HMMA.16816.F32 R12, R104, R138.reuse, R12 ;  /* 0x0000008a680c723c */ /* 0x080fe6000000180c */
[----:B------:R-:W-:Y:S01]  /*3240*/  FMUL.FTZ R4, R4, UR7 ;  /* 0x0000000704047c20 */ /* 0x000fe20008410000 */
[----:B------:R-:W-:Y:S01]  /*3250*/  FMUL.FTZ R5, R5, UR7 ;  /* 0x0000000705057c20 */ /* 0x000fe20008410000 */
[----:B------:R-:W-:Y:S01]  /*3260*/  FMUL.FTZ R6, R6, UR7 ;  /* 0x0000000706067c20 */ /* 0x000fe20008410000 */
[----:B------:R-:W-:Y:S01]  /*3270*/  FMUL.FTZ R7, R7, UR7 ;  /* 0x0000000707077c20 */ /* 0x000fe20008410000 */
[----:B------:R-:W-:Y:S01]  /*3280*/  MUFU.TANH R109, R4 ;  /* 0x00000004006d7308 */ /* 0x000fe20000002400 */
[C---:B------:R-:W-:Y:S04]  /*3290*/  HMMA.16816.F32 R16, R132.reuse, R138, R16 ;  /* 0x0000008a8410723c */ /* 0x040fe80000001810 */
[----:B------:R-:W-:Y:S01]  /*32a0*/  FMUL.FTZ R9, R9, UR7 ;  /* 0x0000000709097c20 */ /* 0x000fe20008410000 */
[----:B------:R-:W-:Y:S01]  /*32b0*/  FMUL.FTZ R8, R8, UR7 ;  /* 0x0000000708087c20 */ /* 0x000fe20008410000 */
[----:B------:R-:W-:Y:S03]  /*32c0*/  FMUL.FTZ R11, R11, UR7 ;  /* 0x000000070b0b7c20 */ /* 0x000fe60008410000 */
[----:B------:R-:W-:Y:S01]  /*32d0*/  MUFU.TANH R112, R5 ;  /* 0x0000000500707308 */ /* 0x000fe20000002400 */
[----:B------:R-:W-:Y:S01]  /*32e0*/  FMUL.FTZ R10, R10, UR7 ;  /* 0x000000070a0a7c20 */ /* 0x000fe20008410000 */
[----:B------:R-:W-:Y:S01]  /*32f0*/  FMUL.FTZ R15, R15, UR7 ;  /* 0x000000070f0f7c20 */ /* 0x000fe20008410000 */
[----:B------:R-:W-:Y:S01]  /*3300*/  FMUL.FTZ R14, R14, UR7 ;  /* 0x000000070e0e7c20 */ /* 0x000fe20008410000 */
[----:B------:R-:W-:Y:S01]  /*3310*/  FMUL.FTZ R13, R13, UR7 ;  /* 0x000000070d0d7c20 */ /* 0x000fe20008410000 */
[----:B------:R-:W-:Y:S05]  /*3320*/  FMUL.FTZ R12, R12, UR7 ;  /* 0x000000070c0c7c20 */ /* 0x000fea0008410000 */
[----:B------:R1:W2:Y:S01]  /*3330*/  MUFU.TANH R114, R9 ;  /* 0x0000000900727308 */ /* 0x0002a20000002400 */
[----:B------:R-:W-:Y:S01]  /*3340*/  FMUL.FTZ R16, R16, UR7 ;  /* 0x0000000710107c20 */ /* 0x000fe20008410000 */
[----:B------:R-:W-:Y:S01]  /*3350*/  FMUL.FTZ R18, R18, UR7 ;  /* 0x0000000712127c20 */ /* 0x000fe20008410000 */
[----:B------:R-:W-:Y:S01]  /*3360*/  FMUL.FTZ R17, R17, UR7 ;  /* 0x0000000711117c20 */ /* 0x000fe20008410000 */
[----:B------:R-:W-:Y:S06]  /*3370*/  FMUL.FTZ R19, R19, UR7 ;  /* 0x0000000713137c20 */ /* 0x000fec0008410000 */
[----:B------:R-:W3:Y:S10]  /*3380*/  MUFU.TANH R110, R6 ;  /* 0x00000006006e7308 */ /* 0x000ef40000002400 */
[----:B------:R2:W-:Y:S01]  /*3390*/  MUFU.TANH R117, R12 ;  /* 0x0000000c00757308 */ /* 0x0005e20000002400 */
[----:B-1----:R-:W-:Y:S04]  /*33a0*/  @P2 LEA R9, R184, R199, 0x7 ;  /* 0x000000c7b8092211 */ /* 0x002fe800078e38ff */
[----:B------:R-:W-:Y:S05]  /*33b0*/  @P2 ISETP.GE.AND P3, PT, R9, R206, PT ;  /* 0x000000ce0900220c */ /* 0x000fea0003f66270 */
[----:B------:R1:W-:Y:S10]  /*33c0*/  MUFU.TANH R111, R7 ;  /* 0x00000007006f7308 */ /* 0x0003f40000002400 */
[----:B------:R4:W-:Y:S01]  /*33d0*/  MUFU.TANH R113, R8 ;  /* 0x0000000800717308 */ /* 0x0009e20000002400 */
[----:B--2---:R-:W-:Y:S09]  /*33e0*/  MOV R12, R114 ;  /* 0x00000072000c7202 */ /* 0x004ff20000000f00 */
[----:B------:R2:W3:Y:S01]  /*33f0*/  MUFU.TANH R116, R11 ;  /* 0x0000000b00747308 */ /* 0x0004e20000002400 */
[----:B-1----:R-:W1:Y:S09]  /*3400*/  LDSM.16.M88.4 R4, [R175+-0x3800] ;  /* 0xffc80000af04783b */ /* 0x002e720000000200 */
[----:B------:R3:W1:Y:S01]  /*3410*/  MUFU.TANH R115, R10 ;  /* 0x0000000a00737308 */ /* 0x0006620000002400 */
[----:B----4-:R-:W-:Y:S05]  /*3420*/  FMUL.FTZ R8, R203, 1.4426950216293334961 ;  /* 0x3fb8aa3bcb087820 */ /* 0x010fea0000410000 */
[----:B------:R-:W-:Y:S04]  /*3430*/  FSEL R8, R8, RZ, P0 ;  /* 0x000000ff08087208 */ /* 0x000fe80000000000 */
[----:B------:R4:W-:Y:S01]  /*3440*/  MUFU.TANH R118, R13 ;  /* 0x0000000d00767308 */ /* 0x0009e20000002400 */
[----:B--2---:R-:W-:Y:S02]  /*3450*/  @P2 IADD3 R11, PT, PT, R9, 0x1, RZ ;  /* 0x00000001090b2810 */ /* 0x004fe40007ffe0ff */
[----:B------:R-:W-:Y:S02]  /*3460*/  FSETP.NEU.FTZ.AND P0, PT, R202, -INF , PT ;  /* 0xff800000ca00780b */ /* 0x000fe40003f1d000 */
[----:B------:R-:W-:Y:S02]  /*3470*/  @P2 ISETP.GE.AND P4, PT, R11, R206, PT ;  /* 0x000000ce0b00220c */ /* 0x000fe40003f86270 */
[-C--:B------:R-:W-:Y:S03]  /*3480*/  MOV R11, R112.reuse ;  /* 0x00000070000b7202 */ /* 0x080fe60000000f00 */
[----:B------:R-:W2:Y:S01]  /*3490*/  MUFU.TANH R120, R15 ;  /* 0x0000000f00787308 */ /* 0x000ea20000002400 */
[----:B---3--:R-:W-:Y:S02]  /*34a0*/  MOV R10, R109 ;  /* 0x0000006d000a7202 */ /* 0x008fe40000000f00 */
[----:B------:R-:W-:Y:S02]  /*34b0*/  @P2 FSEL R10, R109, -INF , !P3 ;  /* 0xff8000006d0a2808 */ /* 0x000fe40005800000 */
[C---:B------:R-:W-:Y:S01]  /*34c0*/  @P2 FSEL R11, R112.reuse, -INF , !P4 ;  /* 0xff800000700b2808 */ /* 0x040fe20006000000 */
[----:B------:R-:W-:Y:S01]  /*34d0*/  FFMA.FTZ R112, -R112, R112, 1 ;  /* 0x3f80000070707423 */ /* 0x000fe20000010170 */
[----:B------:R-:W-:Y:S03]  /*34e0*/  @P2 FSEL R12, R114, -INF , !P4 ;  /* 0xff800000720c2808 */ /* 0x000fe60006000000 */
[----:B------:R-:W-:Y:S01]  /*34f0*/  MUFU.TANH R121, R16 ;  /* 0x0000001000797308 */ /* 0x000fe20000002400 */
[--C-:B------:R-:W-:Y:S01]  /*3500*/  FFMA.FTZ R248, R10, UR6, -R8.reuse ;  /* 0x000000060af87c23 */ /* 0x100fe20008010808 */
[-C--:B------:R-:W-:Y:S01]  /*3510*/  MOV R10, R110.reuse ;  /* 0x0000006e000a7202 */ /* 0x080fe20000000f00 */
[----:B------:R-:W-:Y:S01]  /*3520*/  FFMA.FTZ R247, R11, UR6, -R8 ;  /* 0x000000060bf77c23 */ /* 0x000fe20008010808 */
[C---:B------:R-:W-:Y:S01]  /*3530*/  @P2 FSEL R10, R110.reuse, -INF , !P3 ;  /* 0xff8000006e0a2808 */ /* 0x040fe20005800000 */
[----:B------:R-:W-:Y:S01]  /*3540*/  FFMA.FTZ R110, -R110, R110, 1 ;  /* 0x3f8000006e6e7423 */ /* 0x000fe2000001016e */
[----:B------:R-:W-:Y:S01]  /*3550*/  MOV R11, R116 ;  /* 0x00000074000b7202 */ /* 0x000fe20000000f00 */
[----:B------:R-:W-:Y:S03]  /*3560*/  FMUL.FTZ R112, R112, UR7 ;  /* 0x0000000770707c20 */ /* 0x000fe60008410000 */
[----:B------:R-:W3:Y:S01]  /*3570*/  MUFU.TANH R119, R14 ;  /* 0x0000000e00777308 */ /* 0x000ee20000002400 */
[-C--:B-1----:R-:W-:Y:S03]  /*3580*/  HMMA.16816.F32 R20, R132, R4.reuse, R20 ;  /* 0x000000048414723c */ /* 0x082fe60000001814 */
[----:B------:R-:W-:Y:S01]  /*3590*/  @P2 FSEL R11, R116, -INF , !P4 ;  /* 0xff800000740b2808 */ /* 0x000fe20006000000 */
[----:B------:R-:W-:Y:S01]  /*35a0*/  FMUL.FTZ R110, R110, UR7 ;  /* 0x000000076e6e7c20 */ /* 0x000fe20008410000 */
[----:B----4-:R-:W-:Y:S04]  /*35b0*/  MOV R13, R115 ;  /* 0x00000073000d7202 */ /* 0x010fe80000000f00 */
[----:B------:R-:W-:Y:S01]  /*35c0*/  MUFU.TANH R123, R18 ;  /* 0x00000012007b7308 */ /* 0x000fe20000002400 */
[C---:B------:R-:W-:Y:S04]  /*35d0*/  HMMA.16816.F32 R24, R104.reuse, R4, R24 ;  /* 0x000000046818723c */ /* 0x040fe80000001818 */
[----:B------:R-:W-:Y:S01]  /*35e0*/  FMUL.FTZ R4, R202, 1.4426950216293334961 ;  /* 0x3fb8aa3bca047820 */ /* 0x000fe20000410000 */
[----:B------:R-:W-:Y:S04]  /*35f0*/  MOV R5, R111 ;  /* 0x0000006f00057202 */ /* 0x000fe80000000f00 */
[----:B------:R-:W1:Y:S01]  /*3600*/  MUFU.TANH R122, R17 ;  /* 0x00000011007a7308 */ /* 0x000e620000002400 */
[----:B------:R-:W-:Y:S01]  /*3610*/  @P2 FSEL R5, R111, -INF , !P4 ;  /* 0xff8000006f052808 */ /* 0x000fe20006000000 */
[-C--:B------:R-:W-:Y:S03]  /*3620*/  HMMA.16816.F32 R28, R104, R6.reuse, R28 ;  /* 0x00000006681c723c */ /* 0x080fe6000000181c */
[----:B------:R-:W-:Y:S01]  /*3630*/  FSEL R4, R4, RZ, P0 ;  /* 0x000000ff04047208 */ /* 0x000fe20000000000 */
[----:B------:R-:W-:Y:S01]  /*3640*/  FMUL.FTZ R20, R20, UR7 ;  /* 0x0000000714147c20 */ /* 0x000fe20008410000 */
[----:B------:R-:W-:Y:S03]  /*3650*/  FSETP.NEU.FTZ.AND P0, PT, R201, -INF , PT ;  /* 0xff800000c900780b */ /* 0x000fe60003f1d000 */
[----:B------:R-:W4:Y:S01]  /*3660*/  MUFU.TANH R124, R19 ;  /* 0x00000013007c7308 */ /* 0x000f220000002400 */
[----:B------:R-:W-:Y:S01]  /*3670*/  @P2 FSEL R13, R115, -INF , !P3 ;  /* 0xff800000730d2808 */ /* 0x000fe20005800000 */
[--C-:B------:R-:W-:Y:S01]  /*3680*/  FFMA.FTZ R130, R5, UR6, -R4.reuse ;  /* 0x0000000605827c23 */ /* 0x100fe20008010804 */
[----:B------:R-:W-:Y:S01]  /*3690*/  FMUL.FTZ R5, R201, 1.4426950216293334961 ;  /* 0x3fb8aa3bc9057820 */ /* 0x000fe20000410000 */
[----:B------:R-:W-:Y:S01]  /*36a0*/  FFMA.FTZ R131, R10, UR6, -R4 ;  /* 0x000000060a837c23 */ /* 0x000fe20008010804 */
[----:B------:R-:W-:Y:S01]  /*36b0*/  MOV R10, R113 ;  /* 0x00000071000a7202 */ /* 0x000fe20000000f00 */
[----:B------:R-:W-:Y:S04]  /*36c0*/  HMMA.16816.F32 R32, R132, R6, R32 ;  /* 0x000000068420723c */ /* 0x000fe80000001820 */
[----:B------:R-:W4:Y:S01]  /*36d0*/  MUFU.TANH R125, R20 ;  /* 0x00000014007d7308 */ /* 0x000f220000002400 */
[----:B------:R-:W-:Y:S01]  /*36e0*/  FSEL R5, R5, RZ, P0 ;  /* 0x000000ff05057208 */ /* 0x000fe20000000000 */
[----:B------:R-:W-:Y:S01]  /*36f0*/  FMUL.FTZ R22, R22, UR7 ;  /* 0x0000000716167c20 */ /* 0x000fe20008410000 */
[----:B------:R-:W-:Y:S01]  /*3700*/  @P2 FSEL R10, R113, -INF , !P3 ;  /* 0xff800000710a2808 */ /* 0x000fe20005800000 */
[----:B------:R-:W-:Y:S01]  /*3710*/  FMUL.FTZ R21, R21, UR7 ;  /* 0x0000000715157c20 */ /* 0x000fe20008410000 */
[----:B------:R-:W-:Y:S01]  /*3720*/  FSETP.NEU.FTZ.AND P0, PT, R200, -INF , PT ;  /* 0xff800000c800780b */ /* 0x000fe20003f1d000 */
[----:B------:R-:W-:Y:S04]  /*3730*/  FMUL.FTZ R28, R28, UR7 ;  /* 0x000000071c1c7c20 */ /* 0x000fe80008410000 */
[----:B------:R-:W4:Y:S01]  /*3740*/  MUFU.TANH R127, R22 ;  /* 0x00000016007f7308 */ /* 0x000f220000002400 */
[--C-:B------:R-:W-:Y:S01]  /*3750*/  FFMA.FTZ R217, R10, UR6, -R5.reuse ;  /* 0x000000060ad97c23 */ /* 0x100fe20008010805 */
[----:B------:R-:W-:Y:S01]  /*3760*/  FMUL.FTZ R10, R200, 1.4426950216293334961 ;  /* 0x3fb8aa3bc80a7820 */ /* 0x000fe20000410000 */
[----:B--2---:R-:W-:Y:S01]  /*3770*/  MOV R6, R120 ;  /* 0x0000007800067202 */ /* 0x004fe20000000f00 */
[----:B------:R-:W-:Y:S01]  /*3780*/  FMUL.FTZ R29, R29, UR7 ;  /* 0x000000071d1d7c20 */ /* 0x000fe20008410000 */
[----:B---3--:R-:W-:Y:S01]  /*3790*/  MOV R7, R119 ;  /* 0x0000007700077202 */ /* 0x008fe20000000f00 */
[----:B------:R-:W-:Y:S01]  /*37a0*/  FMUL.FTZ R30, R30, UR7 ;  /* 0x000000071e1e7c20 */ /* 0x000fe20008410000 */
[----:B------:R-:W-:Y:S03]  /*37b0*/  FSEL R10, R10, RZ, P0 ;  /* 0x000000ff0a0a7208 */ /* 0x000fe60000000000 */
[----:B------:R-:W2:Y:S01]  /*37c0*/  MUFU.TANH R126, R21 ;  /* 0x00000015007e7308 */ /* 0x000ea20000002400 */
[----:B------:R-:W-:Y:S01]  /*37d0*/  FMUL.FTZ R24, R24, UR7 ;  /* 0x0000000718187c20 */ /* 0x000fe20008410000 */
[----:B------:R-:W-:Y:S01]  /*37e0*/  FMUL.FTZ R23, R23, UR7 ;  /* 0x0000000717177c20 */ /* 0x000fe20008410000 */
[--C-:B------:R-:W-:Y:S01]  /*37f0*/  FFMA.FTZ R216, R12, UR6, -R5.reuse ;  /* 0x000000060cd87c23 */ /* 0x100fe20008010805 */
[--C-:B------:R-:W-:Y:S01]  /*3800*/  FFMA.FTZ R182, R11, UR6, -R10.reuse ;  /* 0x000000060bb67c23 */ /* 0x100fe2000801080a */
[----:B------:R-:W-:Y:S01]  /*3810*/  @P2 IADD3 R11, PT, PT, R9, 0x8, RZ ;  /* 0x00000008090b2810 */ /* 0x000fe20007ffe0ff */
[----:B------:R-:W-:Y:S01]  /*3820*/  FMUL.FTZ R32, R32, UR7 ;  /* 0x0000000720207c20 */ /* 0x000fe20008410000 */
[----:B------:R-:W-:Y:S03]  /*3830*/  MOV R12, R117 ;  /* 0x00000075000c7202 */ /* 0x000fe60000000f00 */
[----:B------:R-:W3:Y:S01]  /*3840*/  MUFU.TANH R136, R24 ;  /* 0x0000001800887308 */ /* 0x000ee20000002400 */
[-C--:B------:R-:W-:Y:S01]  /*3850*/  @P2 ISETP.GE.AND P0, PT, R11, R206.reuse, PT ;  /* 0x000000ce0b00220c */ /* 0x080fe20003f06270 */
[----:B------:R-:W-:Y:S01]  /*3860*/  FMUL.FTZ R33, R33, UR7 ;  /* 0x0000000721217c20 */ /* 0x000fe20008410000 */
[----:B------:R-:W-:Y:S01]  /*3870*/  @P2 IADD3 R11, PT, PT, R9, 0x9, RZ ;  /* 0x00000009090b2810 */ /* 0x000fe20007ffe0ff */
[----:B------:R-:W-:Y:S01]  /*3880*/  FMUL.FTZ R34, R34, UR7 ;  /* 0x0000000722227c20 */ /* 0x000fe20008410000 */
[----:B------:R-:W-:Y:S01]  /*3890*/  @P2 FSEL R7, R119, -INF , !P0 ;  /* 0xff80000077072808 */ /* 0x000fe20004000000 */
[----:B------:R-:W-:Y:S01]  /*38a0*/  FMUL.FTZ R35, R35, UR7 ;  /* 0x0000000723237c20 */ /* 0x000fe20008410000 */
[----:B------:R-:W-:Y:S03]  /*38b0*/  @P2 ISETP.GE.AND P3, PT, R11, R206, PT ;  /* 0x000000ce0b00220c */ /* 0x000fe60003f66270 */
[----:B------:R-:W3:Y:S01]  /*38c0*/  MUFU.TANH R129, R23 ;  /* 0x0000001700817308 */ /* 0x000ee20000002400 */
[----:B------:R-:W-:Y:S01]  /*38d0*/  @P2 FSEL R12, R117, -INF , !P0 ;  /* 0xff800000750c2808 */ /* 0x000fe20004000000 */
[--C-:B------:R-:W-:Y:S01]  /*38e0*/  FFMA.FTZ R133, R7, UR6, -R10.reuse ;  /* 0x0000000607857c23 */ /* 0x100fe2000801080a */
[----:B------:R-:W-:Y:S01]  /*38f0*/  @P2 FSEL R6, R120, -INF , !P3 ;  /* 0xff80000078062808 */ /* 0x000fe20005800000 */
[----:B------:R-:W-:Y:S01]  /*3900*/  FMUL.FTZ R26, R26, UR7 ;  /* 0x000000071a1a7c20 */ /* 0x000fe20008410000 */
[----:B-1----:R-:W-:Y:S01]  /*3910*/  MOV R7, R122 ;  /* 0x0000007a00077202 */ /* 0x002fe20000000f00 */
[----:B------:R-:W-:Y:S01]  /*3920*/  FMUL.FTZ R25, R25, UR7 ;  /* 0x0000000719197c20 */ /* 0x000fe20008410000 */
[----:B------:R-:W-:Y:S03]  /*3930*/  @P2 FSEL R7, R122, -INF , !P3 ;  /* 0xff8000007a072808 */ /* 0x000fe60005800000 */
[----:B------:R-:W1:Y:S01]  /*3940*/  MUFU.TANH R138, R26 ;  /* 0x0000001a008a7308 */ /* 0x000e620000002400 */
[----:B------:R-:W-:Y:S01]  /*3950*/  FFMA.FTZ R132, R6, UR6, -R10 ;  /* 0x0000000606847c23 */ /* 0x000fe2000801080a */
[----:B------:R-:W-:Y:S01]  /*3960*/  MOV R6, R121 ;  /* 0x0000007900067202 */ /* 0x000fe20000000f00 */
[----:B------:R-:W-:Y:S01]  /*3970*/  FMUL.FTZ R31, R31, UR7 ;  /* 0x000000071f1f7c20 */ /* 0x000fe20008410000 */
[----:B------:R-:W-:Y:S01]  /*3980*/  @P2 FSEL R6, R121, -INF , !P0 ;  /* 0xff80000079062808 */ /* 0x000fe20004000000 */
[--C-:B------:R-:W-:Y:S01]  /*3990*/  FFMA.FTZ R245, R7, UR6, -R8.reuse ;  /* 0x0000000607f57c23 */ /* 0x100fe20008010808 */
[----:B----4-:R-:W-:Y:S01]  /*39a0*/  MOV R7, R124 ;  /* 0x0000007c00077202 */ /* 0x010fe20000000f00 */
[----:B------:R-:W-:Y:S03]  /*39b0*/  FMUL.FTZ R27, R27, UR7 ;  /* 0x000000071b1b7c20 */ /* 0x000fe60008410000 */
[----:B------:R-:W4:Y:S01]  /*39c0*/  MUFU.TANH R137, R25 ;  /* 0x0000001900897308 */ /* 0x000f220000002400 */
[----:B------:R-:W-:Y:S01]  /*39d0*/  FFMA.FTZ R246, R6, UR6, -R8 ;  /* 0x0000000606f67c23 */ /* 0x000fe20008010808 */
[----:B------:R-:W-:Y:S01]  /*39e0*/  MOV R6, R123 ;  /* 0x0000007b00067202 */ /* 0x000fe20000000f00 */
[--C-:B------:R-:W-:Y:S01]  /*39f0*/  FFMA.FTZ R12, R12, UR6, -R5.reuse ;  /* 0x000000060c0c7c23 */ /* 0x100fe20008010805 */
[----:B------:R-:W-:Y:S01]  /*3a00*/  @P2 FSEL R6, R123, -INF , !P0 ;  /* 0xff8000007b062808 */ /* 0x000fe20004000000 */
[----:B------:R-:W-:Y:S01]  /*3a10*/  FFMA.FTZ R211, R13, UR6, -R10 ;  /* 0x000000060dd37c23 */ /* 0x000fe2000801080a */
[----:B------:R-:W-:Y:S01]  /*3a20*/  @P2 FSEL R7, R124, -INF , !P3 ;  /* 0xff8000007c072808 */ /* 0x000fe20005800000 */
[----:B------:R-:W-:Y:S03]  /*3a30*/  FFMA.FTZ R121, -R121, R121, 1 ;  /* 0x3f80000079797423 */ /* 0x000fe60000010179 */
[----:B------:R-:W4:Y:S01]  /*3a40*/  MUFU.TANH R139, R27 ;  /* 0x0000001b008b7308 */ /* 0x000f220000002400 */
[--C-:B------:R-:W-:Y:S01]  /*3a50*/  FFMA.FTZ R240, R6, UR6, -R4.reuse ;  /* 0x0000000606f07c23 */ /* 0x100fe20008010804 */
[----:B------:R-:W-:Y:S01]  /*3a60*/  @P2 IADD3 R6, PT, PT, R9, 0x10, RZ ;  /* 0x0000001009062810 */ /* 0x000fe20007ffe0ff */
[----:B------:R-:W-:Y:S01]  /*3a70*/  FFMA.FTZ R239, R7, UR6, -R4 ;  /* 0x0000000607ef7c23 */ /* 0x000fe20008010804 */
[----:B------:R-:W-:Y:S01]  /*3a80*/  @P2 IADD3 R7, PT, PT, R9, 0x11, RZ ;  /* 0x0000001109072810 */ /* 0x000fe20007ffe0ff */
[----:B------:R-:W-:Y:S01]  /*3a90*/  FFMA.FTZ R122, -R122, R122, 1 ;  /* 0x3f8000007a7a7423 */ /* 0x000fe2000001017a */
[----:B------:R-:W-:Y:S01]  /*3aa0*/  @P2 ISETP.GE.AND P0, PT, R6, R206, PT ;  /* 0x000000ce0600220c */ /* 0x000fe20003f06270 */
[----:B------:R-:W-:Y:S03]  /*3ab0*/  FFMA.FTZ R111, -R111, R111, 1 ;  /* 0x3f8000006f6f7423 */ /* 0x000fe6000001016f */
[----:B------:R-:W4:Y:S01]  /*3ac0*/  MUFU.TANH R218, R28 ;  /* 0x0000001c00da7308 */ /* 0x000f220000002400 */
[-C--:B------:R-:W-:Y:S01]  /*3ad0*/  MOV R6, R125.reuse ;  /* 0x0000007d00067202 */ /* 0x080fe20000000f00 */
[----:B------:R-:W-:Y:S01]  /*3ae0*/  FMUL.FTZ R121, R121, UR7 ;  /* 0x0000000779797c20 */ /* 0x000fe20008410000 */
[C---:B------:R-:W-:Y:S01]  /*3af0*/  @P2 FSEL R6, R125.reuse, -INF , !P0 ;  /* 0xff8000007d062808 */ /* 0x040fe20004000000 */
[----:B------:R-:W-:Y:S01]  /*3b00*/  FFMA.FTZ R125, -R125, R125, 1 ;  /* 0x3f8000007d7d7423 */ /* 0x000fe2000001017d */
[----:B------:R-:W-:Y:S01]  /*3b10*/  MOV R11, R118 ;  /* 0x00000076000b7202 */ /* 0x000fe20000000f00 */
[----:B------:R-:W-:Y:S01]  /*3b20*/  FMUL.FTZ R122, R122, UR7 ;  /* 0x000000077a7a7c20 */ /* 0x000fe20008410000 */
[----:B------:R-:W-:Y:S03]  /*3b30*/  @P2 FSEL R11, R118, -INF , !P3 ;  /* 0xff800000760b2808 */ /* 0x000fe60005800000 */
[----:B------:R-:W4:Y:S01]  /*3b40*/  MUFU.TANH R219, R29 ;  /* 0x0000001d00db7308 */ /* 0x000f220000002400 */
[----:B------:R-:W-:Y:S01]  /*3b50*/  @P2 ISETP.GE.AND P3, PT, R7, R206, PT ;  /* 0x000000ce0700220c */ /* 0x000fe20003f66270 */
[----:B------:R-:W-:Y:S01]  /*3b60*/  FFMA.FTZ R244, R6, UR6, -R8 ;  /* 0x0000000606f47c23 */ /* 0x000fe20008010808 */
[----:B------:R-:W-:Y:S01]  /*3b70*/  MOV R6, R127 ;  /* 0x0000007f00067202 */ /* 0x000fe20000000f00 */
[--C-:B------:R-:W-:Y:S01]  /*3b80*/  FFMA.FTZ R134, R11, UR6, -R5.reuse ;  /* 0x000000060b867c23 */ /* 0x100fe20008010805 */
[----:B------:R-:W-:Y:S01]  /*3b90*/  @P2 FSEL R6, R127, -INF , !P0 ;  /* 0xff8000007f062808 */ /* 0x000fe20004000000 */
[----:B------:R-:W-:Y:S01]  /*3ba0*/  FMUL.FTZ R125, R125, UR7 ;  /* 0x000000077d7d7c20 */ /* 0x000fe20008410000 */
[----:B--2---:R-:W-:Y:S03]  /*3bb0*/  MOV R7, R126 ;  /* 0x0000007e00077202 */ /* 0x004fe60000000f00 */
[----:B------:R-:W2:Y:S01]  /*3bc0*/  MUFU.TANH R220, R30 ;  /* 0x0000001e00dc7308 */ /* 0x000ea20000002400 */
[----:B------:R-:W-:Y:S01]  /*3bd0*/  @P2 FSEL R7, R126, -INF , !P3 ;  /* 0xff8000007e072808 */ /* 0x000fe20005800000 */
[----:B------:R-:W-:Y:S01]  /*3be0*/  FFMA.FTZ R238, R6, UR6, -R4 ;  /* 0x0000000606ee7c23 */ /* 0x000fe20008010804 */
[----:B---3--:R-:W-:Y:S01]  /*3bf0*/  MOV R6, R136 ;  /* 0x0000008800067202 */ /* 0x008fe20000000f00 */
[----:B------:R-:W-:Y:S01]  /*3c00*/  FFMA.FTZ R126, -R126, R126, 1 ;  /* 0x3f8000007e7e7423 */ /* 0x000fe2000001017e */
[----:B------:R-:W-:Y:S01]  /*3c10*/  @P2 FSEL R6, R136, -INF , !P0 ;  /* 0xff80000088062808 */ /* 0x000fe20004000000 */
[----:B------:R-:W-:Y:S01]  /*3c20*/  FFMA.FTZ R243, R7, UR6, -R8 ;  /* 0x0000000607f37c23 */ /* 0x000fe20008010808 */
[----:B------:R-:W-:Y:S03]  /*3c30*/  MOV R7, R129 ;  /* 0x0000008100077202 */ /* 0x000fe60000000f00 */
[----:B------:R-:W-:Y:S01]  /*3c40*/  MUFU.TANH R222, R32 ;  /* 0x0000002000de7308 */ /* 0x000fe20000002400 */
[----:B------:R-:W-:Y:S01]  /*3c50*/  @P2 FSEL R7, R129, -INF , !P3 ;  /* 0xff80000081072808 */ /* 0x000fe20005800000 */
[--C-:B------:R-:W-:Y:S01]  /*3c60*/  FFMA.FTZ R234, R6, UR6, -R5.reuse ;  /* 0x0000000606ea7c23 */ /* 0x100fe20008010805 */
[----:B-1----:R-:W-:Y:S01]  /*3c70*/  MOV R6, R138 ;  /* 0x0000008a00067202 */ /* 0x002fe20000000f00 */
[----:B------:R-:W-:Y:S01]  /*3c80*/  FMUL.FTZ R126, R126, UR7 ;  /* 0x000000077e7e7c20 */ /* 0x000fe20008410000 */
[----:B------:R-:W-:Y:S01]  /*3c90*/  @P2 FSEL R6, R138, -INF , !P0 ;  /* 0xff8000008a062808 */ /* 0x000fe20004000000 */
[----:B------:R-:W-:Y:S01]  /*3ca0*/  FFMA.FTZ R237, R7, UR6, -R4 ;  /* 0x0000000607ed7c23 */ /* 0x000fe20008010804 */
[----:B----4-:R-:W-:Y:S03]  /*3cb0*/  MOV R7, R137 ;  /* 0x0000008900077202 */ /* 0x010fe60000000f00 */
[----:B------:R-:W1:Y:S01]  /*3cc0*/  MUFU.TANH R224, R33 ;  /* 0x0000002100e07308 */ /* 0x000e620000002400 */
[----:B------:R-:W-:Y:S01]  /*3cd0*/  @P2 FSEL R7, R137, -INF , !P3 ;  /* 0xff80000089072808 */ /* 0x000fe20005800000 */
[--C-:B------:R-:W-:Y:S01]  /*3ce0*/  FFMA.FTZ R230, R6, UR6, -R10.reuse ;  /* 0x0000000606e67c23 */ /* 0x100fe2000801080a */
[----:B------:R-:W-:Y:S01]  /*3cf0*/  @P2 IADD3 R6, PT, PT, R9, 0x18, RZ ;  /* 0x0000001809062810 */ /* 0x000fe20007ffe0ff */
[----:B------:R-:W-:Y:S01]  /*3d00*/  FMUL.FTZ R111, R111, UR7 ;  /* 0x000000076f6f7c20 */ /* 0x000fe20008410000 */
[----:B------:R-:W-:Y:S01]  /*3d10*/  @P2 IADD3 R9, PT, PT, R9, 0x19, RZ ;  /* 0x0000001909092810 */ /* 0x000fe20007ffe0ff */
[--C-:B------:R-:W-:Y:S01]  /*3d20*/  FFMA.FTZ R233, R7, UR6, -R5.reuse ;  /* 0x0000000607e97c23 */ /* 0x100fe20008010805 */
[----:B------:R-:W-:Y:S03]  /*3d30*/  MOV R7, R139 ;  /* 0x0000008b00077202 */ /* 0x000fe60000000f00 */
[----:B------:R-:W-:Y:S01]  /*3d40*/  MUFU.EX2 R131, R131 ;  /* 0x0000008300837308 */ /* 0x000fe20000000800 */
[----:B------:R-:W-:Y:S01]  /*3d50*/  @P2 FSEL R7, R139, -INF , !P3 ;  /* 0xff8000008b072808 */ /* 0x000fe20005800000 */
[----:B------:R-:W-:Y:S01]  /*3d60*/  FFMA.FTZ R123, -R123, R123, 1 ;  /* 0x3f8000007b7b7423 */ /* 0x000fe2000001017b */
[----:B------:R-:W-:Y:S01]  /*3d70*/  @P2 ISETP.GE.AND P0, PT, R6, R206, PT ;  /* 0x000000ce0600220c */ /* 0x000fe20003f06270 */
[----:B------:R-:W-:Y:S01]  /*3d80*/  FFMA.FTZ R124, -R124, R124, 1 ;  /* 0x3f8000007c7c7423 */ /* 0x000fe2000001017c */
[----:B------:R-:W-:Y:S01]  /*3d90*/  @P2 ISETP.GE.AND P3, PT, R9, R206, PT ;  /* 0x000000ce0900220c */ /* 0x000fe20003f66270 */
[--C-:B------:R-:W-:Y:S01]  /*3da0*/  FFMA.FTZ R229, R7, UR6, -R10.reuse ;  /* 0x0000000607e57c23 */ /* 0x100fe2000801080a */
[----:B------:R-:W-:Y:S03]  /*3db0*/  MOV R6, R218 ;  /* 0x000000da00067202 */ /* 0x000fe60000000f00 */
[----:B------:R-:W3:Y:S01]  /*3dc0*/  MUFU.EX2 R130, R130 ;  /* 0x0000008200827308 */ /* 0x000ee20000000800 */
[----:B------:R-:W-:Y:S01]  /*3dd0*/  @P2 FSEL R6, R218, -INF , !P0 ;  /* 0xff800000da062808 */ /* 0x000fe20004000000 */
[----:B------:R-:W-:Y:S01]  /*3de0*/  FFMA.FTZ R127, -R127, R127, 1 ;  /* 0x3f8000007f7f7423 */ /* 0x000fe2000001017f */
[----:B------:R-:W-:Y:S01]  /*3df0*/  MOV R7, R219 ;  /* 0x000000db00077202 */ /* 0x000fe20000000f00 */
[----:B------:R-:W-:Y:S01]  /*3e00*/  FFMA.FTZ R129, -R129, R129, 1 ;  /* 0x3f80000081817423 */ /* 0x000fe20000010181 */
[----:B------:R-:W-:Y:S01]  /*3e10*/  @P2 FSEL R7, R219, -INF , !P3 ;  /* 0xff800000db072808 */ /* 0x000fe20005800000 */
[--C-:B------:R-:W-:Y:S01]  /*3e20*/  FFMA.FTZ R232, R6, UR6, -R5.reuse ;  /* 0x0000000606e87c23 */ /* 0x100fe20008010805 */
[----:B--2---:R-:W-:Y:S03]  /*3e30*/  MOV R6, R220 ;  /* 0x000000dc00067202 */ /* 0x004fe60000000f00 */
[----:B------:R-:W2:Y:S01]  /*3e40*/  MUFU.TANH R225, R34 ;  /* 0x0000002200e17308 */ /* 0x000ea20000002400 */
[----:B------:R-:W-:Y:S01]  /*3e50*/  @P2 FSEL R6, R220, -INF , !P0 ;  /* 0xff800000dc062808 */ /* 0x000fe20004000000 */
[----:B------:R-:W-:Y:S01]  /*3e60*/  FFMA.FTZ R5, R7, UR6, -R5 ;  /* 0x0000000607057c23 */ /* 0x000fe20008010805 */
[----:B------:R-:W-:Y:S01]  /*3e70*/  IADD3 R104, PT, PT, R180, R128, RZ ;  /* 0x00000080b4687210 */ /* 0x000fe20007ffe0ff */
[----:B------:R-:W-:Y:S01]  /*3e80*/  FMUL.FTZ R123, R123, UR7 ;  /* 0x000000077b7b7c20 */ /* 0x000fe20008410000 */
[----:B------:R-:W-:Y:S01]  /*3e90*/  FMUL.FTZ R124, R124, UR7 ;  /* 0x000000077c7c7c20 */ /* 0x000fe20008410000 */
[----:B------:R-:W-:Y:S01]  /*3ea0*/  FFMA.FTZ R228, R6, UR6, -R10 ;  /* 0x0000000606e47c23 */ /* 0x000fe2000801080a */
[-C--:B-1----:R-:W-:Y:S03]  /*3eb0*/  MOV R6, R224.reuse ;  /* 0x000000e000067202 */ /* 0x082fe60000000f00 */
[----:B------:R1:W-:Y:S01]  /*3ec0*/  MUFU.EX2 R231, R5 ;  /* 0x0000000500e77308 */ /* 0x0003e20000000800 */
[C---:B------:R-:W-:Y:S01]  /*3ed0*/  @P2 FSEL R6, R224.reuse, -INF , !P3 ;  /* 0xff800000e0062808 */ /* 0x040fe20005800000 */
[----:B------:R-:W-:Y:S01]  /*3ee0*/  FFMA.FTZ R224, -R224, R224, 1 ;  /* 0x3f800000e0e07423 */ /* 0x000fe200000101e0 */
[----:B------:R-:W-:Y:S01]  /*3ef0*/  FMUL.FTZ R127, R127, UR7 ;  /* 0x000000077f7f7c20 */ /* 0x000fe20008410000 */
[----:B------:R-:W-:Y:S02]  /*3f00*/  FMUL.FTZ R129, R129, UR7 ;  /* 0x0000000781817c20 */ /* 0x000fe40008410000 */
[----:B------:R-:W-:Y:S04]  /*3f10*/  FMUL.FTZ R224, R224, UR7 ;  /* 0x00000007e0e07c20 */ /* 0x000fe80008410000 */
[----:B------:R-:W-:Y:S10]  /*3f20*/  MUFU.TANH R226, R35 ;  /* 0x0000002300e27308 */ /* 0x000ff40000002400 */
[----:B------:R-:W-:Y:S01]  /*3f30*/  MUFU.EX2 R248, R248 ;  /* 0x000000f800f87308 */ /* 0x000fe20000000800 */
[-C--:B-1----:R-:W-:Y:S02]  /*3f40*/  MOV R5, R222.reuse ;  /* 0x000000de00057202 */ /* 0x082fe40000000f00 */
[C---:B------:R-:W-:Y:S01]  /*3f50*/  @P2 FSEL R5, R222.reuse, -INF , !P0 ;  /* 0xff800000de052808 */ /* 0x040fe20004000000 */
[----:B------:R-:W-:Y:S04]  /*3f60*/  FFMA.FTZ R222, -R222, R222, 1 ;  /* 0x3f800000dede7423 */ /* 0x000fe800000101de */
[--C-:B------:R-:W-:Y:S01]  /*3f70*/  FFMA.FTZ R242, R5, UR6, -R8.reuse ;  /* 0x0000000605f27c23 */ /* 0x100fe20008010808 */
[----:B------:R-:W-:Y:S01]  /*3f80*/  FFMA.FTZ R8, R6, UR6, -R8 ;  /* 0x0000000606087c23 */ /* 0x000fe20008010808 */
[----:B------:R-:W1:Y:S01]  /*3f90*/  MUFU.EX2 R247, R247 ;  /* 0x000000f700f77308 */ /* 0x000e620000000800 */
[----:B---3--:R-:W-:Y:S01]  /*3fa0*/  F2FP.F16.F32.PACK_AB R6, R130, R131 ;  /* 0x000000838206723e */ /* 0x008fe200000000ff */
[----:B------:R-:W-:Y:S01]  /*3fb0*/  FMUL.FTZ R222, R222, UR7 ;  /* 0x00000007dede7c20 */ /* 0x000fe20008410000 */
[-C--:B--2---:R-:W-:Y:S02]  /*3fc0*/  MOV R5, R225.reuse ;  /* 0x000000e100057202 */ /* 0x084fe40000000f00 */
[C---:B------:R-:W-:Y:S01]  /*3fd0*/  @P2 FSEL R5, R225.reuse, -INF , !P0 ;  /* 0xff800000e1052808 */ /* 0x040fe20004000000 */
[----:B------:R2:W-:Y:S01]  /*3fe0*/  STS [R185+0x400], R6 ;  /* 0x00040006b9007388 */ /* 0x0005e20000000800 */
[----:B------:R-:W-:Y:S03]  /*3ff0*/  FFMA.FTZ R225, -R225, R225, 1 ;  /* 0x3f800000e1e17423 */ /* 0x000fe600000101e1 */
[----:B------:R3:W-:Y:S01]  /*4000*/  MUFU.EX2 R241, R8 ;  /* 0x0000000800f17308 */ /* 0x0007e20000000800 */
[--C-:B------:R-:W-:Y:S01]  /*4010*/  FFMA.FTZ R236, R5, UR6, -R4.reuse ;  /* 0x0000000605ec7c23 */ /* 0x100fe20008010804 */
[----:B------:R-:W-:Y:S08]  /*4020*/  FMUL.FTZ R225, R225, UR7 ;  /* 0x00000007e1e17c20 */ /* 0x000ff00008410000 */
[----:B------:R-:W-:Y:S01]  /*4030*/  MUFU.EX2 R246, R246 ;  /* 0x000000f600f67308 */ /* 0x000fe20000000800 */
[----:B-1----:R-:W-:Y:S05]  /*4040*/  F2FP.F16.F32.PACK_AB R7, R247, R248 ;  /* 0x000000f8f707723e */ /* 0x002fea00000000ff */
[----:B------:R1:W-:Y:S04]  /*4050*/  STS [R185], R7 ;  /* 0x00000007b9007388 */ /* 0x0003e80000000800 */
[----:B------:R-:W2:Y:S01]  /*4060*/  MUFU.EX2 R245, R245 ;  /* 0x000000f500f57308 */ /* 0x000ea20000000800 */
[-C--:B---3--:R-:W-:Y:S02]  /*4070*/  MOV R8, R226.reuse ;  /* 0x000000e200087202 */ /* 0x088fe40000000f00 */
[C---:B------:R-:W-:Y:S01]  /*4080*/  @P2 FSEL R8, R226.reuse, -INF , !P3 ;  /* 0xff800000e2082808 */ /* 0x040fe20005800000 */
[----:B------:R-:W-:Y:S04]  /*4090*/  FFMA.FTZ R226, -R226, R226, 1 ;  /* 0x3f800000e2e27423 */ /* 0x000fe800000101e2 */
[----:B------:R-:W-:Y:S02]  /*40a0*/  FFMA.FTZ R4, R8, UR6, -R4 ;  /* 0x0000000608047c23 */ /* 0x000fe40008010804 */
[----:B------:R-:W-:Y:S01]  /*40b0*/  MUFU.EX2 R240, R240 ;  /* 0x000000f000f07308 */ /* 0x000fe20000000800 */
[----:B------:R-:W-:Y:S09]  /*40c0*/  FMUL.FTZ R226, R226, UR7 ;  /* 0x00000007e2e27c20 */ /* 0x000ff20008410000 */
[----:B------:R-:W3:Y:S01]  /*40d0*/  MUFU.EX2 R239, R239 ;  /* 0x000000ef00ef7308 */ /* 0x000ee20000000800 */
[----:B--2---:R-:W-:Y:S05]  /*40e0*/  F2FP.F16.F32.PACK_AB R6, R245, R246 ;  /* 0x000000f6f506723e */ /* 0x004fea00000000ff */
[----:B------:R-:W-:Y:S04]  /*40f0*/  STS [R209], R6 ;  /* 0x00000006d1007388 */ /* 0x000fe80000000800 */
[----:B------:R3:W-:Y:S10]  /*4100*/  MUFU.EX2 R235, R4 ;  /* 0x0000000400eb7308 */ /* 0x0007f40000000800 */
[----:B------:R-:W-:Y:S10]  /*4110*/  MUFU.EX2 R217, R217 ;  /* 0x000000d900d97308 */ /* 0x000ff40000000800 */
[----:B------:R-:W1:Y:S01]  /*4120*/  MUFU.EX2 R216, R216 ;  /* 0x000000d800d87308 */ /* 0x000e620000000800 */
[----:B---3--:R-:W-:Y:S05]  /*4130*/  F2FP.F16.F32.PACK_AB R4, R239, R240 ;  /* 0x000000f0ef04723e */ /* 0x008fea00000000ff */
[----:B------:R-:W-:Y:S04]  /*4140*/  STS [R209+0x400], R4 ;  /* 0x00040004d1007388 */ /* 0x000fe80000000800 */
[----:B------:R-:W2:Y:S10]  /*4150*/  MUFU.TANH R221, R31 ;  /* 0x0000001f00dd7308 */ /* 0x000eb40000002400 */
[----:B------:R-:W-:Y:S01]  /*4160*/  MUFU.EX2 R211, R211 ;  /* 0x000000d300d37308 */ /* 0x000fe20000000800 */
[----:B-1----:R-:W-:Y:S05]  /*4170*/  F2FP.F16.F32.PACK_AB R7, R216, R217 ;  /* 0x000000d9d807723e */ /* 0x002fea00000000ff */
[----:B------:R1:W-:Y:S04]  /*4180*/  STS [R185+0x1000], R7 ;  /* 0x00100007b9007388 */ /* 0x0003e80000000800 */
[----:B------:R-:W3:Y:S01]  /*4190*/  MUFU.EX2 R182, R182 ;  /* 0x000000b600b67308 */ /* 0x000ee20000000800 */
[----:B--2---:R-:W-:Y:S02]  /*41a0*/  MOV R5, R221 ;  /* 0x000000dd00057202 */ /* 0x004fe40000000f00 */
[----:B------:R-:W-:Y:S05]  /*41b0*/  @P2 FSEL R5, R221, -INF , !P3 ;  /* 0xff800000dd052808 */ /* 0x000fea0005800000 */
[----:B------:R-:W-:Y:S02]  /*41c0*/  FFMA.FTZ R10, R5, UR6, -R10 ;  /* 0x00000006050a7c23 */ /* 0x000fe4000801080a */
[----:B------:R-:W-:Y:S01]  /*41d0*/  MUFU.EX2 R135, R12 ;  /* 0x0000000c00877308 */ /* 0x000fe20000000800 */
[----:B---3--:R-:W-:Y:S09]  /*41e0*/  F2FP.F16.F32.PACK_AB R5, R182, R211 ;  /* 0x000000d3b605723e */ /* 0x008ff200000000ff */
[----:B------:R-:W2:Y:S01]  /*41f0*/  MUFU.EX2 R134, R134 ;  /* 0x0000008600867308 */ /* 0x000ea20000000800 */
[----:B------:R3:W-:Y:S09]  /*4200*/  STS [R185+0x1400], R5 ;  /* 0x00140005b9007388 */ /* 0x0007f20000000800 */
        /* <DEDUP_REMOVED lines=11> */
[----:B------:R1:W-:Y:S04]  /*42c0*/  STS [R187], R6 ;  /* 0x00000006bb007388 */ /* 0x0003e80000000800 */
[----:B------:R-:W2:Y:S10]  /*42d0*/  MUFU.EX2 R242, R242 ;  /* 0x000000f200f27308 */ /* 0x000eb40000000800 */
[----:B------:R-:W1:Y:S01]  /*42e0*/  MUFU.EX2 R236, R236 ;  /* 0x000000ec00ec7308 */ /* 0x000e620000000800 */
[----:B---3--:R-:W-:Y:S05]  /*42f0*/  F2FP.F16.F32.PACK_AB R5, R237, R238 ;  /* 0x000000eeed05723e */ /* 0x008fea00000000ff */
[----:B------:R3:W-:Y:S04]  /*4300*/  STS [R187+0x400], R5 ;  /* 0x00040005bb007388 */ /* 0x0007e80000000800 */
[----:B------:R-:W-:Y:S01]  /*4310*/  MUFU.EX2 R234, R234 ;  /* 0x000000ea00ea7308 */ /* 0x000fe20000000800 */
[----:B--2---:R-:W-:Y:S05]  /*4320*/  F2FP.F16.F32.PACK_AB R4, R241, R242 ;  /* 0x000000f2f104723e */ /* 0x004fea00000000ff */
[----:B------:R2:W-:Y:S04]  /*4330*/  STS [R223], R4 ;  /* 0x00000004df007388 */ /* 0x0005e80000000800 */
[----:B------:R-:W4:Y:S01]  /*4340*/  MUFU.EX2 R233, R233 ;  /* 0x000000e900e97308 */ /* 0x000f220000000800 */
[----:B-1----:R-:W-:Y:S05]  /*4350*/  F2FP.F16.F32.PACK_AB R6, R235, R236 ;  /* 0x000000eceb06723e */ /* 0x002fea00000000ff */
[----:B------:R-:W-:Y:S04]  /*4360*/  STS [R223+0x400], R6 ;  /* 0x00040006df007388 */ /* 0x000fe80000000800 */
[----:B------:R-:W-:Y:S10]  /*4370*/  MUFU.EX2 R230, R230 ;  /* 0x000000e600e67308 */ /* 0x000ff40000000800 */
[----:B------:R-:W1:Y:S01]  /*4380*/  MUFU.EX2 R229, R229 ;  /* 0x000000e500e57308 */ /* 0x000e620000000800 */
[----:B----4-:R-:W-:Y:S05]  /*4390*/  F2FP.F16.F32.PACK_AB R8, R233, R234 ;  /* 0x000000eae908723e */ /* 0x010fea00000000ff */
[----:B------:R-:W-:Y:S04]  /*43a0*/  STS [R187+0x1000], R8 ;  /* 0x00100008bb007388 */ /* 0x000fe80000000800 */
[----:B------:R-:W3:Y:S10]  /*43b0*/  MUFU.EX2 R232, R232 ;  /* 0x000000e800e87308 */ /* 0x000ef40000000800 */
[----:B------:R-:W-:Y:S01]  /*43c0*/  MUFU.EX2 R228, R228 ;  /* 0x000000e400e47308 */ /* 0x000fe20000000800 */
[----:B-1----:R-:W-:Y:S05]  /*43d0*/  F2FP.F16.F32.PACK_AB R7, R229, R230 ;  /* 0x000000e6e507723e */ /* 0x002fea00000000ff */
[----:B------:R-:W-:Y:S04]  /*43e0*/  STS [R187+0x1400], R7 ;  /* 0x00140007bb007388 */ /* 0x000fe80000000800 */
[----:B------:R-:W2:Y:S01]  /*43f0*/  MUFU.EX2 R227, R10 ;  /* 0x0000000a00e37308 */ /* 0x000ea20000000800 */
[----:B---3--:R-:W-:Y:S05]  /*4400*/  F2FP.F16.F32.PACK_AB R5, R231, R232 ;  /* 0x000000e8e705723e */ /* 0x008fea00000000ff */
[----:B------:R-:W-:Y:S01]  /*4410*/  STS [R223+0x1000], R5 ;  /* 0x00100005df007388 */ /* 0x000fe20000000800 */
[----:B--2---:R-:W-:Y:S05]  /*4420*/  F2FP.F16.F32.PACK_AB R4, R227, R228 ;  /* 0x000000e4e304723e */ /* 0x004fea00000000ff */
        /* <DEDUP_REMOVED lines=25> */
[-C--:B------:R-:W-:Y:S08]  /*45c0*/  HMMA.16816.F32 R12, R100, R158.reuse, R12 ;  /* 0x0000009e640c723c */ /* 0x080ff0000000180c */
[C---:B------:R-:W-:Y:S08]  /*45d0*/  HMMA.16816.F32 R16, R104.reuse, R158, R16 ;  /* 0x0000009e6810723c */ /* 0x040ff00000001810 */
[-C--:B------:R-:W-:Y:S08]  /*45e0*/  HMMA.16816.F32 R20, R104, R160.reuse, R20 ;  /* 0x000000a06814723c */ /* 0x080ff00000001814 */
[C---:B------:R-:W-:Y:S08]  /*45f0*/  HMMA.16816.F32 R24, R100.reuse, R160, R24 ;  /* 0x000000a06418723c */ /* 0x040ff00000001818 */
[-C--:B------:R-:W-:Y:S03]  /*4600*/  HMMA.16816.F32 R28, R100, R162.reuse, R28 ;  /* 0x000000a2641c723c */ /* 0x080fe6000000181c */
[C---:B------:R-:W-:Y:S04]  /*4610*/  LEA R100, P0, R183.reuse, R250, 0x2 ;  /* 0x000000fab7647211 */ /* 0x040fe800078010ff */
[----:B------:R-:W-:Y:S01]  /*4620*/  LEA.HI.X R101, R183, R251, RZ, 0x2, P0 ;  /* 0x000000fbb7657211 */ /* 0x000fe200000f14ff */
[----:B------:R-:W-:Y:S01]  /*4630*/  HMMA.16816.F32 R32, R104, R162, R32 ;  /* 0x000000a26820723c */ /* 0x000fe20000001820 */
[----:B------:R-:W-:Y:S08]  /*4640*/  LDSM.16.M88.4 R104, [R108+0x5000] ;  /* 0x005000006c68783b */ /* 0x000ff00000000200 */
[----:B------:R-:W2:Y:S04]  /*4650*/  LDG.E R252, desc[UR24][R100.64] ;  /* 0x0000001864fc7981 */ /* 0x000ea8000c1e1900 */
[----:B------:R-:W3:Y:S04]  /*4660*/  LDG.E R251, desc[UR24][R100.64+0x20] ;  /* 0x0000201864fb7981 */ /* 0x000ee8000c1e1900 */
[----:B------:R-:W5:Y:S04]  /*4670*/  LDG.E R250, desc[UR24][R100.64+0x80] ;  /* 0x0000801864fa7981 */ /* 0x000f68000c1e1900 */
[----:B------:R1:W5:Y:S04]  /*4680*/  LDG.E R249, desc[UR24][R100.64+0xa0] ;  /* 0x0000a01864f97981 */ /* 0x000368000c1e1900 */
[----:B-1----:R-:W1:Y:S02]  /*4690*/  LDSM.16.M88.4 R100, [R108+0x4000] ;  /* 0x004000006c64783b */ /* 0x002e640000000200 */
[-C--:B-1----:R-:W-:Y:S08]  /*46a0*/  HMMA.16816.F32 R4, R100, R164.reuse, R4 ;  /* 0x000000a46404723c */ /* 0x082ff00000001804 */
[C---:B------:R-:W-:Y:S08]  /*46b0*/  HMMA.16816.F32 R8, R104.reuse, R164, R8 ;  /* 0x000000a46808723c */ /* 0x040ff00000001808 */
[-C--:B------:R-:W-:Y:S08]  /*46c0*/  HMMA.16816.F32 R12, R104, R166.reuse, R12 ;  /* 0x000000a6680c723c */ /* 0x080ff0000000180c */
[C---:B------:R-:W-:Y:S08]  /*46d0*/  HMMA.16816.F32 R16, R100.reuse, R166, R16 ;  /* 0x000000a66410723c */ /* 0x040ff00000001810 */
[-C--:B------:R-:W-:Y:S08]  /*46e0*/  HMMA.16816.F32 R20, R100, R168.reuse, R20 ;  /* 0x000000a86414723c */ /* 0x080ff00000001814 */
        /* <DEDUP_REMOVED lines=8> */
[----:B------:R-:W-:Y:S01]  /*4770*/  IADD3 R5, PT, PT, R205, 0x1, RZ ;  /* 0x00000001cd057810 */ /* 0x000fe20007ffe0ff */
[----:B------:R-:W-:Y:S01]  /*4780*/  FMUL.FTZ R248, R248, R4 ;  /* 0x00000004f8f87220 */ /* 0x000fe20000410000 */
[----:B------:R-:W-:Y:S01]  /*4790*/  FFMA.FTZ R4, -R109, R109, 1 ;  /* 0x3f8000006d047423 */ /* 0x000fe2000001016d */
[C---:B------:R-:W-:Y:S01]  /*47a0*/  FADD.FTZ R20, -R252.reuse, R20 ;  /* 0x00000014fc147221 */ /* 0x040fe20000010100 */
[----:B------:R-:W-:Y:S01]  /*47b0*/  ISETP.NE.AND P0, PT, R5, 0x1, PT ;  /* 0x000000010500780c */ /* 0x000fe20003f05270 */
[C---:B------:R-:W-:Y:S05]  /*47c0*/  FADD.FTZ R21, -R252.reuse, R21 ;  /* 0x00000015fc157221 */ /* 0x040fea0000010100 */
[C---:B------:R-:W-:Y:S01]  /*47d0*/  FADD.FTZ R32, -R252.reuse, R32 ;  /* 0x00000020fc207221 */ /* 0x040fe20000010100 */
[----:B------:R-:W-:Y:S01]  /*47e0*/  FADD.FTZ R33, -R252, R33 ;  /* 0x00000021fc217221 */ /* 0x000fe20000010100 */
[C---:B---3--:R-:W-:Y:S01]  /*47f0*/  FADD.FTZ R6, -R251.reuse, R6 ;  /* 0x00000006fb067221 */ /* 0x048fe20000010100 */
[----:B------:R-:W-:Y:S01]  /*4800*/  FADD.FTZ R7, -R251, R7 ;  /* 0x00000007fb077221 */ /* 0x000fe20000010100 */
[----:B------:R-:W-:Y:S01]  /*4810*/  FMUL.FTZ R4, R4, UR7 ;  /* 0x0000000704047c20 */ /* 0x000fe20008410000 */
[----:B------:R-:W-:Y:S01]  /*4820*/  FMUL.FTZ R16, R246, R16 ;  /* 0x00000010f6107220 */ /* 0x000fe20000410000 */
[----:B------:R-:W-:Y:S01]  /*4830*/  FMUL.FTZ R17, R245, R17 ;  /* 0x00000011f5117220 */ /* 0x000fe20000410000 */
[----:B------:R-:W-:Y:S01]  /*4840*/  FMUL.FTZ R20, R244, R20 ;  /* 0x00000014f4147220 */ /* 0x000fe20000410000 */
[----:B------:R-:W-:Y:S01]  /*4850*/  FMUL.FTZ R21, R243, R21 ;  /* 0x00000015f3157220 */ /* 0x000fe20000410000 */
[----:B------:R-:W-:Y:S01]  /*4860*/  FMUL.FTZ R32, R242, R32 ;  /* 0x00000020f2207220 */ /* 0x000fe20000410000 */
[----:B------:R-:W-:Y:S01]  /*4870*/  FMUL.FTZ R33, R241, R33 ;  /* 0x00000021f1217220 */ /* 0x000fe20000410000 */
[----:B------:R-:W-:Y:S01]  /*4880*/  FMUL.FTZ R6, R131, R6 ;  /* 0x0000000683067220 */ /* 0x000fe20000410000 */
[----:B------:R-:W-:Y:S01]  /*4890*/  FMUL.FTZ R7, R130, R7 ;  /* 0x0000000782077220 */ /* 0x000fe20000410000 */
        /* <DEDUP_REMOVED lines=32> */
[----:B------:R-:W-:Y:S01]  /*4aa0*/  FMUL.FTZ R35, R35, R226 ;  /* 0x000000e223237220 */ /* 0x000fe20000410000 */
        /* <DEDUP_REMOVED lines=25> */
.L_x_991:
[----:B-----5:R-:W-:Y:S01]  /*4c40*/  FADD.FTZ R9, -R250, R9 ;  /* 0x00000009fa097221 */ /* 0x020fe20000010100 */
[----:B------:R-:W-:Y:S01]  /*4c50*/  FFMA.FTZ R114, -R114, R114, 1 ;  /* 0x3f80000072727423 */ /* 0x000fe20000010172 */
[----:B------:R-:W-:Y:S01]  /*4c60*/  FADD.FTZ R11, -R249, R11 ;  /* 0x0000000bf90b7221 */ /* 0x000fe20000010100 */
[----:B------:R-:W-:Y:S01]  /*4c70*/  FFMA.FTZ R116, -R116, R116, 1 ;  /* 0x3f80000074747423 */ /* 0x000fe20000010174 */
[----:B------:R-:W-:Y:S01]  /*4c80*/  FADD.FTZ R8, -R250, R8 ;  /* 0x00000008fa087221 */ /* 0x000fe20000010100 */
[----:B------:R-:W-:Y:S01]  /*4c90*/  FFMA.FTZ R113, -R113, R113, 1 ;  /* 0x3f80000071717423 */ /* 0x000fe20000010171 */
[----:B------:R-:W-:Y:S01]  /*4ca0*/  FADD.FTZ R10, -R249, R10 ;  /* 0x0000000af90a7221 */ /* 0x000fe20000010100 */
[----:B------:R-:W-:Y:S01]  /*4cb0*/  FFMA.FTZ R115, -R115, R115, 1 ;  /* 0x3f80000073737423 */ /* 0x000fe20000010173 */
[----:B------:R-:W-:Y:S01]  /*4cc0*/  FMUL.FTZ R9, R216, R9 ;  /* 0x00000009d8097220 */ /* 0x000fe20000410000 */
[----:B------:R-:W-:Y:S01]  /*4cd0*/  FMUL.FTZ R114, R114, UR7 ;  /* 0x0000000772727c20 */ /* 0x000fe20008410000 */
[----:B------:R-:W-:Y:S01]  /*4ce0*/  FMUL.FTZ R11, R182, R11 ;  /* 0x0000000bb60b7220 */ /* 0x000fe20000410000 */
[----:B------:R-:W-:Y:S01]  /*4cf0*/  FMUL.FTZ R116, R116, UR7 ;  /* 0x0000000774747c20 */ /* 0x000fe20008410000 */
[----:B------:R-:W-:Y:S01]  /*4d00*/  FADD.FTZ R13, -R250, R13 ;  /* 0x0000000dfa0d7221 */ /* 0x000fe20000010100 */
[----:B------:R-:W-:Y:S01]  /*4d10*/  FMUL.FTZ R8, R217, R8 ;  /* 0x00000008d9087220 */ /* 0x000fe20000410000 */
[----:B------:R-:W-:Y:S01]  /*4d20*/  FFMA.FTZ R117, -R117, R117, 1 ;  /* 0x3f80000075757423 */ /* 0x000fe20000010175 */
[----:B------:R-:W-:Y:S01]  /*4d30*/  FFMA.FTZ R118, -R118, R118, 1 ;  /* 0x3f80000076767423 */ /* 0x000fe20000010176 */
[----:B------:R-:W-:Y:S01]  /*4d40*/  FMUL.FTZ R113, R113, UR7 ;  /* 0x0000000771717c20 */ /* 0x000fe20008410000 */
[----:B------:R-:W-:Y:S01]  /*4d50*/  FADD.FTZ R15, -R249, R15 ;  /* 0x0000000ff90f7221 */ /* 0x000fe20000010100 */
[----:B------:R-:W-:Y:S01]  /*4d60*/  FMUL.FTZ R10, R211, R10 ;  /* 0x0000000ad30a7220 */ /* 0x000fe20000410000 */
[----:B------:R-:W-:Y:S01]  /*4d70*/  FFMA.FTZ R120, -R120, R120, 1 ;  /* 0x3f80000078787423 */ /* 0x000fe20000010178 */
[----:B------:R-:W-:Y:S01]  /*4d80*/  FMUL.FTZ R115, R115, UR7 ;  /* 0x0000000773737c20 */ /* 0x000fe20008410000 */
[----:B------:R-:W-:Y:S01]  /*4d90*/  FADD.FTZ R12, -R250, R12 ;  /* 0x0000000cfa0c7221 */ /* 0x000fe20000010100 */
[----:B------:R-:W-:Y:S01]  /*4da0*/  FADD.FTZ R14, -R249, R14 ;  /* 0x0000000ef90e7221 */ /* 0x000fe20000010100 */
[----:B------:R-:W-:Y:S01]  /*4db0*/  FFMA.FTZ R119, -R119, R119, 1 ;  /* 0x3f80000077777423 */ /* 0x000fe20000010177 */
[----:B------:R-:W-:Y:S01]  /*4dc0*/  FMUL.FTZ R9, R9, R114 ;  /* 0x0000007209097220 */ /* 0x000fe20000410000 */
[----:B------:R-:W-:Y:S01]  /*4dd0*/  FMUL.FTZ R11, R11, R116 ;  /* 0x000000740b0b7220 */ /* 0x000fe20000410000 */
[----:B------:R-:W-:Y:S01]  /*4de0*/  FMUL.FTZ R13, R134, R13 ;  /* 0x0000000d860d7220 */ /* 0x000fe20000410000 */
[----:B------:R-:W-:Y:S01]  /*4df0*/  FMUL.FTZ R117, R117, UR7 ;  /* 0x0000000775757c20 */ /* 0x000fe20008410000 */
[----:B------:R-:W-:Y:S01]  /*4e00*/  FMUL.FTZ R118, R118, UR7 ;  /* 0x0000000776767c20 */ /* 0x000fe20008410000 */
[----:B------:R-:W-:Y:S01]  /*4e10*/  FMUL.FTZ R8, R8, R113 ;  /* 0x0000007108087220 */ /* 0x000fe20000410000 */
[----:B------:R-:W-:Y:S01]  /*4e20*/  FMUL.FTZ R15, R132, R15 ;  /* 0x0000000f840f7220 */ /* 0x000fe20000410000 */
[----:B------:R-:W-:Y:S01]  /*4e30*/  FMUL.FTZ R120, R120, UR7 ;  /* 0x0000000778787c20 */ /* 0x000fe20008410000 */
[----:B------:R-:W-:Y:S01]  /*4e40*/  FMUL.FTZ R10, R10, R115 ;  /* 0x000000730a0a7220 */ /* 0x000fe20000410000 */
[----:B------:R-:W-:Y:S01]  /*4e50*/  FMUL.FTZ R12, R135, R12 ;  /* 0x0000000c870c7220 */ /* 0x000fe20000410000 */
[----:B------:R-:W-:Y:S01]  /*4e60*/  FMUL.FTZ R14, R133, R14 ;  /* 0x0000000e850e7220 */ /* 0x000fe20000410000 */
[----:B------:R-:W-:Y:S01]  /*4e70*/  FMUL.FTZ R119, R119, UR7 ;  /* 0x0000000777777c20 */ /* 0x000fe20008410000 */
        /* <DEDUP_REMOVED lines=8> */
[C---:B------:R-:W-:Y:S01]  /*4f00*/  FADD.FTZ R25, -R250.reuse, R25 ;  /* 0x00000019fa197221 */ /* 0x040fe20000010100 */
[----:B------:R-:W-:Y:S01]  /*4f10*/  F2FP.F16.F32.PACK_AB R10, R11, R10 ;  /* 0x0000000a0b0a723e */ /* 0x000fe200000000ff */
[----:B------:R-:W-:Y:S01]  /*4f20*/  STS [R209+-0x4000], R16 ;  /* 0xffc00010d1007388 */ /* 0x000fe20000000800 */
[----:B------:R-:W-:Y:S01]  /*4f30*/  FFMA.FTZ R137, -R137, R137, 1 ;  /* 0x3f80000089897423 */ /* 0x000fe20000010189 */
[----:B------:R-:W-:Y:S01]  /*4f40*/  FADD.FTZ R27, -R249, R27 ;  /* 0x0000001bf91b7221 */ /* 0x000fe20000010100 */
[----:B------:R-:W-:Y:S01]  /*4f50*/  FFMA.FTZ R139, -R139, R139, 1 ;  /* 0x3f8000008b8b7423 */ /* 0x000fe2000001018b */
[----:B------:R-:W-:Y:S01]  /*4f60*/  STS [R209+-0x3c00], R18 ;  /* 0xffc40012d1007388 */ /* 0x000fe20000000800 */
[----:B------:R-:W-:Y:S01]  /*4f70*/  FADD.FTZ R24, -R250, R24 ;  /* 0x00000018fa187221 */ /* 0x000fe20000010100 */
[----:B------:R-:W-:Y:S01]  /*4f80*/  FFMA.FTZ R136, -R136, R136, 1 ;  /* 0x3f80000088887423 */ /* 0x000fe20000010188 */
[----:B------:R-:W-:Y:S01]  /*4f90*/  FADD.FTZ R26, -R249, R26 ;  /* 0x0000001af91a7221 */ /* 0x000fe20000010100 */
[----:B------:R-:W-:Y:S01]  /*4fa0*/  FFMA.FTZ R138, -R138, R138, 1 ;  /* 0x3f8000008a8a7423 */ /* 0x000fe2000001018a */
[----:B------:R-:W-:Y:S01]  /*4fb0*/  F2FP.F16.F32.PACK_AB R12, R13, R12 ;  /* 0x0000000c0d0c723e */ /* 0x000fe200000000ff */
[----:B------:R-:W-:Y:S01]  /*4fc0*/  STS [R185+-0x3000], R8 ;  /* 0xffd00008b9007388 */ /* 0x000fe20000000800 */
[----:B------:R-:W-:Y:S01]  /*4fd0*/  F2FP.F16.F32.PACK_AB R14, R15, R14 ;  /* 0x0000000e0f0e723e */ /* 0x000fe200000000ff */
[----:B------:R-:W-:Y:S01]  /*4fe0*/  FMUL.FTZ R25, R233, R25 ;  /* 0x00000019e9197220 */ /* 0x000fe20000410000 */
[----:B------:R-:W-:Y:S01]  /*4ff0*/  FMUL.FTZ R137, R137, UR7 ;  /* 0x0000000789897c20 */ /* 0x000fe20008410000 */
[----:B------:R-:W-:Y:S01]  /*5000*/  STS [R185+-0x2c00], R10 ;  /* 0xffd4000ab9007388 */ /* 0x000fe20000000800 */
[----:B------:R-:W-:Y:S01]  /*5010*/  FMUL.FTZ R27, R229, R27 ;  /* 0x0000001be51b7220 */ /* 0x000fe20000410000 */
[----:B------:R-:W-:Y:S01]  /*5020*/  FMUL.FTZ R139, R139, UR7 ;  /* 0x000000078b8b7c20 */ /* 0x000fe20008410000 */
[----:B------:R-:W-:Y:S01]  /*5030*/  FADD.FTZ R29, -R250, R29 ;  /* 0x0000001dfa1d7221 */ /* 0x000fe20000010100 */
[----:B------:R-:W-:Y:S01]  /*5040*/  FMUL.FTZ R24, R234, R24 ;  /* 0x00000018ea187220 */ /* 0x000fe20000410000 */
[----:B------:R-:W-:Y:S01]  /*5050*/  FFMA.FTZ R219, -R219, R219, 1 ;  /* 0x3f800000dbdb7423 */ /* 0x000fe200000101db */
[----:B------:R-:W-:Y:S01]  /*5060*/  FMUL.FTZ R136, R136, UR7 ;  /* 0x0000000788887c20 */ /* 0x000fe20008410000 */
[----:B------:R-:W-:Y:S01]  /*5070*/  FADD.FTZ R31, -R249, R31 ;  /* 0x0000001ff91f7221 */ /* 0x000fe20000010100 */
[----:B------:R-:W-:Y:S01]  /*5080*/  FMUL.FTZ R26, R230, R26 ;  /* 0x0000001ae61a7220 */ /* 0x000fe20000410000 */
[----:B------:R-:W-:Y:S01]  /*5090*/  FFMA.FTZ R221, -R221, R221, 1 ;  /* 0x3f800000dddd7423 */ /* 0x000fe200000101dd */
[----:B------:R-:W-:Y:S01]  /*50a0*/  FMUL.FTZ R138, R138, UR7 ;  /* 0x000000078a8a7c20 */ /* 0x000fe20008410000 */
[----:B------:R-:W-:Y:S01]  /*50b0*/  FADD.FTZ R28, -R250, R28 ;  /* 0x0000001cfa1c7221 */ /* 0x000fe20000010100 */
[----:B------:R-:W-:Y:S01]  /*50c0*/  FFMA.FTZ R218, -R218, R218, 1 ;  /* 0x3f800000dada7423 */ /* 0x000fe200000101da */
[----:B------:R-:W-:Y:S01]  /*50d0*/  FADD.FTZ R30, -R249, R30 ;  /* 0x0000001ef91e7221 */ /* 0x000fe20000010100 */
[----:B------:R-:W-:Y:S01]  /*50e0*/  FFMA.FTZ R220, -R220, R220, 1 ;  /* 0x3f800000dcdc7423 */ /* 0x000fe200000101dc */
[----:B------:R-:W-:Y:S01]  /*50f0*/  F2FP.F16.F32.PACK_AB R22, R23, R22 ;  /* 0x000000161716723e */ /* 0x000fe200000000ff */
[----:B------:R-:W-:Y:S01]  /*5100*/  STS [R209+-0x3000], R12 ;  /* 0xffd0000cd1007388 */ /* 0x000fe20000000800 */
[----:B------:R-:W-:Y:S01]  /*5110*/  FMUL.FTZ R25, R25, R137 ;  /* 0x0000008919197220 */ /* 0x000fe20000410000 */
[----:B------:R-:W-:Y:S01]  /*5120*/  FMUL.FTZ R27, R27, R139 ;  /* 0x0000008b1b1b7220 */ /* 0x000fe20000410000 */
[----:B------:R-:W-:Y:S01]  /*5130*/  FMUL.FTZ R29, R231, R29 ;  /* 0x0000001de71d7220 */ /* 0x000fe20000410000 */
[----:B------:R-:W-:Y:S01]  /*5140*/  STS [R209+-0x2c00], R14 ;  /* 0xffd4000ed1007388 */ /* 0x000fe20000000800 */
[----:B------:R-:W-:Y:S01]  /*5150*/  FMUL.FTZ R219, R219, UR7 ;  /* 0x00000007dbdb7c20 */ /* 0x000fe20008410000 */
[----:B------:R-:W-:Y:S01]  /*5160*/  FMUL.FTZ R24, R24, R136 ;  /* 0x0000008818187220 */ /* 0x000fe20000410000 */
[----:B------:R-:W-:Y:S01]  /*5170*/  FMUL.FTZ R31, R227, R31 ;  /* 0x0000001fe31f7220 */ /* 0x000fe20000410000 */
[----:B------:R-:W-:Y:S01]  /*5180*/  FMUL.FTZ R221, R221, UR7 ;  /* 0x00000007dddd7c20 */ /* 0x000fe20008410000 */
[----:B------:R-:W-:Y:S01]  /*5190*/  FMUL.FTZ R26, R26, R138 ;  /* 0x0000008a1a1a7220 */ /* 0x000fe20000410000 */
[----:B------:R-:W-:Y:S01]  /*51a0*/  FMUL.FTZ R28, R232, R28 ;  /* 0x0000001ce81c7220 */ /* 0x000fe20000410000 */
[----:B------:R-:W-:Y:S01]  /*51b0*/  FMUL.FTZ R218, R218, UR7 ;  /* 0x00000007dada7c20 */ /* 0x000fe20008410000 */
        /* <DEDUP_REMOVED lines=11> */
[----:B------:R-:W-:Y:S01]  /*5270*/  F2FP.F16.F32.PACK_AB R26, R27, R26 ;  /* 0x0000001a1b1a723e */ /* 0x000fe200000000ff */
[----:B------:R-:W-:Y:S01]  /*5280*/  STS [R223+-0x4000], R32 ;  /* 0xffc00020df007388 */ /* 0x000fe20000000800 */
[----:B------:R-:W-:Y:S02]  /*5290*/  F2FP.F16.F32.PACK_AB R28, R29, R28 ;  /* 0x0000001c1d1c723e */ /* 0x000fe400000000ff */
[----:B------:R-:W-:Y:S01]  /*52a0*/  F2FP.F16.F32.PACK_AB R30, R31, R30 ;  /* 0x0000001e1f1e723e */ /* 0x000fe200000000ff */
[----:B------:R-:W-:Y:S01]  /*52b0*/  STS [R223+-0x3c00], R34 ;  /* 0xffc40022df007388 */ /* 0x000fe20000000800 */
[----:B------:R-:W-:Y:S03]  /*52c0*/  SHF.L.U32 R116, R181, 0x1, RZ ;  /* 0x00000001b5747819 */ /* 0x000fe600000006ff */
[----:B------:R-:W-:Y:S01]  /*52d0*/  STS [R187+-0x3000], R24 ;  /* 0xffd00018bb007388 */ /* 0x000fe20000000800 */
[----:B------:R-:W-:Y:S03]  /*52e0*/  IADD3 R117, PT, PT, R179, R116, RZ ;  /* 0x00000074b3757210 */ /* 0x000fe60007ffe0ff */
        /* <DEDUP_REMOVED lines=72> */
.L_x_992:
[----:B------:R-:W-:Y:S01]  /*5770*/  LDSM.16.M88.4 R16, [R178] ;  /* 0x00000000b210783b */ /* 0x000fe20000000200 */
[C---:B------:R-:W-:Y:S01]  /*5780*/  IMAD.IADD R120, R178.reuse, 0x1, R128 ;  /* 0x00000001b2787824 */ /* 0x040fe200078e0280 */
[C---:B------:R-:W-:Y:S01]  /*5790*/  ISETP.NE.AND P6, PT, R205.reuse, RZ, PT ;  /* 0x000000ffcd00720c */ /* 0x040fe20003fc5270 */
[----:B------:R-:W-:Y:S01]  /*57a0*/  IMAD.IADD R119, R178, 0x1, R116 ;  /* 0x00000001b2777824 */ /* 0x000fe200078e0274 */
[----:B------:R-:W1:Y:S01]  /*57b0*/  LDSM.16.MT88.4 R8, [R179+0x6000] ;  /* 0x00600000b308783b */ /* 0x000e620000004200 */
[----:B------:R-:W-:Y:S02]  /*57c0*/  ISETP.GT.AND P5, PT, R205, RZ, PT ;  /* 0x000000ffcd00720c */ /* 0x000fe40003fa4270 */
[----:B------:R-:W-:Y:S01]  /*57d0*/  IMAD.IADD R118, R128, 0x1, R119 ;  /* 0x0000000180767824 */ /* 0x000fe200078e0277 */
[----:B------:R-:W2:Y:S04]  /*57e0*/  LDSM.16.MT88.4 R20, [R117+0x6000] ;  /* 0x006000007514783b */ /* 0x000ea80000004200 */
[----:B------:R-:W-:Y:S03]  /*57f0*/  LDSM.16.MT88.4 R28, [R179+0x6800] ;  /* 0x00680000b31c783b */ /* 0x000fe60000004200 */
[----:B------:R-:W-:Y:S01]  /*5800*/  @P6 IADD3 R193, P3, PT, R193, -0x100, RZ ;  /* 0xffffff00c1c16810 */ /* 0x000fe20007f7e0ff */
[----:B------:R-:W3:Y:S03]  /*5810*/  LDSM.16.M88.4 R24, [R120] ;  /* 0x000000007818783b */ /* 0x000ee60000000200 */
[----:B------:R-:W-:Y:S01]  /*5820*/  @P6 IADD3.X R192, PT, PT, R192, -0x1, RZ, P3, !PT ;  /* 0xffffffffc0c06810 */ /* 0x000fe20001ffe4ff */
[----:B------:R-:W4:Y:S04]  /*5830*/  LDSM.16.MT88.4 R32, [R117+0x6800] ;  /* 0x006800007520783b */ /* 0x000f280000004200 */
[----:B------:R-:W-:Y:S04]  /*5840*/  LDSM.16.MT88.4 R104, [R179+0x7000] ;  /* 0x00700000b368783b */ /* 0x000fe80000004200 */
[----:B------:R-:W4:Y:S04]  /*5850*/  LDSM.16.M88.4 R100, [R119] ;  /* 0x000000007764783b */ /* 0x000f280000000200 */
        /* <DEDUP_REMOVED lines=46> */
[----:B------:R-:W-:Y:S02]  /*5b40*/  LDSM.16.MT88.4 R28, [R179+0x9800] ;  /* 0x00980000b31c783b */ /* 0x000fe40000004200 */
[C---:B------:R-:W-:Y:S02]  /*5b50*/  LEA.HI.X.SX32 R113, R121.reuse, R111, 0x5, P0 ;  /* 0x0000006f79717211 */ /* 0x040fe400000f2eff */
[----:B------:R3:W4:Y:S01]  /*5b60*/  LDSM.16.M88.4 R20, [R118+0x2000] ;  /* 0x002000007614783b */ /* 0x0007220000000200 */
[C---:B------:R-:W-:Y:S02]  /*5b70*/  LEA R114, P0, R121.reuse, R112, 0x5 ;  /* 0x0000007079727211 */ /* 0x040fe400078028ff */
[C---:B--2---:R-:W-:Y:S05]  /*5b80*/  HMMA.16816.F32 R4, R24.reuse, R32, R4 ;  /* 0x000000201804723c */ /* 0x044fea0000001804 */
[C---:B------:R-:W-:Y:S03]  /*5b90*/  LEA.HI.X.SX32 R115, R121.reuse, R113, 0x5, P0 ;  /* 0x0000007179737211 */ /* 0x040fe600000f2eff */
[C---:B------:R-:W-:Y:S01]  /*5ba0*/  HMMA.16816.F32 R8, R24.reuse, R34, R8 ;  /* 0x000000221808723c */ /* 0x040fe20000001808 */
[----:B------:R-:W2:Y:S07]  /*5bb0*/  LDSM.16.MT88.4 R32, [R117+0x9800] ;  /* 0x009800007520783b */ /* 0x000eae0000004200 */
[C---:B-1----:R-:W-:Y:S03]  /*5bc0*/  HMMA.16816.F32 R12, R24.reuse, R100, R12 ;  /* 0x00000064180c723c */ /* 0x042fe6000000180c */
[C---:B---3--:R-:W-:Y:S04]  /*5bd0*/  LEA R118, P0, R121.reuse, R114, 0x5 ;  /* 0x0000007279767211 */ /* 0x048fe800078028ff */
[C---:B------:R-:W-:Y:S01]  /*5be0*/  LEA.HI.X.SX32 R119, R121.reuse, R115, 0x5, P0 ;  /* 0x0000007379777211 */ /* 0x040fe200000f2eff */
[----:B------:R-:W-:Y:S03]  /*5bf0*/  HMMA.16816.F32 R16, R24, R102, R16 ;  /* 0x000000661810723c */ /* 0x000fe60000001810 */
[C---:B------:R-:W-:Y:S03]  /*5c00*/  IMAD.WIDE R122, R121.reuse, -0xc0, R118 ;  /* 0xffffff40797a7825 */ /* 0x040fe600078e0276 */
[----:B------:R-:W-:Y:S02]  /*5c10*/  LEA R100, P0, R121, R122, 0x5 ;  /* 0x0000007a79647211 */ /* 0x000fe400078028ff */
[C---:B----4-:R-:W-:Y:S05]  /*5c20*/  HMMA.16816.F32 R4, R20.reuse, R28, R4 ;  /* 0x0000001c1404723c */ /* 0x050fea0000001804 */
[----:B------:R-:W-:Y:S01]  /*5c30*/  @P6 IMAD.WIDE.U32 R28, R183, 0x4, R214 ;  /* 0x00000004b71c6825 */ /* 0x000fe200078e00d6 */
[C---:B------:R-:W-:Y:S02]  /*5c40*/  LEA.HI.X.SX32 R101, R121.reuse, R123, 0x5, P0 ;  /* 0x0000007b79657211 */ /* 0x040fe400000f2eff */
[C---:B------:R-:W-:Y:S02]  /*5c50*/  HMMA.16816.F32 R8, R20.reuse, R30, R8 ;  /* 0x0000001e1408723c */ /* 0x040fe40000001808 */
[----:B------:R-:W5:Y:S01]  /*5c60*/  @P6 LDG.E R203, desc[UR24][R28.64+-0x100] ;  /* 0xffff00181ccb6981 */ /* 0x000f62000c1e1900 */
[C---:B------:R-:W-:Y:S03]  /*5c70*/  LEA R24, P0, R121.reuse, R100, 0x5 ;  /* 0x0000006479187211 */ /* 0x040fe600078028ff */
[----:B------:R-:W5:Y:S01]  /*5c80*/  @P6 LDG.E R202, desc[UR24][R28.64+-0xe0] ;  /* 0xffff20181cca6981 */ /* 0x000f62000c1e1900 */
[C---:B------:R-:W-:Y:S01]  /*5c90*/  LEA.HI.X.SX32 R25, R121.reuse, R101, 0x5, P0 ;  /* 0x0000006579197211 */ /* 0x040fe200000f2eff */
[C---:B--2---:R-:W-:Y:S02]  /*5ca0*/  HMMA.16816.F32 R12, R20.reuse, R32, R12 ;  /* 0x00000020140c723c */ /* 0x044fe4000000180c */
        /* <DEDUP_REMOVED lines=8> */
[C---:B------:R-:W-:Y:S02]  /*5d30*/  LEA.HI.X.SX32 R31, R121.reuse, R27, 0x5, P0 ;  /* 0x0000001b791f7211 */ /* 0x040fe400000f2eff */
[C---:B------:R-:W-:Y:S01]  /*5d40*/  LEA R32, P0, R121.reuse, R30, 0x5 ;  /* 0x0000001e79207211 */ /* 0x040fe200078028ff */
[----:B------:R-:W-:Y:S03]  /*5d50*/  REDG.E.ADD.F32.FTZ.RN.STRONG.GPU desc[UR24][R106.64], R6 ;  /* 0x000000066a0079a6 */ /* 0x000fe6000c12f318 */
[C---:B------:R-:W-:Y:S01]  /*5d60*/  LEA.HI.X.SX32 R33, R121.reuse, R31, 0x5, P0 ;  /* 0x0000001f79217211 */ /* 0x040fe200000f2eff */
        /* <DEDUP_REMOVED lines=25> */
[----:B------:R-:W-:Y:S01]  /*5f00*/  LDSM.16.MT88.4 R104, [R176+-0x1000] ;  /* 0xfff00000b068783b */ /* 0x000fe20000004200 */
        /* <DEDUP_REMOVED lines=8> */
[----:B------:R-:W3:Y:S04]  /*5f90*/  LDSM.16.MT88.4 R20, [R108+0x1000] ;  /* 0x001000006c14783b */ /* 0x000ee80000004200 */
[----:B------:R-:W-:Y:S03]  /*5fa0*/  LDSM.16.MT88.4 R108, [R108+0x1800] ;  /* 0x001800006c6c783b */ /* 0x000fe60000004200 */
[----:B------:R-:W-:Y:S01]  /*5fb0*/  HMMA.16816.F32 R96, R4, R26, R96 ;  /* 0x0000001a0460723c */ /* 0x000fe20000001860 */
[----:B------:R-:W-:Y:S04]  /*5fc0*/  LDSM.16.MT88.4 R4, [R176+-0x2800] ;  /* 0xffd80000b004783b */ /* 0x000fe80000004200 */
[----:B------:R-:W-:Y:S03]  /*5fd0*/  LDSM.16.MT88.4 R24, [R176+-0x800] ;  /* 0xfff80000b018783b */ /* 0x000fe60000004200 */
        /* <DEDUP_REMOVED lines=13> */
[-C--:B---3--:R-:W-:Y:S08]  /*60b0*/  HMMA.16816.F32 R84, R8, R20.reuse, R84 ;  /* 0x000000140854723c */ /* 0x088ff00000001854 */
        /* <DEDUP_REMOVED lines=14> */
[----:B------:R-:W-:Y:S01]  /*61a0*/  VIADD R6, R172, 0xffffe000 ;  /* 0xffffe000ac067836 */ /* 0x000fe20000000000 */
        /* <DEDUP_REMOVED lines=9> */
[----:B------:R-:W-:Y:S01]  /*6240*/  F2FP.F16.F32.PACK_AB R36, R37, R36 ;  /* 0x000000242524723e */ /* 0x000fe200000000ff */
[----:B------:R-:W3:Y:S01]  /*6250*/  S2R R2, SR_TID.X ;  /* 0x0000000000027919 */ /* 0x000ee20000002100 */
[----:B------:R-:W-:Y:S02]  /*6260*/  F2FP.F16.F32.PACK_AB R38, R39, R38 ;  /* 0x000000262726723e */ /* 0x000fe400000000ff */
[----:B------:R-:W-:Y:S02]  /*6270*/  F2FP.F16.F32.PACK_AB R48, R49, R48 ;  /* 0x000000303130723e */ /* 0x000fe400000000ff */
[----:B------:R-:W-:Y:S02]  /*6280*/  F2FP.F16.F32.PACK_AB R50, R51, R50 ;  /* 0x000000323332723e */ /* 0x000fe400000000ff */
[----:B------:R-:W-:-:S02]  /*6290*/  F2FP.F16.F32.PACK_AB R40, R41, R40 ;  /* 0x000000282928723e */ /* 0x000fc400000000ff */
        /* <DEDUP_REMOVED lines=16> */
[C---:B-1----:R-:W-:Y:S01]  /*63a0*/  IMAD.SHL.U32 R3, R0.reuse, 0x10, RZ ;  /* 0x0000001000037824 */ /* 0x042fe200078e00ff */
[----:B------:R-:W-:Y:S01]  /*63b0*/  SHF.R.U32.HI R6, RZ, 0x4, R0 ;  /* 0x00000004ff067819 */ /* 0x000fe20000011600 */
[----:B------:R-:W-:-:S02]  /*63c0*/  IMAD.SHL.U32 R4, R0, 0x20, RZ ;  /* 0x0000002000047824 */ /* 0x000fc400078e00ff */
[----:B------:R-:W-:Y:S01]  /*63d0*/  FMUL.FTZ R77, R77, UR4 ;  /* 0x000000044d4d7c20 */ /* 0x000fe20008410000 */
[----:B------:R-:W-:Y:S01]  /*63e0*/  IMAD.SHL.U32 R5, R0, 0x2, RZ ;  /* 0x0000000200057824 */ /* 0x000fe200078e00ff */
[----:B------:R-:W-:Y:S01]  /*63f0*/  LOP3.LUT R3, R3, 0x1c0, RZ, 0xc0, !PT ;  /* 0x000001c003037812 */ /* 0x000fe200078ec0ff */
[----:B------:R-:W-:Y:S01]  /*6400*/  FMUL.FTZ R78, R78, UR4 ;  /* 0x000000044e4e7c20 */ /* 0x000fe20008410000 */
[----:B------:R-:W-:Y:S01]  /*6410*/  LOP3.LUT R4, R4, 0xc00, RZ, 0xc0, !PT ;  /* 0x00000c0004047812 */ /* 0x000fe200078ec0ff */
[----:B------:R-:W-:Y:S01]  /*6420*/  FMUL.FTZ R79, R79, UR4 ;  /* 0x000000044f4f7c20 */ /* 0x000fe20008410000 */
[--C-:B------:R-:W-:Y:S01]  /*6430*/  LOP3.LUT R3, R3, 0x38, R5.reuse, 0xf8, !PT ;  /* 0x0000003803037812 */ /* 0x100fe200078ef805 */
[----:B------:R-:W-:Y:S01]  /*6440*/  FMUL.FTZ R84, R84, UR4 ;  /* 0x0000000454547c20 */ /* 0x000fe20008410000 */
[----:B------:R-:W-:Y:S01]  /*6450*/  LOP3.LUT R4, R4, 0x6, R5, 0xf8, !PT ;  /* 0x0000000604047812 */ /* 0x000fe200078ef805 */
[----:B------:R-:W-:Y:S01]  /*6460*/  IMAD.MOV.U32 R5, RZ, RZ, 0x20 ;  /* 0x00000020ff057424 */ /* 0x000fe200078e00ff */
[----:B------:R-:W-:Y:S01]  /*6470*/  LOP3.LUT R6, R6, 0x8, RZ, 0xc0, !PT ;  /* 0x0000000806067812 */ /* 0x000fe200078ec0ff */
[----:B------:R-:W-:Y:S01]  /*6480*/  FMUL.FTZ R85, R85, UR4 ;  /* 0x0000000455557c20 */ /* 0x000fe20008410000 */
[----:B---3--:R-:W-:Y:S01]  /*6490*/  R2P PR, R2, 0x18 ;  /* 0x0000001802007804 */ /* 0x008fe20000000000 */
[----:B------:R-:W-:Y:S01]  /*64a0*/  FMUL.FTZ R86, R86, UR4 ;  /* 0x0000000456567c20 */ /* 0x000fe20008410000 */
[----:B------:R-:W-:Y:S01]  /*64b0*/  LOP3.LUT R3, R4, R3, R6, 0xf6, !PT ;  /* 0x0000000304037212 */ /* 0x000fe200078ef606 */
[----:B------:R-:W-:Y:S01]  /*64c0*/  FMUL.FTZ R87, R87, UR4 ;  /* 0x0000000457577c20 */ /* 0x000fe20008410000 */
[----:B------:R-:W-:Y:S01]  /*64d0*/  FMUL.FTZ R96, R96, UR4 ;  /* 0x0000000460607c20 */ /* 0x000fe20008410000 */
[----:B------:R-:W-:Y:S01]  /*64e0*/  SEL R5, R5, 0xffffffe0, !P3 ;  /* 0xffffffe005057807 */ /* 0x000fe20005800000 */
[----:B------:R-:W-:Y:S01]  /*64f0*/  FMUL.FTZ R97, R97, UR4 ;  /* 0x0000000461617c20 */ /* 0x000fe20008410000 */
[----:B------:R-:W-:Y:S01]  /*6500*/  LEA R3, R3, UR20, 0x1 ;  /* 0x0000001403037c11 */ /* 0x000fe2000f8e08ff */
[----:B------:R-:W-:Y:S01]  /*6510*/  FMUL.FTZ R98, R98, UR4 ;  /* 0x0000000462627c20 */ /* 0x000fe20008410000 */
[----:B------:R-:W-:Y:S01]  /*6520*/  FMUL.FTZ R99, R99, UR4 ;  /* 0x0000000463637c20 */ /* 0x000fe20008410000 */
[----:B------:R-:W-:Y:S01]  /*6530*/  F2FP.F16.F32.PACK_AB R68, R69, R68 ;  /* 0x000000444544723e */ /* 0x000fe200000000ff */
[----:B------:R-:W-:Y:S01]  /*6540*/  BAR.SYNC.DEFER_BLOCKING 0x0 ;  /* 0x0000000000007b1d */ /* 0x000fe20000010000 */
[----:B------:R-:W-:Y:S01]  /*6550*/  VIADD R4, R3, 0x6000 ;  /* 0x0000600003047836 */ /* 0x000fe20000000000 */
        /* <DEDUP_REMOVED lines=43> */
[----:B------:R-:W-:Y:S01]  /*6810*/  ISETP.NE.AND P0, PT, R208, -0x1, PT ;  /* 0xffffffffd000780c */ /* 0x000fe20003f05270 */
        /* <DEDUP_REMOVED lines=26> */
[----:B-1----:R-:W1:Y:S01]  /*69c0*/  LDC.64 R4, c[0x0][0x5a8] ;  /* 0x00016a00ff047b82 */ /* 0x002e620000000a00 */
[----:B------:R-:W-:-:S05]  /*69d0*/  SHF.R.S32.HI R3, RZ, 0x1f, R207 ;  /* 0x0000001fff037819 */ /* 0x000fca00000114cf */
[----:B--2---:R-:W-:Y:S02]  /*69e0*/  IMAD R3, R3, UR12, RZ ;  /* 0x0000000c03037c24 */ /* 0x004fe4000f8e02ff */
[----:B------:R-:W-:-:S04]  /*69f0*/  IMAD.WIDE.U32 R6, R207, UR12, RZ ;  /* 0x0000000ccf067c25 */ /* 0x000fc8000f8e00ff */
[----:B------:R-:W-:-:S05]  /*6a00*/  IMAD R3, R207, UR13, R3 ;  /* 0x0000000dcf037c24 */ /* 0x000fca000f8e0203 */
[----:B------:R-:W-:-:S03]  /*6a10*/  IADD3 R7, PT, PT, R7, R3, RZ ;  /* 0x0000000307077210 */ /* 0x000fc60007ffe0ff */
[----:B-1----:R-:W-:-:S04]  /*6a20*/  IMAD.WIDE.U32 R10, R4, UR22, R6 ;  /* 0x00000016040a7c25 */ /* 0x002fc8000f8e0006 */
[----:B------:R-:W-:Y:S01]  /*6a30*/  IMAD R3, R5, UR22, R11 ;  /* 0x0000001605037c24 */ /* 0x000fe2000f8e020b */
[----:B------:R-:W-:Y:S05]  /*6a40*/  BRA `(.L_x_995) ;  /* 0x0000000000147947 */ /* 0x000fea0003800000 */
.L_x_994:
[----:B------:R-:W1:Y:S01]  /*6a50*/  LDCU.64 UR12, c[0x0][0x5c0] ;  /* 0x0000b800ff0c77ac */ /* 0x000e620008000a00 */
[----:B------:R-:W-:-:S05]  /*6a60*/  IADD3 R10, PT, PT, R207, R208, RZ ;  /* 0x000000d0cf0a7210 */ /* 0x000fca0007ffe0ff */
[C---:B-1----:R-:W-:Y:S02]  /*6a70*/  IMAD R3, R10.reuse, UR13, RZ ;  /* 0x0000000d0a037c24 */ /* 0x042fe4000f8e02ff */
[----:B------:R-:W-:-:S05]  /*6a80*/  IMAD.WIDE.U32 R10, R10, UR12, RZ ;  /* 0x0000000c0a0a7c25 */ /* 0x000fca000f8e00ff */
[----:B------:R-:W-:Y:S02]  /*6a90*/  IADD3 R3, PT, PT, R11, R3, RZ ;  /* 0x000000030b037210 */ /* 0x000fe40007ffe0ff */
.L_x_995:
[----:B------:R-:W-:Y:S05]  /*6aa0*/  @P0 BRA `(.L_x_996) ;  /* 0x0000000000300947 */ /* 0x000fea0003800000 */
[----:B------:R-:W1:Y:S01]  /*6ab0*/  LDCU.64 UR6, c[0x0][0x5c8] ;  /* 0x0000b900ff0677ac */ /* 0x000e620008000a00 */
[----:B------:R-:W2:Y:S01]  /*6ac0*/  LDC.64 R4, c[0x0][0x5b0] ;  /* 0x00016c00ff047b82 */ /* 0x000ea20000000a00 */
[----:B------:R-:W-:-:S05]  /*6ad0*/  SHF.R.S32.HI R6, RZ, 0x1f, R207 ;  /* 0x0000001fff067819 */ /* 0x000fca00000114cf */
        /* <DEDUP_REMOVED lines=9> */
.L_x_996:
[----:B------:R-:W1:Y:S01]  /*6b70*/  LDCU.64 UR6, c[0x0][0x5c8] ;  /* 0x0000b900ff0677ac */ /* 0x000e620008000a00 */
[----:B------:R-:W-:-:S05]  /*6b80*/  IADD3 R4, PT, PT, R207, R208, RZ ;  /* 0x000000d0cf047210 */ /* 0x000fca0007ffe0ff */
[C---:B-1----:R-:W-:Y:S02]  /*6b90*/  IMAD R8, R4.reuse, UR7, RZ ;  /* 0x0000000704087c24 */ /* 0x042fe4000f8e02ff */
[----:B------:R-:W-:-:S05]  /*6ba0*/  IMAD.WIDE.U32 R4, R4, UR6, RZ ;  /* 0x0000000604047c25 */ /* 0x000fca000f8e00ff */
[----:B------:R-:W-:-:S07]  /*6bb0*/  IADD3 R8, PT, PT, R5, R8, RZ ;  /* 0x0000000805087210 */ /* 0x000fce0007ffe0ff */
.L_x_997:
[----:B------:R-:W-:Y:S01]  /*6bc0*/  BAR.SYNC.DEFER_BLOCKING 0x0 ;  /* 0x0000000000007b1d */ /* 0x000fe20000010000 */
[----:B------:R-:W-:Y:S01]  /*6bd0*/  IMAD.SHL.U32 R40, R2, 0x8, RZ ;  /* 0x0000000802287824 */ /* 0x000fe200078e00ff */
[----:B------:R-:W-:Y:S01]  /*6be0*/  SHF.R.U32.HI R0, RZ, 0x3, R0 ;  /* 0x00000003ff007819 */ /* 0x000fe20000011600 */
[----:B------:R-:W-:Y:S01]  /*6bf0*/  IMAD.SHL.U32 R36, R184, 0x80, RZ ;  /* 0x00000080b8247824 */ /* 0x000fe200078e00ff */
[----:B------:R-:W-:Y:S01]  /*6c00*/  LEA.HI R11, R2, 0x20, RZ, 0x1d ;  /* 0x00000020020b7811 */ /* 0x000fe200078fe8ff */
[----:B------:R-:W-:Y:S01]  /*6c10*/  IMAD.SHL.U32 R5, R184, 0x80, RZ ;  /* 0x00000080b8057824 */ /* 0x000fe200078e00ff */
[----:B------:R-:W-:Y:S02]  /*6c20*/  LOP3.LUT R40, R40, 0x38, RZ, 0xc0, !PT ;  /* 0x0000003828287812 */ /* 0x000fe400078ec0ff */
[----:B------:R-:W1:Y:S01]  /*6c30*/  LDC.64 R6, c[0x0][0x5e0] ;  /* 0x00017800ff067b82 */ /* 0x000e620000000a00 */
[----:B------:R-:W-:Y:S01]  /*6c40*/  SHF.R.S32.HI R37, RZ, 0x1f, R36 ;  /* 0x0000001fff257819 */ /* 0x000fe20000011424 */
[----:B------:R-:W-:Y:S01]  /*6c50*/  IMAD.IADD R206, R206, 0x1, -R5 ;  /* 0x00000001cece7824 */ /* 0x000fe200078e0a05 */
[----:B------:R-:W-:Y:S01]  /*6c60*/  BSSY.RECONVERGENT B0, `(.L_x_998) ;  /* 0x000002f000007945 */ /* 0x000fe20003800200 */
[----:B------:R-:W-:-:S02]  /*6c70*/  IMAD.MOV.U32 R41, RZ, RZ, RZ ;  /* 0x000000ffff297224 */ /* 0x000fc400078e00ff */
[----:B------:R-:W-:Y:S01]  /*6c80*/  IMAD R9, R37, UR6, RZ ;  /* 0x0000000625097c24 */ /* 0x000fe2000f8e02ff */
[-C--:B------:R-:W-:Y:S01]  /*6c90*/  ISETP.GE.AND P2, PT, R0, R206.reuse, PT ;  /* 0x000000ce0000720c */ /* 0x080fe20003f46270 */
[----:B------:R-:W-:Y:S01]  /*6ca0*/  IMAD.WIDE.U32 R38, R36, UR6, R40 ;  /* 0x0000000624267c25 */ /* 0x000fe2000f8e0028 */
[----:B------:R-:W-:-:S03]  /*6cb0*/  ISETP.GE.AND P6, PT, R11, R206, PT ;  /* 0x000000ce0b00720c */ /* 0x000fc60003fc6270 */
[----:B------:R-:W-:Y:S01]  /*6cc0*/  IMAD R9, R36, UR7, R9 ;  /* 0x0000000724097c24 */ /* 0x000fe2000f8e0209 */
[----:B------:R-:W-:Y:S01]  /*6cd0*/  IADD3 R38, P0, PT, R4, R38, RZ ;  /* 0x0000002604267210 */ /* 0x000fe20007f1e0ff */
[----:B------:R-:W-:Y:S01]  /*6ce0*/  IMAD.WIDE.U32 R44, R36, UR12, RZ ;  /* 0x0000000c242c7c25 */ /* 0x000fe2000f8e00ff */
[----:B------:R2:W3:Y:S02]  /*6cf0*/  LDS.128 R32, [R186+0x7000] ;  /* 0x00700000ba207984 */ /* 0x0004e40000000c00 */
[----:B------:R-:W-:Y:S01]  /*6d00*/  IADD3.X R39, PT, PT, R8, R39, R9, P0, !PT ;  /* 0x0000002708277210 */ /* 0x000fe200007fe409 */
[----:B------:R-:W-:Y:S01]  /*6d10*/  IMAD R37, R37, UR12, RZ ;  /* 0x0000000c25257c24 */ /* 0x000fe2000f8e02ff */
[----:B------:R-:W4:Y:S01]  /*6d20*/  LDC.64 R8, c[0x0][0x5d8] ;  /* 0x00017600ff087b82 */ /* 0x000f220000000a00 */
[----:B------:R2:W2:Y:S02]  /*6d30*/  LDS.128 R28, [R186+0x9000] ;  /* 0x00900000ba1c7984 */ /* 0x0004a40000000c00 */
[----:B------:R-:W-:-:S02]  /*6d40*/  IMAD R37, R36, UR13, R37 ;  /* 0x0000000d24257c24 */ /* 0x000fc4000f8e0225 */
[----:B------:R1:W2:Y:S02]  /*6d50*/  LDS.128 R24, [R186+0xa000] ;  /* 0x00a00000ba187984 */ /* 0x0002a40000000c00 */
[----:B-1----:R-:W-:Y:S01]  /*6d60*/  IMAD.WIDE.U32 R38, R6, UR21, R38 ;  /* 0x0000001506267c25 */ /* 0x002fe2000f8e0026 */
[----:B------:R-:W-:Y:S01]  /*6d70*/  LOP3.LUT R6, R44, R40, RZ, 0xfc, !PT ;  /* 0x000000282c067212 */ /* 0x000fe200078efcff */
[----:B------:R-:W1:Y:S01]  /*6d80*/  @!P2 LDC.64 R4, c[0x0][0x568] ;  /* 0x00015a00ff04ab82 */ /* 0x000e620000000a00 */
[----:B------:R1:W1:Y:S01]  /*6d90*/  LDS.128 R20, [R186+0xb000] ;  /* 0x00b00000ba147984 */ /* 0x0002620000000c00 */
[----:B------:R-:W-:Y:S01]  /*6da0*/  IMAD R41, R7, UR21, R39 ;  /* 0x0000001507297c24 */ /* 0x000fe2000f8e0227 */
[----:B------:R-:W-:Y:S01]  /*6db0*/  IADD3 R44, P0, PT, R10, R6, RZ ;  /* 0x000000060a2c7210 */ /* 0x000fe20007f1e0ff */
[----:B------:R-:W-:Y:S01]  /*6dc0*/  @!P2 IMAD.MOV.U32 R40, RZ, RZ, R38 ;  /* 0x000000ffff28a224 */ /* 0x000fe200078e0026 */
[----:B------:R1:W1:Y:S01]  /*6dd0*/  LDS.128 R16, [R186+0xc000] ;  /* 0x00c00000ba107984 */ /* 0x0002620000000c00 */
[----:B------:R-:W-:-:S02]  /*6de0*/  LEA.HI R6, R2, 0x40, RZ, 0x1d ;  /* 0x0000004002067811 */ /* 0x000fc400078fe8ff */
[----:B------:R-:W-:Y:S01]  /*6df0*/  IADD3.X R45, PT, PT, R3, R45, R37, P0, !PT ;  /* 0x0000002d032d7210 */ /* 0x000fe200007fe425 */
[----:B------:R1:W2:Y:S01]  /*6e00*/  LDS.128 R12, [R186+0xd000] ;  /* 0x00d00000ba0c7984 */ /* 0x0002a20000000c00 */
[----:B------:R-:W-:Y:S01]  /*6e10*/  @!P2 IMAD.WIDE.U32 R42, R0, UR6, R40 ;  /* 0x00000006002aac25 */ /* 0x000fe2000f8e0028 */
[----:B------:R-:W-:Y:S02]  /*6e20*/  LEA.HI R2, R2, 0x60, RZ, 0x1d ;  /* 0x0000006002027811 */ /* 0x000fe400078fe8ff */
[----:B------:R-:W-:Y:S02]  /*6e30*/  IADD3 R3, P1, PT, R0, 0x20, RZ ;  /* 0x0000002000037810 */ /* 0x000fe40007f3e0ff */
[-C--:B------:R-:W-:Y:S01]  /*6e40*/  ISETP.GE.AND P5, PT, R6, R206.reuse, PT ;  /* 0x000000ce0600720c */ /* 0x080fe20003fa6270 */
[----:B----4-:R-:W-:Y:S01]  /*6e50*/  IMAD.WIDE.U32 R44, R8, UR21, R44 ;  /* 0x00000015082c7c25 */ /* 0x010fe2000f8e002c */
[----:B------:R-:W-:Y:S02]  /*6e60*/  ISETP.GE.AND P4, PT, R2, R206, PT ;  /* 0x000000ce0200720c */ /* 0x000fe40003f86270 */
[----:B------:R-:W-:Y:S01]  /*6e70*/  IADD3 R2, P0, PT, R0, 0x60, RZ ;  /* 0x0000006000027810 */ /* 0x000fe20007f1e0ff */
[----:B------:R-:W-:Y:S01]  /*6e80*/  IMAD R6, R9, UR21, R45 ;  /* 0x0000001509067c24 */ /* 0x000fe2000f8e022d */
[----:B-1----:R-:W-:Y:S01]  /*6e90*/  @!P2 LEA R36, P3, R42, R4, 0x1 ;  /* 0x000000042a24a211 */ /* 0x002fe200078608ff */
[----:B------:R-:W-:Y:S01]  /*6ea0*/  IMAD.X R4, RZ, RZ, RZ, P1 ;  /* 0x000000ffff047224 */ /* 0x000fe200008e06ff */
[----:B--23--:R-:W-:Y:S11]  /*6eb0*/  @P2 BRA `(.L_x_999) ;  /* 0x0000000000242947 */ /* 0x00cff60003800000 */
        /* <DEDUP_REMOVED lines=9> */
.L_x_999:
[----:B------:R-:W-:Y:S05]  /*6f50*/  BSYNC.RECONVERGENT B0 ;  /* 0x0000000000007941 */ /* 0x000fea0003800200 */
.L_x_998:
        /* <DEDUP_REMOVED lines=12> */
.L_x_1001:
[----:B------:R-:W-:Y:S05]  /*7020*/  BSYNC.RECONVERGENT B0 ;  /* 0x0000000000007941 */ /* 0x000fea0003800200 */
.L_x_1000:
[----:B-12---:R1:W2:Y:S01]  /*7030*/  LDS.128 R8, [R186+0x8000] ;  /* 0x00800000ba087984 */ /* 0x0062a20000000c00 */
[C---:B------:R-:W-:Y:S01]  /*7040*/  IADD3 R7, P1, PT, R0.reuse, 0x40, RZ ;  /* 0x0000004000077810 */ /* 0x040fe20007f3e0ff */
[----:B------:R-:W-:Y:S01]  /*7050*/  BSSY.RECONVERGENT B0, `(.L_x_1002) ;  /* 0x000000e000007945 */ /* 0x000fe20003800200 */
[----:B------:R-:W-:Y:S02]  /*7060*/  @!P2 IMAD R33, R0, UR7, R43 ;  /* 0x000000070021ac24 */ /* 0x000fe4000f8e022b */
[----:B------:R-:W-:Y:S01]  /*7070*/  IADD3.X R32, PT, PT, RZ, RZ, RZ, P1, !PT ;  /* 0x000000ffff207210 */ /* 0x000fe20000ffe4ff */
[----:B------:R-:W-:Y:S08]  /*7080*/  @P5 BRA `(.L_x_1003) ;  /* 0x0000000000285947 */ /* 0x000ff00003800000 */
[----:B------:R-:W3:Y:S01]  /*7090*/  LDCU.64 UR4, c[0x0][0x560] ;  /* 0x0000ac00ff0477ac */ /* 0x000ee20008000a00 */
[----:B------:R-:W-:Y:S01]  /*70a0*/  MOV R34, R44 ;  /* 0x0000002c00227202 */ /* 0x000fe20000000f00 */
[----:B------:R-:W-:Y:S01]  /*70b0*/  IMAD R0, R32, UR12, RZ ;  /* 0x0000000c20007c24 */ /* 0x000fe2000f8e02ff */
[----:B------:R-:W-:-:S03]  /*70c0*/  MOV R35, R6 ;  /* 0x0000000600237202 */ /* 0x000fc60000000f00 */
[C---:B------:R-:W-:Y:S02]  /*70d0*/  IMAD R0, R7.reuse, UR13, R0 ;  /* 0x0000000d07007c24 */ /* 0x040fe4000f8e0200 */
[----:B------:R-:W-:-:S05]  /*70e0*/  IMAD.WIDE.U32 R34, R7, UR12, R34 ;  /* 0x0000000c07227c25 */ /* 0x000fca000f8e0022 */
[----:B------:R-:W-:Y:S02]  /*70f0*/  IADD3 R0, PT, PT, R0, R35, RZ ;  /* 0x0000002300007210 */ /* 0x000fe40007ffe0ff */
[----:B---3--:R-:W-:-:S04]  /*7100*/  LEA R46, P1, R34, UR4, 0x1 ;  /* 0x00000004222e7c11 */ /* 0x008fc8000f8208ff */
[----:B------:R-:W-:-:S05]  /*7110*/  LEA.HI.X R47, R34, UR5, R0, 0x1, P1 ;  /* 0x00000005222f7c11 */ /* 0x000fca00088f0c00 */
[----:B--2---:R3:W-:Y:S04]  /*7120*/  STG.E.128 desc[UR24][R46.64], R8 ;  /* 0x000000082e007986 */ /* 0x0047e8000c101d18 */
.L_x_1003:
[----:B------:R-:W-:Y:S05]  /*7130*/  BSYNC.RECONVERGENT B0 ;  /* 0x0000000000007941 */ /* 0x000fea0003800200 */
.L_x_1002:
[----:B------:R-:W-:Y:S01]  /*7140*/  BSSY.RECONVERGENT B0, `(.L_x_1004) ;  /* 0x000000e000007945 */ /* 0x000fe20003800200 */
[----:B------:R-:W-:Y:S02]  /*7150*/  @!P2 LEA.HI.X R37, R42, R5, R33, 0x1, P3 ;  /* 0x000000052a25a211 */ /* 0x000fe400018f0c21 */
[----:B------:R-:W-:Y:S01]  /*7160*/  IADD3.X R5, PT, PT, RZ, RZ, RZ, P0, !PT ;  /* 0x000000ffff057210 */ /* 0x000fe200007fe4ff */
[----:B------:R-:W-:Y:S06]  /*7170*/  @P4 BRA `(.L_x_1005) ;  /* 0x0000000000284947 */ /* 0x000fec0003800000 */
[----:B------:R-:W4:Y:S01]  /*7180*/  LDCU.64 UR4, c[0x0][0x560] ;  /* 0x0000ac00ff0477ac */ /* 0x000f220008000a00 */
[----:B--23--:R-:W-:Y:S01]  /*7190*/  MOV R8, R44 ;  /* 0x0000002c00087202 */ /* 0x00cfe20000000f00 */
        /* <DEDUP_REMOVED lines=8> */
.L_x_1005:
[----:B------:R-:W-:Y:S05]  /*7220*/  BSYNC.RECONVERGENT B0 ;  /* 0x0000000000007941 */ /* 0x000fea0003800200 */
.L_x_1004:
[----:B------:R1:W-:Y:S01]  /*7230*/  @!P2 STG.E.128 desc[UR24][R36.64], R24 ;  /* 0x000000182400a986 */ /* 0x0003e2000c101d18 */
[----:B------:R-:W-:Y:S04]  /*7240*/  BSSY.RECONVERGENT B0, `(.L_x_1006) ;  /* 0x000000c000007945 */ /* 0x000fe80003800200 */
[----:B------:R-:W-:Y:S05]  /*7250*/  @P6 BRA `(.L_x_1007) ;  /* 0x0000000000286947 */ /* 0x000fea0003800000 */
        /* <DEDUP_REMOVED lines=10> */
.L_x_1007:
[----:B------:R-:W-:Y:S05]  /*7300*/  BSYNC.RECONVERGENT B0 ;  /* 0x0000000000007941 */ /* 0x000fea0003800200 */
.L_x_1006:
        /* <DEDUP_REMOVED lines=12> */
.L_x_1009:
[----:B------:R-:W-:Y:S05]  /*73d0*/  BSYNC.RECONVERGENT B0 ;  /* 0x0000000000007941 */ /* 0x000fea0003800200 */
.L_x_1008:
[----:B------:R-:W-:Y:S05]  /*73e0*/  @P4 BRA `(.L_x_990) ;  /* 0x0000000000284947 */ /* 0x000fea0003800000 */
[----:B------:R-:W1:Y:S01]  /*73f0*/  LDCU.64 UR4, c[0x0][0x568] ;  /* 0x0000ad00ff0477ac */ /* 0x000e620008000a00 */
[----:B--2---:R-:W-:Y:S01]  /*7400*/  MOV R6, R38 ;  /* 0x0000002600067202 */ /* 0x004fe20000000f00 */
        /* <DEDUP_REMOVED lines=8> */
.L_x_990:
[----:B------:R-:W-:Y:S05]  /*7490*/  BSYNC.RECONVERGENT B1 ;  /* 0x0000000000017941 */ /* 0x000fea0003800200 */
.L_x_964:
[----:B------:R-:W4:Y:S01]  /*74a0*/  LDCU UR5, c[0x0][0x438] ;  /* 0x00008700ff0577ac */ /* 0x000f220008000800 */
[----:B------:R-:W1:Y:S08]  /*74b0*/  LDC R0, c[0x0][0x370] ;  /* 0x0000dc00ff007b82 */ /* 0x000e700000000800 */
[----:B--23--:R-:W2:Y:S01]  /*74c0*/  LDC R6, c[0x0][0x438] ;  /* 0x00010e00ff067b82 */ /* 0x00cea20000000800 */
[----:B----4-:R-:W-:-:S04]  /*74d0*/  UIADD3 UR5, UPT, UPT, UR5, 0x7f, URZ ;  /* 0x0000007f05057890 */ /* 0x010fc8000fffe0ff */
[----:B------:R-:W-:Y:S01]  /*74e0*/  USHF.R.S32.HI UR4, URZ, 0x1f, UR5 ;  /* 0x0000001fff047899 */ /* 0x000fe20008011405 */
[----:B-1----:R-:W-:-:S03]  /*74f0*/  IADD3 R184, PT, PT, R0, R184, RZ ;  /* 0x000000b800b87210 */ /* 0x002fc60007ffe0ff */
[----:B------:R-:W-:-:S04]  /*7500*/  ULEA.HI UR4, UR4, UR5, URZ, 0x7 ;  /* 0x0000000504047291 */ /* 0x000fc8000f8f38ff */
[----:B------:R-:W-:-:S06]  /*7510*/  USHF.R.S32.HI UR4, URZ, 0x7, UR4 ;  /* 0x00000007ff047899 */ /* 0x000fcc0008011404 */
[----:B------:R-:W-:-:S13]  /*7520*/  ISETP.GE.AND P0, PT, R184, UR4, PT ;  /* 0x00000004b8007c0c */ /* 0x000fda000bf06270 */
[----:B--2---:R-:W-:Y:S05]  /*7530*/  @!P0 BRA `(.L_x_1010) ;  /* 0xffffff8c00ec8947 */ /* 0x004fea000383ffff */
[----:B------:R-:W-:Y:S05]  /*7540*/  EXIT ;  /* 0x000000000000794d */ /* 0x000fea0003800000 */
.L_x_1011:
        /* <DEDUP_REMOVED lines=11> */
.L_x_2769:


//--------------------- .text._ZN5flash44flash_bwd_dq_dk_dv_loop_seqk_parallel_kernelI23Flash_bwd_kernel_traitsILi64ELi64ELi128ELi8ELi2ELi4ELi4ELb1ELb0EN7cutlass6half_tE19Flash_kernel_traitsILi64ELi64ELi128ELi8ES3_EELb1ELb0ELb0ELb0ELb0ELb0ELb0EEEvNS_16Flash_bwd_paramsE --------------------------
	.section	.text._ZN5flash44flash_bwd_dq_dk_dv_loop_seqk_parallel_kernelI23Flash_bwd_kernel_traitsILi64ELi64ELi128ELi8ELi2ELi4ELi4ELb1ELb0EN7cutlass6half_tE19Flash_kernel_traitsILi64ELi64ELi128ELi8ES3_EELb1ELb0ELb0ELb0ELb0ELb0ELb0EEEvNS_16Flash_bwd_paramsE,"ax",@progbits
	.align	128
        .global         _ZN5flash44flash_bwd_dq_dk_dv_loop_seqk_parallel_kernelI23Flash_bwd_kernel_traitsILi64ELi64ELi128ELi8ELi2ELi4ELi4ELb1ELb0EN7cutlass6half_tE19Flash_kernel_traitsILi64ELi64ELi128ELi8ES3_EELb1ELb0ELb0ELb0ELb0ELb0ELb0EEEvNS_16Flash_bwd_paramsE
        .type           _ZN5flash44flash_bwd_dq_dk_dv_loop_seqk_parallel_kernelI23Flash_bwd_kernel_traitsILi64ELi64ELi128ELi8ELi2ELi4ELi4ELb1ELb0EN7cutlass6half_tE19Flash_kernel_traitsILi64ELi64ELi128ELi8ES3_EELb1ELb0ELb0ELb0ELb0ELb0ELb0EEEvNS_16Flash_bwd_paramsE,@function
        .size           _ZN5flash44flash_bwd_dq_dk_dv_loop_seqk_parallel_kernelI23Flash_bwd_kernel_traitsILi64ELi64ELi128ELi8ELi2ELi4ELi4ELb1ELb0EN7cutlass6half_tE19Flash_kernel_traitsILi64ELi64ELi128ELi8ES3_EELb1ELb0ELb0ELb0ELb0ELb0ELb0EEEvNS_16Flash_bwd_paramsE,(.L_x_2770 - _ZN5flash44flash_bwd_dq_dk_dv_loop_seqk_parallel_kernelI23Flash_bwd_kernel_traitsILi64ELi64ELi128ELi8ELi2ELi4ELi4ELb1ELb0EN7cutlass6half_tE19Flash_kernel_traitsILi64ELi64ELi128ELi8ES3_EELb1ELb0ELb0ELb0ELb0ELb0ELb0EEEvNS_16Flash_bwd_paramsE)
        .other          _ZN5flash44flash_bwd_dq_dk_dv_loop_seqk_parallel_kernelI23Flash_bwd_kernel_traitsILi64ELi64ELi128ELi8ELi2ELi4ELi4ELb1ELb0EN7cutlass6half_tE19Flash_kernel_traitsILi64ELi64ELi128ELi8ES3_EELb1ELb0ELb0ELb0ELb0ELb0ELb0EEEvNS_16Flash_bwd_paramsE,@"STO_CUDA_ENTRY STV_DEFAULT"
_ZN5flash44flash_bwd_dq_dk_dv_loop_seqk_parallel_kernelI23Flash_bwd_kernel_traitsILi64ELi64ELi128ELi8ELi2ELi4ELi4ELb1ELb0EN7cutlass6half_tE19Flash_kernel_traitsILi64ELi64ELi128ELi8ES3_EELb1ELb0ELb0ELb0ELb0ELb0ELb0EEEvNS_16Flash_bwd_paramsE:
.text._ZN5flash44flash_bwd_dq_dk_dv_loop_seqk_parallel_kernelI23Flash_bwd_kernel_traitsILi64ELi64ELi128ELi8ELi2ELi4ELi4ELb1ELb0EN7cutlass6half_tE19Flash_kernel_traitsILi64ELi64ELi128ELi8ES3_EELb1ELb0ELb0ELb0ELb0ELb0ELb0EEEvNS_16Flash_bwd_paramsE:
        /* <DEDUP_REMOVED lines=19> */
[----:B------:R-:W1:Y:S01]  /*0130*/  LDCU.64 UR8, c[0x0][0x470] ;  /* 0x00008e00ff0877ac */ /* 0x000e620008000a00 */
[----:B------:R-:W-:Y:S01]  /*0140*/  UMOV UR27, URZ ;  /* 0x000000ff001b7c82 */ /* 0x000fe20008000000 */
[----:B------:R-:W-:-:S05]  /*0150*/  UMOV UR28, URZ ;  /* 0x000000ff001c7c82 */ /* 0x000fca0008000000 */
[----:B------:R-:W3:Y:S01]  /*0160*/  S2UR UR20, SR_CTAID.X ;  /* 0x00000000001479c3 */ /* 0x000ee20000002500 */
[----:B--2---:R-:W-:Y:S01]  /*0170*/  ULEA UR6, UR6, UR4, 0x18 ;  /* 0x0000000406067291 */ /* 0x004fe2000f8ec0ff */
[----:B------:R-:W2:Y:S03]  /*0180*/  LDCU UR4, c[0x0][0x438] ;  /* 0x00008700ff0477ac */ /* 0x000ea60008000800 */
        /* <DEDUP_REMOVED lines=13> */
[----:B--2---:R-:W-:Y:S01]  /*0260*/  IMAD.U32 R9, RZ, RZ, UR4 ;  /* 0x00000004ff097e24 */ /* 0x004fe2000f8e00ff */
        /* <DEDUP_REMOVED lines=10> */
[----:B------:R-:W-:Y:S02]  /*0310*/  LOP3.LUT R171, R0, 0x30, RZ, 0xc0, !PT ;  /* 0x0000003000ab7812 */ /* 0x000fe400078ec0ff */
[----:B------:R-:W-:-:S02]  /*0320*/  LOP3.LUT R4, R4, 0x20, R0, 0x78, !PT ;  /* 0x0000002004047812 */ /* 0x000fc400078e7800 */
        /* <DEDUP_REMOVED lines=9> */
[----:B------:R-:W-:Y:S02]  /*03c0*/  LOP3.LUT R176, R176, 0x8, R186, 0x78, !PT ;  /* 0x00000008b0b07812 */ /* 0x000fe400078e78ba */
[----:B------:R-:W-:Y:S02]  /*03d0*/  LOP3.LUT P2, RZ, R186, 0x8, RZ, 0xc0, !PT ;  /* 0x00000008baff7812 */ /* 0x000fe4000784c0ff */
[-C--:B------:R-:W-:Y:S02]  /*03e0*/  LOP3.LUT R179, R179, R0.reuse, RZ, 0xfc, !PT ;  /* 0x00000000b3b37212 */ /* 0x080fe400078efcff */
[----:B------:R-:W-:Y:S01]  /*03f0*/  LOP3.LUT R177, R177, R0, RZ, 0xfc, !PT ;  /* 0x00000000b1b17212 */ /* 0x000fe200078efcff */
[----:B------:R-:W-:Y:S01]  /*0400*/  VIADD R0, R184, 0x6000 ;  /* 0x00006000b8007836 */ /* 0x000fe20000000000 */
[----:B------:R-:W-:-:S02]  /*0410*/  LOP3.LUT R194, R194, R4, RZ, 0xfc, !PT ;  /* 0x00000004c2c27212 */ /* 0x000fc400078efcff */
[----:B------:R-:W-:Y:S01]  /*0420*/  LEA.HI.X R191, R182, R191, RZ, 0x2, P0 ;  /* 0x000000bfb6bf7211 */ /* 0x000fe200000f14ff */
[----:B------:R-:W-:Y:S01]  /*0430*/  @P1 VIADD R183, R0, 0xffffffc0 ;  /* 0xffffffc000b71836 */ /* 0x000fe20000000000 */
[----:B------:R-:W-:Y:S02]  /*0440*/  LOP3.LUT R171, R171, 0x1c0, R3, 0xf8, !PT ;  /* 0x000001c0abab7812 */ /* 0x000fe400078ef803 */
[----:B------:R-:W-:Y:S02]  /*0450*/  LOP3.LUT R176, R176, 0x7a00, R2, 0xf8, !PT ;  /* 0x00007a00b0b07812 */ /* 0x000fe400078ef802 */
[----:B------:R-:W-:Y:S02]  /*0460*/  LOP3.LUT P0, RZ, R186, 0x4, RZ, 0xc0, !PT ;  /* 0x00000004baff7812 */ /* 0x000fe4000780c0ff */
[----:B------:R-:W-:Y:S02]  /*0470*/  LOP3.LUT R195, R187, 0x1f8, RZ, 0xc0, !PT ;  /* 0x000001f8bbc37812 */ /* 0x000fe400078ec0ff */
[----:B------:R-:W-:-:S02]  /*0480*/  LEA R194, R194, UR5, 0x1 ;  /* 0x00000005c2c27c11 */ /* 0x000fc4000f8e08ff */
[----:B------:R-:W-:Y:S02]  /*0490*/  LOP3.LUT R178, R178, 0x200, R3, 0xf8, !PT ;  /* 0x00000200b2b27812 */ /* 0x000fe400078ef803 */
[----:B------:R-:W-:Y:S01]  /*04a0*/  LOP3.LUT R171, R171, 0x38, R187, 0x78, !PT ;  /* 0x00000038abab7812 */ /* 0x000fe200078e78bb */
[----:B------:R-:W-:Y:S01]  /*04b0*/  VIADD R228, R194, 0x20 ;  /* 0x00000020c2e47836 */ /* 0x000fe20000000000 */
[----:B------:R-:W-:Y:S01]  /*04c0*/  LOP3.LUT P1, RZ, R186, 0x2, RZ, 0xc0, !PT ;  /* 0x00000002baff7812 */ /* 0x000fe2000782c0ff */
[----:B------:R-:W-:Y:S01]  /*04d0*/  @P2 VIADD R228, R194, 0xffffffe0 ;  /* 0xffffffe0c2e42836 */ /* 0x000fe20000000000 */
[----:B------:R-:W-:Y:S02]  /*04e0*/  SEL R174, R174, 0xffffffc0, !P0 ;  /* 0xffffffc0aeae7807 */ /* 0x000fe40004000000 */
[----:B------:R-:W-:Y:S02]  /*04f0*/  LEA R179, R179, UR6, 0x1 ;  /* 0x00000006b3b37c11 */ /* 0x000fe4000f8e08ff */
[----:B------:R-:W-:-:S02]  /*0500*/  LEA R177, R177, UR4, 0x1 ;  /* 0x00000004b1b17c11 */ /* 0x000fc4000f8e08ff */
[----:B------:R-:W-:Y:S02]  /*0510*/  LEA R176, R176, UR4, 0x1 ;  /* 0x00000004b0b07c11 */ /* 0x000fe4000f8e08ff */
[----:B------:R-:W-:Y:S01]  /*0520*/  LOP3.LUT R195, R195, 0x38, R186, 0x78, !PT ;  /* 0x00000038c3c37812 */ /* 0x000fe200078e78ba */
[--C-:B------:R-:W-:Y:S01]  /*0530*/  IMAD.IADD R168, R177, 0x1, R174.reuse ;  /* 0x00000001b1a87824 */ /* 0x100fe200078e02ae */
[----:B------:R-:W-:Y:S01]  /*0540*/  SEL R201, R201, 0xfffffff0, !P0 ;  /* 0xfffffff0c9c97807 */ /* 0x000fe20004000000 */
[----:B------:R-:W-:Y:S01]  /*0550*/  IMAD.IADD R173, R176, 0x1, R174 ;  /* 0x00000001b0ad7824 */ /* 0x000fe200078e02ae */
[----:B------:R-:W-:Y:S01]  /*0560*/  LOP3.LUT R171, R171, 0x200, R2, 0xf8, !PT ;  /* 0x00000200abab7812 */ /* 0x000fe200078ef802 */
[----:B------:R-:W-:Y:S01]  /*0570*/  IMAD.IADD R2, R179, 0x1, R174 ;  /* 0x00000001b3027824 */ /* 0x000fe200078e02ae */
[----:B------:R-:W-:Y:S01]  /*0580*/  SHF.R.U32.HI R188, RZ, 0x3, R186 ;  /* 0x00000003ffbc7819 */ /* 0x000fe200000116ba */
[----:B------:R-:W-:Y:S01]  /*0590*/  IMAD.IADD R229, R194, 0x1, R201 ;  /* 0x00000001c2e57824 */ /* 0x000fe200078e02c9 */
[----:B------:R-:W-:Y:S01]  /*05a0*/  SEL R175, R175, 0xffffffe0, !P1 ;  /* 0xffffffe0afaf7807 */ /* 0x000fe20004800000 */
[----:B------:R-:W-:Y:S01]  /*05b0*/  IMAD.IADD R201, R201, 0x1, R228 ;  /* 0x00000001c9c97824 */ /* 0x000fe200078e02e4 */
[----:B------:R-:W-:Y:S01]  /*05c0*/  LEA R178, R178, UR6, 0x1 ;  /* 0x00000006b2b27c11 */ /* 0x000fe2000f8e08ff */
[C---:B------:R-:W-:Y:S01]  /*05d0*/  VIADD R193, R188.reuse, 0x20 ;  /* 0x00000020bcc17836 */ /* 0x040fe20000000000 */
[----:B------:R-:W-:Y:S01]  /*05e0*/  LOP3.LUT R195, R195, 0x1e00, R187, 0xf8, !PT ;  /* 0x00001e00c3c37812 */ /* 0x000fe200078ef8bb */
[C---:B------:R-:W-:Y:S01]  /*05f0*/  VIADD R192, R188.reuse, 0x40 ;  /* 0x00000040bcc07836 */ /* 0x040fe20000000000 */
[----:B------:R-:W-:Y:S01]  /*0600*/  SHF.R.U32.HI R186, RZ, 0x5, R186 ;  /* 0x00000005ffba7819 */ /* 0x000fe200000116ba */
[----:B------:R-:W-:Y:S01]  /*0610*/  VIADD R189, R188, 0x60 ;  /* 0x00000060bcbd7836 */ /* 0x000fe20000000000 */
[----:B------:R-:W-:Y:S01]  /*0620*/  LOP3.LUT R196, R187, 0x38, RZ, 0xc0, !PT ;  /* 0x00000038bbc47812 */ /* 0x000fe200078ec0ff */
[--C-:B------:R-:W-:Y:S01]  /*0630*/  IMAD.IADD R3, R179, 0x1, R175.reuse ;  /* 0x00000001b3037824 */ /* 0x100fe200078e02af */
[----:B------:R-:W-:Y:S01]  /*0640*/  LEA R195, R195, UR6, 0x1 ;  /* 0x00000006c3c37c11 */ /* 0x000fe2000f8e08ff */
[----:B------:R-:W-:Y:S01]  /*0650*/  IMAD.IADD R170, R178, 0x1, R174 ;  /* 0x00000001b2aa7824 */ /* 0x000fe200078e02ae */
[----:B------:R-:W-:Y:S01]  /*0660*/  LEA R171, R171, UR5, 0x1 ;  /* 0x00000005abab7c11 */ /* 0x000fe2000f8e08ff */
[----:B------:R-:W-:-:S02]  /*0670*/  IMAD.IADD R169, R177, 0x1, R175 ;  /* 0x00000001b1a97824 */ /* 0x000fc400078e02af */
[C---:B------:R-:W-:Y:S02]  /*0680*/  IMAD.IADD R172, R175.reuse, 0x1, R173 ;  /* 0x00000001afac7824 */ /* 0x040fe400078e02ad */
[C---:B------:R-:W-:Y:S02]  /*0690*/  IMAD.IADD R0, R175.reuse, 0x1, R2 ;  /* 0x00000001af007824 */ /* 0x040fe400078e0202 */
[----:B----4-:R-:W-:-:S07]  /*06a0*/  IMAD.IADD R167, R175, 0x1, R168 ;  /* 0x00000001afa77824 */ /* 0x010fce00078e02a8 */
.L_x_1091:
[----:B------:R-:W1:Y:S01]  /*06b0*/  LDCU.64 UR4, c[0x0][0x478] ;  /* 0x00008f00ff0477ac */ /* 0x000e620008000a00 */
[----:B------:R-:W2:Y:S01]  /*06c0*/  LDC.64 R4, c[0x0][0x460] ;  /* 0x00011800ff047b82 */ /* 0x000ea20000000a00 */
[----:B------:R-:W-:Y:S01]  /*06d0*/  ISETP.NE.U32.AND P5, PT, RZ, UR8, PT ;  /* 0x00000008ff007c0c */ /* 0x000fe2000bfa5070 */
[----:B---3--:R-:W-:Y:S02]  /*06e0*/  IMAD.SHL.U32 R14, R182, 0x4, RZ ;  /* 0x00000004b60e7824 */ /* 0x008fe400078e00ff */
[----:B------:R-:W-:Y:S01]  /*06f0*/  IMAD.MOV.U32 R226, RZ, RZ, RZ ;  /* 0x000000ffffe27224 */ /* 0x000fe200078e00ff */
[----:B------:R-:W-:-:S03]  /*0700*/  ISETP.NE.AND.EX P5, PT, RZ, UR9, PT, P5 ;  /* 0x00000009ff007c0c */ /* 0x000fc6000bfa5350 */
[----:B------:R-:W3:Y:S08]  /*0710*/  LDC.64 R6, c[0x0][0x468] ;  /* 0x00011a00ff067b82 */ /* 0x000ef00000000a00 */
[----:B----4-:R-:W4:Y:S01]  /*0720*/  LDC.U8 R8, c[0x0][0x532] ;  /* 0x00014c80ff087b82 */ /* 0x010f220000000000 */
[----:B-1----:R-:W-:Y:S02]  /*0730*/  ISETP.NE.U32.AND P4, PT, RZ, UR4, PT ;  /* 0x00000004ff007c0c */ /* 0x002fe4000bf85070 */
[----:B------:R-:W-:-:S02]  /*0740*/  @P5 IADD3 R12, P2, PT, R14, UR8, RZ ;  /* 0x000000080e0c5c10 */ /* 0x000fc4000ff5e0ff */
[----:B------:R-:W-:Y:S02]  /*0750*/  ISETP.NE.AND.EX P4, PT, RZ, UR5, PT, P4 ;  /* 0x00000005ff007c0c */ /* 0x000fe4000bf85340 */
[C---:B--2---:R-:W-:Y:S02]  /*0760*/  ISETP.NE.U32.AND P0, PT, R4.reuse, RZ, PT ;  /* 0x000000ff0400720c */ /* 0x044fe40003f05070 */
[----:B------:R-:W-:Y:S02]  /*0770*/  ISETP.NE.U32.AND P3, PT, R4, RZ, PT ;  /* 0x000000ff0400720c */ /* 0x000fe40003f65070 */
[----:B------:R-:W-:Y:S02]  /*0780*/  SHF.R.U32.HI R4, RZ, 0x1e, R182 ;  /* 0x0000001eff047819 */ /* 0x000fe400000116b6 */
[C---:B------:R-:W-:Y:S02]  /*0790*/  ISETP.NE.AND.EX P0, PT, R5.reuse, RZ, PT, P0 ;  /* 0x000000ff0500720c */ /* 0x040fe40003f05300 */
[----:B------:R-:W-:-:S03]  /*07a0*/  ISETP.NE.AND.EX P3, PT, R5, RZ, PT, P3 ;  /* 0x000000ff0500720c */ /* 0x000fc60003f65330 */
[----:B------:R-:W-:Y:S02]  /*07b0*/  @P4 IADD3 R10, P1, PT, R14, UR4, RZ ;  /* 0x000000040e0a4c10 */ /* 0x000fe4000ff3e0ff */
[C---:B------:R-:W-:Y:S02]  /*07c0*/  @P5 IADD3.X R13, PT, PT, R4.reuse, UR9, RZ, P2, !PT ;  /* 0x00000009040d5c10 */ /* 0x040fe400097fe4ff */
[----:B------:R-:W-:-:S03]  /*07d0*/  @P4 IADD3.X R11, PT, PT, R4, UR5, RZ, P1, !PT ;  /* 0x00000005040b4c10 */ /* 0x000fc60008ffe4ff */
[----:B------:R1:W2:Y:S04]  /*07e0*/  @P5 LDG.E R226, desc[UR22][R12.64] ;  /* 0x000000160ce25981 */ /* 0x0002a8000c1e1900 */
[----:B------:R-:W2:Y:S01]  /*07f0*/  @P4 LDG.E R225, desc[UR22][R10.64] ;  /* 0x000000160ae14981 */ /* 0x000ea2000c1e1900 */
[----:B---3--:R-:W-:Y:S02]  /*0800*/  IADD3 R14, P1, PT, R14, R6, RZ ;  /* 0x000000060e0e7210 */ /* 0x008fe40007f3e0ff */
[----:B----4-:R-:W-:Y:S01]  /*0810*/  ISETP.NE.AND P5, PT, R8, RZ, PT ;  /* 0x000000ff0800720c */ /* 0x010fe20003fa5270 */
[----:B-1----:R-:W-:Y:S01]  /*0820*/  IMAD.MOV.U32 R13, RZ, RZ, -0x1 ;  /* 0xffffffffff0d7424 */ /* 0x002fe200078e00ff */
[----:B-----5:R1:W5:Y:S01]  /*0830*/  @P3 LDG.E R10, desc[UR22][R190.64+0x4] ;  /* 0x00000416be0a3981 */ /* 0x020362000c1e1900 */
[----:B------:R-:W-:Y:S01]  /*0840*/  ISETP.EQ.U32.AND P2, PT, R6, RZ, PT ;  /* 0x000000ff0600720c */ /* 0x000fe20003f42070 */
[----:B------:R-:W-:Y:S01]  /*0850*/  IMAD.MOV.U32 R227, RZ, RZ, -0x1 ;  /* 0xffffffffffe37424 */ /* 0x000fe200078e00ff */
[----:B------:R-:W3:Y:S02]  /*0860*/  @!P4 LDC R11, c[0x0][0x43c] ;  /* 0x00010f00ff0bcb82 */ /* 0x000ee40000000800 */
[----:B------:R1:W5:Y:S01]  /*0870*/  @P0 LDG.E R13, desc[UR22][R190.64] ;  /* 0x00000016be0d0981 */ /* 0x000362000c1e1900 */
[----:B------:R-:W-:Y:S01]  /*0880*/  ISETP.EQ.OR.EX P2, PT, R7, RZ, !P5, P2 ;  /* 0x000000ff0700720c */ /* 0x000fe20006f42720 */
[----:B------:R-:W-:-:S04]  /*0890*/  IMAD.X R15, R4, 0x1, R7, P1 ;  /* 0x00000001040f7824 */ /* 0x000fc800008e0607 */
[----:B------:R-:W4:Y:S08]  /*08a0*/  @!P4 LDC.64 R4, c[0x0][0x488] ;  /* 0x00012200ff04cb82 */ /* 0x000f300000000a00 */
[----:B------:R1:W5:Y:S01]  /*08b0*/  @!P2 LDG.E R227, desc[UR22][R14.64] ;  /* 0x000000160ee3a981 */ /* 0x000362000c1e1900 */
[----:B------:R-:W1:Y:S01]  /*08c0*/  @!P3 LDC R8, c[0x0][0x434] ;  /* 0x00010d00ff08bb82 */ /* 0x000e620000000800 */
[----:B------:R-:W-:-:S04]  /*08d0*/  ISETP.NE.U32.AND P2, PT, R6, RZ, PT ;  /* 0x000000ff0600720c */ /* 0x000fc80003f45070 */
[----:B------:R-:W-:Y:S01]  /*08e0*/  ISETP.NE.AND.EX P2, PT, R7, RZ, PT, P2 ;  /* 0x000000ff0700720c */ /* 0x000fe20003f45320 */
[----:B------:R-:W-:Y:S01]  /*08f0*/  USHF.L.U32 UR25, UR21, 0x7, URZ ;  /* 0x0000000715197899 */ /* 0x000fe200080006ff */
[----:B----4-:R-:W-:-:S04]  /*0900*/  @!P4 ISETP.NE.U32.AND P1, PT, R4, RZ, PT ;  /* 0x000000ff0400c20c */ /* 0x010fc80003f25070 */
[----:B------:R-:W-:-:S04]  /*0910*/  @!P4 ISETP.NE.AND.EX P1, PT, R5, RZ, PT, P1 ;  /* 0x000000ff0500c20c */ /* 0x000fc80003f25310 */
[----:B---3--:R-:W-:Y:S01]  /*0920*/  @!P4 SEL R11, R11, RZ, P1 ;  /* 0x000000ff0b0bc207 */ /* 0x008fe20000800000 */
[----:B--2---:R-:W-:Y:S02]  /*0930*/  @P4 IMAD.IADD R225, R225, 0x1, -R226 ;  /* 0x00000001e1e14824 */ /* 0x004fe400078e0ae2 */
[----:B-1----:R-:W-:Y:S06]  /*0940*/  @!P2 BRA `(.L_x_1012) ;  /* 0x00000000000ca947 */ /* 0x002fec0003800000 */
[----:B------:R-:W2:Y:S02]  /*0950*/  @P5 LDG.E R9, desc[UR22][R14.64+0x4] ;  /* 0x000004160e095981 */ /* 0x000ea4000c1e1900 */
[----:B--2--5:R-:W-:-:S06]  /*0960*/  @P5 IADD3 R9, PT, PT, R9, -R227, RZ ;  /* 0x800000e309095210 */ /* 0x024fcc0007ffe0ff */
[----:B------:R1:W5:Y:S02]  /*0970*/  @!P5 LDG.E R9, desc[UR22][R14.64] ;  /* 0x000000160e09d981 */ /* 0x000364000c1e1900 */
.L_x_1012:
        /* <DEDUP_REMOVED lines=33> */
.L_x_1014:
[----:B------:R-:W1:Y:S01]  /*0b90*/  LDCU.64 UR18, c[0x0][0x3b8] ;  /* 0x00007700ff1277ac */ /* 0x000e620008000a00 */
[----:B------:R-:W-:-:S05]  /*0ba0*/  IADD3 R4, PT, PT, R226, R227, RZ ;  /* 0x000000e3e2047210 */ /* 0x000fca0007ffe0ff */
[C---:B-1----:R-:W-:Y:S02]  /*0bb0*/  IMAD R11, R4.reuse, UR19, RZ ;  /* 0x00000013040b7c24 */ /* 0x042fe4000f8e02ff */
[----:B------:R-:W-:-:S05]  /*0bc0*/  IMAD.WIDE.U32 R4, R4, UR18, RZ ;  /* 0x0000001204047c25 */ /* 0x000fca000f8e00ff */
[----:B------:R-:W-:Y:S02]  /*0bd0*/  IADD3 R11, PT, PT, R5, R11, RZ ;  /* 0x0000000b050b7210 */ /* 0x000fe40007ffe0ff */
[----:B------:R-:W-:-:S07]  /*0be0*/  MOV R12, R4 ;  /* 0x00000004000c7202 */ /* 0x000fce0000000f00 */
.L_x_1015:
        /* <DEDUP_REMOVED lines=40> */
.L_x_1016:
[----:B------:R-:W1:Y:S01]  /*0e70*/  LDCU.64 UR16, c[0x0][0x3c0] ;  /* 0x00007800ff1077ac */ /* 0x000e620008000a00 */
[----:B------:R-:W-:-:S05]  /*0e80*/  IADD3 R4, PT, PT, R226, R227, RZ ;  /* 0x000000e3e2047210 */ /* 0x000fca0007ffe0ff */
[C---:B-1----:R-:W-:Y:S02]  /*0e90*/  IMAD R20, R4.reuse, UR17, RZ ;  /* 0x0000001104147c24 */ /* 0x042fe4000f8e02ff */
[----:B------:R-:W-:-:S05]  /*0ea0*/  IMAD.WIDE.U32 R4, R4, UR16, RZ ;  /* 0x0000001004047c25 */ /* 0x000fca000f8e00ff */
[----:B------:R-:W-:Y:S02]  /*0eb0*/  IADD3 R20, PT, PT, R5, R20, RZ ;  /* 0x0000001405147210 */ /* 0x000fe40007ffe0ff */
[----:B------:R-:W-:-:S07]  /*0ec0*/  MOV R21, R4 ;  /* 0x0000000400157202 */ /* 0x000fce0000000f00 */
.L_x_1017:
        /* <DEDUP_REMOVED lines=28> */
.L_x_1018:
[C---:B------:R-:W-:Y:S02]  /*1090*/  IMAD R25, R13.reuse, UR7, RZ ;  /* 0x000000070d197c24 */ /* 0x040fe4000f8e02ff */
[----:B------:R-:W-:-:S05]  /*10a0*/  IMAD.WIDE.U32 R26, R13, UR6, RZ ;  /* 0x000000060d1a7c25 */ /* 0x000fca000f8e00ff */
[----:B------:R-:W-:Y:S02]  /*10b0*/  IADD3 R25, PT, PT, R27, R25, RZ ;  /* 0x000000191b197210 */ /* 0x000fe40007ffe0ff */
.L_x_1019:
        /* <DEDUP_REMOVED lines=20> */
.L_x_1020:
[----:B------:R-:W1:Y:S01]  /*1200*/  LDC R14, c[0x0][0x434] ;  /* 0x00010d00ff0e7b82 */ /* 0x000e620000000800 */
[----:B------:R-:W-:-:S04]  /*1210*/  IMAD R4, R182, UR26, R181 ;  /* 0x0000001ab6047c24 */ /* 0x000fc8000f8e02b5 */
[----:B-1----:R-:W-:-:S03]  /*1220*/  IMAD R14, R4, R14, RZ ;  /* 0x0000000e040e7224 */ /* 0x002fc600078e02ff */
.L_x_1021:
        /* <DEDUP_REMOVED lines=12> */
.L_x_1022:
[----:B------:R-:W1:Y:S01]  /*12f0*/  LDC R27, c[0x0][0x444] ;  /* 0x00011100ff1b7b82 */ /* 0x000e620000000800 */
[----:B------:R-:W-:-:S04]  /*1300*/  IMAD R4, R182, UR26, R181 ;  /* 0x0000001ab6047c24 */ /* 0x000fc8000f8e02b5 */
[----:B-1----:R-:W-:-:S07]  /*1310*/  IMAD R27, R4, R27, RZ ;  /* 0x0000001b041b7224 */ /* 0x002fce00078e02ff */
.L_x_1023:
[----:B------:R-:W1:Y:S01]  /*1320*/  LDC.64 R4, c[0x0][0x3b0] ;  /* 0x0000ec00ff047b82 */ /* 0x000e620000000a00 */
[----:B------:R-:W2:Y:S01]  /*1330*/  S2R R13, SR_TID.X ;  /* 0x00000000000d7919 */ /* 0x000ea20000002100 */
[----:B------:R-:W3:Y:S01]  /*1340*/  LDCU.128 UR4, c[0x0][0x590] ;  /* 0x0000b200ff0477ac */ /* 0x000ee20008000c00 */
[----:B------:R-:W-:Y:S01]  /*1350*/  IADD3 R30, P0, PT, R196, R30, RZ ;  /* 0x0000001ec41e7210 */ /* 0x000fe20007f1e0ff */
[----:B------:R-:W-:Y:S01]  /*1360*/  IMAD.MOV.U32 R19, RZ, RZ, RZ ;  /* 0x000000ffff137224 */ /* 0x000fe200078e00ff */
[----:B------:R-:W-:Y:S01]  /*1370*/  ISETP.NE.AND P4, PT, RZ, UR10, PT ;  /* 0x0000000aff007c0c */ /* 0x000fe2000bf85270 */
[----:B------:R-:W4:Y:S01]  /*1380*/  LDCU.64 UR14, c[0x0][0x3c8] ;  /* 0x00007900ff0e77ac */ /* 0x000f220008000a00 */
[----:B------:R-:W-:Y:S01]  /*1390*/  ISETP.GT.AND P3, PT, R8, RZ, PT ;  /* 0x000000ff0800720c */ /* 0x000fe20003f64270 */
[----:B------:R-:W5:Y:S01]  /*13a0*/  LDC.64 R6, c[0x0][0x5f8] ;  /* 0x00017e00ff067b82 */ /* 0x000f620000000a00 */
[----:B------:R-:W-:Y:S01]  /*13b0*/  IMAD.X R31, RZ, RZ, R18, P0 ;  /* 0x000000ffff1f7224 */ /* 0x000fe200000e0612 */
[----:B------:R-:W-:Y:S01]  /*13c0*/  IADD3 R26, P1, P0, R32, R26, R28 ;  /* 0x0000001a201a7210 */ /* 0x000fe2000783e01c */
[----:B------:R-:W-:Y:S01]  /*13d0*/  IMAD.MOV.U32 R18, RZ, RZ, R196 ;  /* 0x000000ffff127224 */ /* 0x000fe200078e00c4 */
[----:B------:R-:W-:Y:S01]  /*13e0*/  UIMAD UR29, UR26, UR29, URZ ;  /* 0x0000001d1a1d72a4 */ /* 0x000fe2000f8e02ff */
[----:B------:R-:W-:Y:S01]  /*13f0*/  SHF.R.S32.HI R28, RZ, 0x1f, R28 ;  /* 0x0000001fff1c7819 */ /* 0x000fe2000001141c */
[----:B------:R-:W4:Y:S01]  /*1400*/  LDCU.64 UR12, c[0x0][0x380] ;  /* 0x00007000ff0c77ac */ /* 0x000f220008000a00 */
[----:B------:R-:W-:Y:S01]  /*1410*/  IMAD R27, R22, 0x40, R27 ;  /* 0x00000040161b7824 */ /* 0x000fe200078e021b */
[----:B------:R-:W-:Y:S01]  /*1420*/  BSSY.RECONVERGENT B1, `(.L_x_1013) ;  /* 0x00006db000017945 */ /* 0x000fe20003800200 */
[----:B------:R-:W-:Y:S01]  /*1430*/  IADD3.X R24, PT, PT, R24, R25, R28, P1, P0 ;  /* 0x0000001918187210 */ /* 0x000fe20000fe041c */
[----:B------:R-:W4:Y:S01]  /*1440*/  LDCU.64 UR10, c[0x0][0x550] ;  /* 0x0000aa00ff0a77ac */ /* 0x000f220008000a00 */
[----:B------:R-:W-:-:S02]  /*1450*/  IMAD R234, R22, 0x40, R14 ;  /* 0x0000004016ea7824 */ /* 0x000fc400078e020e */
[----:B---3--:R-:W-:Y:S01]  /*1460*/  IMAD R29, R23, UR4, RZ ;  /* 0x00000004171d7c24 */ /* 0x008fe2000f8e02ff */
[----:B------:R-:W-:Y:S01]  /*1470*/  USHF.L.U32 UR30, UR29, 0x6, URZ ;  /* 0x000000061d1e7899 */ /* 0x000fe200080006ff */
[----:B------:R-:W-:-:S04]  /*1480*/  IMAD.WIDE.U32 R30, R16, UR4, R30 ;  /* 0x00000004101e7c25 */ /* 0x000fc8000f8e001e */
[-C--:B-1----:R-:W-:Y:S02]  /*1490*/  IMAD R23, R23, R4.reuse, RZ ;  /* 0x0000000417177224 */ /* 0x082fe400078e02ff */
[----:B------:R-:W-:-:S04]  /*14a0*/  IMAD.WIDE.U32 R32, R16, R4, R18 ;  /* 0x0000000410207225 */ /* 0x000fc800078e0012 */
[C---:B------:R-:W-:Y:S01]  /*14b0*/  IMAD R29, R16.reuse, UR5, R29 ;  /* 0x00000005101d7c24 */ /* 0x040fe2000f8e021d */
[----:B--2---:R-:W-:Y:S01]  /*14c0*/  LOP3.LUT R230, R13, 0x1f, RZ, 0xc0, !PT ;  /* 0x0000001f0de67812 */ /* 0x004fe200078ec0ff */
[----:B------:R-:W-:Y:S01]  /*14d0*/  IMAD R23, R16, R5, R23 ;  /* 0x0000000510177224 */ /* 0x000fe200078e0217 */
[----:B------:R-:W-:Y:S02]  /*14e0*/  IADD3 R16, P2, PT, R17, R32, RZ ;  /* 0x0000002011107210 */ /* 0x000fe40007f5e0ff */
[----:B------:R-:W-:Y:S02]  /*14f0*/  IADD3 R31, PT, PT, R31, R29, RZ ;  /* 0x0000001d1f1f7210 */ /* 0x000fe40007ffe0ff */
[----:B------:R-:W-:Y:S01]  /*1500*/  IADD3.X R17, PT, PT, R15, R33, R23, P2, !PT ;  /* 0x000000210f117210 */ /* 0x000fe200017fe417 */
[----:B-----5:R-:W-:Y:S01]  /*1510*/  IMAD.WIDE.U32 R32, R6, UR20, RZ ;  /* 0x0000001406207c25 */ /* 0x020fe2000f8e00ff */
[----:B------:R-:W1:Y:S03]  /*1520*/  LDC.64 R28, c[0x0][0x5e8] ;  /* 0x00017a00ff1c7b82 */ /* 0x000e660000000a00 */
[----:B------:R-:W-:Y:S01]  /*1530*/  IMAD.WIDE.U32 R30, R181, UR6, R30 ;  /* 0x00000006b51e7c25 */ /* 0x000fe2000f8e001e */
[----:B------:R-:W-:-:S03]  /*1540*/  SEL R6, R32, RZ, P4 ;  /* 0x000000ff20067207 */ /* 0x000fc60002000000 */
[----:B------:R-:W-:Y:S02]  /*1550*/  IMAD R15, R186, UR29, R230 ;  /* 0x0000001dba0f7c24 */ /* 0x000fe4000f8e02e6 */
[----:B------:R-:W-:Y:S02]  /*1560*/  IMAD R7, R7, UR20, R33 ;  /* 0x0000001407077c24 */ /* 0x000fe4000f8e0221 */
[----:B------:R-:W-:Y:S01]  /*1570*/  IMAD R31, R181, UR7, R31 ;  /* 0x00000007b51f7c24 */ /* 0x000fe2000f8e021f */
[----:B------:R-:W2:Y:S01]  /*1580*/  LDCU.64 UR6, c[0x0][0x570] ;  /* 0x0000ae00ff0677ac */ /* 0x000ea20008000a00 */
[----:B------:R-:W-:Y:S01]  /*1590*/  IADD3 R6, P1, P0, R15, R26, R6 ;  /* 0x0000001a0f067210 */ /* 0x000fe2000783e006 */
[----:B----4-:R-:W-:Y:S01]  /*15a0*/  IMAD.WIDE.U32 R32, R181, UR14, R16 ;  /* 0x0000000eb5207c25 */ /* 0x010fe2000f8e0010 */
[----:B------:R-:W-:Y:S01]  /*15b0*/  SHF.R.S32.HI R15, RZ, 0x1f, R15 ;  /* 0x0000001fff0f7819 */ /* 0x000fe2000001140f */
[----:B------:R-:W3:Y:S01]  /*15c0*/  LDC.64 R16, c[0x0][0x420] ;  /* 0x00010800ff107b82 */ /* 0x000ee20000000a00 */
[----:B------:R-:W-:Y:S01]  /*15d0*/  SEL R7, R7, RZ, P4 ;  /* 0x000000ff07077207 */ /* 0x000fe20002000000 */
[----:B------:R-:W-:Y:S01]  /*15e0*/  IMAD R33, R181, UR15, R33 ;  /* 0x0000000fb5217c24 */ /* 0x000fe2000f8e0221 */
[----:B------:R-:W-:Y:S01]  /*15f0*/  USHF.L.U64.HI UR14, UR4, 0x5, UR5 ;  /* 0x00000005040e7899 */ /* 0x000fe20008010205 */
[----:B------:R-:W-:Y:S01]  /*1600*/  IMAD.WIDE.U32 R30, R188, UR4, R30 ;  /* 0x00000004bc1e7c25 */ /* 0x000fe2000f8e001e */
[----:B------:R-:W-:-:S02]  /*1610*/  IADD3.X R24, PT, PT, R15, R24, R7, P1, P0 ;  /* 0x000000180f187210 */ /* 0x000fc40000fe0407 */
[----:B------:R-:W-:Y:S01]  /*1620*/  IADD3 R6, P0, PT, R6, UR30, RZ ;  /* 0x0000001e06067c10 */ /* 0x000fe2000ff1e0ff */
[----:B------:R-:W-:Y:S01]  /*1630*/  IMAD.U32 R7, RZ, RZ, UR30 ;  /* 0x0000001eff077e24 */ /* 0x000fe2000f8e00ff */
[----:B------:R-:W-:Y:S01]  /*1640*/  LEA R207, P1, R30, UR10, 0x1 ;  /* 0x0000000a1ecf7c11 */ /* 0x000fe2000f8208ff */
[----:B------:R-:W-:Y:S02]  /*1650*/  IMAD R206, R188, UR5, R31 ;  /* 0x00000005bcce7c24 */ /* 0x000fe4000f8e021f */
[----:B-1----:R-:W-:Y:S01]  /*1660*/  IMAD.WIDE R28, R27, 0x4, R28 ;  /* 0x000000041b1c7825 */ /* 0x002fe200078e021c */
[----:B------:R-:W-:Y:S02]  /*1670*/  LEA.HI.X.SX32 R7, R7, R24, 0x1, P0 ;  /* 0x0000001807077211 */ /* 0x000fe400000f0eff */
[----:B--2---:R-:W-:Y:S01]  /*1680*/  LEA R232, P0, R6, UR6, 0x2 ;  /* 0x0000000606e87c11 */ /* 0x004fe2000f8010ff */
[----:B------:R-:W-:Y:S01]  /*1690*/  IMAD.WIDE.U32 R24, R188, R4, R32 ;  /* 0x00000004bc187225 */ /* 0x000fe200078e0020 */
[----:B------:R-:W-:Y:S01]  /*16a0*/  LEA.HI.X R206, R30, UR11, R206, 0x1, P1 ;  /* 0x0000000b1ece7c11 */ /* 0x000fe200088f0cce */
[----:B------:R-:W-:Y:S01]  /*16b0*/  USHF.L.U32 UR6, UR4, 0x5, URZ ;  /* 0x0000000504067899 */ /* 0x000fe200080006ff */
[----:B------:R-:W-:Y:S01]  /*16c0*/  LEA.HI.X R233, R6, UR7, R7, 0x2, P0 ;  /* 0x0000000706e97c11 */ /* 0x000fe200080f1407 */
[----:B------:R-:W-:Y:S01]  /*16d0*/  IMAD R204, R188, R5, R25 ;  /* 0x00000005bccc7224 */ /* 0x000fe200078e0219 */
[----:B------:R-:W-:Y:S01]  /*16e0*/  LEA R205, P2, R24, UR12, 0x1 ;  /* 0x0000000c18cd7c11 */ /* 0x000fe2000f8408ff */
[----:B------:R-:W-:Y:S01]  /*16f0*/  IMAD.MOV.U32 R202, RZ, RZ, R29 ;  /* 0x000000ffffca7224 */ /* 0x000fe200078e001d */
[----:B------:R-:W-:Y:S01]  /*1700*/  IADD3 R7, P1, PT, R188, 0x20, RZ ;  /* 0x00000020bc077810 */ /* 0x000fe20007f3e0ff */
[----:B---3--:R-:W-:Y:S01]  /*1710*/  IMAD.WIDE R234, R234, 0x4, R16 ;  /* 0x00000004eaea7825 */ /* 0x008fe200078e0210 */
[----:B------:R-:W-:-:S02]  /*1720*/  LEA.HI.X R204, R24, UR13, R204, 0x1, P2 ;  /* 0x0000000d18cc7c11 */ /* 0x000fc400090f0ccc */
[C---:B------:R-:W-:Y:S01]  /*1730*/  IADD3 R6, P2, PT, R188.reuse, 0x40, RZ ;  /* 0x00000040bc067810 */ /* 0x040fe20007f5e0ff */
[----:B------:R-:W-:Y:S01]  /*1740*/  IMAD.X R16, RZ, RZ, RZ, P1 ;  /* 0x000000ffff107224 */ /* 0x000fe200008e06ff */
[----:B------:R-:W-:Y:S02]  /*1750*/  IADD3 R14, P0, PT, R188, 0x60, RZ ;  /* 0x00000060bc0e7810 */ /* 0x000fe40007f1e0ff */
[C---:B------:R-:W-:Y:S01]  /*1760*/  SHF.L.U64.HI R5, R4.reuse, 0x5, R5 ;  /* 0x0000000504057819 */ /* 0x040fe20000010205 */
[----:B------:R-:W-:Y:S01]  /*1770*/  IMAD.X R15, RZ, RZ, RZ, P2 ;  /* 0x000000ffff0f7224 */ /* 0x000fe200010e06ff */
[----:B------:R-:W-:Y:S02]  /*1780*/  MOV R203, R28 ;  /* 0x0000001c00cb7202 */ /* 0x000fe40000000f00 */
[----:B------:R-:W-:Y:S02]  /*1790*/  SHF.L.U32 R4, R4, 0x5, RZ ;  /* 0x0000000504047819 */ /* 0x000fe400000006ff */
        /* <DEDUP_REMOVED lines=14> */
.L_x_1025:
[----:B------:R-:W1:Y:S01]  /*1880*/  LDCU.64 UR10, c[0x0][0x5c0] ;  /* 0x0000b800ff0a77ac */ /* 0x000e620008000a00 */
[----:B------:R-:W-:-:S05]  /*1890*/  IADD3 R4, PT, PT, R226, R227, RZ ;  /* 0x000000e3e2047210 */ /* 0x000fca0007ffe0ff */
[C---:B-1----:R-:W-:Y:S02]  /*18a0*/  IMAD R8, R4.reuse, UR11, RZ ;  /* 0x0000000b04087c24 */ /* 0x042fe4000f8e02ff */
[----:B------:R-:W-:-:S05]  /*18b0*/  IMAD.WIDE.U32 R4, R4, UR10, RZ ;  /* 0x0000000a04047c25 */ /* 0x000fca000f8e00ff */
[----:B------:R-:W-:Y:S02]  /*18c0*/  IADD3 R8, PT, PT, R5, R8, RZ ;  /* 0x0000000805087210 */ /* 0x000fe40007ffe0ff */
.L_x_1026:
        /* <DEDUP_REMOVED lines=11> */
.L_x_1027:
[----:B------:R-:W1:Y:S01]  /*1980*/  LDCU.64 UR6, c[0x0][0x5c8] ;  /* 0x0000b900ff0677ac */ /* 0x000e620008000a00 */
[----:B------:R-:W-:-:S05]  /*1990*/  IADD3 R226, PT, PT, R226, R227, RZ ;  /* 0x000000e3e2e27210 */ /* 0x000fca0007ffe0ff */
[C---:B-1----:R-:W-:Y:S02]  /*19a0*/  IMAD R9, R226.reuse, UR7, RZ ;  /* 0x00000007e2097c24 */ /* 0x042fe4000f8e02ff */
[----:B------:R-:W-:-:S05]  /*19b0*/  IMAD.WIDE.U32 R10, R226, UR6, RZ ;  /* 0x00000006e20a7c25 */ /* 0x000fca000f8e00ff */
[----:B------:R-:W-:Y:S02]  /*19c0*/  IADD3 R9, PT, PT, R11, R9, RZ ;  /* 0x000000090b097210 */ /* 0x000fe40007ffe0ff */
.L_x_1028:
[----:B------:R-:W1:Y:S01]  /*19d0*/  LDCU UR4, c[0x0][0x440] ;  /* 0x00008800ff0477ac */ /* 0x000e620008000800 */
[----:B------:R-:W-:Y:S01]  /*19e0*/  VIADD R225, R225, -UR25 ;  /* 0x80000019e1e17c36 */ /* 0x000fe20008000000 */
[----:B------:R-:W-:Y:S01]  /*19f0*/  BSSY.RECONVERGENT B0, `(.L_x_1029) ;  /* 0x0000022000007945 */ /* 0x000fe20003800200 */
[----:B------:R-:W-:Y:S01]  /*1a00*/  IMAD.U32 R5, RZ, RZ, UR10 ;  /* 0x0000000aff057e24 */ /* 0x000fe2000f8e00ff */
[----:B------:R-:W-:-:S03]  /*1a10*/  UIMAD UR12, UR24, UR10, URZ ;  /* 0x0000000a180c72a4 */ /* 0x000fc6000f8e02ff */
[----:B------:R-:W-:Y:S01]  /*1a20*/  IMAD.WIDE.U32 R12, R5, UR25, R18 ;  /* 0x00000019050c7c25 */ /* 0x000fe2000f8e0012 */
[----:B------:R-:W-:Y:S02]  /*1a30*/  UIMAD UR12, UR25, UR11, UR12 ;  /* 0x0000000b190c72a4 */ /* 0x000fe4000f8e020c */
[----:B------:R-:W-:-:S04]  /*1a40*/  IADD3 R12, P1, PT, R4, R12, RZ ;  /* 0x0000000c040c7210 */ /* 0x000fc80007f3e0ff */
[----:B------:R-:W-:Y:S02]  /*1a50*/  IADD3.X R13, PT, PT, R8, UR12, R13, P1, !PT ;  /* 0x0000000c080d7c10 */ /* 0x000fe40008ffe40d */
        /* <DEDUP_REMOVED lines=27> */
.L_x_1030:
[----:B------:R-:W-:Y:S05]  /*1c10*/  BSYNC.RECONVERGENT B0 ;  /* 0x0000000000007941 */ /* 0x000fea0003800200 */
.L_x_1029:
        /* <DEDUP_REMOVED lines=12> */
.L_x_1032:
[----:B------:R-:W-:Y:S05]  /*1ce0*/  BSYNC.RECONVERGENT B0 ;  /* 0x0000000000007941 */ /* 0x000fea0003800200 */
.L_x_1031:
        /* <DEDUP_REMOVED lines=11> */
.L_x_1034:
[----:B------:R-:W-:Y:S05]  /*1da0*/  BSYNC.RECONVERGENT B0 ;  /* 0x0000000000007941 */ /* 0x000fea0003800200 */
.L_x_1033:
        /* <DEDUP_REMOVED lines=27> */
.L_x_1036:
[----:B------:R-:W-:Y:S05]  /*1f60*/  BSYNC.RECONVERGENT B0 ;  /* 0x0000000000007941 */ /* 0x000fea0003800200 */
.L_x_1035:
        /* <DEDUP_REMOVED lines=12> */
.L_x_1038:
[----:B------:R-:W-:Y:S05]  /*2030*/  BSYNC.RECONVERGENT B0 ;  /* 0x0000000000007941 */ /* 0x000fea0003800200 */
.L_x_1037:
        /* <DEDUP_REMOVED lines=12> */
.L_x_1024:
[----:B------:R-:W1:Y:S01]  /*2100*/  LDCU.64 UR4, c[0x0][0x3d8] ;  /* 0x00007b00ff0477ac */ /* 0x000e620008000a00 */
[----:B------:R-:W-:Y:S01]  /*2110*/  IMAD.U32 R23, RZ, RZ, UR16 ;  /* 0x00000010ff177e24 */ /* 0x000fe2000f8e00ff */
[----:B------:R-:W-:Y:S01]  /*2120*/  IADD3 R199, PT, PT, R225, -UR25, RZ ;  /* 0x80000019e1c77c10 */ /* 0x000fe2000fffe0ff */
[----:B------:R-:W-:Y:S01]  /*2130*/  BSSY.RECONVERGENT B0, `(.L_x_1040) ;  /* 0x0000022000007945 */ /* 0x000fe20003800200 */
[----:B------:R-:W-:Y:S01]  /*2140*/  UIMAD UR7, UR24, UR16, URZ ;  /* 0x00000010180772a4 */ /* 0x000fe2000f8e02ff */
[----:B------:R-:W-:Y:S01]  /*2150*/  IMAD.WIDE.U32 R24, R23, UR25, R18 ;  /* 0x0000001917187c25 */ /* 0x000fe2000f8e0012 */
[----:B------:R-:W-:Y:S01]  /*2160*/  @P4 BAR.SYNC.DEFER_BLOCKING 0x0 ;  /* 0x0000000000004b1d */ /* 0x000fe20000010000 */
[----:B------:R-:W-:Y:S01]  /*2170*/  ISETP.GE.AND P6, PT, R188, R199, PT ;  /* 0x000000c7bc00720c */ /* 0x000fe20003fc6270 */
[----:B------:R-:W-:Y:S01]  /*2180*/  UIMAD UR7, UR25, UR17, UR7 ;  /* 0x00000011190772a4 */ /* 0x000fe2000f8e0207 */
[----:B------:R-:W-:Y:S02]  /*2190*/  IADD3 R24, P0, PT, R21, R24, RZ ;  /* 0x0000001815187210 */ /* 0x000fe40007f1e0ff */
[----:B------:R-:W-:-:S03]  /*21a0*/  LOP3.LUT R21, R224, 0x80000001, RZ, 0xc0, !PT ;  /* 0x80000001e0157812 */ /* 0x000fc600078ec0ff */
[----:B------:R-:W-:Y:S02]  /*21b0*/  IADD3.X R25, PT, PT, R20, UR7, R25, P0, !PT ;  /* 0x0000000714197c10 */ /* 0x000fe400087fe419 */
[----:B------:R-:W-:Y:S01]  /*21c0*/  ISETP.NE.AND P0, PT, R21, 0x1, PT ;  /* 0x000000011500780c */ /* 0x000fe20003f05270 */
[----:B-1----:R-:W-:Y:S02]  /*21d0*/  IMAD R20, R9, UR4, RZ ;  /* 0x0000000409147c24 */ /* 0x002fe4000f8e02ff */
[----:B------:R-:W-:Y:S01]  /*21e0*/  IMAD.WIDE.U32 R24, R10, UR4, R24 ;  /* 0x000000040a187c25 */ /* 0x000fe2000f8e0018 */
[----:B------:R-:W-:-:S03]  /*21f0*/  SEL R164, RZ, 0x2000, P0 ;  /* 0x00002000ffa47807 */ /* 0x000fc60000000000 */
[----:B------:R-:W-:-:S04]  /*2200*/  IMAD R20, R10, UR5, R20 ;  /* 0x000000050a147c24 */ /* 0x000fc8000f8e0214 */
[----:B------:R-:W-:Y:S01]  /*2210*/  IMAD.IADD R20, R25, 0x1, R20 ;  /* 0x0000000119147824 */ /* 0x000fe200078e0214 */
        /* <DEDUP_REMOVED lines=16> */
.L_x_1042:
[----:B------:R3:W-:Y:S01]  /*2320*/  STS.128 [R195+0xa000], RZ ;  /* 0x00a000ffc3007388 */ /* 0x0007e20000000c00 */
[----:B------:R-:W-:Y:S05]  /*2330*/  BRA `(.L_x_1043) ;  /* 0x0000000000047947 */ /* 0x000fea0003800000 */
.L_x_1041:
[----:B------:R1:W-:Y:S02]  /*2340*/  STS.128 [R195+0xa000], RZ ;  /* 0x00a000ffc3007388 */ /* 0x0003e40000000c00 */
.L_x_1043:
[----:B------:R-:W-:Y:S05]  /*2350*/  BSYNC.RECONVERGENT B0 ;  /* 0x0000000000007941 */ /* 0x000fea0003800200 */
.L_x_1040:
        /* <DEDUP_REMOVED lines=23> */
.L_x_1045:
[----:B------:R-:W-:Y:S05]  /*24d0*/  BSYNC.RECONVERGENT B0 ;  /* 0x0000000000007941 */ /* 0x000fea0003800200 */
.L_x_1044:
        /* <DEDUP_REMOVED lines=20> */
.L_x_1047:
[----:B------:R-:W-:Y:S05]  /*2620*/  BSYNC.RECONVERGENT B0 ;  /* 0x0000000000007941 */ /* 0x000fea0003800200 */
.L_x_1046:
        /* <DEDUP_REMOVED lines=19> */
.L_x_1049:
[----:B------:R-:W-:Y:S05]  /*2760*/  BSYNC.RECONVERGENT B0 ;  /* 0x0000000000007941 */ /* 0x000fea0003800200 */
.L_x_1048:
        /* <DEDUP_REMOVED lines=13> */
[----:B------:R1:W-:Y:S01]  /*2840*/  LDGSTS.E.BYPASS.LTC128B.128 [R195+0x4000], desc[UR22][R20.64] ;  /* 0x0400000014c37fae */ /* 0x0003e2000b981a16 */
[----:B------:R-:W-:Y:S05]  /*2850*/  BRA `(.L_x_1053) ;  /* 0x00000000000c7947 */ /* 0x000fea0003800000 */
.L_x_1052:
[----:B------:R1:W-:Y:S01]  /*2860*/  STS.128 [R195+0x4000], RZ ;  /* 0x004000ffc3007388 */ /* 0x0003e20000000c00 */
[----:B------:R-:W-:Y:S05]  /*2870*/  BRA `(.L_x_1053) ;  /* 0x0000000000047947 */ /* 0x000fea0003800000 */
.L_x_1051:
[----:B------:R1:W-:Y:S02]  /*2880*/  STS.128 [R195+0x4000], RZ ;  /* 0x004000ffc3007388 */ /* 0x0003e40000000c00 */
.L_x_1053:
[----:B------:R-:W-:Y:S05]  /*2890*/  BSYNC.RECONVERGENT B0 ;  /* 0x0000000000007941 */ /* 0x000fea0003800200 */
.L_x_1050:
        /* <DEDUP_REMOVED lines=8> */
[----:B------:R-:W-:Y:S01]  /*2920*/  IMAD.U32 R22, RZ, RZ, UR6 ;  /* 0x00000006ff167e24 */ /* 0x000fe2000f8e00ff */
[----:B-1----:R-:W-:Y:S01]  /*2930*/  MOV R21, UR6 ;  /* 0x0000000600157c02 */ /* 0x002fe20008000f00 */
[----:B------:R-:W-:-:S03]  /*2940*/  IMAD.U32 R20, RZ, RZ, UR14 ;  /* 0x0000000eff147e24 */ /* 0x000fc6000f8e00ff */
[----:B------:R-:W-:-:S04]  /*2950*/  LEA R22, P0, R22, R207, 0x1 ;  /* 0x000000cf16167211 */ /* 0x000fc800078008ff */
[----:B------:R-:W-:-:S05]  /*2960*/  LEA.HI.X R23, R21, R206, R20, 0x1, P0 ;  /* 0x000000ce15177211 */ /* 0x000fca00000f0c14 */
[----:B------:R-:W-:Y:S01]  /*2970*/  @!PT LDS RZ, [RZ] ;  /* 0x00000000fffff984 */ /* 0x000fe20000000800 */
[----:B------:R-:W-:Y:S01]  /*2980*/  @!PT LDS RZ, [RZ] ;  /* 0x00000000fffff984 */ /* 0x000fe20000000800 */
[----:B------:R-:W-:Y:S01]  /*2990*/  @!PT LDS RZ, [RZ] ;  /* 0x00000000fffff984 */ /* 0x000fe20000000800 */
[----:B------:R1:W-:Y:S04]  /*29a0*/  LDGSTS.E.BYPASS.LTC128B.128 [R195+0x5000], desc[UR22][R22.64] ;  /* 0x0500000016c37fae */ /* 0x0003e8000b981a16 */
.L_x_1055:
[----:B------:R-:W-:Y:S05]  /*29b0*/  BSYNC.RECONVERGENT B0 ;  /* 0x0000000000007941 */ /* 0x000fea0003800200 */
.L_x_1054:
        /* <DEDUP_REMOVED lines=13> */
.L_x_1058:
[----:B------:R1:W-:Y:S01]  /*2a90*/  STS.128 [R223], RZ ;  /* 0x000000ffdf007388 */ /* 0x0003e20000000c00 */
[----:B------:R-:W-:Y:S05]  /*2aa0*/  BRA `(.L_x_1059) ;  /* 0x0000000000047947 */ /* 0x000fea0003800000 */
.L_x_1057:
[----:B------:R1:W-:Y:S02]  /*2ab0*/  STS.128 [R223], RZ ;  /* 0x000000ffdf007388 */ /* 0x0003e40000000c00 */
.L_x_1059:
[----:B------:R-:W-:Y:S05]  /*2ac0*/  BSYNC.RECONVERGENT B0 ;  /* 0x0000000000007941 */ /* 0x000fea0003800200 */
.L_x_1056:
[C---:B-1----:R-:W-:Y:S01]  /*2ad0*/  VIADD R20, R185.reuse, 0x8 ;  /* 0x00000008b9147836 */ /* 0x042fe20000000000 */
[CC--:B------:R-:W-:Y:S01]  /*2ae0*/  ISETP.GE.AND P2, PT, R185.reuse, R8.reuse, PT ;  /* 0x00000008b900720c */ /* 0x0c0fe20003f46270 */
[----:B------:R-:W-:Y:S01]  /*2af0*/  IMAD.MOV.U32 R222, RZ, RZ, 0x7f800000 ;  /* 0x7f800000ffde7424 */ /* 0x000fe200078e00ff */
[C---:B------:R-:W-:Y:S01]  /*2b00*/  LOP3.LUT R21, R185.reuse, 0x20, RZ, 0xfc, !PT ;  /* 0x00000020b9157812 */ /* 0x040fe200078efcff */
        /* <DEDUP_REMOVED lines=25> */
.L_x_1061:
[----:B------:R-:W-:Y:S05]  /*2ca0*/  BSYNC.RECONVERGENT B0 ;  /* 0x0000000000007941 */ /* 0x000fea0003800200 */
.L_x_1060:
[----:B------:R-:W3:Y:S01]  /*2cb0*/  LDCU.64 UR4, c[0x0][0x3d0] ;  /* 0x00007a00ff0477ac */ /* 0x000ee20008000a00 */
[----:B------:R-:W-:Y:S01]  /*2cc0*/  MOV R4, UR18 ;  /* 0x0000001200047c02 */ /* 0x000fe20008000f00 */
[----:B------:R-:W-:Y:S01]  /*2cd0*/  BSSY.RECONVERGENT B0, `(.L_x_1062) ;  /* 0x000001d000007945 */ /* 0x000fe20003800200 */
[----:B------:R-:W-:-:S03]  /*2ce0*/  UIMAD UR7, UR24, UR18, URZ ;  /* 0x00000012180772a4 */ /* 0x000fc6000f8e02ff */
[----:B------:R-:W-:Y:S01]  /*2cf0*/  IMAD.WIDE.U32 R4, R4, UR25, R18 ;  /* 0x0000001904047c25 */ /* 0x000fe2000f8e0012 */
[----:B------:R-:W-:Y:S02]  /*2d00*/  UIMAD UR7, UR25, UR19, UR7 ;  /* 0x00000013190772a4 */ /* 0x000fe4000f8e0207 */
[----:B------:R-:W-:-:S04]  /*2d10*/  IADD3 R18, P0, PT, R12, R4, RZ ;  /* 0x000000040c127210 */ /* 0x000fc80007f1e0ff */
[----:B------:R-:W-:Y:S01]  /*2d20*/  IADD3.X R19, PT, PT, R11, UR7, R5, P0, !PT ;  /* 0x000000070b137c10 */ /* 0x000fe200087fe405 */
[----:B---3--:R-:W-:-:S04]  /*2d30*/  IMAD R4, R9, UR4, RZ ;  /* 0x0000000409047c24 */ /* 0x008fc8000f8e02ff */
[C---:B------:R-:W-:Y:S02]  /*2d40*/  IMAD R4, R10.reuse, UR5, R4 ;  /* 0x000000050a047c24 */ /* 0x040fe4000f8e0204 */
[----:B------:R-:W-:-:S05]  /*2d50*/  IMAD.WIDE.U32 R10, R10, UR4, R18 ;  /* 0x000000040a0a7c25 */ /* 0x000fca000f8e0012 */
[----:B------:R-:W-:Y:S01]  /*2d60*/  IADD3 R4, PT, PT, R11, R4, RZ ;  /* 0x000000040b047210 */ /* 0x000fe20007ffe0ff */
[----:B------:R-:W-:Y:S06]  /*2d70*/  @P6 BRA `(.L_x_1063) ;  /* 0x0000000000446947 */ /* 0x000fec0003800000 */
[----:B------:R-:W3:Y:S02]  /*2d80*/  LDCU UR4, c[0x0][0x440] ;  /* 0x00008800ff0477ac */ /* 0x000ee40008000800 */
[----:B---3--:R-:W-:-:S13]  /*2d90*/  ISETP.GE.AND P0, PT, R196, UR4, PT ;  /* 0x00000004c4007c0c */ /* 0x008fda000bf06270 */
[----:B------:R-:W-:Y:S05]  /*2da0*/  @P0 BRA `(.L_x_1064) ;  /* 0x0000000000300947 */ /* 0x000fea0003800000 */
[----:B------:R-:W3:Y:S01]  /*2db0*/  LDCU.64 UR4, c[0x0][0x388] ;  /* 0x00007100ff0477ac */ /* 0x000ee20008000a00 */
[----:B------:R-:W-:Y:S02]  /*2dc0*/  MOV R8, R10 ;  /* 0x0000000a00087202 */ /* 0x000fe40000000f00 */
[----:B------:R-:W-:-:S03]  /*2dd0*/  MOV R9, R4 ;  /* 0x0000000400097202 */ /* 0x000fc60000000f00 */
[----:B------:R-:W-:-:S04]  /*2de0*/  IMAD.WIDE.U32 R18, R188, UR18, R8 ;  /* 0x00000012bc127c25 */ /* 0x000fc8000f8e0008 */
[----:B------:R-:W-:Y:S01]  /*2df0*/  IMAD R5, R188, UR19, R19 ;  /* 0x00000013bc057c24 */ /* 0x000fe2000f8e0213 */
[----:B---3--:R-:W-:-:S04]  /*2e00*/  LEA R8, P0, R18, UR4, 0x1 ;  /* 0x0000000412087c11 */ /* 0x008fc8000f8008ff */
[----:B------:R-:W-:-:S05]  /*2e10*/  LEA.HI.X R9, R18, UR5, R5, 0x1, P0 ;  /* 0x0000000512097c11 */ /* 0x000fca00080f0c05 */
[----:B------:R-:W-:Y:S01]  /*2e20*/  @!PT LDS RZ, [RZ] ;  /* 0x00000000fffff984 */ /* 0x000fe20000000800 */
[----:B------:R-:W-:Y:S01]  /*2e30*/  @!PT LDS RZ, [RZ] ;  /* 0x00000000fffff984 */ /* 0x000fe20000000800 */
[----:B------:R-:W-:Y:S01]  /*2e40*/  @!PT LDS RZ, [RZ] ;  /* 0x00000000fffff984 */ /* 0x000fe20000000800 */
[----:B------:R3:W-:Y:S01]  /*2e50*/  LDGSTS.E.BYPASS.LTC128B.128 [R195+0x6000], desc[UR22][R8.64] ;  /* 0x0600000008c37fae */ /* 0x0007e2000b981a16 */
[----:B------:R-:W-:Y:S05]  /*2e60*/  BRA `(.L_x_1065) ;  /* 0x00000000000c7947 */ /* 0x000fea0003800000 */
.L_x_1064:
[----:B------:R3:W-:Y:S01]  /*2e70*/  STS.128 [R195+0x6000], RZ ;  /* 0x006000ffc3007388 */ /* 0x0007e20000000c00 */
[----:B------:R-:W-:Y:S05]  /*2e80*/  BRA `(.L_x_1065) ;  /* 0x0000000000047947 */ /* 0x000fea0003800000 */
.L_x_1063:
[----:B------:R3:W-:Y:S02]  /*2e90*/  STS.128 [R195+0x6000], RZ ;  /* 0x006000ffc3007388 */ /* 0x0007e40000000c00 */
.L_x_1065:
[----:B------:R-:W-:Y:S05]  /*2ea0*/  BSYNC.RECONVERGENT B0 ;  /* 0x0000000000007941 */ /* 0x000fea0003800200 */
.L_x_1062:
        /* <DEDUP_REMOVED lines=20> */
.L_x_1067:
[----:B------:R-:W-:Y:S05]  /*2ff0*/  BSYNC.RECONVERGENT B0 ;  /* 0x0000000000007941 */ /* 0x000fea0003800200 */
.L_x_1066:
        /* <DEDUP_REMOVED lines=20> */
.L_x_1069:
[----:B------:R-:W-:Y:S05]  /*3140*/  BSYNC.RECONVERGENT B0 ;  /* 0x0000000000007941 */ /* 0x000fea0003800200 */
.L_x_1068:
        /* <DEDUP_REMOVED lines=20> */
.L_x_1071:
[----:B------:R-:W-:Y:S05]  /*3290*/  BSYNC.RECONVERGENT B0 ;  /* 0x0000000000007941 */ /* 0x000fea0003800200 */
.L_x_1070:
[----:B------:R-:W0:Y:S01]  /*32a0*/  LDGDEPBAR ;  /* 0x00000000000079af */ /* 0x000e220000000000 */
[----:B------:R-:W3:Y:S01]  /*32b0*/  LDC.64 R4, c[0x0][0x528] ;  /* 0x00014a00ff047b82 */ /* 0x000ee20000000a00 */
[----:B------:R-:W-:Y:S01]  /*32c0*/  IMAD.IADD R166, R176, 0x1, R175 ;  /* 0x00000001b0a67824 */ /* 0x000fe200078e02af */
[----:B------:R-:W4:Y:S01]  /*32d0*/  LDCU UR11, c[0x0][0x590] ;  /* 0x0000b200ff0b77ac */ /* 0x000f220008000800 */
[----:B------:R-:W2:Y:S01]  /*32e0*/  S2R R198, SR_TID.X ;  /* 0x0000000000c67919 */ /* 0x000ea20000002100 */
[----:B------:R-:W-:Y:S02]  /*32f0*/  IMAD R208, R182, UR26, R181 ;  /* 0x0000001ab6d07c24 */ /* 0x000fe4000f8e02b5 */
[----:B-1----:R-:W-:Y:S01]  /*3300*/  IMAD.SHL.U32 R6, R13, 0x2, RZ ;  /* 0x000000020d067824 */ /* 0x002fe200078e00ff */
[----:B------:R-:W-:Y:S01]  /*3310*/  SHF.R.U32.HI R200, RZ, 0x1, R13 ;  /* 0x00000001ffc87819 */ /* 0x000fe2000001160d */
[----:B------:R-:W1:Y:S01]  /*3320*/  LDC R197, c[0x0][0x44c] ;  /* 0x00011300ffc57b82 */ /* 0x000e620000000800 */
[----:B------:R-:W-:Y:S01]  /*3330*/  LOP3.LUT R7, R186, 0x1, RZ, 0xc0, !PT ;  /* 0x00000001ba077812 */ /* 0x000fe200078ec0ff */
[----:B------:R-:W1:Y:S01]  /*3340*/  LDCU UR4, c[0x0][0x440] ;  /* 0x00008800ff0477ac */ /* 0x000e620008000800 */
[----:B------:R-:W1:Y:S01]  /*3350*/  LDCU UR5, c[0x0][0x3e0] ;  /* 0x00007c00ff0577ac */ /* 0x000e620008000800 */
[----:B------:R-:W1:Y:S01]  /*3360*/  LDCU UR10, c[0x0][0x45c] ;  /* 0x00008b80ff0a77ac */ /* 0x000e620008000800 */
[----:B------:R-:W1:Y:S01]  /*3370*/  LDCU.U8 UR7, c[0x0][0x4f8] ;  /* 0x00009f00ff0777ac */ /* 0x000e620008000000 */
[----:B------:R-:W-:-:S04]  /*3380*/  DEPBAR.LE SB0, 0x1 ;  /* 0x000080400000791a */ /* 0x000fc80000000000 */
[----:B------:R-:W-:Y:S06]  /*3390*/  BAR.SYNC.DEFER_BLOCKING 0x0 ;  /* 0x0000000000007b1d */ /* 0x000fec0000010000 */
[----:B---3--:R-:W3:Y:S04]  /*33a0*/  LDG.E.64 R8, desc[UR22][R4.64+0x8] ;  /* 0x0000081604087981 */ /* 0x008ee8000c1e1b00 */
[----:B------:R1:W1:Y:S04]  /*33b0*/  LDSM.16.M88.4 R132, [R176] ;  /* 0x00000000b084783b */ /* 0x0002680000000200 */
[----:B------:R1:W1:Y:S04]  /*33c0*/  LDSM.16.M88.4 R136, [R176+0x800] ;  /* 0x00080000b088783b */ /* 0x0002680000000200 */
[----:B------:R1:W1:Y:S04]  /*33d0*/  LDSM.16.M88.4 R140, [R166] ;  /* 0x00000000a68c783b */ /* 0x0002680000000200 */
[----:B------:R1:W1:Y:S04]  /*33e0*/  LDSM.16.M88.4 R144, [R166+0x800] ;  /* 0x00080000a690783b */ /* 0x0002680000000200 */
[----:B------:R1:W1:Y:S04]  /*33f0*/  LDSM.16.M88.4 R148, [R173] ;  /* 0x00000000ad94783b */ /* 0x0002680000000200 */
[----:B------:R1:W1:Y:S04]  /*3400*/  LDSM.16.M88.4 R152, [R173+0x800] ;  /* 0x00080000ad98783b */ /* 0x0002680000000200 */
[----:B------:R-:W3:Y:S01]  /*3410*/  LDG.E.64 R4, desc[UR22][R4.64] ;  /* 0x0000001604047981 */ /* 0x000ee2000c1e1b00 */
[----:B------:R-:W-:Y:S01]  /*3420*/  IMAD.SHL.U32 R208, R208, 0x20, RZ ;  /* 0x00000020d0d07824 */ /* 0x000fe200078e00ff */
[----:B------:R-:W-:Y:S01]  /*3430*/  UIADD3 UR15, UPT, UPT, UR25, 0x80, URZ ;  /* 0x00000080190f7890 */ /* 0x000fe2000fffe0ff */
[----:B------:R-:W-:Y:S01]  /*3440*/  LOP3.LUT R6, R6, 0x6, RZ, 0xc0, !PT ;  /* 0x0000000606067812 */ /* 0x000fe200078ec0ff */
[----:B------:R1:W1:Y:S01]  /*3450*/  LDSM.16.M88.4 R156, [R172] ;  /* 0x00000000ac9c783b */ /* 0x0002620000000200 */
[----:B------:R-:W-:Y:S01]  /*3460*/  IMAD R218, R218, 0x4, R7 ;  /* 0x00000004dada7824 */ /* 0x000fe200078e0207 */
[----:B------:R-:W-:-:S02]  /*3470*/  CS2R R94, SRZ ;  /* 0x00000000005e7805 */ /* 0x000fc4000001ff00 */
[----:B------:R-:W-:Y:S01]  /*3480*/  LOP3.LUT R200, R6, 0x1e0, R200, 0xf8, !PT ;  /* 0x000001e006c87812 */ /* 0x000fe200078ef8c8 */
[----:B------:R1:W1:Y:S01]  /*3490*/  LDSM.16.M88.4 R160, [R172+0x800] ;  /* 0x00080000aca0783b */ /* 0x0002620000000200 */
[--C-:B------:R-:W-:Y:S01]  /*34a0*/  IMAD.IADD R165, R179, 0x1, R164.reuse ;  /* 0x00000001b3a57824 */ /* 0x100fe200078e02a4 */
[----:B------:R-:W-:Y:S01]  /*34b0*/  CS2R R92, SRZ ;  /* 0x00000000005c7805 */ /* 0x000fe2000001ff00 */
[----:B------:R-:W-:Y:S01]  /*34c0*/  IMAD.IADD R164, R178, 0x1, R164 ;  /* 0x00000001b2a47824 */ /* 0x000fe200078e02a4 */
[----:B------:R-:W-:Y:S01]  /*34d0*/  CS2R R98, SRZ ;  /* 0x0000000000627805 */ /* 0x000fe2000001ff00 */
[----:B------:R-:W-:Y:S01]  /*34e0*/  VIADD R200, R200, UR25 ;  /* 0x00000019c8c87c36 */ /* 0x000fe20008000000 */
        /* <DEDUP_REMOVED lines=30> */
[----:B--2---:R-:W-:Y:S01]  /*36d0*/  SHF.R.U32.HI R209, RZ, 0x6, R198 ;  /* 0x00000006ffd17819 */ /* 0x004fe200000116c6 */
[----:B------:R-:W-:Y:S01]  /*36e0*/  VIADD R218, R218, 0xfffffffc ;  /* 0xfffffffcdada7836 */ /* 0x000fe20000000000 */
[----:B----4-:R-:W-:Y:S02]  /*36f0*/  USHF.L.U32 UR11, UR11, 0x6, URZ ;  /* 0x000000060b0b7899 */ /* 0x010fe400080006ff */
[----:B------:R-:W-:Y:S01]  /*3700*/  USHF.L.U32 UR29, UR29, 0x3, URZ ;  /* 0x000000031d1d7899 */ /* 0x000fe200080006ff */
[----:B---3--:R-:W-:Y:S02]  /*3710*/  IADD3 R230, P1, P0, R208, R8, R230 ;  /* 0x00000008d0e67210 */ /* 0x008fe4000783e0e6 */
[----:B------:R-:W-:-:S03]  /*3720*/  SHF.R.S32.HI R208, RZ, 0x1f, R208 ;  /* 0x0000001fffd07819 */ /* 0x000fc600000114d0 */
[----:B------:R-:W-:Y:S01]  /*3730*/  IMAD.WIDE.U32 R230, R230, -0x2daee0ad, RZ ;  /* 0xd2511f53e6e67825 */ /* 0x000fe200078e00ff */
[----:B------:R-:W-:Y:S02]  /*3740*/  IADD3.X R208, PT, PT, R208, R9, RZ, P1, P0 ;  /* 0x00000009d0d07210 */ /* 0x000fe40000fe04ff */
[----:B------:R-:W-:-:S13]  /*3750*/  ISETP.LE.AND P0, PT, R225, UR15, PT ;  /* 0x0000000fe1007c0c */ /* 0x000fda000bf03270 */
[C---:B------:R-:W-:Y:S02]  /*3760*/  @P0 VIADD R216, R200.reuse, 0x19 ;  /* 0x00000019c8d80836 */ /* 0x040fe40000000000 */
[C---:B------:R-:W-:Y:S02]  /*3770*/  @P0 VIADD R215, R200.reuse, 0x18 ;  /* 0x00000018c8d70836 */ /* 0x040fe40000000000 */
[C---:B------:R-:W-:Y:S02]  /*3780*/  @P0 VIADD R214, R200.reuse, 0x11 ;  /* 0x00000011c8d60836 */ /* 0x040fe40000000000 */
[C---:B------:R-:W-:Y:S01]  /*3790*/  @P0 VIADD R213, R200.reuse, 0x10 ;  /* 0x00000010c8d50836 */ /* 0x040fe20000000000 */
[----:B------:R-:W-:Y:S01]  /*37a0*/  R2UR UR12, R5 ;  /* 0x00000000050c72ca */ /* 0x000fe200000e0000 */
[----:B------:R-:W-:Y:S01]  /*37b0*/  @P0 VIADD R212, R200, 0x9 ;  /* 0x00000009c8d40836 */ /* 0x000fe20000000000 */
[----:B------:R-:W-:Y:S01]  /*37c0*/  R2UR UR13, R4 ;  /* 0x00000000040d72ca */ /* 0x000fe200000e0000 */
[----:B------:R-:W-:-:S02]  /*37d0*/  @P0 VIADD R211, R200, 0x8 ;  /* 0x00000008c8d30836 */ /* 0x000fc40000000000 */
[----:B------:R-:W-:-:S08]  /*37e0*/  @P0 VIADD R210, R200, 0x1 ;  /* 0x00000001c8d20836 */ /* 0x000fd00000000000 */
        /* <DEDUP_REMOVED lines=12> */
.L_x_1074:
[----:B------:R-:W0:Y:S01]  /*38b0*/  LDGDEPBAR ;  /* 0x00000000000079af */ /* 0x000e220000000000 */
[C-C-:B------:R-:W-:Y:S01]  /*38c0*/  IMAD.IADD R112, R175.reuse, 0x1, R165.reuse ;  /* 0x00000001af707824 */ /* 0x140fe200078e02a5 */
[-C--:B------:R-:W-:Y:S01]  /*38d0*/  @P0 ISETP.GE.AND P2, PT, R200, R225.reuse, PT ;  /* 0x000000e1c800020c */ /* 0x080fe20003f46270 */
[----:B------:R-:W-:Y:S01]  /*38e0*/  IMAD.IADD R180, R174, 0x1, R165 ;  /* 0x00000001aeb47824 */ /* 0x000fe200078e02a5 */
[-C--:B------:R-:W-:Y:S02]  /*38f0*/  @P0 ISETP.GE.AND P3, PT, R210, R225.reuse, PT ;  /* 0x000000e1d200020c */ /* 0x080fe40003f66270 */
        /* <DEDUP_REMOVED lines=44> */
[----:B------:R-:W-:Y:S02]  /*3bc0*/  IMAD.MOV.U32 R126, RZ, RZ, R203 ;  /* 0x000000ffff7e7224 */ /* 0x000fe400078e00cb */
[----:B------:R-:W-:Y:S02]  /*3bd0*/  IMAD.MOV.U32 R127, RZ, RZ, R202 ;  /* 0x000000ffff7f7224 */ /* 0x000fe400078e00ca */
[-C--:B------:R-:W-:Y:S03]  /*3be0*/  HMMA.16816.F32 R20, R120, R100.reuse, R20 ;  /* 0x000000647814723c */ /* 0x080fe60000001814 */
[C---:B------:R-:W-:Y:S04]  /*3bf0*/  LEA R126, P1, R185.reuse, R126, 0x2 ;  /* 0x0000007eb97e7211 */ /* 0x040fe800078210ff */
[----:B------:R-:W-:Y:S01]  /*3c00*/  LEA.HI.X R127, R185, R127, RZ, 0x2, P1 ;  /* 0x0000007fb97f7211 */ /* 0x000fe200008f14ff */
[C---:B------:R-:W-:Y:S01]  /*3c10*/  HMMA.16816.F32 R24, R128.reuse, R100, R24 ;  /* 0x000000648018723c */ /* 0x040fe20000001818 */
[----:B------:R-:W-:Y:S03]  /*3c20*/  IMAD.U32 R101, RZ, RZ, UR21 ;  /* 0x00000015ff657e24 */ /* 0x000fe6000f8e00ff */
[----:B-----5:R-:W-:Y:S01]  /*3c30*/  FSETP.NEU.FTZ.AND P1, PT, R222, -INF , PT ;  /* 0xff800000de00780b */ /* 0x020fe20003f3d000 */
[----:B------:R-:W-:Y:S01]  /*3c40*/  IMAD R119, R101, 0x4, R209 ;  /* 0x0000000465777824 */ /* 0x000fe200078e02d1 */
[----:B------:R-:W-:Y:S02]  /*3c50*/  LOP3.LUT R100, R208, UR13, R117, 0x96, !PT ;  /* 0x0000000dd0647c12 */ /* 0x000fe4000f8e9675 */
[----:B------:R-:W-:Y:S01]  /*3c60*/  LOP3.LUT R117, R230, UR19, R125, 0x96, !PT ;  /* 0x00000013e6757c12 */ /* 0x000fe2000f8e967d */
        /* <DEDUP_REMOVED lines=170> */
[-C--:B------:R-:W-:Y:S01]  /*4710*/  @P0 ISETP.GE.AND P3, PT, R214, R225.reuse, PT ;  /* 0x000000e1d600020c */ /* 0x080fe20003f66270 */
        /* <DEDUP_REMOVED lines=49> */
[-C--:B------:R-:W-:Y:S01]  /*4a30*/  @P0 ISETP.GE.AND P4, PT, R216, R225.reuse, PT ;  /* 0x000000e1d800020c */ /* 0x080fe20003f86270 */
        /* <DEDUP_REMOVED lines=187> */
[C---:B------:R-:W-:Y:S02]  /*55f0*/  @!P2 LEA R100, P4, R6.reuse, R205, 0x6 ;  /* 0x000000cd0664a211 */ /* 0x040fe400078830ff */
[----:B------:R-:W-:Y:S01]  /*5600*/  SEL R17, R17, 0x2000, !P5 ;  /* 0x0000200011117807 */ /* 0x000fe20006800000 */
[----:B------:R-:W-:Y:S01]  /*5610*/  @!P3 IMAD.MOV.U32 R7, RZ, RZ, R204 ;  /* 0x000000ffff07b224 */ /* 0x000fe200078e00cc */
[----:B--2---:R-:W-:Y:S01]  /*5620*/  @!P2 LEA.HI.X R101, R6, R204, R5, 0x6, P4 ;  /* 0x000000cc0665a211 */ /* 0x004fe200020f3405 */
[----:B------:R-:W-:Y:S02]  /*5630*/  @!P3 IMAD.MOV.U32 R6, RZ, RZ, R205 ;  /* 0x000000ffff06b224 */ /* 0x000fe400078e00cd */
[--C-:B------:R-:W-:Y:S02]  /*5640*/  IMAD.IADD R217, R217, 0x1, R17.reuse ;  /* 0x00000001d9d97824 */ /* 0x100fe400078e0211 */
        /* <DEDUP_REMOVED lines=15> */
.L_x_1072:
        /* <DEDUP_REMOVED lines=118> */
[----:B-1----:R-:W-:Y:S05]  /*5ea0*/  LDSM.16.MT88.4 R4, [R171] ;  /* 0x00000000ab04783b */ /* 0x002fea0000004200 */
[----:B------:R-:W1:Y:S05]  /*5eb0*/  LDSM.16.MT88.4 R8, [R178+0x4000] ;  /* 0x00400000b208783b */ /* 0x000e6a0000004200 */
[----:B------:R-:W2:Y:S05]  /*5ec0*/  LDSM.16.MT88.4 R12, [R171+0x2000] ;  /* 0x00200000ab0c783b */ /* 0x000eaa0000004200 */
[----:B------:R-:W3:Y:S05]  /*5ed0*/  LDSM.16.MT88.4 R16, [R170+0x4000] ;  /* 0x00400000aa10783b */ /* 0x000eea0000004200 */
[----:B------:R-:W-:Y:S05]  /*5ee0*/  LDSM.16.MT88.4 R20, [R171+0x800] ;  /* 0x00080000ab14783b */ /* 0x000fea0000004200 */
[----:B------:R-:W4:Y:S05]  /*5ef0*/  LDSM.16.MT88.4 R24, [R178+0x4800] ;  /* 0x00480000b218783b */ /* 0x000f2a0000004200 */
[----:B------:R-:W4:Y:S05]  /*5f00*/  LDSM.16.MT88.4 R28, [R171+0x2800] ;  /* 0x00280000ab1c783b */ /* 0x000f2a0000004200 */
[----:B------:R-:W4:Y:S05]  /*5f10*/  LDSM.16.MT88.4 R32, [R170+0x4800] ;  /* 0x00480000aa20783b */ /* 0x000f2a0000004200 */
[----:B------:R-:W-:Y:S01]  /*5f20*/  LDSM.16.MT88.4 R100, [R178+0x5000] ;  /* 0x00500000b264783b */ /* 0x000fe20000004200 */
[-C--:B-1----:R-:W-:Y:S04]  /*5f30*/  HMMA.16816.F32 R36, R4, R8.reuse, R36 ;  /* 0x000000080424723c */ /* 0x082fe80000001824 */
[----:B------:R-:W-:Y:S04]  /*5f40*/  LDSM.16.MT88.4 R104, [R171+0x3000] ;  /* 0x00300000ab68783b */ /* 0x000fe80000004200 */
        /* <DEDUP_REMOVED lines=43> */
[----:B------:R-:W-:Y:S01]  /*6200*/  IMAD.U32 R6, RZ, RZ, UR6 ;  /* 0x00000006ff067e24 */ /* 0x000fe2000f8e00ff */
[C---:B------:R-:W-:Y:S02]  /*6210*/  ISETP.GE.AND P3, PT, R196.reuse, UR4, PT ;  /* 0x00000004c4007c0c */ /* 0x040fe4000bf66270 */
[----:B------:R-:W-:Y:S01]  /*6220*/  ISETP.GE.AND P4, PT, R196, UR4, PT ;  /* 0x00000004c4007c0c */ /* 0x000fe2000bf86270 */
[----:B------:R-:W-:Y:S05]  /*6230*/  IMAD.X R4, RZ, RZ, ~UR11, P2 ;  /* 0x8000000bff047e24 */ /* 0x000fea00090e06ff */
[----:B------:R-:W-:Y:S04]  /*6240*/  SHF.R.S64 R5, R5, 0x1f, R4 ;  /* 0x0000001f05057819 */ /* 0x000fe80000001004 */
[----:B------:R-:W-:Y:S01]  /*6250*/  IADD3 R207, P2, PT, R5, R207, RZ ;  /* 0x000000cf05cf7210 */ /* 0x000fe20007f5e0ff */
[----:B------:R-:W-:Y:S03]  /*6260*/  IMAD.U32 R5, RZ, RZ, UR6 ;  /* 0x00000006ff057e24 */ /* 0x000fe6000f8e00ff */
[----:B------:R-:W-:Y:S01]  /*6270*/  LEA.HI.X.SX32 R206, R4, R206, 0x1, P2 ;  /* 0x000000ce04ce7211 */ /* 0x000fe200010f0eff */
[----:B------:R-:W-:Y:S01]  /*6280*/  IMAD.U32 R4, RZ, RZ, UR14 ;  /* 0x0000000eff047e24 */ /* 0x000fe2000f8e00ff */
[----:B------:R-:W-:Y:S04]  /*6290*/  @!P3 LEA R6, P2, R6, R207, 0x1 ;  /* 0x000000cf0606b211 */ /* 0x000fe800078408ff */
[----:B------:R-:W-:Y:S01]  /*62a0*/  @!P3 LEA.HI.X R7, R5, R206, R4, 0x1, P2 ;  /* 0x000000ce0507b211 */ /* 0x000fe200010f0c04 */
[----:B------:R-:W-:Y:S02]  /*62b0*/  @!P4 IMAD.MOV.U32 R4, RZ, RZ, R207 ;  /* 0x000000ffff04c224 */ /* 0x000fe400078e00cf */
[----:B------:R-:W-:Y:S05]  /*62c0*/  @!P4 IMAD.MOV.U32 R5, RZ, RZ, R206 ;  /* 0x000000ffff05c224 */ /* 0x000fea00078e00ce */
        /* <DEDUP_REMOVED lines=11> */
.L_x_1073:
        /* <DEDUP_REMOVED lines=73> */
[C---:B------:R-:W-:Y:S01]  /*6810*/  LEA R24, P2, R116.reuse, R100, 0x5 ;  /* 0x0000006474187211 */ /* 0x040fe200078428ff */
        /* <DEDUP_REMOVED lines=246> */
.L_x_1075:
[----:B------:R-:W2:Y:S01]  /*7780*/  LDCU.64 UR10, c[0x0][0x5c0] ;  /* 0x0000b800ff0a77ac */ /* 0x000ea20008000a00 */
[----:B-1----:R-:W-:-:S05]  /*7790*/  IADD3 R4, PT, PT, R226, R227, RZ ;  /* 0x000000e3e2047210 */ /* 0x002fca0007ffe0ff */
[C---:B--2---:R-:W-:Y:S02]  /*77a0*/  IMAD R8, R4.reuse, UR11, RZ ;  /* 0x0000000b04087c24 */ /* 0x044fe4000f8e02ff */
[----:B------:R-:W-:-:S05]  /*77b0*/  IMAD.WIDE.U32 R4, R4, UR10, RZ ;  /* 0x0000000a04047c25 */ /* 0x000fca000f8e00ff */
[----:B------:R-:W-:Y:S02]  /*77c0*/  IADD3 R8, PT, PT, R5, R8, RZ ;  /* 0x0000000805087210 */ /* 0x000fe40007ffe0ff */
[----:B------:R-:W-:Y:S02]  /*77d0*/  MOV R9, R4 ;  /* 0x0000000400097202 */ /* 0x000fe40000000f00 */
.L_x_1076:
        /* <DEDUP_REMOVED lines=13> */
.L_x_1077:
[----:B------:R-:W1:Y:S01]  /*78b0*/  LDCU.64 UR6, c[0x0][0x5c8] ;  /* 0x0000b900ff0677ac */ /* 0x000e620008000a00 */
[----:B------:R-:W-:-:S05]  /*78c0*/  IADD3 R4, PT, PT, R226, R227, RZ ;  /* 0x000000e3e2047210 */ /* 0x000fca0007ffe0ff */
[C---:B-1----:R-:W-:Y:S02]  /*78d0*/  IMAD R12, R4.reuse, UR7, RZ ;  /* 0x00000007040c7c24 */ /* 0x042fe4000f8e02ff */
[----:B------:R-:W-:-:S05]  /*78e0*/  IMAD.WIDE.U32 R4, R4, UR6, RZ ;  /* 0x0000000604047c25 */ /* 0x000fca000f8e00ff */
[----:B------:R-:W-:Y:S02]  /*78f0*/  IADD3 R12, PT, PT, R5, R12, RZ ;  /* 0x0000000c050c7210 */ /* 0x000fe40007ffe0ff */
[----:B------:R-:W-:-:S07]  /*7900*/  MOV R13, R4 ;  /* 0x00000004000d7202 */ /* 0x000fce0000000f00 */
.L_x_1078:
[----:B------:R-:W-:Y:S01]  /*7910*/  BAR.SYNC.DEFER_BLOCKING 0x0 ;  /* 0x0000000000007b1d */ /* 0x000fe20000010000 */
[----:B------:R-:W-:Y:S01]  /*7920*/  USHF.L.U32 UR12, UR21, 0x7, URZ ;  /* 0x00000007150c7899 */ /* 0x000fe200080006ff */
[C---:B------:R-:W-:Y:S02]  /*7930*/  IADD3 R27, P2, PT, R188.reuse, 0x20, RZ ;  /* 0x00000020bc1b7810 */ /* 0x040fe40007f5e0ff */
[----:B------:R-:W-:Y:S01]  /*7940*/  IADD3 R25, P1, PT, R188, 0x40, RZ ;  /* 0x00000040bc197810 */ /* 0x000fe20007f3e0ff */
[----:B------:R-:W-:Y:S01]  /*7950*/  UIMAD.WIDE.U32 UR16, UR12, UR10, URZ ;  /* 0x0000000a0c1072a5 */ /* 0x000fe2000f8e00ff */
[----:B------:R-:W-:Y:S01]  /*7960*/  BSSY.RECONVERGENT B0, `(.L_x_1079) ;  /* 0x0000020000007945 */ /* 0x000fe20003800200 */
[----:B------:R-:W1:Y:S01]  /*7970*/  LDCU UR14, c[0x0][0x440] ;  /* 0x00008800ff0e77ac */ /* 0x000e620008000800 */
[----:B------:R-:W-:Y:S01]  /*7980*/  IMAD.X R26, RZ, RZ, RZ, P2 ;  /* 0x000000ffff1a7224 */ /* 0x000fe200010e06ff */
[----:B------:R-:W-:Y:S02]  /*7990*/  USHF.R.S32.HI UR13, URZ, 0x1f, UR12 ;  /* 0x0000001fff0d7899 */ /* 0x000fe4000801140c */
[----:B------:R-:W-:Y:S01]  /*79a0*/  IMAD.U32 R16, RZ, RZ, UR16 ;  /* 0x00000010ff107e24 */ /* 0x000fe2000f8e00ff */
[----:B------:R-:W2:Y:S01]  /*79b0*/  LDCU.64 UR4, c[0x0][0x5d8] ;  /* 0x0000bb00ff0477ac */ /* 0x000ea20008000a00 */
[----:B------:R-:W-:Y:S01]  /*79c0*/  IMAD.U32 R17, RZ, RZ, UR17 ;  /* 0x00000011ff117e24 */ /* 0x000fe2000f8e00ff */
[----:B------:R-:W-:-:S02]  /*79d0*/  UIMAD UR15, UR13, UR10, URZ ;  /* 0x0000000a0d0f72a4 */ /* 0x000fc4000f8e02ff */
[----:B------:R-:W-:Y:S02]  /*79e0*/  LOP3.LUT R16, R16, 0x38, R187, 0xf8, !PT ;  /* 0x0000003810107812 */ /* 0x000fe400078ef8bb */
[----:B------:R-:W-:Y:S02]  /*79f0*/  UIMAD UR15, UR12, UR11, UR15 ;  /* 0x0000000b0c0f72a4 */ /* 0x000fe4000f8e020f */
[----:B------:R-:W-:Y:S01]  /*7a00*/  IADD3 R16, P0, PT, R9, R16, RZ ;  /* 0x0000001009107210 */ /* 0x000fe20007f1e0ff */
[----:B------:R3:W4:Y:S01]  /*7a10*/  LDS.128 R4, [R195+0x7000] ;  /* 0x00700000c3047984 */ /* 0x0007220000000c00 */
[----:B-1----:R-:W-:Y:S02]  /*7a20*/  ISETP.GE.AND P3, PT, R196, UR14, PT ;  /* 0x0000000ec4007c0c */ /* 0x002fe4000bf66270 */
[----:B------:R-:W-:Y:S02]  /*7a30*/  IMAD.U32 R9, RZ, RZ, UR15 ;  /* 0x0000000fff097e24 */ /* 0x000fe4000f8e00ff */
[----:B------:R-:W-:-:S02]  /*7a40*/  ISETP.GE.OR P6, PT, R188, R199, P3 ;  /* 0x000000c7bc00720c */ /* 0x000fc40001fc6670 */
[-C--:B------:R-:W-:Y:S02]  /*7a50*/  ISETP.GE.OR P5, PT, R193, R199.reuse, P3 ;  /* 0x000000c7c100720c */ /* 0x080fe40001fa6670 */
[----:B------:R-:W-:Y:S02]  /*7a60*/  IADD3.X R17, PT, PT, R8, UR17, R9, P0, !PT ;  /* 0x0000001108117c10 */ /* 0x000fe400087fe409 */
[-C--:B------:R-:W-:Y:S02]  /*7a70*/  ISETP.GE.OR P4, PT, R192, R199.reuse, P3 ;  /* 0x000000c7c000720c */ /* 0x080fe40001f86670 */
[----:B------:R-:W-:Y:S01]  /*7a80*/  ISETP.GE.OR P3, PT, R189, R199, P3 ;  /* 0x000000c7bd00720c */ /* 0x000fe20001f66670 */
[----:B--2---:R-:W-:Y:S01]  /*7a90*/  IMAD.WIDE.U32 R16, R181, UR4, R16 ;  /* 0x00000004b5107c25 */ /* 0x004fe2000f8e0010 */
[----:B------:R-:W-:-:S03]  /*7aa0*/  IADD3 R24, P0, PT, R188, 0x60, RZ ;  /* 0x00000060bc187810 */ /* 0x000fc60007f1e0ff */
[----:B------:R-:W-:Y:S01]  /*7ab0*/  IMAD R14, R181, UR5, R17 ;  /* 0x00000005b50e7c24 */ /* 0x000fe2000f8e0211 */
[----:B------:R-:W-:Y:S09]  /*7ac0*/  @P6 BRA `(.L_x_1080) ;  /* 0x0000000000246947 */ /* 0x000ff20003800000 */
        /* <DEDUP_REMOVED lines=9> */
.L_x_1080:
[----:B------:R-:W-:Y:S05]  /*7b60*/  BSYNC.RECONVERGENT B0 ;  /* 0x0000000000007941 */ /* 0x000fea0003800200 */
.L_x_1079:
        /* <DEDUP_REMOVED lines=12> */
.L_x_1082:
[----:B------:R-:W-:Y:S05]  /*7c30*/  BSYNC.RECONVERGENT B0 ;  /* 0x0000000000007941 */ /* 0x000fea0003800200 */
.L_x_1081:
        /* <DEDUP_REMOVED lines=14> */
.L_x_1084:
[----:B------:R-:W-:Y:S05]  /*7d20*/  BSYNC.RECONVERGENT B0 ;  /* 0x0000000000007941 */ /* 0x000fea0003800200 */
.L_x_1083:
        /* <DEDUP_REMOVED lines=15> */
.L_x_1086:
[----:B------:R-:W-:Y:S05]  /*7e20*/  BSYNC.RECONVERGENT B0 ;  /* 0x0000000000007941 */ /* 0x000fea0003800200 */
.L_x_1085:
        /* <DEDUP_REMOVED lines=33> */
.L_x_1088:
[----:B------:R-:W-:Y:S05]  /*8040*/  BSYNC.RECONVERGENT B0 ;  /* 0x0000000000007941 */ /* 0x000fea0003800200 */
.L_x_1087:
        /* <DEDUP_REMOVED lines=12> */
.L_x_1090:
[----:B------:R-:W-:Y:S05]  /*8110*/  BSYNC.RECONVERGENT B0 ;  /* 0x0000000000007941 */ /* 0x000fea0003800200 */
.L_x_1089:
        /* <DEDUP_REMOVED lines=11> */
.L_x_1039:
[----:B------:R-:W-:Y:S05]  /*81d0*/  BSYNC.RECONVERGENT B1 ;  /* 0x0000000000017941 */ /* 0x000fea0003800200 */
.L_x_1013:
        /* <DEDUP_REMOVED lines=11> */
.L_x_1092:
        /* <DEDUP_REMOVED lines=15> */
.L_x_2770:


//--------------------- .text._ZN5flash44flash_bwd_dq_dk_dv_loop_seqk_parallel_kernelI23Flash_bwd_kernel_traitsILi64ELi64ELi128ELi8ELi2ELi4ELi4ELb1ELb0EN7cutlass6half_tE19Flash_kernel_traitsILi64ELi64ELi128ELi8ES3_EELb0ELb0ELb0ELb0ELb0ELb0ELb1EEEvNS_16Flash_bwd_paramsE --------------------------
	.section	.text._ZN5flash44flash_bwd_dq_dk_dv_loop_seqk_parallel_kernelI23Flash_bwd_kernel_traitsILi64ELi64ELi128ELi8ELi2ELi4ELi4ELb1ELb0EN7cutlass6half_tE19Flash_kernel_traitsILi64ELi64ELi128ELi8ES3_EELb0ELb0ELb0ELb0ELb0ELb0ELb1EEEvNS_16Flash_bwd_paramsE,"ax",@progbits
	.align	128
        .global         _ZN5flash44flash_bwd_dq_dk_dv_loop_seqk_parallel_kernelI23Flash_bwd_kernel_traitsILi64ELi64ELi128ELi8ELi2ELi4ELi4ELb1ELb0EN7cutlass6half_tE19Flash_kernel_traitsILi64ELi64ELi128ELi8ES3_EELb0ELb0ELb0ELb0ELb0ELb0ELb1EEEvNS_16Flash_bwd_paramsE
        .type           _ZN5flash44flash_bwd_dq_dk_dv_loop_seqk_parallel_kernelI23Flash_bwd_kernel_traitsILi64ELi64ELi128ELi8ELi2ELi4ELi4ELb1ELb0EN7cutlass6half_tE19Flash_kernel_traitsILi64ELi64ELi128ELi8ES3_EELb0ELb0ELb0ELb0ELb0ELb0ELb1EEEvNS_16Flash_bwd_paramsE,@function
        .size           _ZN5flash44flash_bwd_dq_dk_dv_loop_seqk_parallel_kernelI23Flash_bwd_kernel_traitsILi64ELi64ELi128ELi8ELi2ELi4ELi4ELb1ELb0EN7cutlass6half_tE19Flash_kernel_traitsILi64ELi64ELi128ELi8ES3_EELb0ELb0ELb0ELb0ELb0ELb0ELb1EEEvNS_16Flash_bwd_paramsE,(.L_x_2771 - _ZN5flash44flash_bwd_dq_dk_dv_loop_seqk_parallel_kernelI23Flash_bwd_kernel_traitsILi64ELi64ELi128ELi8ELi2ELi4ELi4ELb1ELb0EN7cutlass6half_tE19Flash_kernel_traitsILi64ELi64ELi128ELi8ES3_EELb0ELb0ELb0ELb0ELb0ELb0ELb1EEEvNS_16Flash_bwd_paramsE)
        .other          _ZN5flash44flash_bwd_dq_dk_dv_loop_seqk_parallel_kernelI23Flash_bwd_kernel_traitsILi64ELi64ELi128ELi8ELi2ELi4ELi4ELb1ELb0EN7cutlass6half_tE19Flash_kernel_traitsILi64ELi64ELi128ELi8ES3_EELb0ELb0ELb0ELb0ELb0ELb0ELb1EEEvNS_16Flash_bwd_paramsE,@"STO_CUDA_ENTRY STV_DEFAULT"
_ZN5flash44flash_bwd_dq_dk_dv_loop_seqk_parallel_kernelI23Flash_bwd_kernel_traitsILi64ELi64ELi128ELi8ELi2ELi4ELi4ELb1ELb0EN7cutlass6half_tE19Flash_kernel_traitsILi64ELi64ELi128ELi8ES3_EELb0ELb0ELb0ELb0ELb0ELb0ELb1EEEvNS_16Flash_bwd_paramsE:
.text._ZN5flash44flash_bwd_dq_dk_dv_loop_seqk_parallel_kernelI23Flash_bwd_kernel_traitsILi64ELi64ELi128ELi8ELi2ELi4ELi4ELb1ELb0EN7cutlass6half_tE19Flash_kernel_traitsILi64ELi64ELi128ELi8ES3_EELb0ELb0ELb0ELb0ELb0ELb0ELb1EEEvNS_16Flash_bwd_paramsE:
        /* <DEDUP_REMOVED lines=12> */
[----:B------:R-:W-:Y:S01]  /*00c0*/  IMAD.U32 R249, RZ, RZ, UR5 ;  /* 0x00000005fff97e24 */ /* 0x000fe2000f8e00ff */
[----:B------:R-:W-:Y:S01]  /*00d0*/  UMOV UR15, 0x400 ;  /* 0x00000400000f7882 */ /* 0x000fe20000000000 */
[----:B------:R-:W-:Y:S01]  /*00e0*/  UMOV UR6, 0x400 ;  /* 0x0000040000067882 */ /* 0x000fe20000000000 */
[----:B------:R-:W-:-:S03]  /*00f0*/  UMOV UR14, 0x400 ;  /* 0x00000400000e7882 */ /* 0x000fc60000000000 */
[----:B------:R-:W4:Y:S01]  /*0100*/  S2UR UR25, SR_CgaCtaId ;  /* 0x00000000001979c3 */ /* 0x000f220000008800 */
[----:B------:R-:W-:Y:S01]  /*0110*/  UMOV UR13, 0x400 ;  /* 0x00000400000d7882 */ /* 0x000fe20000000000 */
[----:B------:R-:W1:Y:S01]  /*0120*/  LDCU.64 UR28, c[0x0][0x358] ;  /* 0x00006b00ff1c77ac */ /* 0x000e620008000a00 */
[----:B------:R-:W1:Y:S05]  /*0130*/  LDCU.64 UR10, c[0x0][0x460] ;  /* 0x00008c00ff0a77ac */ /* 0x000e6a0008000a00 */
[----:B------:R-:W5:Y:S01]  /*0140*/  S2UR UR4, SR_CgaCtaId ;  /* 0x00000000000479c3 */ /* 0x000f620000008800 */
[----:B------:R-:W3:Y:S01]  /*0150*/  LDCU.64 UR8, c[0x0][0x470] ;  /* 0x00008e00ff0877ac */ /* 0x000ee20008000a00 */
[----:B------:R-:W-:-:S06]  /*0160*/  UMOV UR27, URZ ;  /* 0x000000ff001b7c82 */ /* 0x000fcc0008000000 */
[----:B------:R-:W3:Y:S01]  /*0170*/  S2UR UR24, SR_CgaCtaId ;  /* 0x00000000001879c3 */ /* 0x000ee20000008800 */
[----:B--2---:R-:W-:-:S04]  /*0180*/  ULEA UR7, UR7, UR15, 0x18 ;  /* 0x0000000f07077291 */ /* 0x004fc8000f8ec0ff */
        /* <DEDUP_REMOVED lines=11> */
[----:B------:R-:W-:Y:S01]  /*0240*/  LOP3.LUT R172, R172, 0x8, RZ, 0xc0, !PT ;  /* 0x00000008acac7812 */ /* 0x000fe200078ec0ff */
[----:B------:R-:W1:Y:S01]  /*0250*/  S2UR UR26, SR_CTAID.X ;  /* 0x00000000001a79c3 */ /* 0x000e620000002500 */
[----:B------:R-:W-:Y:S01]  /*0260*/  LOP3.LUT R2, R4, 0x30, RZ, 0xc0, !PT ;  /* 0x0000003004027812 */ /* 0x000fe200078ec0ff */
[----:B----4-:R-:W-:Y:S01]  /*0270*/  ULEA UR25, UR25, UR6, 0x18 ;  /* 0x0000000619197291 */ /* 0x010fe2000f8ec0ff */
[----:B------:R-:W-:Y:S01]  /*0280*/  LOP3.LUT R5, R5, 0x1c0, RZ, 0xc0, !PT ;  /* 0x000001c005057812 */ /* 0x000fe200078ec0ff */
[----:B------:R-:W-:Y:S01]  /*0290*/  UIADD3 UR6, UPT, UPT, UR7, 0xe000, URZ ;  /* 0x0000e00007067890 */ /* 0x000fe2000fffe0ff */
[----:B------:R-:W-:Y:S01]  /*02a0*/  LOP3.LUT R242, R242, 0x38, RZ, 0xc0, !PT ;  /* 0x00000038f2f27812 */ /* 0x000fe200078ec0ff */
[----:B-----5:R-:W-:Y:S01]  /*02b0*/  ULEA UR4, UR4, UR14, 0x18 ;  /* 0x0000000e04047291 */ /* 0x020fe2000f8ec0ff */
[----:B------:R-:W-:Y:S01]  /*02c0*/  LOP3.LUT P0, RZ, R0, 0x8, RZ, 0xc0, !PT ;  /* 0x0000000800ff7812 */ /* 0x000fe2000780c0ff */
[----:B------:R-:W2:Y:S01]  /*02d0*/  S2UR UR23, SR_CTAID.Y ;  /* 0x00000000001779c3 */ /* 0x000ea20000002600 */
[--C-:B------:R-:W-:Y:S01]  /*02e0*/  LOP3.LUT R172, R172, 0x10, R0.reuse, 0xf8, !PT ;  /* 0x00000010acac7812 */ /* 0x100fe200078ef800 */
[----:B---3--:R-:W-:Y:S01]  /*02f0*/  ULEA UR24, UR24, UR13, 0x18 ;  /* 0x0000000d18187291 */ /* 0x008fe2000f8ec0ff */
[----:B------:R-:W-:Y:S01]  /*0300*/  LOP3.LUT R2, R2, 0x8, R0, 0xf8, !PT ;  /* 0x0000000802027812 */ /* 0x000fe200078ef800 */
[----:B------:R-:W-:Y:S01]  /*0310*/  UIADD3 UR4, UPT, UPT, UR4, 0xa000, URZ ;  /* 0x0000a00004047890 */ /* 0x000fe2000fffe0ff */
[----:B------:R-:W-:-:S02]  /*0320*/  LOP3.LUT R0, R5, 0x38, R3, 0xf8, !PT ;  /* 0x0000003805007812 */ /* 0x000fc400078ef803 */
[--C-:B------:R-:W-:Y:S01]  /*0330*/  LOP3.LUT R3, R3, 0x7006, R7.reuse, 0xc8, !PT ;  /* 0x0000700603037812 */ /* 0x100fe200078ec807 */
[----:B------:R-:W3:Y:S01]  /*0340*/  S2UR UR22, SR_CTAID.Z ;  /* 0x00000000001679c3 */ /* 0x000ee20000002700 */
[----:B------:R-:W-:Y:S02]  /*0350*/  LOP3.LUT R5, R242, 0x1c0, R6, 0xf8, !PT ;  /* 0x000001c0f2057812 */ /* 0x000fe400078ef806 */
[----:B------:R-:W-:Y:S02]  /*0360*/  LOP3.LUT R3, R3, 0x400, R7, 0xf8, !PT ;  /* 0x0000040003037812 */ /* 0x000fe400078ef807 */
[----:B------:R-:W-:Y:S02]  /*0370*/  LOP3.LUT R0, R0, 0x20, R4, 0x78, !PT ;  /* 0x0000002000007812 */ /* 0x000fe400078e7804 */
[----:B------:R-:W-:Y:S02]  /*0380*/  LOP3.LUT R172, R172, R5, RZ, 0x3c, !PT ;  /* 0x00000005acac7212 */ /* 0x000fe400078e3cff */
[----:B------:R-:W-:-:S02]  /*0390*/  LOP3.LUT R3, R3, R0, RZ, 0xfc, !PT ;  /* 0x0000000003037212 */ /* 0x000fc400078efcff */
[--C-:B------:R-:W-:Y:S02]  /*03a0*/  LOP3.LUT R0, R2, 0x1c0, R6.reuse, 0xf8, !PT ;  /* 0x000001c002007812 */ /* 0x100fe400078ef806 */
[----:B------:R-:W-:Y:S02]  /*03b0*/  LOP3.LUT R172, R172, 0x200, R6, 0xf8, !PT ;  /* 0x00000200acac7812 */ /* 0x000fe400078ef806 */
[----:B------:R-:W-:Y:S02]  /*03c0*/  LOP3.LUT R6, R6, 0x200, RZ, 0xc0, !PT ;  /* 0x0000020006067812 */ /* 0x000fe400078ec0ff */
[----:B------:R-:W-:Y:S02]  /*03d0*/  LOP3.LUT R4, R5, 0x8, R4, 0x78, !PT ;  /* 0x0000000805047812 */ /* 0x000fe400078e7804 */
[----:B------:R-:W-:Y:S02]  /*03e0*/  LOP3.LUT R175, R6, 0x400, R7, 0xf8, !PT ;  /* 0x0000040006af7812 */ /* 0x000fe400078ef807 */
[----:B------:R-:W-:-:S02]  /*03f0*/  LOP3.LUT R0, R0, R242, RZ, 0x3c, !PT ;  /* 0x000000f200007212 */ /* 0x000fc400078e3cff */
[--C-:B------:R-:W-:Y:S02]  /*0400*/  LOP3.LUT R176, R6, 0xc00, R7.reuse, 0xf8, !PT ;  /* 0x00000c0006b07812 */ /* 0x100fe400078ef807 */
[----:B------:R-:W-:Y:S01]  /*0410*/  LEA R196, R3, UR6, 0x1 ;  /* 0x0000000603c47c11 */ /* 0x000fe2000f8e08ff */
[----:B------:R-:W-:Y:S01]  /*0420*/  IMAD.U32 R3, RZ, RZ, UR12 ;  /* 0x0000000cff037e24 */ /* 0x000fe2000f8e00ff */
[-C--:B------:R-:W-:Y:S02]  /*0430*/  LOP3.LUT R175, R175, R4.reuse, RZ, 0xfc, !PT ;  /* 0x00000004afaf7212 */ /* 0x080fe400078efcff */
[----:B------:R-:W-:Y:S01]  /*0440*/  LOP3.LUT R2, R0, 0x200, R7, 0xf8, !PT ;  /* 0x0000020000027812 */ /* 0x000fe200078ef807 */
[----:B------:R-:W-:Y:S01]  /*0450*/  VIADD R192, R196, 0x20 ;  /* 0x00000020c4c07836 */ /* 0x000fe20000000000 */
[----:B------:R-:W-:Y:S01]  /*0460*/  LOP3.LUT R176, R176, R4, RZ, 0xfc, !PT ;  /* 0x00000004b0b07212 */ /* 0x000fe200078efcff */
[----:B------:R-:W-:Y:S01]  /*0470*/  @P0 VIADD R192, R196, 0xffffffe0 ;  /* 0xffffffe0c4c00836 */ /* 0x000fe20000000000 */
[----:B------:R-:W-:-:S02]  /*0480*/  LEA R172, R172, UR7, 0x1 ;  /* 0x00000007acac7c11 */ /* 0x000fc4000f8e08ff */
[----:B------:R-:W-:Y:S02]  /*0490*/  LEA R175, R175, UR7, 0x1 ;  /* 0x00000007afaf7c11 */ /* 0x000fe4000f8e08ff */
[----:B------:R-:W-:Y:S02]  /*04a0*/  LEA R2, R2, UR6, 0x1 ;  /* 0x0000000602027c11 */ /* 0x000fe4000f8e08ff */
[----:B------:R-:W-:Y:S01]  /*04b0*/  LEA R176, R176, UR5, 0x1 ;  /* 0x00000005b0b07c11 */ /* 0x000fe2000f8e08ff */
[----:B-123--:R-:W-:-:S06]  /*04c0*/  UMOV UR5, URZ ;  /* 0x000000ff00057c82 */ /* 0x00efcc0008000000 */
.L_x_1172:
[----:B------:R-:W1:Y:S01]  /*04d0*/  S2R R39, SR_CTAID.Y ;  /* 0x0000000000277919 */ /* 0x000e620000002600 */
[----:B------:R-:W2:Y:S01]  /*04e0*/  LDCU.64 UR6, c[0x0][0x478] ;  /* 0x00008f00ff0677ac */ /* 0x000ea20008000a00 */
[----:B------:R-:W-:Y:S01]  /*04f0*/  ISETP.NE.U32.AND P1, PT, RZ, UR8, PT ;  /* 0x00000008ff007c0c */ /* 0x000fe2000bf25070 */
[----:B------:R-:W-:Y:S01]  /*0500*/  IMAD.MOV.U32 R246, RZ, RZ, RZ ;  /* 0x000000fffff67224 */ /* 0x000fe200078e00ff */
[----:B------:R-:W3:Y:S01]  /*0510*/  LDC.U8 R16, c[0x0][0x532] ;  /* 0x00014c80ff107b82 */ /* 0x000ee20000000000 */
[----:B------:R-:W-:Y:S02]  /*0520*/  ISETP.NE.U32.AND P4, PT, RZ, UR10, PT ;  /* 0x0000000aff007c0c */ /* 0x000fe4000bf85070 */
[----:B------:R-:W-:Y:S02]  /*0530*/  ISETP.NE.AND.EX P1, PT, RZ, UR9, PT, P1 ;  /* 0x00000009ff007c0c */ /* 0x000fe4000bf25310 */
[----:B------:R-:W-:-:S03]  /*0540*/  ISETP.NE.AND.EX P4, PT, RZ, UR11, PT, P4 ;  /* 0x0000000bff007c0c */ /* 0x000fc6000bf85340 */
[----:B----4-:R-:W4:Y:S01]  /*0550*/  LDC.64 R8, c[0x0][0x468] ;  /* 0x00011a00ff087b82 */ /* 0x010f220000000a00 */
        /* <DEDUP_REMOVED lines=10> */
[----:B------:R2:W2:Y:S03]  /*0600*/  @P3 LDG.E R12, desc[UR28][R4.64] ;  /* 0x0000001c040c3981 */ /* 0x0004a6000c1e1900 */
[----:B------:R-:W-:Y:S01]  /*0610*/  ISETP.NE.AND.EX P0, PT, RZ, UR11, PT, P2 ;  /* 0x0000000bff007c0c */ /* 0x000fe2000bf05320 */
[----:B------:R1:W2:Y:S01]  /*0620*/  @P1 LDG.E R246, desc[UR28][R6.64] ;  /* 0x0000001c06f61981 */ /* 0x0002a2000c1e1900 */
[----:B------:R-:W-:Y:S01]  /*0630*/  IMAD.MOV.U32 R10, RZ, RZ, -0x1 ;  /* 0xffffffffff0a7424 */ /* 0x000fe200078e00ff */
[----:B---3--:R-:W-:-:S02]  /*0640*/  ISETP.NE.AND P5, PT, R16, RZ, PT ;  /* 0x000000ff1000720c */ /* 0x008fc40003fa5270 */
[----:B----4-:R-:W-:-:S04]  /*0650*/  ISETP.EQ.U32.AND P2, PT, R8, RZ, PT ;  /* 0x000000ff0800720c */ /* 0x010fc80003f42070 */
[----:B------:R-:W-:Y:S01]  /*0660*/  ISETP.EQ.OR.EX P2, PT, R9, RZ, !P5, P2 ;  /* 0x000000ff0900720c */ /* 0x000fe20006f42720 */
[----:B------:R-:W-:Y:S02]  /*0670*/  IMAD.MOV.U32 R250, RZ, RZ, -0x1 ;  /* 0xfffffffffffa7424 */ /* 0x000fe400078e00ff */
[----:B--2---:R-:W-:Y:S01]  /*0680*/  IMAD.WIDE.U32 R4, R39, 0x4, R14 ;  /* 0x0000000427047825 */ /* 0x004fe200078e000e */
[----:B-1----:R-:W1:Y:S04]  /*0690*/  @!P3 LDC.64 R6, c[0x0][0x488] ;  /* 0x00012200ff06bb82 */ /* 0x002e680000000a00 */
[----:B-----5:R-:W5:Y:S04]  /*06a0*/  @P0 LDG.E R10, desc[UR28][R4.64] ;  /* 0x0000001c040a0981 */ /* 0x020f68000c1e1900 */
[----:B------:R2:W5:Y:S01]  /*06b0*/  @P4 LDG.E R11, desc[UR28][R4.64+0x4] ;  /* 0x0000041c040b4981 */ /* 0x000562000c1e1900 */
[----:B------:R-:W3:Y:S01]  /*06c0*/  @!P4 LDC R33, c[0x0][0x434] ;  /* 0x00010d00ff21cb82 */ /* 0x000ee20000000800 */
[----:B--2---:R-:W-:-:S07]  /*06d0*/  IADD3 R4, P1, PT, R0, R8, RZ ;  /* 0x0000000800047210 */ /* 0x004fce0007f3e0ff */
[----:B------:R-:W2:Y:S01]  /*06e0*/  @!P3 LDC R0, c[0x0][0x43c] ;  /* 0x00010f00ff00bb82 */ /* 0x000ea20000000800 */
[----:B------:R-:W-:-:S05]  /*06f0*/  IMAD.X R5, R13, 0x1, R9, P1 ;  /* 0x000000010d057824 */ /* 0x000fca00008e0609 */
[----:B------:R4:W5:Y:S01]  /*0700*/  @!P2 LDG.E R250, desc[UR28][R4.64] ;  /* 0x0000001c04faa981 */ /* 0x000962000c1e1900 */
[----:B------:R-:W-:-:S04]  /*0710*/  ISETP.NE.U32.AND P2, PT, R8, RZ, PT ;  /* 0x000000ff0800720c */ /* 0x000fc80003f45070 */
[----:B------:R-:W-:Y:S02]  /*0720*/  ISETP.NE.AND.EX P2, PT, R9, RZ, PT, P2 ;  /* 0x000000ff0900720c */ /* 0x000fe40003f45320 */
[----:B-1----:R-:W-:-:S04]  /*0730*/  @!P3 ISETP.NE.U32.AND P1, PT, R6, RZ, PT ;  /* 0x000000ff0600b20c */ /* 0x002fc80003f25070 */
[----:B------:R-:W-:-:S04]  /*0740*/  @!P3 ISETP.NE.AND.EX P1, PT, R7, RZ, PT, P1 ;  /* 0x000000ff0700b20c */ /* 0x000fc80003f25310 */
[----:B--2---:R-:W-:Y:S01]  /*0750*/  @!P3 SEL R0, R0, RZ, P1 ;  /* 0x000000ff0000b207 */ /* 0x004fe20000800000 */
[----:B------:R-:W-:Y:S02]  /*0760*/  @P3 IMAD.IADD R189, R12, 0x1, -R246 ;  /* 0x000000010cbd3824 */ /* 0x000fe400078e0af6 */
[----:B---34-:R-:W-:Y:S06]  /*0770*/  @!P2 BRA `(.L_x_1093) ;  /* 0x00000000000ca947 */ /* 0x018fec0003800000 */
[----:B------:R-:W2:Y:S02]  /*0780*/  @P5 LDG.E R3, desc[UR28][R4.64+0x4] ;  /* 0x0000041c04035981 */ /* 0x000ea4000c1e1900 */
[----:B--2--5:R-:W-:-:S06]  /*0790*/  @P5 IADD3 R3, PT, PT, R3, -R250, RZ ;  /* 0x800000fa03035210 */ /* 0x024fcc0007ffe0ff */
[----:B------:R1:W5:Y:S02]  /*07a0*/  @!P5 LDG.E R3, desc[UR28][R4.64] ;  /* 0x0000001c0403d981 */ /* 0x000364000c1e1900 */
.L_x_1093:
[----:B------:R-:W-:Y:S01]  /*07b0*/  IMAD.SHL.U32 R23, R249, 0x80, RZ ;  /* 0x00000080f9177824 */ /* 0x000fe200078e00ff */
        /* <DEDUP_REMOVED lines=9> */
[----:B-1----:R-:W1:Y:S01]  /*0850*/  @!P3 LDC.64 R4, c[0x0][0x398] ;  /* 0x0000e600ff04bb82 */ /* 0x002e620000000a00 */
        /* <DEDUP_REMOVED lines=22> */
.L_x_1095:
[----:B------:R-:W1:Y:S01]  /*09c0*/  LDCU.64 UR20, c[0x0][0x3b8] ;  /* 0x00007700ff1477ac */ /* 0x000e620008000a00 */
[----:B------:R-:W-:-:S05]  /*09d0*/  IADD3 R4, PT, PT, R246, R250, RZ ;  /* 0x000000faf6047210 */ /* 0x000fca0007ffe0ff */
[C---:B-1----:R-:W-:Y:S02]  /*09e0*/  IMAD R0, R4.reuse, UR21, RZ ;  /* 0x0000001504007c24 */ /* 0x042fe4000f8e02ff */
[----:B------:R-:W-:-:S05]  /*09f0*/  IMAD.WIDE.U32 R4, R4, UR20, RZ ;  /* 0x0000001404047c25 */ /* 0x000fca000f8e00ff */
[----:B------:R-:W-:Y:S02]  /*0a00*/  IADD3 R38, PT, PT, R5, R0, RZ ;  /* 0x0000000005267210 */ /* 0x000fe40007ffe0ff */
[----:B------:R-:W-:-:S07]  /*0a10*/  MOV R37, R4 ;  /* 0x0000000400257202 */ /* 0x000fce0000000f00 */
.L_x_1096:
[----:B------:R-:W1:Y:S01]  /*0a20*/  LDC R7, c[0x0][0x3e8] ;  /* 0x0000fa00ff077b82 */ /* 0x000e620000000800 */
[----:B------:R-:W2:Y:S01]  /*0a30*/  S2R R42, SR_CTAID.Z ;  /* 0x00000000002a7919 */ /* 0x000ea20000002700 */
[----:B------:R-:W-:Y:S02]  /*0a40*/  SHF.R.S32.HI R35, RZ, 0x1f, R23 ;  /* 0x0000001fff237819 */ /* 0x000fe40000011417 */
        /* <DEDUP_REMOVED lines=21> */
[----:B------:R-:W-:-:S04]  /*0ba0*/  @P4 VIADD R0, R0, 0x1 ;  /* 0x0000000100004836 */ /* 0x000fc80000000000 */
[----:B------:R-:W-:-:S05]  /*0bb0*/  IMAD.MOV.U32 R22, RZ, RZ, R0 ;  /* 0x000000ffff167224 */ /* 0x000fca00078e0000 */
        /* <DEDUP_REMOVED lines=15> */
.L_x_1097:
[----:B------:R-:W1:Y:S01]  /*0cb0*/  LDCU.64 UR18, c[0x0][0x3c0] ;  /* 0x00007800ff1277ac */ /* 0x000e620008000a00 */
[----:B------:R-:W-:-:S05]  /*0cc0*/  IADD3 R0, PT, PT, R246, R250, RZ ;  /* 0x000000faf6007210 */ /* 0x000fca0007ffe0ff */
[C---:B-1----:R-:W-:Y:S02]  /*0cd0*/  IMAD R3, R0.reuse, UR19, RZ ;  /* 0x0000001300037c24 */ /* 0x042fe4000f8e02ff */
[----:B------:R-:W-:-:S05]  /*0ce0*/  IMAD.WIDE.U32 R4, R0, UR18, RZ ;  /* 0x0000001200047c25 */ /* 0x000fca000f8e00ff */
[----:B------:R-:W-:Y:S02]  /*0cf0*/  IADD3 R34, PT, PT, R5, R3, RZ ;  /* 0x0000000305227210 */ /* 0x000fe40007ffe0ff */
[----:B------:R-:W-:-:S07]  /*0d00*/  MOV R31, R4 ;  /* 0x00000004001f7202 */ /* 0x000fce0000000f00 */
.L_x_1098:
[----:B------:R-:W1:Y:S01]  /*0d10*/  @!P3 LDC.64 R4, c[0x0][0x588] ;  /* 0x00016200ff04bb82 */ /* 0x000e620000000a00 */
[----:B------:R-:W2:Y:S07]  /*0d20*/  LDCU UR12, c[0x0][0x44c] ;  /* 0x00008980ff0c77ac */ /* 0x000eae0008000800 */
[----:B------:R-:W3:Y:S08]  /*0d30*/  @P3 LDC.64 R8, c[0x0][0x590] ;  /* 0x00016400ff083b82 */ /* 0x000ef00000000a00 */
[----:B------:R-:W2:Y:S01]  /*0d40*/  LDC R24, c[0x0][0x3e0] ;  /* 0x0000f800ff187b82 */ /* 0x000ea20000000800 */
[----:B-1----:R-:W-:-:S04]  /*0d50*/  @!P3 IMAD.WIDE.U32 R6, R39, R4, RZ ;  /* 0x000000042706b225 */ /* 0x002fc800078e00ff */
[----:B------:R-:W-:Y:S01]  /*0d60*/  @!P3 IMAD R21, R39, R5, R7 ;  /* 0x000000052715b224 */ /* 0x000fe200078e0207 */
[----:B------:R-:W-:Y:S01]  /*0d70*/  @!P3 MOV R18, R6 ;  /* 0x000000060012b202 */ /* 0x000fe20000000f00 */
        /* <DEDUP_REMOVED lines=14> */
[----:B------:R-:W-:Y:S02]  /*0e60*/  IMAD R0, R3, R6, R0 ;  /* 0x0000000603007224 */ /* 0x000fe400078e0200 */
[----:B------:R-:W-:-:S03]  /*0e70*/  IMAD.WIDE.U32 R6, R4, UR12, RZ ;  /* 0x0000000c04067c25 */ /* 0x000fc6000f8e00ff */
[----:B------:R-:W-:Y:S02]  /*0e80*/  IADD3 R0, PT, PT, R5, R0, RZ ;  /* 0x0000000005007210 */ /* 0x000fe40007ffe0ff */
[----:B------:R-:W-:-:S03]  /*0e90*/  MOV R8, R6 ;  /* 0x0000000600087202 */ /* 0x000fc60000000f00 */
[----:B------:R-:W-:-:S04]  /*0ea0*/  IMAD R0, R0, UR12, RZ ;  /* 0x0000000c00007c24 */ /* 0x000fc8000f8e02ff */
[----:B------:R-:W-:-:S05]  /*0eb0*/  IMAD R4, R4, UR6, R0 ;  /* 0x0000000604047c24 */ /* 0x000fca000f8e0200 */
[----:B------:R-:W-:Y:S01]  /*0ec0*/  IADD3 R6, PT, PT, R7, R4, RZ ;  /* 0x0000000407067210 */ /* 0x000fe20007ffe0ff */
[----:B------:R-:W-:Y:S06]  /*0ed0*/  BRA `(.L_x_1100) ;  /* 0x0000000000107947 */ /* 0x000fec0003800000 */
.L_x_1099:
[-C--:B------:R-:W-:Y:S02]  /*0ee0*/  IMAD R0, R13, R10.reuse, RZ ;  /* 0x0000000a0d007224 */ /* 0x080fe400078e02ff */
[----:B------:R-:W-:-:S05]  /*0ef0*/  IMAD.WIDE.U32 R4, R12, R10, RZ ;  /* 0x0000000a0c047225 */ /* 0x000fca00078e00ff */
[----:B------:R-:W-:Y:S02]  /*0f00*/  IADD3 R6, PT, PT, R5, R0, RZ ;  /* 0x0000000005067210 */ /* 0x000fe40007ffe0ff */
[----:B------:R-:W-:-:S07]  /*0f10*/  MOV R8, R4 ;  /* 0x0000000400087202 */ /* 0x000fce0000000f00 */
.L_x_1100:
        /* <DEDUP_REMOVED lines=20> */
.L_x_1101:
[----:B------:R-:W1:Y:S01]  /*1060*/  LDC R27, c[0x0][0x434] ;  /* 0x00010d00ff1b7b82 */ /* 0x000e620000000800 */
[----:B------:R-:W-:-:S04]  /*1070*/  IMAD R0, R39, R24, R42 ;  /* 0x0000001827007224 */ /* 0x000fc800078e022a */
[----:B-1----:R-:W-:-:S03]  /*1080*/  IMAD R27, R0, R27, RZ ;  /* 0x0000001b001b7224 */ /* 0x002fc600078e02ff */
.L_x_1102:
        /* <DEDUP_REMOVED lines=12> */
.L_x_1103:
[----:B------:R-:W1:Y:S01]  /*1150*/  LDC R19, c[0x0][0x444] ;  /* 0x00011100ff137b82 */ /* 0x000e620000000800 */
[----:B------:R-:W-:-:S04]  /*1160*/  IMAD R0, R39, R24, R42 ;  /* 0x0000001827007224 */ /* 0x000fc800078e022a */
[----:B-1----:R-:W-:-:S07]  /*1170*/  IMAD R19, R0, R19, RZ ;  /* 0x0000001300137224 */ /* 0x002fce00078e02ff */
.L_x_1104:
[----:B------:R-:W1:Y:S01]  /*1180*/  S2R R43, SR_TID.X ;  /* 0x00000000002b7919 */ /* 0x000e620000002100 */
[----:B------:R-:W2:Y:S01]  /*1190*/  LDC.64 R16, c[0x0][0x5f8] ;  /* 0x00017e00ff107b82 */ /* 0x000ea20000000a00 */
[--C-:B------:R-:W-:Y:S01]  /*11a0*/  IADD3 R20, P1, P0, R4, R8, R9.reuse ;  /* 0x0000000804147210 */ /* 0x100fe2000783e009 */
[----:B------:R-:W-:Y:S01]  /*11b0*/  IMAD R244, R24, UR12, RZ ;  /* 0x0000000c18f47c24 */ /* 0x000fe2000f8e02ff */
[----:B------:R-:W3:Y:S01]  /*11c0*/  S2R R44, SR_TID.X ;  /* 0x00000000002c7919 */ /* 0x000ee20000002100 */
[----:B------:R-:W-:Y:S01]  /*11d0*/  SHF.R.S32.HI R0, RZ, 0x1f, R9 ;  /* 0x0000001fff007819 */ /* 0x000fe20000011409 */
[----:B------:R-:W-:Y:S01]  /*11e0*/  IMAD.MOV.U32 R40, RZ, RZ, R242 ;  /* 0x000000ffff287224 */ /* 0x000fe200078e00f2 */
[----:B------:R-:W4:Y:S01]  /*11f0*/  LDCU.64 UR16, c[0x0][0x3c8] ;  /* 0x00007900ff1077ac */ /* 0x000f220008000a00 */
[----:B------:R-:W-:Y:S01]  /*1200*/  IMAD.MOV.U32 R41, RZ, RZ, RZ ;  /* 0x000000ffff297224 */ /* 0x000fe200078e00ff */
[----:B------:R-:W5:Y:S01]  /*1210*/  LDC.64 R14, c[0x0][0x3b0] ;  /* 0x0000ec00ff0e7b82 */ /* 0x000f620000000a00 */
[----:B------:R-:W-:Y:S01]  /*1220*/  IADD3.X R26, PT, PT, R3, R6, R0, P1, P0 ;  /* 0x00000006031a7210 */ /* 0x000fe20000fe0400 */
[----:B------:R-:W4:Y:S01]  /*1230*/  LDCU.64 UR12, c[0x0][0x550] ;  /* 0x0000aa00ff0c77ac */ /* 0x000f220008000a00 */
[----:B------:R-:W-:Y:S01]  /*1240*/  ISETP.NE.AND P4, PT, RZ, UR7, PT ;  /* 0x00000007ff007c0c */ /* 0x000fe2000bf85270 */
[----:B------:R-:W-:Y:S01]  /*1250*/  BSSY.RECONVERGENT B1, `(.L_x_1094) ;  /* 0x00006be000017945 */ /* 0x000fe20003800200 */
[----:B------:R-:W-:Y:S01]  /*1260*/  ISETP.GT.AND P3, PT, R33, RZ, PT ;  /* 0x000000ff2100720c */ /* 0x000fe20003f64270 */
[----:B------:R-:W4:Y:S02]  /*1270*/  LDCU.64 UR6, c[0x0][0x570] ;  /* 0x0000ae00ff0677ac */ /* 0x000f240008000a00 */
[----:B------:R-:W4:Y:S01]  /*1280*/  LDC.64 R12, c[0x0][0x590] ;  /* 0x00016400ff0c7b82 */ /* 0x000f220000000a00 */
[----:B------:R-:W3:Y:S07]  /*1290*/  LDCU.64 UR14, c[0x0][0x380] ;  /* 0x00007000ff0e77ac */ /* 0x000eee0008000a00 */
[----:B------:R-:W3:Y:S01]  /*12a0*/  LDC.64 R24, c[0x0][0x598] ;  /* 0x00016600ff187b82 */ /* 0x000ee20000000a00 */
[----:B--2---:R-:W-:Y:S01]  /*12b0*/  IMAD.WIDE.U32 R6, R16, UR26, RZ ;  /* 0x0000001a10067c25 */ /* 0x004fe2000f8e00ff */
[----:B-1----:R-:W-:-:S03]  /*12c0*/  SHF.R.U32.HI R4, RZ, 0x5, R43 ;  /* 0x00000005ff047819 */ /* 0x002fc6000001162b */
[-C--:B-----5:R-:W-:Y:S01]  /*12d0*/  IMAD R3, R29, R14.reuse, RZ ;  /* 0x0000000e1d037224 */ /* 0x0a0fe200078e02ff */
[----:B------:R-:W-:Y:S01]  /*12e0*/  LOP3.LUT R10, R43, 0x1f, RZ, 0xc0, !PT ;  /* 0x0000001f2b0a7812 */ /* 0x000fe200078ec0ff */
[----:B------:R-:W-:Y:S01]  /*12f0*/  IMAD.WIDE.U32 R8, R11, R14, R40 ;  /* 0x0000000e0b087225 */ /* 0x000fe200078e0028 */
[----:B------:R-:W1:Y:S03]  /*1300*/  LDC.64 R46, c[0x0][0x5e8] ;  /* 0x00017a00ff2e7b82 */ /* 0x000e660000000a00 */
[----:B------:R-:W-:Y:S01]  /*1310*/  IMAD R10, R244, R4, R10 ;  /* 0x00000004f40a7224 */ /* 0x000fe200078e020a */
[----:B------:R-:W-:Y:S01]  /*1320*/  IADD3 R4, P0, PT, R242, R18, RZ ;  /* 0x00000012f2047210 */ /* 0x000fe20007f1e0ff */
[----:B----4-:R-:W-:Y:S01]  /*1330*/  IMAD R0, R29, R12, RZ ;  /* 0x0000000c1d007224 */ /* 0x010fe200078e02ff */
[----:B------:R-:W-:Y:S01]  /*1340*/  SHF.L.U64.HI R248, R12, 0x5, R13 ;  /* 0x000000050cf87819 */ /* 0x000fe2000001020d */
[C---:B------:R-:W-:Y:S01]  /*1350*/  IMAD R16, R11.reuse, R15, R3 ;  /* 0x0000000f0b107224 */ /* 0x040fe200078e0203 */
[----:B------:R-:W2:Y:S01]  /*1360*/  LDC.64 R220, c[0x0][0x420] ;  /* 0x00010800ffdc7b82 */ /* 0x000ea20000000a00 */
[----:B------:R-:W-:Y:S01]  /*1370*/  IMAD.X R5, RZ, RZ, R21, P0 ;  /* 0x000000ffff057224 */ /* 0x000fe200000e0615 */
[----:B---3--:R-:W-:Y:S01]  /*1380*/  SHF.R.U32.HI R21, RZ, 0x3, R44 ;  /* 0x00000003ff157819 */ /* 0x008fe2000001162c */
[----:B------:R-:W-:-:S02]  /*1390*/  IMAD R0, R11, R13, R0 ;  /* 0x0000000d0b007224 */ /* 0x000fc400078e0200 */
[----:B------:R-:W-:Y:S01]  /*13a0*/  IMAD.WIDE.U32 R4, R11, R12, R4 ;  /* 0x0000000c0b047225 */ /* 0x000fe200078e0004 */
[----:B------:R-:W-:Y:S02]  /*13b0*/  SEL R11, R6, RZ, P4 ;  /* 0x000000ff060b7207 */ /* 0x000fe40002000000 */
[----:B------:R-:W-:Y:S01]  /*13c0*/  IADD3 R6, P2, PT, R30, R8, RZ ;  /* 0x000000081e067210 */ /* 0x000fe20007f5e0ff */
[----:B------:R-:W-:Y:S01]  /*13d0*/  IMAD R3, R17, UR26, R7 ;  /* 0x0000001a11037c24 */ /* 0x000fe2000f8e0207 */
[----:B------:R-:W-:Y:S01]  /*13e0*/  IADD3 R11, P1, P0, R10, R20, R11 ;  /* 0x000000140a0b7210 */ /* 0x000fe2000783e00b */
[----:B------:R-:W-:Y:S01]  /*13f0*/  IMAD.IADD R5, R5, 0x1, R0 ;  /* 0x0000000105057824 */ /* 0x000fe200078e0200 */
[----:B------:R-:W-:Y:S01]  /*1400*/  IADD3.X R7, PT, PT, R32, R9, R16, P2, !PT ;  /* 0x0000000920077210 */ /* 0x000fe200017fe410 */
[----:B------:R-:W-:Y:S01]  /*1410*/  IMAD.SHL.U32 R0, R244, 0x40, RZ ;  /* 0x00000040f4007824 */ /* 0x000fe200078e00ff */
[----:B------:R-:W-:Y:S01]  /*1420*/  SHF.R.S32.HI R8, RZ, 0x1f, R10 ;  /* 0x0000001fff087819 */ /* 0x000fe2000001140a */
[----:B------:R-:W-:Y:S01]  /*1430*/  IMAD.WIDE.U32 R4, R42, R24, R4 ;  /* 0x000000182a047225 */ /* 0x000fe200078e0004 */
[----:B------:R-:W-:-:S02]  /*1440*/  SEL R3, R3, RZ, P4 ;  /* 0x000000ff03037207 */ /* 0x000fc40002000000 */
[----:B------:R-:W-:Y:S01]  /*1450*/  SHF.L.U64.HI R20, R14, 0x5, R15 ;  /* 0x000000050e147819 */ /* 0x000fe2000001020f */
[----:B------:R-:W-:Y:S01]  /*1460*/  IMAD.WIDE.U32 R6, R42, UR16, R6 ;  /* 0x000000102a067c25 */ /* 0x000fe2000f8e0006 */
[----:B------:R-:W-:Y:S02]  /*1470*/  IADD3.X R3, PT, PT, R8, R26, R3, P1, P0 ;  /* 0x0000001a08037210 */ /* 0x000fe40000fe0403 */
[----:B------:R-:W-:Y:S01]  /*1480*/  IADD3 R8, P0, PT, R0, R11, RZ ;  /* 0x0000000b00087210 */ /* 0x000fe20007f1e0ff */
[C---:B------:R-:W-:Y:S01]  /*1490*/  IMAD R5, R42.reuse, R25, R5 ;  /* 0x000000192a057224 */ /* 0x040fe200078e0205 */
[----:B------:R-:W-:Y:S01]  /*14a0*/  LEA.HI R24, R43, 0x20, RZ, 0x1d ;  /* 0x000000202b187811 */ /* 0x000fe200078fe8ff */
[----:B------:R-:W-:Y:S01]  /*14b0*/  IMAD R7, R42, UR17, R7 ;  /* 0x000000112a077c24 */ /* 0x000fe2000f8e0207 */
[----:B------:R-:W-:Y:S01]  /*14c0*/  LEA.HI.X.SX32 R16, R0, R3, 0x1, P0 ;  /* 0x0000000300107211 */ /* 0x000fe200000f0eff */
[----:B------:R-:W-:Y:S01]  /*14d0*/  IMAD R9, R28, 0x40, R19 ;  /* 0x000000401c097824 */ /* 0x000fe200078e0213 */
[----:B------:R-:W-:Y:S01]  /*14e0*/  LEA R190, P0, R8, UR6, 0x2 ;  /* 0x0000000608be7c11 */ /* 0x000fe2000f8010ff */
[----:B------:R-:W-:Y:S01]  /*14f0*/  IMAD.WIDE.U32 R4, R21, R12, R4 ;  /* 0x0000000c15047225 */ /* 0x000fe200078e0004 */
[----:B------:R-:W-:-:S02]  /*1500*/  LEA.HI R26, R43, 0x60, RZ, 0x1d ;  /* 0x000000602b1a7811 */ /* 0x000fc400078fe8ff */
[----:B------:R-:W-:Y:S01]  /*1510*/  LEA.HI.X R191, R8, UR7, R16, 0x2, P0 ;  /* 0x0000000708bf7c11 */ /* 0x000fe200080f1410 */
[C---:B------:R-:W-:Y:S01]  /*1520*/  IMAD.WIDE.U32 R6, R21.reuse, R14, R6 ;  /* 0x0000000e15067225 */ /* 0x040fe200078e0006 */
[----:B------:R-:W-:Y:S02]  /*1530*/  LEA R232, P1, R4, UR12, 0x1 ;  /* 0x0000000c04e87c11 */ /* 0x000fe4000f8208ff */
[----:B------:R-:W-:Y:S01]  /*1540*/  IADD3 R16, P0, PT, R21, 0x60, RZ ;  /* 0x0000006015107810 */ /* 0x000fe20007f1e0ff */
[----:B-1----:R-:W-:Y:S01]  /*1550*/  IMAD.WIDE R10, R9, 0x4, R46 ;  /* 0x00000004090a7825 */ /* 0x002fe200078e022e */
[----:B------:R-:W-:Y:S02]  /*1560*/  LEA R231, P2, R6, UR14, 0x1 ;  /* 0x0000000e06e77c11 */ /* 0x000fe4000f8408ff */
[----:B------:R-:W-:Y:S01]  /*1570*/  LEA.HI R25, R43, 0x40, RZ, 0x1d ;  /* 0x000000402b197811 */ /* 0x000fe200078fe8ff */
[C---:B------:R-:W-:Y:S01]  /*1580*/  IMAD R3, R21.reuse, R13, R5 ;  /* 0x0000000d15037224 */ /* 0x040fe200078e0205 */
[----:B------:R-:W-:Y:S01]  /*1590*/  MOV R240, R10 ;  /* 0x0000000a00f07202 */ /* 0x000fe20000000f00 */
[----:B------:R-:W-:-:S02]  /*15a0*/  IMAD R0, R21, R15, R7 ;  /* 0x0000000f15007224 */ /* 0x000fc400078e0207 */
[----:B------:R-:W-:Y:S01]  /*15b0*/  IMAD.MOV.U32 R239, RZ, RZ, R11 ;  /* 0x000000ffffef7224 */ /* 0x000fe200078e000b */
[----:B------:R-:W-:Y:S01]  /*15c0*/  LEA.HI.X R229, R4, UR13, R3, 0x1, P1 ;  /* 0x0000000d04e57c11 */ /* 0x000fe200088f0c03 */
[----:B------:R-:W-:Y:S01]  /*15d0*/  IMAD.SHL.U32 R11, R14, 0x20, RZ ;  /* 0x000000200e0b7824 */ /* 0x000fe200078e00ff */
[----:B------:R-:W-:Y:S01]  /*15e0*/  LEA.HI.X R230, R6, UR15, R0, 0x1, P2 ;  /* 0x0000000f06e67c11 */ /* 0x000fe200090f0c00 */
[----:B------:R-:W-:Y:S01]  /*15f0*/  IMAD R5, R28, 0x40, R27 ;  /* 0x000000401c057824 */ /* 0x000fe200078e021b */
[C---:B------:R-:W-:Y:S01]  /*1600*/  IADD3 R14, P1, PT, R21.reuse, 0x20, RZ ;  /* 0x00000020150e7810 */ /* 0x040fe20007f3e0ff */
[----:B------:R-:W-:Y:S01]  /*1610*/  IMAD.SHL.U32 R245, R12, 0x20, RZ ;  /* 0x000000200cf57824 */ /* 0x000fe200078e00ff */
[----:B------:R-:W-:Y:S01]  /*1620*/  IADD3 R15, P2, PT, R21, 0x40, RZ ;  /* 0x00000040150f7810 */ /* 0x000fe20007f5e0ff */
[----:B--2---:R-:W-:-:S03]  /*1630*/  IMAD.WIDE R220, R5, 0x4, R220 ;  /* 0x0000000405dc7825 */ /* 0x004fc600078e02dc */
[----:B------:R-:W-:Y:S01]  /*1640*/  IADD3.X R18, PT, PT, RZ, RZ, RZ, P2, !PT ;  /* 0x000000ffff127210 */ /* 0x000fe200017fe4ff */
[----:B------:R-:W-:Y:S02]  /*1650*/  IMAD.X R17, RZ, RZ, RZ, P1 ;  /* 0x000000ffff117224 */ /* 0x000fe400008e06ff */
        /* <DEDUP_REMOVED lines=13> */
[----:B------:R-:W-:Y:S05]  /*1730*/  BRA `(.L_x_1107) ;  /* 0x0000000000187947 */ /* 0x000fea0003800000 */
.L_x_1106:
[----:B------:R-:W1:Y:S01]  /*1740*/  LDCU.64 UR14, c[0x0][0x5c0] ;  /* 0x0000b800ff0e77ac */ /* 0x000e620008000a00 */
[----:B------:R-:W-:-:S05]  /*1750*/  IADD3 R0, PT, PT, R246, R250, RZ ;  /* 0x000000faf6007210 */ /* 0x000fca0007ffe0ff */
[C---:B-1----:R-:W-:Y:S02]  /*1760*/  IMAD R3, R0.reuse, UR15, RZ ;  /* 0x0000000f00037c24 */ /* 0x042fe4000f8e02ff */
[----:B------:R-:W-:-:S05]  /*1770*/  IMAD.WIDE.U32 R4, R0, UR14, RZ ;  /* 0x0000000e00047c25 */ /* 0x000fca000f8e00ff */
[----:B------:R-:W-:Y:S02]  /*1780*/  IADD3 R7, PT, PT, R5, R3, RZ ;  /* 0x0000000305077210 */ /* 0x000fe40007ffe0ff */
[----:B------:R-:W-:Y:S02]  /*1790*/  MOV R6, R4 ;  /* 0x0000000400067202 */ /* 0x000fe40000000f00 */
.L_x_1107:
        /* <DEDUP_REMOVED lines=12> */
.L_x_1108:
[----:B------:R-:W1:Y:S01]  /*1860*/  LDCU.64 UR12, c[0x0][0x5c8] ;  /* 0x0000b900ff0c77ac */ /* 0x000e620008000a00 */
[----:B------:R-:W-:-:S05]  /*1870*/  IADD3 R0, PT, PT, R246, R250, RZ ;  /* 0x000000faf6007210 */ /* 0x000fca0007ffe0ff */
[C---:B-1----:R-:W-:Y:S02]  /*1880*/  IMAD R3, R0.reuse, UR13, RZ ;  /* 0x0000000d00037c24 */ /* 0x042fe4000f8e02ff */
[----:B------:R-:W-:-:S05]  /*1890*/  IMAD.WIDE.U32 R4, R0, UR12, RZ ;  /* 0x0000000c00047c25 */ /* 0x000fca000f8e00ff */
[----:B------:R-:W-:Y:S02]  /*18a0*/  IADD3 R13, PT, PT, R5, R3, RZ ;  /* 0x00000003050d7210 */ /* 0x000fe40007ffe0ff */
[----:B------:R-:W-:-:S07]  /*18b0*/  MOV R12, R4 ;  /* 0x00000004000c7202 */ /* 0x000fce0000000f00 */
.L_x_1109:
[----:B------:R-:W1:Y:S01]  /*18c0*/  LDCU UR6, c[0x0][0x440] ;  /* 0x00008800ff0677ac */ /* 0x000e620008000800 */
[----:B------:R-:W-:Y:S01]  /*18d0*/  IMAD.IADD R3, R189, 0x1, -R23 ;  /* 0x00000001bd037824 */ /* 0x000fe200078e0a17 */
[----:B------:R-:W-:Y:S01]  /*18e0*/  BSSY.RECONVERGENT B0, `(.L_x_1110) ;  /* 0x0000020000007945 */ /* 0x000fe20003800200 */
[----:B------:R-:W-:Y:S02]  /*18f0*/  IMAD R0, R35, UR14, RZ ;  /* 0x0000000e23007c24 */ /* 0x000fe4000f8e02ff */
        /* <DEDUP_REMOVED lines=30> */
.L_x_1111:
[----:B------:R-:W-:Y:S05]  /*1ae0*/  BSYNC.RECONVERGENT B0 ;  /* 0x0000000000007941 */ /* 0x000fea0003800200 */
.L_x_1110:
        /* <DEDUP_REMOVED lines=12> */
.L_x_1113:
[----:B------:R-:W-:Y:S05]  /*1bb0*/  BSYNC.RECONVERGENT B0 ;  /* 0x0000000000007941 */ /* 0x000fea0003800200 */
.L_x_1112:
        /* <DEDUP_REMOVED lines=11> */
.L_x_1115:
[----:B------:R-:W-:Y:S05]  /*1c70*/  BSYNC.RECONVERGENT B0 ;  /* 0x0000000000007941 */ /* 0x000fea0003800200 */
.L_x_1114:
[----:B------:R-:W5:Y:S01]  /*1c80*/  LDCU.64 UR6, c[0x0][0x5e0] ;  /* 0x0000bc00ff0677ac */ /* 0x000f620008000a00 */
[----:B----4-:R-:W-:Y:S01]  /*1c90*/  IMAD.WIDE.U32 R4, R23, UR12, R40 ;  /* 0x0000000c17047c25 */ /* 0x010fe2000f8e0028 */
[----:B-123--:R-:W1:Y:S01]  /*1ca0*/  @!P3 LDC.64 R10, c[0x0][0x568] ;  /* 0x00015a00ff0abb82 */ /* 0x00ee620000000a00 */
        /* <DEDUP_REMOVED lines=24> */
.L_x_1117:
[----:B------:R-:W-:Y:S05]  /*1e30*/  BSYNC.RECONVERGENT B0 ;  /* 0x0000000000007941 */ /* 0x000fea0003800200 */
.L_x_1116:
        /* <DEDUP_REMOVED lines=12> */
.L_x_1119:
[----:B------:R-:W-:Y:S05]  /*1f00*/  BSYNC.RECONVERGENT B0 ;  /* 0x0000000000007941 */ /* 0x000fea0003800200 */
.L_x_1118:
        /* <DEDUP_REMOVED lines=9> */
[----:B------:R4:W-:Y:S01]  /*1fa0*/  STG.E.128 desc[UR28][R4.64], RZ ;  /* 0x000000ff04007986 */ /* 0x0009e2000c101d1c */
[----:B------:R-:W-:Y:S05]  /*1fb0*/  BRA `(.L_x_1120) ;  /* 0x0000005c009c7947 */ /* 0x000fea0003800000 */
.L_x_1105:
[----:B------:R-:W-:Y:S01]  /*1fc0*/  IMAD R0, R35, UR18, RZ ;  /* 0x0000001223007c24 */ /* 0x000fe2000f8e02ff */
[----:B------:R-:W1:Y:S01]  /*1fd0*/  LDCU.64 UR6, c[0x0][0x3d8] ;  /* 0x00007b00ff0677ac */ /* 0x000e620008000a00 */
[----:B------:R-:W-:Y:S01]  /*1fe0*/  IMAD.WIDE.U32 R4, R23, UR18, R40 ;  /* 0x0000001217047c25 */ /* 0x000fe2000f8e0028 */
[----:B------:R-:W-:Y:S01]  /*1ff0*/  LOP3.LUT R7, R197, 0x80000001, RZ, 0xc0, !PT ;  /* 0x80000001c5077812 */ /* 0x000fe200078ec0ff */
[----:B------:R-:W-:Y:S02]  /*2000*/  BSSY.RECONVERGENT B0, `(.L_x_1121) ;  /* 0x0000025000007945 */ /* 0x000fe40003800200 */
[----:B------:R-:W-:Y:S01]  /*2010*/  IMAD R0, R23, UR19, R0 ;  /* 0x0000001317007c24 */ /* 0x000fe2000f8e0200 */
[----:B------:R-:W-:Y:S01]  /*2020*/  @P4 BAR.SYNC.DEFER_BLOCKING 0x0 ;  /* 0x0000000000004b1d */ /* 0x000fe20000010000 */
[----:B------:R-:W-:Y:S01]  /*2030*/  IADD3 R4, P0, PT, R31, R4, RZ ;  /* 0x000000041f047210 */ /* 0x000fe20007f1e0ff */
[----:B------:R-:W-:-:S03]  /*2040*/  IMAD.SHL.U32 R8, R43, 0x8, RZ ;  /* 0x000000082b087824 */ /* 0x000fc600078e00ff */
[----:B------:R-:W-:Y:S01]  /*2050*/  IADD3.X R5, PT, PT, R34, R5, R0, P0, !PT ;  /* 0x0000000522057210 */ /* 0x000fe200007fe400 */
[----:B------:R-:W-:Y:S01]  /*2060*/  IMAD.IADD R0, R189, 0x1, -R23 ;  /* 0x00000001bd007824 */ /* 0x000fe200078e0a17 */
[----:B------:R-:W-:Y:S02]  /*2070*/  LOP3.LUT R6, R8, 0x1f8, RZ, 0xc0, !PT ;  /* 0x000001f808067812 */ /* 0x000fe400078ec0ff */
[----:B------:R-:W-:Y:S02]  /*2080*/  ISETP.NE.AND P0, PT, R7, 0x1, PT ;  /* 0x000000010700780c */ /* 0x000fe40003f05270 */
[----:B------:R-:W-:Y:S01]  /*2090*/  ISETP.GE.AND P6, PT, R21, R0, PT ;  /* 0x000000001500720c */ /* 0x000fe20003fc6270 */
[----:B-1----:R-:W-:Y:S01]  /*20a0*/  IMAD R3, R36, UR6, RZ ;  /* 0x0000000624037c24 */ /* 0x002fe2000f8e02ff */
[----:B------:R-:W-:Y:S01]  /*20b0*/  LOP3.LUT R6, R6, 0x38, R43, 0x78, !PT ;  /* 0x0000003806067812 */ /* 0x000fe200078e782b */
[----:B------:R-:W-:Y:S01]  /*20c0*/  IMAD.WIDE.U32 R4, R22, UR6, R4 ;  /* 0x0000000616047c25 */ /* 0x000fe2000f8e0004 */
[----:B------:R-:W-:-:S02]  /*20d0*/  SEL R173, RZ, 0x2000, P0 ;  /* 0x00002000ffad7807 */ /* 0x000fc40000000000 */
[----:B------:R-:W-:Y:S01]  /*20e0*/  LOP3.LUT R7, R6, 0x1e00, R8, 0xf8, !PT ;  /* 0x00001e0006077812 */ /* 0x000fe200078ef808 */
[----:B------:R-:W-:-:S03]  /*20f0*/  IMAD R6, R22, UR7, R3 ;  /* 0x0000000716067c24 */ /* 0x000fc6000f8e0203 */
[----:B------:R-:W-:Y:S01]  /*2100*/  LEA R3, R7, UR25, 0x1 ;  /* 0x0000001907037c11 */ /* 0x000fe2000f8e08ff */
[----:B------:R-:W-:Y:S02]  /*2110*/  IMAD.IADD R10, R5, 0x1, R6 ;  /* 0x00000001050a7824 */ /* 0x000fe400078e0206 */
[----:B------:R-:W-:Y:S05]  /*2120*/  @P6 BRA `(.L_x_1122) ;  /* 0x0000000000446947 */ /* 0x000fea0003800000 */
        /* <DEDUP_REMOVED lines=15> */
.L_x_1123:
[----:B------:R3:W-:Y:S01]  /*2220*/  STS.128 [R3+0xa000], RZ ;  /* 0x00a000ff03007388 */ /* 0x0007e20000000c00 */
[----:B------:R-:W-:Y:S05]  /*2230*/  BRA `(.L_x_1124) ;  /* 0x0000000000047947 */ /* 0x000fea0003800000 */
.L_x_1122:
[----:B------:R1:W-:Y:S02]  /*2240*/  STS.128 [R3+0xa000], RZ ;  /* 0x00a000ff03007388 */ /* 0x0003e40000000c00 */
.L_x_1124:
[----:B------:R-:W-:Y:S05]  /*2250*/  BSYNC.RECONVERGENT B0 ;  /* 0x0000000000007941 */ /* 0x000fea0003800200 */
.L_x_1121:
        /* <DEDUP_REMOVED lines=23> */
.L_x_1126:
[----:B------:R-:W-:Y:S05]  /*23d0*/  BSYNC.RECONVERGENT B0 ;  /* 0x0000000000007941 */ /* 0x000fea0003800200 */
.L_x_1125:
[----:B------:R1:W-:Y:S01]  /*23e0*/  @P1 STS.128 [R3+0xc000], RZ ;  /* 0x00c000ff03001388 */ /* 0x0003e20000000c00 */
[----:B------:R-:W-:Y:S04]  /*23f0*/  BSSY.RECONVERGENT B0, `(.L_x_1127) ;  /* 0x0000013000007945 */ /* 0x000fe80003800200 */
        /* <DEDUP_REMOVED lines=18> */
.L_x_1128:
[----:B------:R-:W-:Y:S05]  /*2520*/  BSYNC.RECONVERGENT B0 ;  /* 0x0000000000007941 */ /* 0x000fea0003800200 */
.L_x_1127:
        /* <DEDUP_REMOVED lines=20> */
.L_x_1130:
[----:B------:R-:W-:Y:S05]  /*2670*/  BSYNC.RECONVERGENT B0 ;  /* 0x0000000000007941 */ /* 0x000fea0003800200 */
.L_x_1129:
        /* <DEDUP_REMOVED lines=15> */
.L_x_1133:
[----:B------:R1:W-:Y:S01]  /*2770*/  STS.128 [R3+0x4000], RZ ;  /* 0x004000ff03007388 */ /* 0x0003e20000000c00 */
[----:B------:R-:W-:Y:S05]  /*2780*/  BRA `(.L_x_1134) ;  /* 0x0000000000047947 */ /* 0x000fea0003800000 */
.L_x_1132:
[----:B------:R1:W-:Y:S02]  /*2790*/  STS.128 [R3+0x4000], RZ ;  /* 0x004000ff03007388 */ /* 0x0003e40000000c00 */
.L_x_1134:
[----:B------:R-:W-:Y:S05]  /*27a0*/  BSYNC.RECONVERGENT B0 ;  /* 0x0000000000007941 */ /* 0x000fea0003800200 */
.L_x_1131:
        /* <DEDUP_REMOVED lines=14> */
.L_x_1136:
[----:B------:R-:W-:Y:S05]  /*2890*/  BSYNC.RECONVERGENT B0 ;  /* 0x0000000000007941 */ /* 0x000fea0003800200 */
.L_x_1135:
        /* <DEDUP_REMOVED lines=13> */
.L_x_1139:
[----:B------:R1:W-:Y:S01]  /*2970*/  STS.128 [R193], RZ ;  /* 0x000000ffc1007388 */ /* 0x0003e20000000c00 */
[----:B------:R-:W-:Y:S05]  /*2980*/  BRA `(.L_x_1140) ;  /* 0x0000000000047947 */ /* 0x000fea0003800000 */
.L_x_1138:
[----:B------:R1:W-:Y:S02]  /*2990*/  STS.128 [R193], RZ ;  /* 0x000000ffc1007388 */ /* 0x0003e40000000c00 */
.L_x_1140:
[----:B------:R-:W-:Y:S05]  /*29a0*/  BSYNC.RECONVERGENT B0 ;  /* 0x0000000000007941 */ /* 0x000fea0003800200 */
.L_x_1137:
        /* <DEDUP_REMOVED lines=29> */
.L_x_1142:
[----:B------:R-:W-:Y:S05]  /*2b80*/  BSYNC.RECONVERGENT B0 ;  /* 0x0000000000007941 */ /* 0x000fea0003800200 */
.L_x_1141:
[----:B------:R-:W3:Y:S01]  /*2b90*/  LDCU.64 UR6, c[0x0][0x3d0] ;  /* 0x00007a00ff0677ac */ /* 0x000ee20008000a00 */
[----:B-1----:R-:W-:Y:S01]  /*2ba0*/  IMAD.WIDE.U32 R4, R23, UR20, R40 ;  /* 0x0000001417047c25 */ /* 0x002fe2000f8e0028 */
[----:B------:R-:W-:Y:S03]  /*2bb0*/  BSSY.RECONVERGENT B0, `(.L_x_1143) ;  /* 0x000001c000007945 */ /* 0x000fe60003800200 */
[----:B------:R-:W-:Y:S01]  /*2bc0*/  IMAD R0, R35, UR20, RZ ;  /* 0x0000001423007c24 */ /* 0x000fe2000f8e02ff */
        /* <DEDUP_REMOVED lines=11> */
[----:B------:R-:W2:Y:S01]  /*2c80*/  LDCU.64 UR6, c[0x0][0x388] ;  /* 0x00007100ff0677ac */ /* 0x000ea20008000a00 */
[----:B------:R-:W-:Y:S02]  /*2c90*/  MOV R6, R4 ;  /* 0x0000000400067202 */ /* 0x000fe40000000f00 */
[----:B------:R-:W-:-:S03]  /*2ca0*/  MOV R7, R10 ;  /* 0x0000000a00077202 */ /* 0x000fc60000000f00 */
[----:B------:R-:W-:-:S04]  /*2cb0*/  IMAD.WIDE.U32 R6, R21, UR20, R6 ;  /* 0x0000001415067c25 */ /* 0x000fc8000f8e0006 */
[----:B------:R-:W-:Y:S01]  /*2cc0*/  IMAD R0, R21, UR21, R7 ;  /* 0x0000001515007c24 */ /* 0x000fe2000f8e0207 */
[----:B--2---:R-:W-:-:S04]  /*2cd0*/  LEA R8, P3, R6, UR6, 0x1 ;  /* 0x0000000606087c11 */ /* 0x004fc8000f8608ff */
[----:B------:R-:W-:-:S05]  /*2ce0*/  LEA.HI.X R9, R6, UR7, R0, 0x1, P3 ;  /* 0x0000000706097c11 */ /* 0x000fca00098f0c00 */
[----:B------:R-:W-:Y:S01]  /*2cf0*/  @!PT LDS RZ, [RZ] ;  /* 0x00000000fffff984 */ /* 0x000fe20000000800 */
[----:B------:R-:W-:Y:S01]  /*2d00*/  @!PT LDS RZ, [RZ] ;  /* 0x00000000fffff984 */ /* 0x000fe20000000800 */
[----:B------:R-:W-:Y:S01]  /*2d10*/  @!PT LDS RZ, [RZ] ;  /* 0x00000000fffff984 */ /* 0x000fe20000000800 */
[----:B------:R1:W-:Y:S01]  /*2d20*/  LDGSTS.E.BYPASS.LTC128B.128 [R3+0x6000], desc[UR28][R8.64] ;  /* 0x0600000008037fae */ /* 0x0003e2000b981a1c */
[----:B------:R-:W-:Y:S05]  /*2d30*/  BRA `(.L_x_1146) ;  /* 0x00000000000c7947 */ /* 0x000fea0003800000 */
.L_x_1145:
[----:B------:R3:W-:Y:S01]  /*2d40*/  STS.128 [R3+0x6000], RZ ;  /* 0x006000ff03007388 */ /* 0x0007e20000000c00 */
[----:B------:R-:W-:Y:S05]  /*2d50*/  BRA `(.L_x_1146) ;  /* 0x0000000000047947 */ /* 0x000fea0003800000 */
.L_x_1144:
[----:B------:R1:W-:Y:S02]  /*2d60*/  STS.128 [R3+0x6000], RZ ;  /* 0x006000ff03007388 */ /* 0x0003e40000000c00 */
.L_x_1146:
[----:B------:R-:W-:Y:S05]  /*2d70*/  BSYNC.RECONVERGENT B0 ;  /* 0x0000000000007941 */ /* 0x000fea0003800200 */
.L_x_1143:
[----:B------:R-:W2:Y:S01]  /*2d80*/  S2R R252, SR_TID.X ;  /* 0x0000000000fc7919 */ /* 0x000ea20000002100 */
[----:B------:R-:W-:Y:S01]  /*2d90*/  VIADD R0, R23, 0x80 ;  /* 0x0000008017007836 */ /* 0x000fe20000000000 */
[----:B------:R-:W1:Y:S01]  /*2da0*/  LDCU UR12, c[0x0][0x440] ;  /* 0x00008800ff0c77ac */ /* 0x000e620008000800 */
[----:B------:R-:W-:Y:S01]  /*2db0*/  IMAD.SHL.U32 R6, R44, 0x40, RZ ;  /* 0x000000402c067824 */ /* 0x000fe200078e00ff */
[----:B------:R1:W-:Y:S01]  /*2dc0*/  @P2 STS.128 [R3+0x7000], RZ ;  /* 0x007000ff03002388 */ /* 0x0003e20000000c00 */
[----:B------:R-:W-:Y:S01]  /*2dd0*/  BSSY.RECONVERGENT B0, `(.L_x_1147) ;  /* 0x000001f000007945 */ /* 0x000fe20003800200 */
[----:B------:R-:W-:Y:S01]  /*2de0*/  ISETP.GE.AND P6, PT, R0, R189, PT ;  /* 0x000000bd0000720c */ /* 0x000fe20003fc6270 */
[----:B------:R-:W1:Y:S01]  /*2df0*/  LDCU UR13, c[0x0][0x3e0] ;  /* 0x00007c00ff0d77ac */ /* 0x000e620008000800 */
[----:B------:R-:W-:Y:S01]  /*2e00*/  LOP3.LUT R6, R242, 0x1c0, R6, 0xf8, !PT ;  /* 0x000001c0f2067812 */ /* 0x000fe200078ef806 */
[----:B------:R-:W-:Y:S01]  /*2e10*/  IMAD.SHL.U32 R20, R44, 0x20, RZ ;  /* 0x000000202c147824 */ /* 0x000fe200078e00ff */
[C---:B------:R-:W-:Y:S01]  /*2e20*/  LOP3.LUT P3, RZ, R43.reuse, 0x2, RZ, 0xc0, !PT ;  /* 0x000000022bff7812 */ /* 0x040fe2000786c0ff */
[----:B------:R-:W1:Y:S01]  /*2e30*/  LDCU UR15, c[0x0][0x50c] ;  /* 0x0000a180ff0f77ac */ /* 0x000e620008000800 */
[----:B------:R-:W-:-:S02]  /*2e40*/  LOP3.LUT P4, RZ, R43, 0x4, RZ, 0xc0, !PT ;  /* 0x000000042bff7812 */ /* 0x000fc4000788c0ff */
[----:B------:R-:W-:Y:S01]  /*2e50*/  LOP3.LUT R11, R6, 0x8, R44, 0x78, !PT ;  /* 0x00000008060b7812 */ /* 0x000fe200078e782c */
[----:B------:R-:W1:Y:S04]  /*2e60*/  LDCU UR14, c[0x0][0x45c] ;  /* 0x00008b80ff0e77ac */ /* 0x000e680008000800 */
[----:B--2---:R-:W-:Y:S01]  /*2e70*/  @P6 IMAD.SHL.U32 R0, R252, 0x2, RZ ;  /* 0x00000002fc006824 */ /* 0x004fe200078e00ff */
[----:B------:R-:W-:-:S04]  /*2e80*/  @P6 SHF.R.U32.HI R13, RZ, 0x1, R252 ;  /* 0x00000001ff0d6819 */ /* 0x000fc800000116fc */
[----:B------:R-:W-:Y:S01]  /*2e90*/  @P6 LOP3.LUT R12, R0, 0x6, RZ, 0xc0, !PT ;  /* 0x00000006000c6812 */ /* 0x000fe200078ec0ff */
[----:B-1----:R-:W-:Y:S05]  /*2ea0*/  @P2 BRA `(.L_x_1148) ;  /* 0x0000000000442947 */ /* 0x002fea0003800000 */
[----:B------:R-:W1:Y:S02]  /*2eb0*/  LDCU UR6, c[0x0][0x440] ;  /* 0x00008800ff0677ac */ /* 0x000e640008000800 */
[----:B-1----:R-:W-:-:S13]  /*2ec0*/  ISETP.GE.AND P2, PT, R242, UR6, PT ;  /* 0x00000006f2007c0c */ /* 0x002fda000bf46270 */
        /* <DEDUP_REMOVED lines=15> */
.L_x_1148:
[----:B------:R-:W-:Y:S05]  /*2fc0*/  BSYNC.RECONVERGENT B0 ;  /* 0x0000000000007941 */ /* 0x000fea0003800200 */
.L_x_1147:
[----:B------:R1:W-:Y:S01]  /*2fd0*/  @P1 STS.128 [R3+0x8000], RZ ;  /* 0x008000ff03001388 */ /* 0x0003e20000000c00 */
[----:B------:R-:W-:Y:S01]  /*2fe0*/  BSSY.RECONVERGENT B0, `(.L_x_1149) ;  /* 0x0000015000007945 */ /* 0x000fe20003800200 */
[----:B------:R-:W-:Y:S02]  /*2ff0*/  LOP3.LUT R0, R11, 0x7a00, R20, 0xf8, !PT ;  /* 0x00007a000b007812 */ /* 0x000fe400078ef814 */
[----:B------:R-:W-:Y:S01]  /*3000*/  @P6 LOP3.LUT R247, R12, 0x1e0, R13, 0xf8, !PT ;  /* 0x000001e00cf76812 */ /* 0x000fe200078ef80d */
[----:B------:R-:W-:Y:S05]  /*3010*/  @P1 BRA `(.L_x_1150) ;  /* 0x0000000000441947 */ /* 0x000fea0003800000 */
[----:B------:R-:W3:Y:S02]  /*3020*/  LDCU UR6, c[0x0][0x440] ;  /* 0x00008800ff0677ac */ /* 0x000ee40008000800 */
[----:B---3--:R-:W-:-:S13]  /*3030*/  ISETP.GE.AND P1, PT, R242, UR6, PT ;  /* 0x00000006f2007c0c */ /* 0x008fda000bf26270 */
[----:B------:R3:W-:Y:S01]  /*3040*/  @P1 STS.128 [R3+0x8000], RZ ;  /* 0x008000ff03001388 */ /* 0x0007e20000000c00 */
        /* <DEDUP_REMOVED lines=14> */
.L_x_1150:
[----:B------:R-:W-:Y:S05]  /*3130*/  BSYNC.RECONVERGENT B0 ;  /* 0x0000000000007941 */ /* 0x000fea0003800200 */
.L_x_1149:
        /* <DEDUP_REMOVED lines=20> */
.L_x_1152:
[----:B------:R-:W-:Y:S05]  /*3280*/  BSYNC.RECONVERGENT B0 ;  /* 0x0000000000007941 */ /* 0x000fea0003800200 */
.L_x_1151:
[----:B------:R-:W0:Y:S01]  /*3290*/  LDGDEPBAR ;  /* 0x00000000000079af */ /* 0x000e220000000000 */
[----:B------:R-:W-:Y:S01]  /*32a0*/  IMAD.MOV.U32 R128, RZ, RZ, 0x20 ;  /* 0x00000020ff807424 */ /* 0x000fe200078e00ff */
[----:B------:R-:W-:Y:S01]  /*32b0*/  LEA R177, R0, UR4, 0x1 ;  /* 0x0000000400b17c11 */ /* 0x000fe2000f8e08ff */
[----:B------:R-:W1:Y:S01]  /*32c0*/  LDC R241, c[0x0][0x44c] ;  /* 0x00011300fff17b82 */ /* 0x000e620000000800 */
[----:B------:R-:W3:Y:S01]  /*32d0*/  LDCU UR6, c[0x0][0x590] ;  /* 0x0000b200ff0677ac */ /* 0x000ee20008000800 */
[----:B------:R-:W-:Y:S01]  /*32e0*/  IMAD.MOV.U32 R118, RZ, RZ, 0x40 ;  /* 0x00000040ff767424 */ /* 0x000fe200078e00ff */
[----:B------:R-:W-:Y:S01]  /*32f0*/  SEL R128, R128, 0xffffffe0, !P3 ;  /* 0xffffffe080807807 */ /* 0x000fe20005800000 */
[C---:B------:R-:W-:Y:S01]  /*3300*/  VIADD R160, R177.reuse, 0x40 ;  /* 0x00000040b1a07836 */ /* 0x040fe20000000000 */
[----:B------:R-:W-:Y:S01]  /*3310*/  LOP3.LUT P3, RZ, R252, 0x4, RZ, 0xc0, !PT ;  /* 0x00000004fcff7812 */ /* 0x000fe2000786c0ff */
[C---:B------:R-:W-:Y:S01]  /*3320*/  @P4 VIADD R160, R177.reuse, 0xffffffc0 ;  /* 0xffffffc0b1a04836 */ /* 0x040fe20000000000 */
[----:B------:R-:W-:Y:S01]  /*3330*/  SEL R118, R118, 0xffffffc0, !P4 ;  /* 0xffffffc076767807 */ /* 0x000fe20006000000 */
[C---:B------:R-:W-:Y:S01]  /*3340*/  IMAD.IADD R178, R177.reuse, 0x1, R128 ;  /* 0x00000001b1b27824 */ /* 0x040fe200078e0280 */
[----:B------:R-:W-:Y:S01]  /*3350*/  CS2R R94, SRZ ;  /* 0x00000000005e7805 */ /* 0x000fe2000001ff00 */
[----:B------:R-:W-:Y:S01]  /*3360*/  IMAD.IADD R168, R128, 0x1, R160 ;  /* 0x0000000180a87824 */ /* 0x000fe200078e02a0 */
[----:B------:R-:W-:Y:S01]  /*3370*/  CS2R R92, SRZ ;  /* 0x00000000005c7805 */ /* 0x000fe2000001ff00 */
[----:B------:R-:W-:Y:S01]  /*3380*/  IMAD.MOV.U32 R251, RZ, RZ, 0x10 ;  /* 0x00000010fffb7424 */ /* 0x000fe200078e00ff */
[----:B------:R-:W-:Y:S01]  /*3390*/  CS2R R98, SRZ ;  /* 0x0000000000627805 */ /* 0x000fe2000001ff00 */
[----:B------:R-:W-:Y:S01]  /*33a0*/  IMAD.IADD R179, R177, 0x1, R118 ;  /* 0x00000001b1b37824 */ /* 0x000fe200078e0276 */
[----:B------:R-:W-:Y:S01]  /*33b0*/  CS2R R96, SRZ ;  /* 0x0000000000607805 */ /* 0x000fe2000001ff00 */
[--C-:B------:R-:W-:Y:S01]  /*33c0*/  IMAD.IADD R174, R175, 0x1, R173.reuse ;  /* 0x00000001afae7824 */ /* 0x100fe200078e02ad */
[----:B------:R-:W-:Y:S01]  /*33d0*/  SEL R251, R251, 0xfffffff0, !P3 ;  /* 0xfffffff0fbfb7807 */ /* 0x000fe20005800000 */
[----:B------:R-:W-:Y:S01]  /*33e0*/  IMAD.SHL.U32 R244, R244, 0x8, RZ ;  /* 0x00000008f4f47824 */ /* 0x000fe200078e00ff */
[----:B------:R-:W-:Y:S01]  /*33f0*/  CS2R R90, SRZ ;  /* 0x00000000005a7805 */ /* 0x000fe2000001ff00 */
[----:B------:R-:W-:Y:S01]  /*3400*/  IMAD.IADD R173, R172, 0x1, R173 ;  /* 0x00000001acad7824 */ /* 0x000fe200078e02ad */
[----:B------:R-:W-:-:S04]  /*3410*/  DEPBAR.LE SB0, 0x1 ;  /* 0x000080400000791a */ /* 0x000fc80000000000 */
[----:B------:R-:W-:Y:S01]  /*3420*/  BAR.SYNC.DEFER_BLOCKING 0x0 ;  /* 0x0000000000007b1d */ /* 0x000fe20000010000 */
[----:B------:R-:W-:Y:S01]  /*3430*/  IMAD.MOV.U32 R224, RZ, RZ, R193 ;  /* 0x000000ffffe07224 */ /* 0x000fe200078e00c1 */
        /* <DEDUP_REMOVED lines=22> */
[----:B------:R1:W1:Y:S01]  /*35a0*/  LDSM.16.M88.4 R156, [R160] ;  /* 0x00000000a09c783b */ /* 0x0002620000000200 */
[----:B------:R-:W-:-:S02]  /*35b0*/  CS2R R48, SRZ ;  /* 0x0000000000307805 */ /* 0x000fc4000001ff00 */
[----:B------:R-:W-:Y:S02]  /*35c0*/  CS2R R42, SRZ ;  /* 0x00000000002a7805 */ /* 0x000fe4000001ff00 */
[----:B------:R-:W-:Y:S01]  /*35d0*/  CS2R R40, SRZ ;  /* 0x0000000000287805 */ /* 0x000fe2000001ff00 */
[----:B------:R1:W1:Y:S01]  /*35e0*/  LDSM.16.M88.4 R164, [R168] ;  /* 0x00000000a8a4783b */ /* 0x0002620000000200 */
[----:B------:R-:W-:Y:S02]  /*35f0*/  CS2R R38, SRZ ;  /* 0x0000000000267805 */ /* 0x000fe4000001ff00 */
[----:B------:R-:W-:Y:S02]  /*3600*/  CS2R R36, SRZ ;  /* 0x0000000000247805 */ /* 0x000fe4000001ff00 */
[----:B------:R-:W-:Y:S01]  /*3610*/  LOP3.LUT P4, RZ, R252, 0x2, RZ, 0xc0, !PT ;  /* 0x00000002fcff7812 */ /* 0x000fe2000788c0ff */
[----:B------:R-:W1:Y:S01]  /*3620*/  LDSM.16.M88.4 R160, [R160+0x800] ;  /* 0x00080000a0a0783b */ /* 0x000e620000000200 */
[----:B------:R-:W-:Y:S01]  /*3630*/  IMAD.IADD R184, R196, 0x1, R251 ;  /* 0x00000001c4b87824 */ /* 0x000fe200078e02fb */
[----:B---3--:R-:W-:Y:S01]  /*3640*/  USHF.L.U32 UR6, UR6, 0x6, URZ ;  /* 0x0000000606067899 */ /* 0x008fe200080006ff */
[----:B------:R-:W-:Y:S01]  /*3650*/  IMAD.IADD R180, R128, 0x1, R179 ;  /* 0x0000000180b47824 */ /* 0x000fe200078e02b3 */
[----:B------:R-:W3:Y:S04]  /*3660*/  LDSM.16.M88.4 R168, [R168+0x800] ;  /* 0x00080000a8a8783b */ /* 0x000ee80000000200 */
[----:B------:R1:W1:Y:S04]  /*3670*/  LDSM.16.M88.4 R140, [R177] ;  /* 0x00000000b18c783b */ /* 0x0002680000000200 */
[----:B------:R1:W1:Y:S04]  /*3680*/  LDSM.16.M88.4 R144, [R177+0x800] ;  /* 0x00080000b190783b */ /* 0x0002680000000200 */
[----:B------:R1:W1:Y:S04]  /*3690*/  LDSM.16.M88.4 R148, [R178] ;  /* 0x00000000b294783b */ /* 0x0002680000000200 */
[----:B------:R1:W1:Y:S02]  /*36a0*/  LDSM.16.M88.4 R152, [R178+0x800] ;  /* 0x00080000b298783b */ /* 0x0002640000000200 */
.L_x_1155:
[----:B------:R-:W0:Y:S01]  /*36b0*/  LDGDEPBAR ;  /* 0x00000000000079af */ /* 0x000e220000000000 */
[----:B------:R-:W-:Y:S02]  /*36c0*/  IADD3 R112, PT, PT, R128, R174, RZ ;  /* 0x000000ae80707210 */ /* 0x000fe40007ffe0ff */
[----:B------:R-:W-:Y:S02]  /*36d0*/  IADD3 R0, PT, PT, R174, R118, RZ ;  /* 0x00000076ae007210 */ /* 0x000fe40007ffe0ff */
[----:B-----5:R-:W-:Y:S02]  /*36e0*/  FSETP.NEU.FTZ.AND P0, PT, R238, -INF , PT ;  /* 0xff800000ee00780b */ /* 0x020fe40003f1d000 */
[----:B-12-4-:R-:W-:Y:S02]  /*36f0*/  IADD3 R3, PT, PT, R128, R0, RZ ;  /* 0x0000000080037210 */ /* 0x016fe40007ffe0ff */
[----:B------:R-:W-:Y:S01]  /*3700*/  ISETP.NE.AND P5, PT, R197, RZ, PT ;  /* 0x000000ffc500720c */ /* 0x000fe20003fa5270 */
        /* <DEDUP_REMOVED lines=16> */
[-C--:B----4-:R-:W-:Y:S07]  /*3810*/  HMMA.16816.F32 R20, R32, R100.reuse, RZ ;  /* 0x000000642014723c */ /* 0x090fee00000018ff */
[----:B------:R-:W-:Y:S01]  /*3820*/  LDSM.16.M88.4 R128, [R179+-0x3800] ;  /* 0xffc80000b380783b */ /* 0x000fe20000000200 */
[C---:B------:R-:W-:Y:S07]  /*3830*/  HMMA.16816.F32 R24, R28.reuse, R100, RZ ;  /* 0x000000641c18723c */ /* 0x040fee00000018ff */
[----:B------:R-:W-:Y:S01]  /*3840*/  LDSM.16.M88.4 R132, [R3] ;  /* 0x000000000384783b */ /* 0x000fe20000000200 */
[-C--:B------:R-:W-:Y:S07]  /*3850*/  HMMA.16816.F32 R28, R28, R102.reuse, RZ ;  /* 0x000000661c1c723c */ /* 0x080fee00000018ff */
[----:B------:R-:W-:Y:S01]  /*3860*/  LDSM.16.M88.4 R136, [R180+-0x4000] ;  /* 0xffc00000b488783b */ /* 0x000fe20000000200 */
[----:B------:R-:W-:Y:S07]  /*3870*/  HMMA.16816.F32 R32, R32, R102, RZ ;  /* 0x000000662020723c */ /* 0x000fee00000018ff */
[----:B------:R-:W4:Y:S01]  /*3880*/  LDSM.16.M88.4 R100, [R0+0x1000] ;  /* 0x001000000064783b */ /* 0x000f220000000200 */
[-C--:B---3--:R-:W-:Y:S08]  /*3890*/  HMMA.16816.F32 R4, R104, R108.reuse, R4 ;  /* 0x0000006c6804723c */ /* 0x088ff00000001804 */
[C---:B-1----:R-:W-:Y:S01]  /*38a0*/  HMMA.16816.F32 R8, R112.reuse, R108, R8 ;  /* 0x0000006c7008723c */ /* 0x042fe20000001808 */
[----:B------:R-:W-:Y:S07]  /*38b0*/  MOV R109, 0x20 ;  /* 0x00000020006d7802 */ /* 0x000fee0000000f00 */
[-C--:B------:R-:W-:Y:S08]  /*38c0*/  HMMA.16816.F32 R12, R112, R110.reuse, R12 ;  /* 0x0000006e700c723c */ /* 0x080ff0000000180c */
[C---:B------:R-:W-:Y:S08]  /*38d0*/  HMMA.16816.F32 R16, R104.reuse, R110, R16 ;  /* 0x0000006e6810723c */ /* 0x040ff00000001810 */
[-C--:B--2---:R-:W-:Y:S08]  /*38e0*/  HMMA.16816.F32 R20, R104, R116.reuse, R20 ;  /* 0x000000746814723c */ /* 0x084ff00000001814 */
[C---:B------:R-:W-:Y:S08]  /*38f0*/  HMMA.16816.F32 R24, R112.reuse, R116, R24 ;  /* 0x000000747018723c */ /* 0x040ff00000001818 */
[-C--:B------:R-:W-:Y:S03]  /*3900*/  HMMA.16816.F32 R28, R112, R118.reuse, R28 ;  /* 0x00000076701c723c */ /* 0x080fe6000000181c */
[----:B------:R-:W-:Y:S05]  /*3910*/  IADD3 R112, PT, PT, R192, R251, RZ ;  /* 0x000000fbc0707210 */ /* 0x000fea0007ffe0ff */
[----:B------:R-:W-:Y:S01]  /*3920*/  HMMA.16816.F32 R32, R104, R118, R32 ;  /* 0x000000766820723c */ /* 0x000fe20000001820 */
[----:B------:R-:W1:Y:S07]  /*3930*/  LDSM.16.M88.4 R104, [R3+0x1000] ;  /* 0x001000000368783b */ /* 0x000e6e0000000200 */
[-C--:B------:R-:W-:Y:S08]  /*3940*/  HMMA.16816.F32 R4, R120, R124.reuse, R4 ;  /* 0x0000007c7804723c */ /* 0x080ff00000001804 */
[C---:B----4-:R-:W-:Y:S08]  /*3950*/  HMMA.16816.F32 R8, R100.reuse, R124, R8 ;  /* 0x0000007c6408723c */ /* 0x050ff00000001808 */
[-C--:B------:R-:W-:Y:S08]  /*3960*/  HMMA.16816.F32 R12, R100, R126.reuse, R12 ;  /* 0x0000007e640c723c */ /* 0x080ff0000000180c */
[C---:B------:R-:W-:Y:S08]  /*3970*/  HMMA.16816.F32 R16, R120.reuse, R126, R16 ;  /* 0x0000007e7810723c */ /* 0x040ff00000001810 */
[-C--:B------:R-:W-:Y:S08]  /*3980*/  HMMA.16816.F32 R20, R120, R128.reuse, R20 ;  /* 0x000000807814723c */ /* 0x080ff00000001814 */
[C---:B------:R-:W-:Y:S04]  /*3990*/  HMMA.16816.F32 R24, R100.reuse, R128, R24 ;  /* 0x000000806418723c */ /* 0x040fe80000001818 */
[----:B------:R-:W-:Y:S02]  /*39a0*/  SEL R128, R109, 0xffffffe0, !P4 ;  /* 0xffffffe06d807807 */ /* 0x000fe40006000000 */
[----:B------:R-:W-:Y:S02]  /*39b0*/  MOV R109, 0x40 ;  /* 0x00000040006d7802 */ /* 0x000fe40000000f00 */
[-C--:B------:R-:W-:Y:S03]  /*39c0*/  HMMA.16816.F32 R28, R100, R130.reuse, R28 ;  /* 0x00000082641c723c */ /* 0x080fe6000000181c */
[----:B------:R-:W-:Y:S05]  /*39d0*/  SEL R118, R109, 0xffffffc0, !P3 ;  /* 0xffffffc06d767807 */ /* 0x000fea0005800000 */
        /* <DEDUP_REMOVED lines=8> */
[----:B------:R-:W1:Y:S01]  /*3a60*/  MUFU.TANH R202, R4 ;  /* 0x0000000400ca7308 */ /* 0x000e620000002400 */
[C---:B------:R-:W-:Y:S04]  /*3a70*/  HMMA.16816.F32 R16, R132.reuse, R138, R16 ;  /* 0x0000008a8410723c */ /* 0x040fe80000001810 */
[----:B------:R-:W-:Y:S01]  /*3a80*/  FMUL.FTZ R8, R8, UR15 ;  /* 0x0000000f08087c20 */ /* 0x000fe20008410000 */
[----:B------:R-:W-:Y:S01]  /*3a90*/  FMUL.FTZ R11, R11, UR15 ;  /* 0x0000000f0b0b7c20 */ /* 0x000fe20008410000 */
[----:B------:R-:W-:Y:S03]  /*3aa0*/  FMUL.FTZ R9, R9, UR15 ;  /* 0x0000000f09097c20 */ /* 0x000fe60008410000 */
[----:B------:R-:W2:Y:S01]  /*3ab0*/  MUFU.TANH R205, R5 ;  /* 0x0000000500cd7308 */ /* 0x000ea20000002400 */
[----:B------:R-:W-:Y:S01]  /*3ac0*/  FMUL.FTZ R10, R10, UR15 ;  /* 0x0000000f0a0a7c20 */ /* 0x000fe20008410000 */
[----:B------:R-:W-:Y:S01]  /*3ad0*/  FMUL.FTZ R12, R12, UR15 ;  /* 0x0000000f0c0c7c20 */ /* 0x000fe20008410000 */
[----:B------:R-:W-:Y:S01]  /*3ae0*/  FMUL.FTZ R14, R14, UR15 ;  /* 0x0000000f0e0e7c20 */ /* 0x000fe20008410000 */
[----:B------:R-:W-:Y:S01]  /*3af0*/  FMUL.FTZ R15, R15, UR15 ;  /* 0x0000000f0f0f7c20 */ /* 0x000fe20008410000 */
[----:B------:R-:W-:Y:S05]  /*3b00*/  FMUL.FTZ R13, R13, UR15 ;  /* 0x0000000f0d0d7c20 */ /* 0x000fea0008410000 */
[----:B------:R3:W-:Y:S01]  /*3b10*/  MUFU.TANH R124, R8 ;  /* 0x00000008007c7308 */ /* 0x0007e20000002400 */
[----:B-1----:R-:W-:Y:S01]  /*3b20*/  MOV R3, R202 ;  /* 0x000000ca00037202 */ /* 0x002fe20000000f00 */
[----:B------:R-:W-:Y:S01]  /*3b30*/  FMUL.FTZ R16, R16, UR15 ;  /* 0x0000000f10107c20 */ /* 0x000fe20008410000 */
[----:B------:R-:W-:Y:S01]  /*3b40*/  FMUL.FTZ R17, R17, UR15 ;  /* 0x0000000f11117c20 */ /* 0x000fe20008410000 */
[----:B------:R-:W-:Y:S01]  /*3b50*/  FMUL.FTZ R18, R18, UR15 ;  /* 0x0000000f12127c20 */ /* 0x000fe20008410000 */
[----:B------:R-:W-:Y:S05]  /*3b60*/  FMUL.FTZ R19, R19, UR15 ;  /* 0x0000000f13137c20 */ /* 0x000fea0008410000 */
[----:B------:R-:W-:Y:S10]  /*3b70*/  MUFU.TANH R213, R6 ;  /* 0x0000000600d57308 */ /* 0x000ff40000002400 */
[----:B------:R1:W-:Y:S01]  /*3b80*/  MUFU.TANH R123, R9 ;  /* 0x00000009007b7308 */ /* 0x0003e20000002400 */
[----:B---3--:R-:W-:Y:S04]  /*3b90*/  @P6 LEA R8, R249, R247, 0x7 ;  /* 0x000000f7f9086211 */ /* 0x008fe800078e38ff */
[CC--:B------:R-:W-:Y:S02]  /*3ba0*/  @P6 ISETP.GE.AND P1, PT, R8.reuse, R189.reuse, PT ;  /* 0x000000bd0800620c */ /* 0x0c0fe40003f26270 */
[----:B------:R-:W-:Y:S03]  /*3bb0*/  @P6 IADD3 R0, PT, PT, R8, 0x1, RZ ;  /* 0x0000000108006810 */ /* 0x000fe60007ffe0ff */
[----:B------:R3:W-:Y:S01]  /*3bc0*/  MUFU.TANH R212, R7 ;  /* 0x0000000700d47308 */ /* 0x0007e20000002400 */
[----:B------:R-:W-:Y:S02]  /*3bd0*/  @P6 FSEL R3, R202, -INF , !P1 ;  /* 0xff800000ca036808 */ /* 0x000fe40004800000 */
[----:B------:R-:W-:Y:S02]  /*3be0*/  @P6 ISETP.GE.AND P2, PT, R0, R189, PT ;  /* 0x000000bd0000620c */ /* 0x000fe40003f46270 */
[----:B--2---:R-:W-:Y:S02]  /*3bf0*/  MOV R0, R205 ;  /* 0x000000cd00007202 */ /* 0x004fe40000000f00 */
[----:B------:R-:W-:Y:S03]  /*3c00*/  @P6 FSEL R0, R205, -INF , !P2 ;  /* 0xff800000cd006808 */ /* 0x000fe60005000000 */
[----:B------:R2:W-:Y:S01]  /*3c10*/  MUFU.TANH R136, R11 ;  /* 0x0000000b00887308 */ /* 0x0005e20000002400 */
[----:B-1----:R-:W-:Y:S05]  /*3c20*/  FMUL.FTZ R9, R238, 1.4426950216293334961 ;  /* 0x3fb8aa3bee097820 */ /* 0x002fea0000410000 */
[----:B------:R-:W-:Y:S04]  /*3c30*/  FSEL R9, R9, RZ, P0 ;  /* 0x000000ff09097208 */ /* 0x000fe80000000000 */
[----:B------:R-:W1:Y:S01]  /*3c40*/  MUFU.TANH R137, R10 ;  /* 0x0000000a00897308 */ /* 0x000e620000002400 */
[----:B---3--:R-:W3:Y:S01]  /*3c50*/  LDSM.16.M88.4 R4, [R180+-0x3800] ;  /* 0xffc80000b404783b */ /* 0x008ee20000000200 */
[----:B------:R-:W-:Y:S01]  /*3c60*/  FSETP.NEU.FTZ.AND P0, PT, R237, -INF , PT ;  /* 0xff800000ed00780b */ /* 0x000fe20003f1d000 */
[--C-:B------:R-:W-:Y:S01]  /*3c70*/  FFMA.FTZ R3, R3, UR14, -R9.reuse ;  /* 0x0000000e03037c23 */ /* 0x100fe20008010809 */
[----:B------:R-:W-:Y:S06]  /*3c80*/  FFMA.FTZ R0, R0, UR14, -R9 ;  /* 0x0000000e00007c23 */ /* 0x000fec0008010809 */
[----:B------:R4:W-:Y:S01]  /*3c90*/  MUFU.EX2 R222, R3 ;  /* 0x0000000300de7308 */ /* 0x0009e20000000800 */
[----:B--2---:R-:W-:Y:S09]  /*3ca0*/  FMUL.FTZ R11, R235, 1.4426950216293334961 ;  /* 0x3fb8aa3beb0b7820 */ /* 0x004ff20000410000 */
[----:B------:R2:W-:Y:S01]  /*3cb0*/  MUFU.EX2 R223, R0 ;  /* 0x0000000000df7308 */ /* 0x0005e20000000800 */
[----:B-1----:R-:W-:Y:S02]  /*3cc0*/  MOV R10, R137 ;  /* 0x00000089000a7202 */ /* 0x002fe40000000f00 */
[----:B------:R-:W-:Y:S07]  /*3cd0*/  @P6 FSEL R10, R137, -INF , !P1 ;  /* 0xff800000890a6808 */ /* 0x000fee0004800000 */
[----:B------:R-:W-:Y:S01]  /*3ce0*/  MUFU.TANH R121, R12 ;  /* 0x0000000c00797308 */ /* 0x000fe20000002400 */
[----:B----4-:R-:W-:Y:S02]  /*3cf0*/  MOV R3, R213 ;  /* 0x000000d500037202 */ /* 0x010fe40000000f00 */
[----:B------:R-:W-:Y:S07]  /*3d00*/  @P6 FSEL R3, R213, -INF , !P1 ;  /* 0xff800000d5036808 */ /* 0x000fee0004800000 */
[----:B------:R-:W-:Y:S10]  /*3d10*/  MUFU.TANH R130, R14 ;  /* 0x0000000e00827308 */ /* 0x000ff40000002400 */
[----:B------:R-:W1:Y:S01]  /*3d20*/  MUFU.TANH R129, R15 ;  /* 0x0000000f00817308 */ /* 0x000e620000002400 */
[-C--:B---3--:R-:W-:Y:S09]  /*3d30*/  HMMA.16816.F32 R20, R132, R4.reuse, R20 ;  /* 0x000000048414723c */ /* 0x088ff20000001814 */
[----:B------:R-:W-:Y:S01]  /*3d40*/  MUFU.TANH R204, R16 ;  /* 0x0000001000cc7308 */ /* 0x000fe20000002400 */
[C---:B------:R-:W-:Y:S04]  /*3d50*/  HMMA.16816.F32 R24, R104.reuse, R4, R24 ;  /* 0x000000046818723c */ /* 0x040fe80000001818 */
[----:B------:R-:W-:Y:S01]  /*3d60*/  FMUL.FTZ R4, R237, 1.4426950216293334961 ;  /* 0x3fb8aa3bed047820 */ /* 0x000fe20000410000 */
[----:B------:R-:W-:Y:S04]  /*3d70*/  MOV R5, R212 ;  /* 0x000000d400057202 */ /* 0x000fe80000000f00 */
[----:B------:R-:W-:Y:S01]  /*3d80*/  MUFU.TANH R203, R17 ;  /* 0x0000001100cb7308 */ /* 0x000fe20000002400 */
[----:B------:R-:W-:Y:S01]  /*3d90*/  @P6 FSEL R5, R212, -INF , !P2 ;  /* 0xff800000d4056808 */ /* 0x000fe20005000000 */
[-C--:B------:R-:W-:Y:S03]  /*3da0*/  HMMA.16816.F32 R28, R104, R6.reuse, R28 ;  /* 0x00000006681c723c */ /* 0x080fe6000000181c */
[----:B------:R-:W-:Y:S01]  /*3db0*/  FSEL R4, R4, RZ, P0 ;  /* 0x000000ff04047208 */ /* 0x000fe20000000000 */
[----:B------:R-:W-:Y:S01]  /*3dc0*/  FMUL.FTZ R20, R20, UR15 ;  /* 0x0000000f14147c20 */ /* 0x000fe20008410000 */
[C---:B------:R-:W-:Y:S03]  /*3dd0*/  FSETP.NEU.FTZ.AND P0, PT, R236.reuse, -INF , PT ;  /* 0xff800000ec00780b */ /* 0x040fe60003f1d000 */
[----:B------:R-:W3:Y:S01]  /*3de0*/  MUFU.TANH R120, R13 ;  /* 0x0000000d00787308 */ /* 0x000ee20000002400 */
[----:B------:R-:W-:Y:S01]  /*3df0*/  IADD3 R104, PT, PT, R175, R128, RZ ;  /* 0x00000080af687210 */ /* 0x000fe20007ffe0ff */
[--C-:B--2---:R-:W-:Y:S01]  /*3e00*/  FFMA.FTZ R0, R3, UR14, -R4.reuse ;  /* 0x0000000e03007c23 */ /* 0x104fe20008010804 */
[----:B------:R-:W-:Y:S04]  /*3e10*/  HMMA.16816.F32 R32, R132, R6, R32 ;  /* 0x000000068420723c */ /* 0x000fe80000001820 */
[----:B------:R-:W-:Y:S03]  /*3e20*/  FMUL.FTZ R21, R21, UR15 ;  /* 0x0000000f15157c20 */ /* 0x000fe60008410000 */
[----:B------:R2:W-:Y:S01]  /*3e30*/  MUFU.EX2 R234, R0 ;  /* 0x0000000000ea7308 */ /* 0x0005e20000000800 */
[----:B------:R-:W-:Y:S01]  /*3e40*/  FMUL.FTZ R3, R236, 1.4426950216293334961 ;  /* 0x3fb8aa3bec037820 */ /* 0x000fe20000410000 */
[----:B-1----:R-:W-:Y:S01]  /*3e50*/  MOV R6, R129 ;  /* 0x0000008100067202 */ /* 0x002fe20000000f00 */
[----:B------:R-:W-:Y:S01]  /*3e60*/  FMUL.FTZ R22, R22, UR15 ;  /* 0x0000000f16167c20 */ /* 0x000fe20008410000 */
[----:B------:R-:W-:Y:S01]  /*3e70*/  FMUL.FTZ R23, R23, UR15 ;  /* 0x0000000f17177c20 */ /* 0x000fe20008410000 */
[----:B------:R-:W-:Y:S01]  /*3e80*/  FMUL.FTZ R28, R28, UR15 ;  /* 0x0000000f1c1c7c20 */ /* 0x000fe20008410000 */
[----:B------:R-:W-:Y:S01]  /*3e90*/  FSEL R3, R3, RZ, P0 ;  /* 0x000000ff03037208 */ /* 0x000fe20000000000 */
[----:B------:R-:W-:Y:S03]  /*3ea0*/  FMUL.FTZ R29, R29, UR15 ;  /* 0x0000000f1d1d7c20 */ /* 0x000fe60008410000 */
[----:B------:R-:W1:Y:S01]  /*3eb0*/  MUFU.TANH R207, R18 ;  /* 0x0000001200cf7308 */ /* 0x000e620000002400 */
[----:B------:R-:W-:Y:S01]  /*3ec0*/  FSETP.NEU.FTZ.AND P0, PT, R235, -INF , PT ;  /* 0xff800000eb00780b */ /* 0x000fe20003f1d000 */
[----:B------:R-:W-:Y:S01]  /*3ed0*/  FMUL.FTZ R30, R30, UR15 ;  /* 0x0000000f1e1e7c20 */ /* 0x000fe20008410000 */
[----:B------:R-:W-:Y:S01]  /*3ee0*/  FMUL.FTZ R31, R31, UR15 ;  /* 0x0000000f1f1f7c20 */ /* 0x000fe20008410000 */
[----:B------:R-:W-:Y:S01]  /*3ef0*/  FMUL.FTZ R24, R24, UR15 ;  /* 0x0000000f18187c20 */ /* 0x000fe20008410000 */
[----:B------:R-:W-:Y:S01]  /*3f00*/  FMUL.FTZ R25, R25, UR15 ;  /* 0x0000000f19197c20 */ /* 0x000fe20008410000 */
[----:B------:R-:W-:Y:S01]  /*3f10*/  FMUL.FTZ R32, R32, UR15 ;  /* 0x0000000f20207c20 */ /* 0x000fe20008410000 */
[----:B------:R-:W-:Y:S03]  /*3f20*/  FMUL.FTZ R33, R33, UR15 ;  /* 0x0000000f21217c20 */ /* 0x000fe60008410000 */
[----:B------:R-:W4:Y:S01]  /*3f30*/  MUFU.TANH R206, R19 ;  /* 0x0000001300ce7308 */ /* 0x000f220000002400 */
[----:B--2---:R-:W-:Y:S01]  /*3f40*/  FFMA.FTZ R0, R5, UR14, -R4 ;  /* 0x0000000e05007c23 */ /* 0x004fe20008010804 */
[----:B------:R-:W-:Y:S01]  /*3f50*/  FMUL.FTZ R34, R34, UR15 ;  /* 0x0000000f22227c20 */ /* 0x000fe20008410000 */
[----:B------:R-:W-:Y:S01]  /*3f60*/  FMUL.FTZ R35, R35, UR15 ;  /* 0x0000000f23237c20 */ /* 0x000fe20008410000 */
[----:B------:R-:W-:Y:S01]  /*3f70*/  FMUL.FTZ R26, R26, UR15 ;  /* 0x0000000f1a1a7c20 */ /* 0x000fe20008410000 */
[----:B------:R-:W-:Y:S01]  /*3f80*/  FMUL.FTZ R27, R27, UR15 ;  /* 0x0000000f1b1b7c20 */ /* 0x000fe20008410000 */
[----:B------:R-:W-:Y:S04]  /*3f90*/  MOV R5, R123 ;  /* 0x0000007b00057202 */ /* 0x000fe80000000f00 */
[----:B------:R2:W-:Y:S01]  /*3fa0*/  MUFU.EX2 R233, R0 ;  /* 0x0000000000e97308 */ /* 0x0005e20000000800 */
[----:B------:R-:W-:Y:S05]  /*3fb0*/  @P6 FSEL R5, R123, -INF , !P2 ;  /* 0xff8000007b056808 */ /* 0x000fea0005000000 */
[--C-:B------:R-:W-:Y:S04]  /*3fc0*/  FFMA.FTZ R5, R5, UR14, -R3.reuse ;  /* 0x0000000e05057c23 */ /* 0x100fe80008010803 */
[----:B------:R-:W4:Y:S10]  /*3fd0*/  MUFU.TANH R201, R20 ;  /* 0x0000001400c97308 */ /* 0x000f340000002400 */
[----:B------:R-:W-:Y:S01]  /*3fe0*/  MUFU.EX2 R182, R5 ;  /* 0x0000000500b67308 */ /* 0x000fe20000000800 */
[----:B--2---:R-:W-:Y:S02]  /*3ff0*/  MOV R0, R124 ;  /* 0x0000007c00007202 */ /* 0x004fe40000000f00 */
[----:B------:R-:W-:Y:S07]  /*4000*/  @P6 FSEL R0, R124, -INF , !P1 ;  /* 0xff8000007c006808 */ /* 0x000fee0004800000 */
[----:B------:R-:W2:Y:S01]  /*4010*/  MUFU.TANH R200, R21 ;  /* 0x0000001500c87308 */ /* 0x000ea20000002400 */
[--C-:B------:R-:W-:Y:S09]  /*4020*/  FFMA.FTZ R0, R0, UR14, -R3.reuse ;  /* 0x0000000e00007c23 */ /* 0x100ff20008010803 */
[----:B------:R3:W-:Y:S10]  /*4030*/  MUFU.EX2 R183, R0 ;  /* 0x0000000000b77308 */ /* 0x0007f40000000800 */
[----:B------:R-:W2:Y:S10]  /*4040*/  MUFU.TANH R209, R22 ;  /* 0x0000001600d17308 */ /* 0x000eb40000002400 */
[----:B------:R-:W2:Y:S01]  /*4050*/  MUFU.TANH R208, R23 ;  /* 0x0000001700d07308 */ /* 0x000ea20000002400 */
[----:B---3--:R-:W-:Y:S02]  /*4060*/  FSEL R0, R11, RZ, P0 ;  /* 0x000000ff0b007208 */ /* 0x008fe40000000000 */
[----:B------:R-:W-:Y:S02]  /*4070*/  MOV R11, R136 ;  /* 0x00000088000b7202 */ /* 0x000fe40000000f00 */
[----:B------:R-:W-:Y:S01]  /*4080*/  @P6 FSEL R11, R136, -INF , !P2 ;  /* 0xff800000880b6808 */ /* 0x000fe20005000000 */
[--C-:B------:R-:W-:Y:S01]  /*4090*/  FFMA.FTZ R5, R10, UR14, -R0.reuse ;  /* 0x0000000e0a057c23 */ /* 0x100fe20008010800 */
[----:B------:R-:W-:Y:S03]  /*40a0*/  @P6 IADD3 R10, PT, PT, R8, 0x9, RZ ;  /* 0x00000009080a6810 */ /* 0x000fe60007ffe0ff */
[----:B------:R-:W3:Y:S01]  /*40b0*/  MUFU.TANH R116, R24 ;  /* 0x0000001800747308 */ /* 0x000ee20000002400 */
[-C--:B------:R-:W-:Y:S02]  /*40c0*/  @P6 ISETP.GE.AND P1, PT, R10, R189.reuse, PT ;  /* 0x000000bd0a00620c */ /* 0x080fe40003f26270 */
[----:B------:R-:W-:Y:S02]  /*40d0*/  MOV R10, R120 ;  /* 0x00000078000a7202 */ /* 0x000fe40000000f00 */
[----:B------:R-:W-:Y:S05]  /*40e0*/  @P6 FSEL R10, R120, -INF , !P1 ;  /* 0xff800000780a6808 */ /* 0x000fea0004800000 */
[----:B------:R1:W-:Y:S01]  /*40f0*/  MUFU.EX2 R188, R5 ;  /* 0x0000000500bc7308 */ /* 0x0003e20000000800 */
[----:B------:R-:W-:Y:S01]  /*4100*/  @P6 FSEL R6, R129, -INF , !P1 ;  /* 0xff80000081066808 */ /* 0x000fe20004800000 */
[--C-:B------:R-:W-:Y:S08]  /*4110*/  FFMA.FTZ R7, R10, UR14, -R3.reuse ;  /* 0x0000000e0a077c23 */ /* 0x100ff00008010803 */
[----:B------:R4:W-:Y:S10]  /*4120*/  MUFU.EX2 R134, R7 ;  /* 0x0000000700867308 */ /* 0x0009f40000000800 */
[----:B------:R-:W3:Y:S01]  /*4130*/  MUFU.TANH R115, R25 ;  /* 0x0000001900737308 */ /* 0x000ee20000002400 */
[--C-:B-1----:R-:W-:Y:S09]  /*4140*/  FFMA.FTZ R5, R11, UR14, -R0.reuse ;  /* 0x0000000e0b057c23 */ /* 0x102ff20008010800 */
[----:B------:R1:W-:Y:S01]  /*4150*/  MUFU.EX2 R187, R5 ;  /* 0x0000000500bb7308 */ /* 0x0003e20000000800 */
[C---:B----4-:R-:W-:Y:S09]  /*4160*/  @P6 IADD3 R7, PT, PT, R8.reuse, 0x10, RZ ;  /* 0x0000001008076810 */ /* 0x050ff20007ffe0ff */
[----:B------:R-:W4:Y:S10]  /*4170*/  MUFU.TANH R125, R26 ;  /* 0x0000001a007d7308 */ /* 0x000f340000002400 */
[----:B------:R-:W4:Y:S01]  /*4180*/  MUFU.TANH R122, R27 ;  /* 0x0000001b007a7308 */ /* 0x000f220000002400 */
[----:B-1----:R-:W-:Y:S04]  /*4190*/  @P6 IADD3 R5, PT, PT, R8, 0x8, RZ ;  /* 0x0000000808056810 */ /* 0x002fe80007ffe0ff */
[----:B------:R-:W-:Y:S02]  /*41a0*/  @P6 ISETP.GE.AND P0, PT, R5, R189, PT ;  /* 0x000000bd0500620c */ /* 0x000fe40003f06270 */
[----:B------:R-:W-:Y:S03]  /*41b0*/  MOV R5, R121 ;  /* 0x0000007900057202 */ /* 0x000fe60000000f00 */
[----:B------:R-:W1:Y:S01]  /*41c0*/  MUFU.TANH R114, R28 ;  /* 0x0000001c00727308 */ /* 0x000e620000002400 */
[----:B------:R-:W-:Y:S05]  /*41d0*/  @P6 FSEL R5, R121, -INF , !P0 ;  /* 0xff80000079056808 */ /* 0x000fea0004000000 */
[----:B------:R-:W-:Y:S04]  /*41e0*/  FFMA.FTZ R5, R5, UR14, -R3 ;  /* 0x0000000e05057c23 */ /* 0x000fe80008010803 */
[----:B------:R-:W1:Y:S10]  /*41f0*/  MUFU.TANH R113, R29 ;  /* 0x0000001d00717308 */ /* 0x000e740000002400 */
[----:B------:R2:W-:Y:S10]  /*4200*/  MUFU.EX2 R135, R5 ;  /* 0x0000000500877308 */ /* 0x0005f40000000800 */
[----:B------:R-:W1:Y:S10]  /*4210*/  MUFU.TANH R119, R30 ;  /* 0x0000001e00777308 */ /* 0x000e740000002400 */
[----:B------:R-:W-:Y:S01]  /*4220*/  MUFU.TANH R195, R32 ;  /* 0x0000002000c37308 */ /* 0x000fe20000002400 */
[----:B--2---:R-:W-:Y:S02]  /*4230*/  MOV R5, R130 ;  /* 0x0000008200057202 */ /* 0x004fe40000000f00 */
[----:B------:R-:W-:Y:S05]  /*4240*/  @P6 FSEL R5, R130, -INF , !P0 ;  /* 0xff80000082056808 */ /* 0x000fea0004000000 */
[--C-:B------:R-:W-:Y:S02]  /*4250*/  FFMA.FTZ R5, R5, UR14, -R0.reuse ;  /* 0x0000000e05057c23 */ /* 0x100fe40008010800 */
[----:B------:R-:W-:Y:S10]  /*4260*/  MUFU.TANH R194, R33 ;  /* 0x0000002100c27308 */ /* 0x000ff40000002400 */
[----:B------:R2:W-:Y:S10]  /*4270*/  MUFU.EX2 R186, R5 ;  /* 0x0000000500ba7308 */ /* 0x0005f40000000800 */
[----:B------:R-:W-:Y:S10]  /*4280*/  MUFU.TANH R199, R34 ;  /* 0x0000002200c77308 */ /* 0x000ff40000002400 */
[----:B------:R-:W1:Y:S01]  /*4290*/  MUFU.TANH R198, R35 ;  /* 0x0000002300c67308 */ /* 0x000e620000002400 */
[----:B--2---:R-:W-:Y:S01]  /*42a0*/  FFMA.FTZ R5, R6, UR14, -R0 ;  /* 0x0000000e06057c23 */ /* 0x004fe20008010800 */
[----:B------:R-:W-:Y:S02]  /*42b0*/  MOV R6, R204 ;  /* 0x000000cc00067202 */ /* 0x000fe40000000f00 */
[----:B------:R-:W-:Y:S06]  /*42c0*/  @P6 FSEL R6, R204, -INF , !P0 ;  /* 0xff800000cc066808 */ /* 0x000fec0004000000 */
[----:B------:R2:W-:Y:S01]  /*42d0*/  MUFU.EX2 R185, R5 ;  /* 0x0000000500b97308 */ /* 0x0005e20000000800 */
[--C-:B------:R-:W-:Y:S09]  /*42e0*/  FFMA.FTZ R6, R6, UR14, -R9.reuse ;  /* 0x0000000e06067c23 */ /* 0x100ff20008010809 */
[----:B------:R3:W-:Y:S10]  /*42f0*/  MUFU.EX2 R217, R6 ;  /* 0x0000000600d97308 */ /* 0x0007f40000000800 */
[----:B------:R-:W-:Y:S01]  /*4300*/  MUFU.TANH R117, R31 ;  /* 0x0000001f00757308 */ /* 0x000fe20000002400 */
[----:B--2---:R-:W-:Y:S02]  /*4310*/  MOV R5, R203 ;  /* 0x000000cb00057202 */ /* 0x004fe40000000f00 */
[----:B------:R-:W-:Y:S05]  /*4320*/  @P6 FSEL R5, R203, -INF , !P1 ;  /* 0xff800000cb056808 */ /* 0x000fea0004800000 */
[--C-:B------:R-:W-:Y:S01]  /*4330*/  FFMA.FTZ R5, R5, UR14, -R9.reuse ;  /* 0x0000000e05057c23 */ /* 0x100fe20008010809 */
[----:B---3--:R-:W-:Y:S02]  /*4340*/  MOV R6, R207 ;  /* 0x000000cf00067202 */ /* 0x008fe40000000f00 */
[----:B------:R-:W-:Y:S01]  /*4350*/  @P6 FSEL R6, R207, -INF , !P0 ;  /* 0xff800000cf066808 */ /* 0x000fe20004000000 */
[----:B------:R2:W3:Y:S01]  /*4360*/  MUFU.EX2 R216, R5 ;  /* 0x0000000500d87308 */ /* 0x0004e20000000800 */
[-C--:B------:R-:W-:Y:S02]  /*4370*/  @P6 ISETP.GE.AND P0, PT, R7, R189.reuse, PT ;  /* 0x000000bd0700620c */ /* 0x080fe40003f06270 */
[----:B------:R-:W-:Y:S01]  /*4380*/  @P6 IADD3 R7, PT, PT, R8, 0x11, RZ ;  /* 0x0000001108076810 */ /* 0x000fe20007ffe0ff */
[--C-:B------:R-:W-:Y:S06]  /*4390*/  FFMA.FTZ R6, R6, UR14, -R4.reuse ;  /* 0x0000000e06067c23 */ /* 0x100fec0008010804 */
[----:B------:R4:W-:Y:S01]  /*43a0*/  MUFU.EX2 R228, R6 ;  /* 0x0000000600e47308 */ /* 0x0009e20000000800 */
[----:B--2---:R-:W-:Y:S02]  /*43b0*/  MOV R5, R206 ;  /* 0x000000ce00057202 */ /* 0x004fe40000000f00 */
[----:B------:R-:W-:Y:S02]  /*43c0*/  @P6 FSEL R5, R206, -INF , !P1 ;  /* 0xff800000ce056808 */ /* 0x000fe40004800000 */
[----:B------:R-:W-:Y:S02]  /*43d0*/  @P6 ISETP.GE.AND P1, PT, R7, R189, PT ;  /* 0x000000bd0700620c */ /* 0x000fe40003f26270 */
[C---:B------:R-:W-:Y:S01]  /*43e0*/  @P6 IADD3 R7, PT, PT, R8.reuse, 0x18, RZ ;  /* 0x0000001808076810 */ /* 0x040fe20007ffe0ff */
[--C-:B------:R-:W-:Y:S01]  /*43f0*/  FFMA.FTZ R5, R5, UR14, -R4.reuse ;  /* 0x0000000e05057c23 */ /* 0x100fe20008010804 */
[----:B----4-:R-:W-:Y:S02]  /*4400*/  MOV R6, R201 ;  /* 0x000000c900067202 */ /* 0x010fe40000000f00 */
[----:B------:R-:W-:Y:S01]  /*4410*/  @P6 FSEL R6, R201, -INF , !P0 ;  /* 0xff800000c9066808 */ /* 0x000fe20004000000 */
[----:B------:R2:W4:Y:S01]  /*4420*/  MUFU.EX2 R227, R5 ;  /* 0x0000000500e37308 */ /* 0x0005220000000800 */
[----:B------:R-:W-:Y:S03]  /*4430*/  @P6 IADD3 R8, PT, PT, R8, 0x19, RZ ;  /* 0x0000001908086810 */ /* 0x000fe60007ffe0ff */
[--C-:B------:R-:W-:Y:S06]  /*4440*/  FFMA.FTZ R6, R6, UR14, -R9.reuse ;  /* 0x0000000e06067c23 */ /* 0x100fec0008010809 */
[----:B------:R1:W-:Y:S01]  /*4450*/  MUFU.EX2 R215, R6 ;  /* 0x0000000600d77308 */ /* 0x0003e20000000800 */
[----:B--2---:R-:W-:Y:S02]  /*4460*/  MOV R5, R200 ;  /* 0x000000c800057202 */ /* 0x004fe40000000f00 */
[----:B------:R-:W-:Y:S05]  /*4470*/  @P6 FSEL R5, R200, -INF , !P1 ;  /* 0xff800000c8056808 */ /* 0x000fea0004800000 */
[----:B------:R-:W-:Y:S01]  /*4480*/  FFMA.FTZ R5, R5, UR14, -R9 ;  /* 0x0000000e05057c23 */ /* 0x000fe20008010809 */
[----:B-1----:R-:W-:Y:S02]  /*4490*/  MOV R6, R209 ;  /* 0x000000d100067202 */ /* 0x002fe40000000f00 */
[----:B------:R-:W-:Y:S01]  /*44a0*/  @P6 FSEL R6, R209, -INF , !P0 ;  /* 0xff800000d1066808 */ /* 0x000fe20004000000 */
[----:B------:R1:W-:Y:S04]  /*44b0*/  MUFU.EX2 R214, R5 ;  /* 0x0000000500d67308 */ /* 0x0003e80000000800 */
[--C-:B------:R-:W-:Y:S06]  /*44c0*/  FFMA.FTZ R6, R6, UR14, -R4.reuse ;  /* 0x0000000e06067c23 */ /* 0x100fec0008010804 */
[----:B------:R2:W-:Y:S01]  /*44d0*/  MUFU.EX2 R226, R6 ;  /* 0x0000000600e27308 */ /* 0x0005e20000000800 */
[----:B-1----:R-:W-:Y:S02]  /*44e0*/  MOV R5, R208 ;  /* 0x000000d000057202 */ /* 0x002fe40000000f00 */
[----:B------:R-:W-:Y:S05]  /*44f0*/  @P6 FSEL R5, R208, -INF , !P1 ;  /* 0xff800000d0056808 */ /* 0x000fea0004800000 */
[----:B------:R-:W-:Y:S01]  /*4500*/  FFMA.FTZ R5, R5, UR14, -R4 ;  /* 0x0000000e05057c23 */ /* 0x000fe20008010804 */
[----:B--2---:R-:W-:Y:S02]  /*4510*/  MOV R6, R116 ;  /* 0x0000007400067202 */ /* 0x004fe40000000f00 */
[----:B------:R-:W-:Y:S01]  /*4520*/  @P6 FSEL R6, R116, -INF , !P0 ;  /* 0xff80000074066808 */ /* 0x000fe20004000000 */
[----:B------:R1:W-:Y:S04]  /*4530*/  MUFU.EX2 R225, R5 ;  /* 0x0000000500e17308 */ /* 0x0003e80000000800 */
[--C-:B------:R-:W-:Y:S06]  /*4540*/  FFMA.FTZ R6, R6, UR14, -R3.reuse ;  /* 0x0000000e06067c23 */ /* 0x100fec0008010803 */
[----:B------:R2:W-:Y:S01]  /*4550*/  MUFU.EX2 R132, R6 ;  /* 0x0000000600847308 */ /* 0x0005e20000000800 */
[----:B-1----:R-:W-:Y:S02]  /*4560*/  MOV R5, R115 ;  /* 0x0000007300057202 */ /* 0x002fe40000000f00 */
[----:B------:R-:W-:Y:S05]  /*4570*/  @P6 FSEL R5, R115, -INF , !P1 ;  /* 0xff80000073056808 */ /* 0x000fea0004800000 */
[--C-:B------:R-:W-:Y:S01]  /*4580*/  FFMA.FTZ R5, R5, UR14, -R3.reuse ;  /* 0x0000000e05057c23 */ /* 0x100fe20008010803 */
[----:B--2---:R-:W-:Y:S02]  /*4590*/  MOV R6, R125 ;  /* 0x0000007d00067202 */ /* 0x004fe40000000f00 */
[----:B------:R-:W-:Y:S01]  /*45a0*/  @P6 FSEL R6, R125, -INF , !P0 ;  /* 0xff8000007d066808 */ /* 0x000fe20004000000 */
[----:B------:R1:W-:Y:S01]  /*45b0*/  MUFU.EX2 R131, R5 ;  /* 0x0000000500837308 */ /* 0x0003e20000000800 */
[-C--:B------:R-:W-:Y:S03]  /*45c0*/  @P6 ISETP.GE.AND P0, PT, R7, R189.reuse, PT ;  /* 0x000000bd0700620c */ /* 0x080fe60003f06270 */
[--C-:B------:R-:W-:Y:S06]  /*45d0*/  FFMA.FTZ R6, R6, UR14, -R0.reuse ;  /* 0x0000000e06067c23 */ /* 0x100fec0008010800 */
[----:B------:R2:W-:Y:S01]  /*45e0*/  MUFU.EX2 R181, R6 ;  /* 0x0000000600b57308 */ /* 0x0005e20000000800 */
[----:B-1----:R-:W-:Y:S02]  /*45f0*/  MOV R5, R122 ;  /* 0x0000007a00057202 */ /* 0x002fe40000000f00 */
[----:B------:R-:W-:Y:S02]  /*4600*/  @P6 FSEL R5, R122, -INF , !P1 ;  /* 0xff8000007a056808 */ /* 0x000fe40004800000 */
[----:B------:R-:W-:Y:S03]  /*4610*/  @P6 ISETP.GE.AND P1, PT, R8, R189, PT ;  /* 0x000000bd0800620c */ /* 0x000fe60003f26270 */
[--C-:B------:R-:W-:Y:S01]  /*4620*/  FFMA.FTZ R5, R5, UR14, -R0.reuse ;  /* 0x0000000e05057c23 */ /* 0x100fe20008010800 */
[----:B--2---:R-:W-:Y:S02]  /*4630*/  MOV R6, R114 ;  /* 0x0000007200067202 */ /* 0x004fe40000000f00 */
        /* <DEDUP_REMOVED lines=10> */
[----:B------:R-:W-:Y:S01]  /*46e0*/  FFMA.FTZ R5, R6, UR14, -R0 ;  /* 0x0000000e06057c23 */ /* 0x000fe20008010800 */
[----:B------:R-:W-:Y:S02]  /*46f0*/  MOV R6, R198 ;  /* 0x000000c600067202 */ /* 0x000fe40000000f00 */
[----:B------:R-:W-:Y:S03]  /*4700*/  @P6 FSEL R6, R198, -INF , !P1 ;  /* 0xff800000c6066808 */ /* 0x000fe60004800000 */
[----:B------:R2:W-:Y:S01]  /*4710*/  MUFU.EX2 R138, R5 ;  /* 0x00000005008a7308 */ /* 0x0005e20000000800 */
[----:B-1----:R-:W-:Y:S02]  /*4720*/  MOV R3, R195 ;  /* 0x000000c300037202 */ /* 0x002fe40000000f00 */
[----:B------:R-:W-:Y:S05]  /*4730*/  @P6 FSEL R3, R195, -INF , !P0 ;  /* 0xff800000c3036808 */ /* 0x000fea0004000000 */
[--C-:B------:R-:W-:Y:S01]  /*4740*/  FFMA.FTZ R3, R3, UR14, -R9.reuse ;  /* 0x0000000e03037c23 */ /* 0x100fe20008010809 */
[----:B--2---:R-:W-:Y:S02]  /*4750*/  MOV R5, R194 ;  /* 0x000000c200057202 */ /* 0x004fe40000000f00 */
[----:B------:R-:W-:Y:S01]  /*4760*/  @P6 FSEL R5, R194, -INF , !P1 ;  /* 0xff800000c2056808 */ /* 0x000fe20004800000 */
[----:B------:R1:W-:Y:S04]  /*4770*/  MUFU.EX2 R211, R3 ;  /* 0x0000000300d37308 */ /* 0x0003e80000000800 */
[----:B------:R-:W-:Y:S01]  /*4780*/  FFMA.FTZ R9, R5, UR14, -R9 ;  /* 0x0000000e05097c23 */ /* 0x000fe20008010809 */
[----:B------:R-:W-:Y:S05]  /*4790*/  F2FP.F16.F32.PACK_AB R5, R223, R222 ;  /* 0x000000dedf05723e */ /* 0x000fea00000000ff */
[----:B------:R-:W2:Y:S01]  /*47a0*/  MUFU.EX2 R210, R9 ;  /* 0x0000000900d27308 */ /* 0x000ea20000000800 */
[----:B------:R3:W-:Y:S01]  /*47b0*/  STS [R196], R5 ;  /* 0x00000005c4007388 */ /* 0x0007e20000000800 */
[----:B-1----:R-:W-:Y:S02]  /*47c0*/  MOV R3, R199 ;  /* 0x000000c700037202 */ /* 0x002fe40000000f00 */
[----:B------:R-:W-:Y:S05]  /*47d0*/  @P6 FSEL R3, R199, -INF , !P0 ;  /* 0xff800000c7036808 */ /* 0x000fea0004000000 */
[--C-:B------:R-:W-:Y:S01]  /*47e0*/  FFMA.FTZ R7, R3, UR14, -R4.reuse ;  /* 0x0000000e03077c23 */ /* 0x100fe20008010804 */
[----:B------:R-:W-:Y:S01]  /*47f0*/  FFMA.FTZ R4, R6, UR14, -R4 ;  /* 0x0000000e06047c23 */ /* 0x000fe20008010804 */
[----:B------:R-:W-:Y:S02]  /*4800*/  F2FP.F16.F32.PACK_AB R3, R233, R234 ;  /* 0x000000eae903723e */ /* 0x000fe400000000ff */
[----:B------:R1:W-:Y:S01]  /*4810*/  MUFU.EX2 R219, R7 ;  /* 0x0000000700db7308 */ /* 0x0003e20000000800 */
[----:B------:R-:W-:Y:S02]  /*4820*/  F2FP.F16.F32.PACK_AB R6, R182, R183 ;  /* 0x000000b7b606723e */ /* 0x000fe400000000ff */
[----:B------:R2:W-:Y:S01]  /*4830*/  STS [R196+0x400], R3 ;  /* 0x00040003c4007388 */ /* 0x0005e20000000800 */
[----:B---3--:R-:W-:Y:S06]  /*4840*/  F2FP.F16.F32.PACK_AB R5, R216, R217 ;  /* 0x000000d9d805723e */ /* 0x008fec00000000ff */
[----:B------:R4:W3:Y:S01]  /*4850*/  MUFU.EX2 R218, R4 ;  /* 0x0000000400da7308 */ /* 0x0008e20000000800 */
[----:B------:R3:W-:Y:S01]  /*4860*/  STS [R184], R5 ;  /* 0x00000005b8007388 */ /* 0x0007e20000000800 */
[----:B-1----:R-:W-:Y:S02]  /*4870*/  MOV R7, R117 ;  /* 0x0000007500077202 */ /* 0x002fe40000000f00 */
[----:B------:R-:W-:Y:S05]  /*4880*/  @P6 FSEL R7, R117, -INF , !P1 ;  /* 0xff80000075076808 */ /* 0x000fea0004800000 */
[----:B------:R-:W-:Y:S01]  /*4890*/  FFMA.FTZ R0, R7, UR14, -R0 ;  /* 0x0000000e07007c23 */ /* 0x000fe20008010800 */
[----:B----4-:R-:W-:Y:S02]  /*48a0*/  F2FP.F16.F32.PACK_AB R4, R227, R228 ;  /* 0x000000e4e304723e */ /* 0x010fe400000000ff */
[----:B--2---:R-:W-:Y:S01]  /*48b0*/  F2FP.F16.F32.PACK_AB R3, R187, R188 ;  /* 0x000000bcbb03723e */ /* 0x004fe200000000ff */
[----:B------:R1:W2:Y:S02]  /*48c0*/  MUFU.EX2 R133, R0 ;  /* 0x0000000000857308 */ /* 0x0002a40000000800 */
[----:B------:R4:W-:Y:S04]  /*48d0*/  STS [R184+0x400], R4 ;  /* 0x00040004b8007388 */ /* 0x0009e80000000800 */
[----:B------:R2:W-:Y:S01]  /*48e0*/  STS [R196+0x1000], R6 ;  /* 0x00100006c4007388 */ /* 0x0005e20000000800 */
[----:B---3--:R-:W-:Y:S03]  /*48f0*/  F2FP.F16.F32.PACK_AB R5, R185, R186 ;  /* 0x000000bab905723e */ /* 0x008fe600000000ff */
[----:B------:R3:W-:Y:S04]  /*4900*/  STS [R196+0x1400], R3 ;  /* 0x00140003c4007388 */ /* 0x0007e80000000800 */
[----:B------:R3:W-:Y:S01]  /*4910*/  STS [R184+0x1400], R5 ;  /* 0x00140005b8007388 */ /* 0x0007e20000000800 */
[----:B-1----:R-:W-:Y:S02]  /*4920*/  F2FP.F16.F32.PACK_AB R0, R210, R211 ;  /* 0x000000d3d200723e */ /* 0x002fe400000000ff */
[----:B----4-:R-:W-:Y:S02]  /*4930*/  F2FP.F16.F32.PACK_AB R4, R214, R215 ;  /* 0x000000d7d604723e */ /* 0x010fe400000000ff */
[----:B--2---:R-:W-:Y:S02]  /*4940*/  F2FP.F16.F32.PACK_AB R6, R134, R135 ;  /* 0x000000878606723e */ /* 0x004fe400000000ff */
[----:B---3--:R-:W-:Y:S03]  /*4950*/  F2FP.F16.F32.PACK_AB R3, R225, R226 ;  /* 0x000000e2e103723e */ /* 0x008fe600000000ff */
[----:B------:R1:W-:Y:S01]  /*4960*/  STS [R184+0x1000], R6 ;  /* 0x00100006b8007388 */ /* 0x0003e20000000800 */
[----:B------:R-:W-:Y:S03]  /*4970*/  F2FP.F16.F32.PACK_AB R5, R139, R181 ;  /* 0x000000b58b05723e */ /* 0x000fe600000000ff */
[----:B------:R2:W-:Y:S04]  /*4980*/  STS [R192], R4 ;  /* 0x00000004c0007388 */ /* 0x0005e80000000800 */
[----:B------:R3:W-:Y:S04]  /*4990*/  STS [R192+0x400], R3 ;  /* 0x00040003c0007388 */ /* 0x0007e80000000800 */
[----:B------:R4:W-:Y:S01]  /*49a0*/  STS [R112], R0 ;  /* 0x0000000070007388 */ /* 0x0009e20000000800 */
[----:B-1----:R-:W-:Y:S02]  /*49b0*/  F2FP.F16.F32.PACK_AB R6, R131, R132 ;  /* 0x000000848306723e */ /* 0x002fe400000000ff */
[----:B--2---:R-:W-:Y:S02]  /*49c0*/  F2FP.F16.F32.PACK_AB R4, R218, R219 ;  /* 0x000000dbda04723e */ /* 0x004fe400000000ff */
[----:B---3--:R-:W-:Y:S03]  /*49d0*/  F2FP.F16.F32.PACK_AB R3, R126, R127 ;  /* 0x0000007f7e03723e */ /* 0x008fe600000000ff */
[----:B------:R-:W-:Y:S01]  /*49e0*/  STS [R112+0x400], R4 ;  /* 0x0004000470007388 */ /* 0x000fe20000000800 */
[----:B----4-:R-:W-:Y:S03]  /*49f0*/  F2FP.F16.F32.PACK_AB R0, R133, R138 ;  /* 0x0000008a8500723e */ /* 0x010fe600000000ff */
[----:B------:R-:W-:Y:S04]  /*4a00*/  STS [R192+0x1000], R6 ;  /* 0x00100006c0007388 */ /* 0x000fe80000000800 */
[----:B------:R-:W-:Y:S04]  /*4a10*/  STS [R192+0x1400], R5 ;  /* 0x00140005c0007388 */ /* 0x000fe80000000800 */
[----:B------:R-:W-:Y:S04]  /*4a20*/  STS [R112+0x1000], R3 ;  /* 0x0010000370007388 */ /* 0x000fe80000000800 */
[----:B------:R1:W-:Y:S04]  /*4a30*/  STS [R112+0x1400], R0 ;  /* 0x0014000070007388 */ /* 0x0003e80000000800 */
[----:B------:R-:W2:Y:S08]  /*4a40*/  LDSM.16.M88.4 R32, [R175+0x4000] ;  /* 0x00400000af20783b */ /* 0x000eb00000000200 */
[----:B------:R-:W3:Y:S08]  /*4a50*/  LDSM.16.M88.4 R28, [R175+0x5000] ;  /* 0x00500000af1c783b */ /* 0x000ef00000000200 */
[----:B------:R-:W4:Y:S01]  /*4a60*/  LDSM.16.M88.4 R100, [R104+0x4000] ;  /* 0x004000006864783b */ /* 0x000f220000000200 */
[----:B-1----:R-:W-:Y:S07]  /*4a70*/  IADD3 R0, PT, PT, R175, R118, RZ ;  /* 0x00000076af007210 */ /* 0x002fee0007ffe0ff */
[----:B------:R-:W1:Y:S01]  /*4a80*/  LDSM.16.M88.4 R104, [R104+0x5000] ;  /* 0x005000006868783b */ /* 0x000e620000000200 */
[-C--:B--2---:R-:W-:Y:S08]  /*4a90*/  HMMA.16816.F32 R4, R32, R140.reuse, RZ ;  /* 0x0000008c2004723c */ /* 0x084ff000000018ff */
[C---:B---3--:R-:W-:Y:S08]  /*4aa0*/  HMMA.16816.F32 R8, R28.reuse, R140, RZ ;  /* 0x0000008c1c08723c */ /* 0x048ff000000018ff */
[-C--:B------:R-:W-:Y:S08]  /*4ab0*/  HMMA.16816.F32 R12, R28, R142.reuse, RZ ;  /* 0x0000008e1c0c723c */ /* 0x080ff000000018ff */
[C---:B------:R-:W-:Y:S08]  /*4ac0*/  HMMA.16816.F32 R16, R32.reuse, R142, RZ ;  /* 0x0000008e2010723c */ /* 0x040ff000000018ff */
[-C--:B------:R-:W-:Y:S08]  /*4ad0*/  HMMA.16816.F32 R20, R32, R144.reuse, RZ ;  /* 0x000000902014723c */ /* 0x080ff000000018ff */
[C---:B------:R-:W-:Y:S08]  /*4ae0*/  HMMA.16816.F32 R24, R28.reuse, R144, RZ ;  /* 0x000000901c18723c */ /* 0x040ff000000018ff */
[-C--:B------:R-:W-:Y:S08]  /*4af0*/  HMMA.16816.F32 R28, R28, R146.reuse, RZ ;  /* 0x000000921c1c723c */ /* 0x080ff000000018ff */
[----:B------:R-:W-:Y:S08]  /*4b00*/  HMMA.16816.F32 R32, R32, R146, RZ ;  /* 0x000000922020723c */ /* 0x000ff000000018ff */
[-C--:B----4-:R-:W-:Y:S08]  /*4b10*/  HMMA.16816.F32 R4, R100, R148.reuse, R4 ;  /* 0x000000946404723c */ /* 0x090ff00000001804 */
[C---:B-1----:R-:W-:Y:S08]  /*4b20*/  HMMA.16816.F32 R8, R104.reuse, R148, R8 ;  /* 0x000000946808723c */ /* 0x042ff00000001808 */
[-C--:B------:R-:W-:Y:S08]  /*4b30*/  HMMA.16816.F32 R12, R104, R150.reuse, R12 ;  /* 0x00000096680c723c */ /* 0x080ff0000000180c */
[C---:B------:R-:W-:Y:S08]  /*4b40*/  HMMA.16816.F32 R16, R100.reuse, R150, R16 ;  /* 0x000000966410723c */ /* 0x040ff00000001810 */
[-C--:B------:R-:W-:Y:S08]  /*4b50*/  HMMA.16816.F32 R20, R100, R152.reuse, R20 ;  /* 0x000000986414723c */ /* 0x080ff00000001814 */
[C---:B------:R-:W-:Y:S08]  /*4b60*/  HMMA.16816.F32 R24, R104.reuse, R152, R24 ;  /* 0x000000986818723c */ /* 0x040ff00000001818 */
[-C--:B------:R-:W-:Y:S01]  /*4b70*/  HMMA.16816.F32 R28, R104, R154.reuse, R28 ;  /* 0x0000009a681c723c */ /* 0x080fe2000000181c */
[----:B------:R-:W1:Y:S07]  /*4b80*/  LDSM.16.M88.4 R104, [R0+0x4000] ;  /* 0x004000000068783b */ /* 0x000e6e0000000200 */
[----:B------:R-:W-:Y:S01]  /*4b90*/  HMMA.16816.F32 R32, R100, R154, R32 ;  /* 0x0000009a6420723c */ /* 0x000fe20000001820 */
[----:B------:R2:W3:Y:S03]  /*4ba0*/  LDSM.16.M88.4 R100, [R0+0x5000] ;  /* 0x005000000064783b */ /* 0x0004e60000000200 */
[----:B--2---:R-:W-:Y:S04]  /*4bb0*/  IADD3 R0, PT, PT, R128, R0, RZ ;  /* 0x0000000080007210 */ /* 0x004fe80007ffe0ff */
[-C--:B-1----:R-:W-:Y:S08]  /*4bc0*/  HMMA.16816.F32 R4, R104, R156.reuse, R4 ;  /* 0x0000009c6804723c */ /* 0x082ff00000001804 */
[C---:B---3--:R-:W-:Y:S08]  /*4bd0*/  HMMA.16816.F32 R8, R100.reuse, R156, R8 ;  /* 0x0000009c6408723c */ /* 0x048ff00000001808 */
[-C--:B------:R-:W-:Y:S08]  /*4be0*/  HMMA.16816.F32 R12, R100, R158.reuse, R12 ;  /* 0x0000009e640c723c */ /* 0x080ff0000000180c */
[C---:B------:R-:W-:Y:S08]  /*4bf0*/  HMMA.16816.F32 R16, R104.reuse, R158, R16 ;  /* 0x0000009e6810723c */ /* 0x040ff00000001810 */
[-C--:B------:R-:W-:Y:S08]  /*4c00*/  HMMA.16816.F32 R20, R104, R160.reuse, R20 ;  /* 0x000000a06814723c */ /* 0x080ff00000001814 */
[C---:B------:R-:W-:Y:S08]  /*4c10*/  HMMA.16816.F32 R24, R100.reuse, R160, R24 ;  /* 0x000000a06418723c */ /* 0x040ff00000001818 */
[-C--:B------:R-:W-:Y:S03]  /*4c20*/  HMMA.16816.F32 R28, R100, R162.reuse, R28 ;  /* 0x000000a2641c723c */ /* 0x080fe6000000181c */
[----:B------:R-:W-:Y:S02]  /*4c30*/  MOV R100, R240 ;  /* 0x000000f000647202 */ /* 0x000fe40000000f00 */
[----:B------:R-:W-:Y:S02]  /*4c40*/  MOV R101, R239 ;  /* 0x000000ef00657202 */ /* 0x000fe40000000f00 */
[C---:B------:R-:W-:Y:S01]  /*4c50*/  LEA R110, P0, R243.reuse, R100, 0x2 ;  /* 0x00000064f36e7211 */ /* 0x040fe200078010ff */
[----:B------:R-:W-:Y:S04]  /*4c60*/  HMMA.16816.F32 R32, R104, R162, R32 ;  /* 0x000000a26820723c */ /* 0x000fe80000001820 */
[----:B------:R-:W-:Y:S01]  /*4c70*/  LEA.HI.X R111, R243, R101, RZ, 0x2, P0 ;  /* 0x00000065f36f7211 */ /* 0x000fe200000f14ff */
[----:B------:R-:W-:Y:S01]  /*4c80*/  FFMA.FTZ R104, -R202, R202, 1 ;  /* 0x3f800000ca687423 */ /* 0x000fe200000101ca */
[----:B------:R-:W1:Y:S08]  /*4c90*/  LDSM.16.M88.4 R100, [R0+0x4000] ;  /* 0x004000000064783b */ /* 0x000e700000000200 */
[----:B------:R-:W2:Y:S04]  /*4ca0*/  LDG.E R109, desc[UR28][R110.64] ;  /* 0x0000001c6e6d7981 */ /* 0x000ea8000c1e1900 */
[----:B------:R-:W3:Y:S04]  /*4cb0*/  LDG.E R108, desc[UR28][R110.64+0x20] ;  /* 0x0000201c6e6c7981 */ /* 0x000ee8000c1e1900 */
[----:B------:R-:W5:Y:S01]  /*4cc0*/  LDG.E R3, desc[UR28][R110.64+0xa0] ;  /* 0x0000a01c6e037981 */ /* 0x000f62000c1e1900 */
[-C--:B-1----:R-:W-:Y:S11]  /*4cd0*/  HMMA.16816.F32 R4, R100, R164.reuse, R4 ;  /* 0x000000a46404723c */ /* 0x082ff60000001804 */
[----:B------:R-:W-:Y:S08]  /*4ce0*/  @!UPT UIADD3 URZ, UPT, UPT, URZ, URZ, URZ ;  /* 0x000000fffffff290 */ /* 0x000ff0000fffe0ff */
[C---:B--2---:R-:W-:Y:S01]  /*4cf0*/  FADD.FTZ R4, -R109.reuse, R4 ;  /* 0x000000046d047221 */ /* 0x044fe20000010100 */
[----:B------:R-:W-:Y:S01]  /*4d00*/  FADD.FTZ R106, -R109, R5 ;  /* 0x000000056d6a7221 */ /* 0x000fe20000010100 */
[----:B------:R-:W-:Y:S02]  /*4d10*/  FMUL.FTZ R5, R104, UR15 ;  /* 0x0000000f68057c20 */ /* 0x000fe40008410000 */
[----:B------:R-:W-:Y:S01]  /*4d20*/  FMUL.FTZ R105, R222, R4 ;  /* 0x00000004de697220 */ /* 0x000fe20000410000 */
[----:B---3--:R-:W-:Y:S01]  /*4d30*/  FADD.FTZ R6, -R108, R6 ;  /* 0x000000066c067221 */ /* 0x008fe20000010100 */
[----:B------:R1:W5:Y:S02]  /*4d40*/  LDG.E R4, desc[UR28][R110.64+0x80] ;  /* 0x0000801c6e047981 */ /* 0x000364000c1e1900 */
[----:B------:R-:W-:Y:S01]  /*4d50*/  FMUL.FTZ R5, R105, R5 ;  /* 0x0000000569057220 */ /* 0x000fe20000410000 */
[----:B-1----:R-:W-:Y:S02]  /*4d60*/  FMUL.FTZ R110, R223, R106 ;  /* 0x0000006adf6e7220 */ /* 0x002fe40000410000 */
[----:B------:R1:W2:Y:S02]  /*4d70*/  LDSM.16.M88.4 R104, [R0+0x5000] ;  /* 0x005000000068783b */ /* 0x0002a40000000200 */
[----:B-1----:R-:W-:Y:S04]  /*4d80*/  FFMA.FTZ R0, -R205, R205, 1 ;  /* 0x3f800000cd007423 */ /* 0x002fe800000101cd */
[----:B------:R-:W-:Y:S01]  /*4d90*/  FMUL.FTZ R0, R0, UR15 ;  /* 0x0000000f00007c20 */ /* 0x000fe20008410000 */
[C---:B--2---:R-:W-:Y:S08]  /*4da0*/  HMMA.16816.F32 R8, R104.reuse, R164, R8 ;  /* 0x000000a46808723c */ /* 0x044ff00000001808 */
[-C--:B------:R-:W-:Y:S08]  /*4db0*/  HMMA.16816.F32 R12, R104, R166.reuse, R12 ;  /* 0x000000a6680c723c */ /* 0x080ff0000000180c */
[C---:B------:R-:W-:Y:S08]  /*4dc0*/  HMMA.16816.F32 R16, R100.reuse, R166, R16 ;  /* 0x000000a66410723c */ /* 0x040ff00000001810 */
[-C--:B------:R-:W-:Y:S08]  /*4dd0*/  HMMA.16816.F32 R20, R100, R168.reuse, R20 ;  /* 0x000000a86414723c */ /* 0x080ff00000001814 */
[C---:B------:R-:W-:Y:S04]  /*4de0*/  HMMA.16816.F32 R24, R104.reuse, R168, R24 ;  /* 0x000000a86818723c */ /* 0x040fe80000001818 */
[C---:B------:R-:W-:Y:S01]  /*4df0*/  FADD.FTZ R17, -R109.reuse, R17 ;  /* 0x000000116d117221 */ /* 0x040fe20000010100 */
[C---:B------:R-:W-:Y:S01]  /*4e00*/  FADD.FTZ R18, -R108.reuse, R18 ;  /* 0x000000126c127221 */ /* 0x040fe20000010100 */
[----:B------:R-:W-:Y:S02]  /*4e10*/  FADD.FTZ R19, -R108, R19 ;  /* 0x000000136c137221 */ /* 0x000fe40000010100 */
[-C--:B------:R-:W-:Y:S03]  /*4e20*/  HMMA.16816.F32 R28, R104, R170.reuse, R28 ;  /* 0x000000aa681c723c */ /* 0x080fe6000000181c */
[C---:B------:R-:W-:Y:S01]  /*4e30*/  FADD.FTZ R104, -R109.reuse, R16 ;  /* 0x000000106d687221 */ /* 0x040fe20000010100 */
[----:B------:R-:W-:Y:S01]  /*4e40*/  FMUL.FTZ R16, R110, R0 ;  /* 0x000000006e107220 */ /* 0x000fe20000410000 */
[----:B------:R-:W-:Y:S03]  /*4e50*/  FFMA.FTZ R0, -R204, R204, 1 ;  /* 0x3f800000cc007423 */ /* 0x000fe600000101cc */
[----:B------:R-:W-:Y:S04]  /*4e60*/  HMMA.16816.F32 R32, R100, R170, R32 ;  /* 0x000000aa6420723c */ /* 0x000fe80000001820 */
[----:B------:R-:W-:Y:S01]  /*4e70*/  FMUL.FTZ R102, R216, R17 ;  /* 0x00000011d8667220 */ /* 0x000fe20000410000 */
[----:B------:R-:W-:Y:S01]  /*4e80*/  FADD.FTZ R17, -R109, R20 ;  /* 0x000000146d117221 */ /* 0x000fe20000010100 */
[----:B------:R-:W-:Y:S01]  /*4e90*/  FFMA.FTZ R20, -R203, R203, 1 ;  /* 0x3f800000cb147423 */ /* 0x000fe200000101cb */
[----:B------:R-:W-:Y:S01]  /*4ea0*/  FMUL.FTZ R101, R217, R104 ;  /* 0x00000068d9657220 */ /* 0x000fe20000410000 */
[----:B------:R-:W-:Y:S01]  /*4eb0*/  FMUL.FTZ R0, R0, UR15 ;  /* 0x0000000f00007c20 */ /* 0x000fe20008410000 */
[----:B------:R-:W-:Y:S01]  /*4ec0*/  FFMA.FTZ R100, -R201, R201, 1 ;  /* 0x3f800000c9647423 */ /* 0x000fe200000101c9 */
[----:B------:R-:W-:Y:S01]  /*4ed0*/  FMUL.FTZ R20, R20, UR15 ;  /* 0x0000000f14147c20 */ /* 0x000fe20008410000 */
[----:B------:R-:W-:Y:S01]  /*4ee0*/  FADD.FTZ R103, -R109, R21 ;  /* 0x000000156d677221 */ /* 0x000fe20000010100 */
[----:B------:R-:W-:Y:S01]  /*4ef0*/  FMUL.FTZ R0, R101, R0 ;  /* 0x0000000065007220 */ /* 0x000fe20000410000 */
[----:B------:R-:W-:Y:S01]  /*4f00*/  FMUL.FTZ R21, R215, R17 ;  /* 0x00000011d7157220 */ /* 0x000fe20000410000 */
[----:B------:R-:W-:Y:S01]  /*4f10*/  FMUL.FTZ R20, R102, R20 ;  /* 0x0000001466147220 */ /* 0x000fe20000410000 */
[----:B------:R-:W-:Y:S01]  /*4f20*/  FMUL.FTZ R100, R100, UR15 ;  /* 0x0000000f64647c20 */ /* 0x000fe20008410000 */
[----:B------:R-:W-:Y:S01]  /*4f30*/  FFMA.FTZ R17, -R200, R200, 1 ;  /* 0x3f800000c8117423 */ /* 0x000fe200000101c8 */
[----:B------:R-:W-:Y:S01]  /*4f40*/  FADD.FTZ R101, -R108, R7 ;  /* 0x000000076c657221 */ /* 0x000fe20000010100 */
[----:B------:R-:W-:Y:S01]  /*4f50*/  F2FP.F16.F32.PACK_AB R16, R16, R5 ;  /* 0x000000051010723e */ /* 0x000fe200000000ff */
[----:B------:R-:W-:Y:S01]  /*4f60*/  FMUL.FTZ R100, R21, R100 ;  /* 0x0000006415647220 */ /* 0x000fe20000410000 */
[----:B------:R-:W-:Y:S01]  /*4f70*/  F2FP.F16.F32.PACK_AB R20, R20, R0 ;  /* 0x000000001414723e */ /* 0x000fe200000000ff */
[C---:B------:R-:W-:Y:S01]  /*4f80*/  FADD.FTZ R0, -R109.reuse, R32 ;  /* 0x000000206d007221 */ /* 0x040fe20000010100 */
[----:B------:R-:W-:Y:S01]  /*4f90*/  FADD.FTZ R32, -R109, R33 ;  /* 0x000000216d207221 */ /* 0x000fe20000010100 */
[----:B------:R-:W-:Y:S01]  /*4fa0*/  FMUL.FTZ R33, R234, R6 ;  /* 0x00000006ea217220 */ /* 0x000fe20000410000 */
[----:B------:R-:W-:Y:S01]  /*4fb0*/  FMUL.FTZ R103, R214, R103 ;  /* 0x00000067d6677220 */ /* 0x000fe20000410000 */
[----:B------:R-:W-:Y:S01]  /*4fc0*/  FMUL.FTZ R7, R211, R0 ;  /* 0x00000000d3077220 */ /* 0x000fe20000410000 */
[----:B------:R-:W-:Y:S01]  /*4fd0*/  FMUL.FTZ R17, R17, UR15 ;  /* 0x0000000f11117c20 */ /* 0x000fe20008410000 */
[----:B------:R-:W-:Y:S01]  /*4fe0*/  FFMA.FTZ R0, -R195, R195, 1 ;  /* 0x3f800000c3007423 */ /* 0x000fe200000101c3 */
[----:B------:R-:W-:Y:S01]  /*4ff0*/  FFMA.FTZ R21, -R194, R194, 1 ;  /* 0x3f800000c2157423 */ /* 0x000fe200000101c2 */
[----:B------:R-:W-:Y:S01]  /*5000*/  FFMA.FTZ R6, -R213, R213, 1 ;  /* 0x3f800000d5067423 */ /* 0x000fe200000101d5 */
[----:B------:R-:W-:Y:S01]  /*5010*/  FFMA.FTZ R5, -R212, R212, 1 ;  /* 0x3f800000d4057423 */ /* 0x000fe200000101d4 */
[----:B------:R-:W-:Y:S01]  /*5020*/  FMUL.FTZ R17, R103, R17 ;  /* 0x0000001167117220 */ /* 0x000fe20000410000 */
[----:B------:R-:W-:Y:S01]  /*5030*/  FMUL.FTZ R32, R210, R32 ;  /* 0x00000020d2207220 */ /* 0x000fe20000410000 */
[----:B------:R-:W-:Y:S01]  /*5040*/  FMUL.FTZ R101, R233, R101 ;  /* 0x00000065e9657220 */ /* 0x000fe20000410000 */
[----:B------:R-:W-:Y:S01]  /*5050*/  FMUL.FTZ R0, R0, UR15 ;  /* 0x0000000f00007c20 */ /* 0x000fe20008410000 */
[----:B------:R-:W-:Y:S01]  /*5060*/  FMUL.FTZ R21, R21, UR15 ;  /* 0x0000000f15157c20 */ /* 0x000fe20008410000 */
[----:B------:R-:W-:Y:S01]  /*5070*/  FMUL.FTZ R6, R6, UR15 ;  /* 0x0000000f06067c20 */ /* 0x000fe20008410000 */
[----:B------:R-:W-:Y:S01]  /*5080*/  FMUL.FTZ R5, R5, UR15 ;  /* 0x0000000f05057c20 */ /* 0x000fe20008410000 */
[----:B------:R-:W-:Y:S01]  /*5090*/  FMUL.FTZ R0, R7, R0 ;  /* 0x0000000007007220 */ /* 0x000fe20000410000 */
[----:B------:R-:W-:Y:S01]  /*50a0*/  FMUL.FTZ R21, R32, R21 ;  /* 0x0000001520157220 */ /* 0x000fe20000410000 */
[----:B------:R-:W-:Y:S01]  /*50b0*/  FMUL.FTZ R6, R33, R6 ;  /* 0x0000000621067220 */ /* 0x000fe20000410000 */
[----:B------:R-:W-:Y:S01]  /*50c0*/  FMUL.FTZ R5, R101, R5 ;  /* 0x0000000565057220 */ /* 0x000fe20000410000 */
[----:B------:R-:W-:Y:S01]  /*50d0*/  F2FP.F16.F32.PACK_AB R32, R17, R100 ;  /* 0x000000641120723e */ /* 0x000fe200000000ff */
[----:B------:R-:W-:Y:S01]  /*50e0*/  FADD.FTZ R7, -R108, R22 ;  /* 0x000000166c077221 */ /* 0x000fe20000010100 */
[----:B------:R-:W-:Y:S01]  /*50f0*/  FFMA.FTZ R22, -R207, R207, 1 ;  /* 0x3f800000cf167423 */ /* 0x000fe200000101cf */
[----:B------:R-:W-:Y:S01]  /*5100*/  FFMA.FTZ R17, -R206, R206, 1 ;  /* 0x3f800000ce117423 */ /* 0x000fe200000101ce */
[----:B------:R-:W-:Y:S01]  /*5110*/  F2FP.F16.F32.PACK_AB R21, R21, R0 ;  /* 0x000000001515723e */ /* 0x000fe200000000ff */
[----:B------:R-:W-:Y:S01]  /*5120*/  FMUL.FTZ R0, R228, R18 ;  /* 0x00000012e4007220 */ /* 0x000fe20000410000 */
[----:B------:R-:W-:Y:S01]  /*5130*/  F2FP.F16.F32.PACK_AB R5, R5, R6 ;  /* 0x000000060505723e */ /* 0x000fe200000000ff */
[----:B------:R-:W-:Y:S01]  /*5140*/  FMUL.FTZ R6, R227, R19 ;  /* 0x00000013e3067220 */ /* 0x000fe20000410000 */
[----:B------:R-:W-:Y:S01]  /*5150*/  FMUL.FTZ R22, R22, UR15 ;  /* 0x0000000f16167c20 */ /* 0x000fe20008410000 */
[----:B------:R-:W-:Y:S01]  /*5160*/  FMUL.FTZ R17, R17, UR15 ;  /* 0x0000000f11117c20 */ /* 0x000fe20008410000 */
[C---:B------:R-:W-:Y:S01]  /*5170*/  FADD.FTZ R34, -R108.reuse, R34 ;  /* 0x000000226c227221 */ /* 0x040fe20000010100 */
[----:B------:R-:W-:Y:S01]  /*5180*/  FADD.FTZ R35, -R108, R35 ;  /* 0x000000236c237221 */ /* 0x000fe20000010100 */
[----:B------:R-:W-:Y:S01]  /*5190*/  FMUL.FTZ R22, R0, R22 ;  /* 0x0000001600167220 */ /* 0x000fe20000410000 */
[----:B------:R-:W-:Y:S01]  /*51a0*/  FMUL.FTZ R17, R6, R17 ;  /* 0x0000001106117220 */ /* 0x000fe20000410000 */
[----:B------:R-:W-:Y:S01]  /*51b0*/  FADD.FTZ R18, -R108, R23 ;  /* 0x000000176c127221 */ /* 0x000fe20000010100 */
[----:B------:R-:W-:Y:S01]  /*51c0*/  FMUL.FTZ R0, R219, R34 ;  /* 0x00000022db007220 */ /* 0x000fe20000410000 */
[----:B------:R-:W-:Y:S01]  /*51d0*/  FMUL.FTZ R6, R218, R35 ;  /* 0x00000023da067220 */ /* 0x000fe20000410000 */
[----:B------:R-:W-:Y:S01]  /*51e0*/  FFMA.FTZ R33, -R209, R209, 1 ;  /* 0x3f800000d1217423 */ /* 0x000fe200000101d1 */
[----:B------:R-:W-:Y:S01]  /*51f0*/  FFMA.FTZ R23, -R208, R208, 1 ;  /* 0x3f800000d0177423 */ /* 0x000fe200000101d0 */
[----:B------:R-:W-:Y:S01]  /*5200*/  FFMA.FTZ R35, -R199, R199, 1 ;  /* 0x3f800000c7237423 */ /* 0x000fe200000101c7 */
[----:B------:R-:W-:Y:S01]  /*5210*/  FFMA.FTZ R34, -R198, R198, 1 ;  /* 0x3f800000c6227423 */ /* 0x000fe200000101c6 */
        /* <DEDUP_REMOVED lines=17> */
[C---:B-1----:R-:W-:Y:S04]  /*5330*/  IMAD.SHL.U32 R0, R19.reuse, 0x40, RZ ;  /* 0x0000004013007824 */ /* 0x042fe800078e00ff */
[----:B------:R-:W-:Y:S05]  /*5340*/  IMAD.X R0, RZ, RZ, ~R0, P1 ;  /* 0x000000ffff007224 */ /* 0x000fea00008e0e00 */
[----:B------:R-:W-:Y:S04]  /*5350*/  SHF.R.S64 R6, R6, 0x1f, R0 ;  /* 0x0000001f06067819 */ /* 0x000fe80000001000 */
[----:B------:R-:W-:Y:S04]  /*5360*/  IADD3 R231, P1, PT, R6, R231, RZ ;  /* 0x000000e706e77210 */ /* 0x000fe80007f3e0ff */
[----:B------:R-:W-:Y:S01]  /*5370*/  LEA.HI.X.SX32 R230, R0, R230, 0x1, P1 ;  /* 0x000000e600e67211 */ /* 0x000fe200008f0eff */
[----:B------:R-:W-:Y:S01]  /*5380*/  IMAD.MOV.U32 R0, RZ, RZ, -0x2000 ;  /* 0xffffe000ff007424 */ /* 0x000fe200078e00ff */
[----:B------:R-:W-:Y:S04]  /*5390*/  ISETP.GE.AND P1, PT, R242, UR12, PT ;  /* 0x0000000cf2007c0c */ /* 0x000fe8000bf26270 */
[----:B------:R-:W-:Y:S02]  /*53a0*/  SEL R0, R0, 0x2000, !P2 ;  /* 0x0000200000007807 */ /* 0x000fe40005000000 */
[C---:B------:R-:W-:Y:S03]  /*53b0*/  @!P0 LEA R6, P2, R19.reuse, R231, 0x6 ;  /* 0x000000e713068211 */ /* 0x040fe600078430ff */
[----:B------:R-:W-:Y:S01]  /*53c0*/  IMAD.IADD R224, R224, 0x1, R0 ;  /* 0x00000001e0e07824 */ /* 0x000fe200078e0200 */
[----:B--2---:R-:W-:Y:S01]  /*53d0*/  @!P0 LEA.HI.X R7, R19, R230, R18, 0x6, P2 ;  /* 0x000000e613078211 */ /* 0x004fe200010f3412 */
[----:B------:R-:W-:Y:S02]  /*53e0*/  IMAD.IADD R193, R193, 0x1, R0 ;  /* 0x00000001c1c17824 */ /* 0x000fe400078e0200 */
[----:B------:R-:W-:Y:S02]  /*53f0*/  @!P1 IMAD.MOV.U32 R18, RZ, RZ, R231 ;  /* 0x000000ffff129224 */ /* 0x000fe400078e00e7 */
[----:B------:R-:W-:Y:S02]  /*5400*/  @!P1 IMAD.MOV.U32 R19, RZ, RZ, R230 ;  /* 0x000000ffff139224 */ /* 0x000fe400078e00e6 */
[----:B------:R-:W-:Y:S03]  /*5410*/  IMAD.IADD R174, R174, 0x1, R0 ;  /* 0x00000001aeae7824 */ /* 0x000fe600078e0200 */
        /* <DEDUP_REMOVED lines=13> */
.L_x_1153:
[----:B------:R2:W-:Y:S01]  /*54f0*/  STS [R196+-0x3c00], R5 ;  /* 0xffc40005c4007388 */ /* 0x0005e20000000800 */
[----:B------:R-:W-:Y:S01]  /*5500*/  F2FP.F16.F32.PACK_AB R0, R17, R22 ;  /* 0x000000161100723e */ /* 0x000fe200000000ff */
[C---:B-----5:R-:W-:Y:S01]  /*5510*/  FADD.FTZ R8, -R4.reuse, R8 ;  /* 0x0000000804087221 */ /* 0x060fe20000010100 */
[C---:B------:R-:W-:Y:S02]  /*5520*/  FADD.FTZ R13, -R4.reuse, R13 ;  /* 0x0000000d040d7221 */ /* 0x040fe40000010100 */
[----:B------:R-:W-:Y:S01]  /*5530*/  STS [R196+-0x4000], R16 ;  /* 0xffc00010c4007388 */ /* 0x000fe20000000800 */
[----:B------:R-:W-:Y:S01]  /*5540*/  FADD.FTZ R9, -R4, R9 ;  /* 0x0000000904097221 */ /* 0x000fe20000010100 */
[----:B-1----:R-:W-:Y:S01]  /*5550*/  FFMA.FTZ R7, -R123, R123, 1 ;  /* 0x3f8000007b077423 */ /* 0x002fe2000001017b */
[----:B------:R-:W-:Y:S02]  /*5560*/  FMUL.FTZ R18, R183, R8 ;  /* 0x00000008b7127220 */ /* 0x000fe40000410000 */
[----:B------:R1:W-:Y:S01]  /*5570*/  STS [R184+-0x3c00], R0 ;  /* 0xffc40000b8007388 */ /* 0x0003e20000000800 */
[----:B------:R-:W-:Y:S01]  /*5580*/  FMUL.FTZ R13, R134, R13 ;  /* 0x0000000d860d7220 */ /* 0x000fe20000410000 */
[----:B------:R-:W-:Y:S01]  /*5590*/  FMUL.FTZ R9, R182, R9 ;  /* 0x00000009b6097220 */ /* 0x000fe20000410000 */
[----:B------:R-:W-:Y:S01]  /*55a0*/  FMUL.FTZ R7, R7, UR15 ;  /* 0x0000000f07077c20 */ /* 0x000fe20008410000 */
[C---:B------:R-:W-:Y:S01]  /*55b0*/  FADD.FTZ R25, -R4.reuse, R25 ;  /* 0x0000001904197221 */ /* 0x040fe20000010100 */
[----:B------:R-:W-:Y:S01]  /*55c0*/  FADD.FTZ R29, -R4, R29 ;  /* 0x0000001d041d7221 */ /* 0x000fe20000010100 */
[----:B------:R-:W-:Y:S01]  /*55d0*/  FFMA.FTZ R8, -R124, R124, 1 ;  /* 0x3f8000007c087423 */ /* 0x000fe2000001017c */
[C---:B------:R-:W-:Y:S01]  /*55e0*/  FADD.FTZ R24, -R4.reuse, R24 ;  /* 0x0000001804187221 */ /* 0x040fe20000010100 */
[C---:B------:R-:W-:Y:S01]  /*55f0*/  FADD.FTZ R28, -R4.reuse, R28 ;  /* 0x0000001c041c7221 */ /* 0x040fe20000010100 */
[----:B------:R-:W-:Y:S01]  /*5600*/  FADD.FTZ R12, -R4, R12 ;  /* 0x0000000c040c7221 */ /* 0x000fe20000010100 */
[----:B------:R-:W-:Y:S01]  /*5610*/  FFMA.FTZ R6, -R121, R121, 1 ;  /* 0x3f80000079067423 */ /* 0x000fe20000010179 */
[----:B------:R-:W-:Y:S01]  /*5620*/  FFMA.FTZ R4, -R113, R113, 1 ;  /* 0x3f80000071047423 */ /* 0x000fe20000010171 */
[----:B------:R-:W-:Y:S01]  /*5630*/  FMUL.FTZ R9, R9, R7 ;  /* 0x0000000709097220 */ /* 0x000fe20000410000 */
[----:B------:R-:W-:Y:S01]  /*5640*/  FMUL.FTZ R8, R8, UR15 ;  /* 0x0000000f08087c20 */ /* 0x000fe20008410000 */
[----:B------:R-:W-:Y:S01]  /*5650*/  FMUL.FTZ R12, R135, R12 ;  /* 0x0000000c870c7220 */ /* 0x000fe20000410000 */
[----:B------:R-:W-:Y:S01]  /*5660*/  FMUL.FTZ R6, R6, UR15 ;  /* 0x0000000f06067c20 */ /* 0x000fe20008410000 */
[----:B------:R-:W-:Y:S01]  /*5670*/  FFMA.FTZ R7, -R116, R116, 1 ;  /* 0x3f80000074077423 */ /* 0x000fe20000010174 */
[----:B--2---:R-:W-:Y:S01]  /*5680*/  FFMA.FTZ R5, -R120, R120, 1 ;  /* 0x3f80000078057423 */ /* 0x004fe20000010178 */
[----:B------:R-:W-:Y:S01]  /*5690*/  FMUL.FTZ R29, R126, R29 ;  /* 0x0000001d7e1d7220 */ /* 0x000fe20000410000 */
[----:B------:R-:W-:Y:S01]  /*56a0*/  FMUL.FTZ R4, R4, UR15 ;  /* 0x0000000f04047c20 */ /* 0x000fe20008410000 */
[----:B------:R-:W-:Y:S01]  /*56b0*/  FMUL.FTZ R18, R18, R8 ;  /* 0x0000000812127220 */ /* 0x000fe20000410000 */
[----:B------:R-:W-:Y:S01]  /*56c0*/  FMUL.FTZ R5, R5, UR15 ;  /* 0x0000000f05057c20 */ /* 0x000fe20008410000 */
[----:B------:R-:W-:Y:S01]  /*56d0*/  FMUL.FTZ R12, R12, R6 ;  /* 0x000000060c0c7220 */ /* 0x000fe20000410000 */
[----:B------:R-:W-:Y:S01]  /*56e0*/  FMUL.FTZ R24, R132, R24 ;  /* 0x0000001884187220 */ /* 0x000fe20000410000 */
[----:B------:R-:W-:Y:S01]  /*56f0*/  FMUL.FTZ R28, R127, R28 ;  /* 0x0000001c7f1c7220 */ /* 0x000fe20000410000 */
[----:B------:R-:W-:Y:S01]  /*5700*/  FMUL.FTZ R13, R13, R5 ;  /* 0x000000050d0d7220 */ /* 0x000fe20000410000 */
[----:B------:R-:W-:Y:S01]  /*5710*/  FFMA.FTZ R5, -R114, R114, 1 ;  /* 0x3f80000072057423 */ /* 0x000fe20000010172 */
[----:B------:R-:W-:Y:S01]  /*5720*/  FMUL.FTZ R7, R7, UR15 ;  /* 0x0000000f07077c20 */ /* 0x000fe20008410000 */
[----:B------:R-:W-:Y:S01]  /*5730*/  FMUL.FTZ R8, R29, R4 ;  /* 0x000000041d087220 */ /* 0x000fe20000410000 */
[----:B------:R-:W-:Y:S01]  /*5740*/  FADD.FTZ R10, -R3, R10 ;  /* 0x0000000a030a7221 */ /* 0x000fe20000010100 */
[----:B------:R-:W-:Y:S01]  /*5750*/  FMUL.FTZ R5, R5, UR15 ;  /* 0x0000000f05057c20 */ /* 0x000fe20008410000 */
[----:B------:R-:W-:Y:S01]  /*5760*/  FADD.FTZ R15, -R3, R15 ;  /* 0x0000000f030f7221 */ /* 0x000fe20000010100 */
[----:B------:R-:W-:Y:S01]  /*5770*/  FFMA.FTZ R4, -R129, R129, 1 ;  /* 0x3f80000081047423 */ /* 0x000fe20000010181 */
[----:B------:R-:W-:Y:S01]  /*5780*/  FMUL.FTZ R24, R24, R7 ;  /* 0x0000000718187220 */ /* 0x000fe20000410000 */
[----:B------:R-:W-:Y:S01]  /*5790*/  FMUL.FTZ R28, R28, R5 ;  /* 0x000000051c1c7220 */ /* 0x000fe20000410000 */
[----:B------:R-:W-:Y:S01]  /*57a0*/  F2FP.F16.F32.PACK_AB R7, R13, R12 ;  /* 0x0000000c0d07723e */ /* 0x000fe200000000ff */
[----:B------:R-:W-:Y:S01]  /*57b0*/  FADD.FTZ R14, -R3, R14 ;  /* 0x0000000e030e7221 */ /* 0x000fe20000010100 */
[----:B------:R-:W-:Y:S01]  /*57c0*/  FFMA.FTZ R5, -R130, R130, 1 ;  /* 0x3f80000082057423 */ /* 0x000fe20000010182 */
[----:B-1----:R-:W-:Y:S01]  /*57d0*/  F2FP.F16.F32.PACK_AB R0, R9, R18 ;  /* 0x000000120900723e */ /* 0x002fe200000000ff */
[----:B------:R-:W-:Y:S01]  /*57e0*/  FMUL.FTZ R12, R188, R10 ;  /* 0x0000000abc0c7220 */ /* 0x000fe20000410000 */
[----:B------:R-:W-:Y:S01]  /*57f0*/  FMUL.FTZ R15, R185, R15 ;  /* 0x0000000fb90f7220 */ /* 0x000fe20000410000 */
[----:B------:R-:W-:Y:S01]  /*5800*/  FMUL.FTZ R4, R4, UR15 ;  /* 0x0000000f04047c20 */ /* 0x000fe20008410000 */
[----:B------:R-:W-:Y:S01]  /*5810*/  STS [R184+-0x4000], R20 ;  /* 0xffc00014b8007388 */ /* 0x000fe20000000800 */
[----:B------:R-:W-:Y:S01]  /*5820*/  FADD.FTZ R11, -R3, R11 ;  /* 0x0000000b030b7221 */ /* 0x000fe20000010100 */
[----:B------:R-:W-:Y:S01]  /*5830*/  FFMA.FTZ R10, -R137, R137, 1 ;  /* 0x3f800000890a7423 */ /* 0x000fe20000010189 */
[----:B------:R-:W-:Y:S01]  /*5840*/  FFMA.FTZ R9, -R136, R136, 1 ;  /* 0x3f80000088097423 */ /* 0x000fe20000010188 */
[----:B------:R-:W-:Y:S01]  /*5850*/  FMUL.FTZ R14, R186, R14 ;  /* 0x0000000eba0e7220 */ /* 0x000fe20000410000 */
[----:B------:R-:W-:Y:S01]  /*5860*/  FMUL.FTZ R5, R5, UR15 ;  /* 0x0000000f05057c20 */ /* 0x000fe20008410000 */
[----:B------:R-:W-:Y:S01]  /*5870*/  FMUL.FTZ R15, R15, R4 ;  /* 0x000000040f0f7220 */ /* 0x000fe20000410000 */
[----:B------:R1:W-:Y:S01]  /*5880*/  STS [R196+-0x3000], R0 ;  /* 0xffd00000c4007388 */ /* 0x0003e20000000800 */
[----:B------:R-:W-:Y:S01]  /*5890*/  FMUL.FTZ R11, R187, R11 ;  /* 0x0000000bbb0b7220 */ /* 0x000fe20000410000 */
[----:B------:R-:W-:Y:S01]  /*58a0*/  FMUL.FTZ R10, R10, UR15 ;  /* 0x0000000f0a0a7c20 */ /* 0x000fe20008410000 */
[----:B------:R-:W-:Y:S01]  /*58b0*/  FMUL.FTZ R9, R9, UR15 ;  /* 0x0000000f09097c20 */ /* 0x000fe20008410000 */
[----:B------:R-:W-:Y:S01]  /*58c0*/  FADD.FTZ R30, -R3, R30 ;  /* 0x0000001e031e7221 */ /* 0x000fe20000010100 */
[----:B------:R-:W-:Y:S01]  /*58d0*/  FFMA.FTZ R4, -R119, R119, 1 ;  /* 0x3f80000077047423 */ /* 0x000fe20000010177 */
[----:B------:R-:W-:Y:S01]  /*58e0*/  FMUL.FTZ R14, R14, R5 ;  /* 0x000000050e0e7220 */ /* 0x000fe20000410000 */
[C---:B------:R-:W-:Y:S01]  /*58f0*/  FADD.FTZ R31, -R3.reuse, R31 ;  /* 0x0000001f031f7221 */ /* 0x040fe20000010100 */
[C---:B------:R-:W-:Y:S01]  /*5900*/  FADD.FTZ R26, -R3.reuse, R26 ;  /* 0x0000001a031a7221 */ /* 0x040fe20000010100 */
[----:B------:R-:W-:Y:S01]  /*5910*/  FADD.FTZ R27, -R3, R27 ;  /* 0x0000001b031b7221 */ /* 0x000fe20000010100 */
[----:B------:R-:W-:Y:S01]  /*5920*/  FFMA.FTZ R5, -R122, R122, 1 ;  /* 0x3f8000007a057423 */ /* 0x000fe2000001017a */
[----:B------:R-:W-:Y:S01]  /*5930*/  FMUL.FTZ R10, R12, R10 ;  /* 0x0000000a0c0a7220 */ /* 0x000fe20000410000 */
[----:B------:R-:W-:Y:S01]  /*5940*/  FMUL.FTZ R11, R11, R9 ;  /* 0x000000090b0b7220 */ /* 0x000fe20000410000 */
[----:B------:R-:W-:Y:S01]  /*5950*/  FMUL.FTZ R30, R138, R30 ;  /* 0x0000001e8a1e7220 */ /* 0x000fe20000410000 */
[----:B------:R-:W-:Y:S01]  /*5960*/  FMUL.FTZ R4, R4, UR15 ;  /* 0x0000000f04047c20 */ /* 0x000fe20008410000 */
[----:B------:R-:W-:Y:S01]  /*5970*/  FFMA.FTZ R3, -R117, R117, 1 ;  /* 0x3f80000075037423 */ /* 0x000fe20000010175 */
[----:B------:R-:W-:Y:S01]  /*5980*/  FMUL.FTZ R27, R139, R27 ;  /* 0x0000001b8b1b7220 */ /* 0x000fe20000410000 */
[----:B------:R-:W-:Y:S01]  /*5990*/  FMUL.FTZ R5, R5, UR15 ;  /* 0x0000000f05057c20 */ /* 0x000fe20008410000 */
[----:B------:R-:W-:Y:S01]  /*59a0*/  FMUL.FTZ R31, R133, R31 ;  /* 0x0000001f851f7220 */ /* 0x000fe20000410000 */
[----:B------:R-:W-:Y:S01]  /*59b0*/  FMUL.FTZ R30, R30, R4 ;  /* 0x000000041e1e7220 */ /* 0x000fe20000410000 */
[----:B------:R-:W-:Y:S01]  /*59c0*/  FMUL.FTZ R3, R3, UR15 ;  /* 0x0000000f03037c20 */ /* 0x000fe20008410000 */
[----:B------:R-:W-:Y:S01]  /*59d0*/  F2FP.F16.F32.PACK_AB R4, R11, R10 ;  /* 0x0000000a0b04723e */ /* 0x000fe200000000ff */
[----:B------:R-:W-:Y:S01]  /*59e0*/  FMUL.FTZ R27, R27, R5 ;  /* 0x000000051b1b7220 */ /* 0x000fe20000410000 */
[----:B------:R-:W-:Y:S01]  /*59f0*/  FFMA.FTZ R9, -R125, R125, 1 ;  /* 0x3f8000007d097423 */ /* 0x000fe2000001017d */
[----:B------:R-:W-:Y:S01]  /*5a00*/  FMUL.FTZ R5, R31, R3 ;  /* 0x000000031f057220 */ /* 0x000fe20000410000 */
[----:B------:R-:W-:Y:S01]  /*5a10*/  FFMA.FTZ R6, -R115, R115, 1 ;  /* 0x3f80000073067423 */ /* 0x000fe20000010173 */
[----:B------:R-:W-:Y:S01]  /*5a20*/  F2FP.F16.F32.PACK_AB R3, R15, R14 ;  /* 0x0000000e0f03723e */ /* 0x000fe200000000ff */
[----:B------:R-:W-:Y:S01]  /*5a30*/  STS [R196+-0x2c00], R4 ;  /* 0xffd40004c4007388 */ /* 0x000fe20000000800 */
[----:B------:R-:W-:Y:S01]  /*5a40*/  FMUL.FTZ R25, R131, R25 ;  /* 0x0000001983197220 */ /* 0x000fe20000410000 */
[----:B------:R-:W-:Y:S01]  /*5a50*/  FMUL.FTZ R9, R9, UR15 ;  /* 0x0000000f09097c20 */ /* 0x000fe20008410000 */
[----:B------:R-:W-:Y:S01]  /*5a60*/  FMUL.FTZ R6, R6, UR15 ;  /* 0x0000000f06067c20 */ /* 0x000fe20008410000 */
[----:B------:R-:W-:Y:S01]  /*5a70*/  FMUL.FTZ R26, R181, R26 ;  /* 0x0000001ab51a7220 */ /* 0x000fe20000410000 */
[----:B------:R-:W-:Y:S01]  /*5a80*/  F2FP.F16.F32.PACK_AB R17, R23, R33 ;  /* 0x000000211711723e */ /* 0x000fe200000000ff */
[----:B------:R-:W-:Y:S01]  /*5a90*/  STS [R184+-0x3000], R7 ;  /* 0xffd00007b8007388 */ /* 0x000fe20000000800 */
[----:B------:R-:W-:Y:S01]  /*5aa0*/  FMUL.FTZ R6, R25, R6 ;  /* 0x0000000619067220 */ /* 0x000fe20000410000 */
[----:B------:R-:W-:Y:S01]  /*5ab0*/  FMUL.FTZ R26, R26, R9 ;  /* 0x000000091a1a7220 */ /* 0x000fe20000410000 */
[----:B------:R-:W-:Y:S02]  /*5ac0*/  F2FP.F16.F32.PACK_AB R16, R34, R35 ;  /* 0x000000232210723e */ /* 0x000fe400000000ff */
[----:B------:R2:W-:Y:S01]  /*5ad0*/  STS [R184+-0x2c00], R3 ;  /* 0xffd40003b8007388 */ /* 0x0005e20000000800 */
[----:B------:R-:W-:Y:S01]  /*5ae0*/  F2FP.F16.F32.PACK_AB R8, R8, R28 ;  /* 0x0000001c0808723e */ /* 0x000fe200000000ff */
[----:B------:R-:W-:Y:S01]  /*5af0*/  IMAD R129, R241, UR13, RZ ;  /* 0x0000000df1817c24 */ /* 0x000fe2000f8e02ff */
[----:B------:R-:W-:Y:S02]  /*5b00*/  F2FP.F16.F32.PACK_AB R6, R6, R24 ;  /* 0x000000180606723e */ /* 0x000fe400000000ff */
[----:B------:R-:W-:Y:S01]  /*5b10*/  STS [R192+-0x4000], R32 ;  /* 0xffc00020c0007388 */ /* 0x000fe20000000800 */
[----:B-1----:R-:W-:Y:S02]  /*5b20*/  F2FP.F16.F32.PACK_AB R0, R27, R26 ;  /* 0x0000001a1b00723e */ /* 0x002fe400000000ff */
[----:B------:R-:W-:Y:S02]  /*5b30*/  F2FP.F16.F32.PACK_AB R5, R5, R30 ;  /* 0x0000001e0505723e */ /* 0x000fe400000000ff */
[----:B------:R-:W-:Y:S05]  /*5b40*/  STS [R192+-0x3c00], R17 ;  /* 0xffc40011c0007388 */ /* 0x000fea0000000800 */
[----:B------:R-:W-:Y:S05]  /*5b50*/  STS [R112+-0x4000], R21 ;  /* 0xffc0001570007388 */ /* 0x000fea0000000800 */
[----:B------:R-:W-:Y:S05]  /*5b60*/  STS [R112+-0x3c00], R16 ;  /* 0xffc4001070007388 */ /* 0x000fea0000000800 */
[----:B------:R-:W-:Y:S05]  /*5b70*/  STS [R192+-0x3000], R6 ;  /* 0xffd00006c0007388 */ /* 0x000fea0000000800 */
[----:B------:R1:W-:Y:S01]  /*5b80*/  STS [R192+-0x2c00], R0 ;  /* 0xffd40000c0007388 */ /* 0x0003e20000000800 */
[----:B--2---:R-:W-:Y:S04]  /*5b90*/  LEA R3, -R129, RZ, 0x6 ;  /* 0x000000ff81037211 */ /* 0x004fe800078e31ff */
[----:B------:R-:W-:Y:S05]  /*5ba0*/  STS [R112+-0x3000], R8 ;  /* 0xffd0000870007388 */ /* 0x000fea0000000800 */
[----:B------:R-:W-:Y:S01]  /*5bb0*/  STS [R112+-0x2c00], R5 ;  /* 0xffd4000570007388 */ /* 0x000fe20000000800 */
[----:B------:R-:W-:Y:S01]  /*5bc0*/  BAR.SYNC.DEFER_BLOCKING 0x0 ;  /* 0x0000000000007b1d */ /* 0x000fe20000010000 */
[----:B-1----:R-:W-:Y:S05]  /*5bd0*/  IADD3 R0, PT, PT, R172, R118, RZ ;  /* 0x00000076ac007210 */ /* 0x002fea0007ffe0ff */
[----:B------:R-:W-:Y:S05]  /*5be0*/  LDSM.16.MT88.4 R4, [R2] ;  /* 0x000000000204783b */ /* 0x000fea0000004200 */
        /* <DEDUP_REMOVED lines=40> */
[----:B------:R-:W-:Y:S04]  /*5e70*/  SHF.L.U32 R8, R252, 0x3, RZ ;  /* 0x00000003fc087819 */ /* 0x000fe800000006ff */
        /* <DEDUP_REMOVED lines=9> */
[C---:B------:R-:W-:Y:S02]  /*5f10*/  LEA R5, P0, R3.reuse, R190, 0x2 ;  /* 0x000000be03057211 */ /* 0x040fe400078010ff */
[----:B------:R-:W-:Y:S02]  /*5f20*/  LOP3.LUT R4, R4, 0x38, R252, 0x78, !PT ;  /* 0x0000003804047812 */ /* 0x000fe400078e78fc */
[----:B------:R-:W-:Y:S02]  /*5f30*/  LEA.HI.X.SX32 R3, R3, R191, 0x2, P0 ;  /* 0x000000bf03037211 */ /* 0x000fe400000f16ff */
[----:B------:R-:W-:Y:S02]  /*5f40*/  LOP3.LUT R4, R4, 0x1e00, R8, 0xf8, !PT ;  /* 0x00001e0004047812 */ /* 0x000fe400078ef808 */
[----:B------:R-:W-:Y:S02]  /*5f50*/  MOV R190, R5 ;  /* 0x0000000500be7202 */ /* 0x000fe40000000f00 */
[----:B------:R-:W-:Y:S02]  /*5f60*/  LEA R119, R4, UR24, 0x1 ;  /* 0x0000001804777c11 */ /* 0x000fe4000f8e08ff */
[----:B------:R-:W-:Y:S01]  /*5f70*/  MOV R191, R3 ;  /* 0x0000000300bf7202 */ /* 0x000fe20000000f00 */
[----:B------:R-:W-:Y:S06]  /*5f80*/  @!P5 BRA `(.L_x_1154) ;  /* 0x000000000058d947 */ /* 0x000fec0003800000 */
        /* <DEDUP_REMOVED lines=22> */
.L_x_1154:
[----:B------:R-:W-:Y:S01]  /*60f0*/  LDSM.16.M88.4 R16, [R176] ;  /* 0x00000000b010783b */ /* 0x000fe20000000200 */
[----:B------:R-:W-:Y:S01]  /*6100*/  IMAD.IADD R116, R176, 0x1, R128 ;  /* 0x00000001b0747824 */ /* 0x000fe200078e0280 */
[----:B------:R-:W-:Y:S01]  /*6110*/  LEA R124, P0, R244, R190, 0x2 ;  /* 0x000000bef47c7211 */ /* 0x000fe200078010ff */
[----:B------:R-:W-:Y:S01]  /*6120*/  IMAD.IADD R3, R176, 0x1, R118 ;  /* 0x00000001b0037824 */ /* 0x000fe200078e0276 */
[----:B------:R-:W1:Y:S01]  /*6130*/  LDSM.16.MT88.4 R8, [R172+0x6000] ;  /* 0x00600000ac08783b */ /* 0x000e620000004200 */
[----:B------:R-:W-:Y:S02]  /*6140*/  ISETP.GT.AND P2, PT, R197, RZ, PT ;  /* 0x000000ffc500720c */ /* 0x000fe40003f44270 */
[----:B------:R-:W-:Y:S01]  /*6150*/  LEA.HI.X.SX32 R125, R244, R191, 0x2, P0 ;  /* 0x000000bff47d7211 */ /* 0x000fe200000f16ff */
[----:B------:R-:W2:Y:S01]  /*6160*/  LDSM.16.MT88.4 R20, [R0+0x6000] ;  /* 0x006000000014783b */ /* 0x000ea20000004200 */
[----:B------:R-:W-:Y:S01]  /*6170*/  IMAD.IADD R117, R128, 0x1, R3 ;  /* 0x0000000180757824 */ /* 0x000fe200078e0203 */
[C---:B------:R-:W-:Y:S02]  /*6180*/  LEA R122, P0, R129.reuse, R124, 0x5 ;  /* 0x0000007c817a7211 */ /* 0x040fe400078028ff */
[----:B------:R-:W-:Y:S02]  /*6190*/  LDSM.16.MT88.4 R28, [R172+0x6800] ;  /* 0x00680000ac1c783b */ /* 0x000fe40000004200 */
[C---:B------:R-:W-:Y:S02]  /*61a0*/  LEA.HI.X.SX32 R123, R129.reuse, R125, 0x5, P0 ;  /* 0x0000007d817b7211 */ /* 0x040fe400000f2eff */
[----:B------:R-:W3:Y:S01]  /*61b0*/  LDSM.16.M88.4 R24, [R116] ;  /* 0x000000007418783b */ /* 0x000ee20000000200 */
[C---:B------:R-:W-:Y:S03]  /*61c0*/  LEA R120, P0, R129.reuse, R122, 0x5 ;  /* 0x0000007a81787211 */ /* 0x040fe600078028ff */
[----:B------:R-:W4:Y:S01]  /*61d0*/  LDSM.16.MT88.4 R32, [R0+0x6800] ;  /* 0x006800000020783b */ /* 0x000f220000004200 */
[C---:B------:R-:W-:Y:S03]  /*61e0*/  LEA.HI.X.SX32 R121, R129.reuse, R123, 0x5, P0 ;  /* 0x0000007b81797211 */ /* 0x040fe600000f2eff */
[----:B------:R-:W-:Y:S04]  /*61f0*/  LDSM.16.MT88.4 R104, [R172+0x7000] ;  /* 0x00700000ac68783b */ /* 0x000fe80000004200 */
[----:B------:R-:W4:Y:S04]  /*6200*/  LDSM.16.M88.4 R100, [R3] ;  /* 0x000000000364783b */ /* 0x000f280000000200 */
[----:B------:R-:W-:Y:S04]  /*6210*/  LDSM.16.MT88.4 R108, [R172+0x7800] ;  /* 0x00780000ac6c783b */ /* 0x000fe80000004200 */
[----:B------:R-:W-:Y:S01]  /*6220*/  LDSM.16.MT88.4 R112, [R0+0x7800] ;  /* 0x007800000070783b */ /* 0x000fe20000004200 */
[C---:B-1----:R-:W-:Y:S08]  /*6230*/  HMMA.16816.F32 R4, R16.reuse, R8, RZ ;  /* 0x000000081004723c */ /* 0x042ff000000018ff */
[C---:B------:R-:W-:Y:S08]  /*6240*/  HMMA.16816.F32 R8, R16.reuse, R10, RZ ;  /* 0x0000000a1008723c */ /* 0x040ff000000018ff */
[C---:B--2---:R-:W-:Y:S08]  /*6250*/  HMMA.16816.F32 R12, R16.reuse, R20, RZ ;  /* 0x00000014100c723c */ /* 0x044ff000000018ff */
[----:B------:R-:W-:Y:S01]  /*6260*/  HMMA.16816.F32 R16, R16, R22, RZ ;  /* 0x000000161010723c */ /* 0x000fe200000018ff */
[----:B------:R-:W1:Y:S07]  /*6270*/  LDSM.16.MT88.4 R20, [R0+0x7000] ;  /* 0x007000000014783b */ /* 0x000e6e0000004200 */
[C---:B---3--:R-:W-:Y:S08]  /*6280*/  HMMA.16816.F32 R4, R24.reuse, R28, R4 ;  /* 0x0000001c1804723c */ /* 0x048ff00000001804 */
[C---:B------:R-:W-:Y:S01]  /*6290*/  HMMA.16816.F32 R8, R24.reuse, R30, R8 ;  /* 0x0000001e1808723c */ /* 0x040fe20000001808 */
[----:B------:R-:W2:Y:S07]  /*62a0*/  LDSM.16.M88.4 R28, [R117] ;  /* 0x00000000751c783b */ /* 0x000eae0000000200 */
[C---:B----4-:R-:W-:Y:S08]  /*62b0*/  HMMA.16816.F32 R12, R24.reuse, R32, R12 ;  /* 0x00000020180c723c */ /* 0x050ff0000000180c */
[----:B------:R-:W-:Y:S01]  /*62c0*/  HMMA.16816.F32 R16, R24, R34, R16 ;  /* 0x000000221810723c */ /* 0x000fe20000001810 */
[----:B------:R-:W-:Y:S04]  /*62d0*/  LDSM.16.M88.4 R24, [R176+0x2000] ;  /* 0x00200000b018783b */ /* 0x000fe80000000200 */
[----:B------:R-:W3:Y:S03]  /*62e0*/  LDSM.16.MT88.4 R32, [R172+0x8000] ;  /* 0x00800000ac20783b */ /* 0x000ee60000004200 */
[C---:B------:R-:W-:Y:S08]  /*62f0*/  HMMA.16816.F32 R4, R100.reuse, R104, R4 ;  /* 0x000000686404723c */ /* 0x040ff00000001804 */
[C---:B------:R-:W-:Y:S01]  /*6300*/  HMMA.16816.F32 R8, R100.reuse, R106, R8 ;  /* 0x0000006a6408723c */ /* 0x040fe20000001808 */
[----:B------:R-:W4:Y:S07]  /*6310*/  LDSM.16.MT88.4 R104, [R0+0x8000] ;  /* 0x008000000068783b */ /* 0x000f2e0000004200 */
[C---:B-1----:R-:W-:Y:S08]  /*6320*/  HMMA.16816.F32 R12, R100.reuse, R20, R12 ;  /* 0x00000014640c723c */ /* 0x042ff0000000180c */
[----:B------:R-:W-:Y:S01]  /*6330*/  HMMA.16816.F32 R16, R100, R22, R16 ;  /* 0x000000166410723c */ /* 0x000fe20000001810 */
[----:B------:R-:W-:Y:S04]  /*6340*/  LDSM.16.MT88.4 R100, [R172+0x8800] ;  /* 0x00880000ac64783b */ /* 0x000fe80000004200 */
[----:B------:R1:W1:Y:S03]  /*6350*/  LDSM.16.M88.4 R20, [R116+0x2000] ;  /* 0x002000007414783b */ /* 0x0002660000000200 */
[C---:B--2---:R-:W-:Y:S08]  /*6360*/  HMMA.16816.F32 R4, R28.reuse, R108, R4 ;  /* 0x0000006c1c04723c */ /* 0x044ff00000001804 */
[C---:B------:R-:W-:Y:S08]  /*6370*/  HMMA.16816.F32 R8, R28.reuse, R110, R8 ;  /* 0x0000006e1c08723c */ /* 0x040ff00000001808 */
[C---:B------:R-:W-:Y:S08]  /*6380*/  HMMA.16816.F32 R12, R28.reuse, R112, R12 ;  /* 0x000000701c0c723c */ /* 0x040ff0000000180c */
[----:B------:R-:W-:Y:S01]  /*6390*/  HMMA.16816.F32 R16, R28, R114, R16 ;  /* 0x000000721c10723c */ /* 0x000fe20000001810 */
[----:B------:R-:W2:Y:S02]  /*63a0*/  LDSM.16.MT88.4 R28, [R0+0x8800] ;  /* 0x00880000001c783b */ /* 0x000ea40000004200 */
[C---:B------:R-:W-:Y:S04]  /*63b0*/  LEA R114, P0, R129.reuse, R120, 0x5 ;  /* 0x0000007881727211 */ /* 0x040fe800078028ff */
[C---:B------:R-:W-:Y:S01]  /*63c0*/  LEA.HI.X.SX32 R115, R129.reuse, R121, 0x5, P0 ;  /* 0x0000007981737211 */ /* 0x040fe200000f2eff */
[C---:B---3--:R-:W-:Y:S05]  /*63d0*/  HMMA.16816.F32 R4, R24.reuse, R32, R4 ;  /* 0x000000201804723c */ /* 0x048fea0000001804 */
[C---:B------:R-:W-:Y:S03]  /*63e0*/  LEA R112, P0, R129.reuse, R114, 0x5 ;  /* 0x0000007281707211 */ /* 0x040fe600078028ff */
[C---:B------:R-:W-:Y:S01]  /*63f0*/  HMMA.16816.F32 R8, R24.reuse, R34, R8 ;  /* 0x000000221808723c */ /* 0x040fe20000001808 */
[----:B------:R-:W-:Y:S02]  /*6400*/  LDSM.16.MT88.4 R32, [R172+0x9000] ;  /* 0x00900000ac20783b */ /* 0x000fe40000004200 */
[C---:B------:R-:W-:Y:S02]  /*6410*/  LEA.HI.X.SX32 R113, R129.reuse, R115, 0x5, P0 ;  /* 0x0000007381717211 */ /* 0x040fe400000f2eff */
[C---:B------:R-:W-:Y:S03]  /*6420*/  LEA R110, P0, R129.reuse, R112, 0x5 ;  /* 0x00000070816e7211 */ /* 0x040fe600078028ff */
[C---:B----4-:R-:W-:Y:S03]  /*6430*/  HMMA.16816.F32 R12, R24.reuse, R104, R12 ;  /* 0x00000068180c723c */ /* 0x050fe6000000180c */
[C---:B------:R-:W-:Y:S02]  /*6440*/  LEA.HI.X.SX32 R111, R129.reuse, R113, 0x5, P0 ;  /* 0x00000071816f7211 */ /* 0x040fe400000f2eff */
[----:B-1----:R-:W-:Y:S03]  /*6450*/  LEA R116, P0, R129, R110, 0x5 ;  /* 0x0000006e81747211 */ /* 0x002fe600078028ff */
[----:B------:R-:W-:Y:S01]  /*6460*/  HMMA.16816.F32 R16, R24, R106, R16 ;  /* 0x0000006a1810723c */ /* 0x000fe20000001810 */
[----:B------:R1:W3:Y:S04]  /*6470*/  LDSM.16.M88.4 R24, [R3+0x2000] ;  /* 0x002000000318783b */ /* 0x0002e80000000200 */
[----:B------:R-:W-:Y:S03]  /*6480*/  LDSM.16.MT88.4 R104, [R0+0x9800] ;  /* 0x009800000068783b */ /* 0x000fe60000004200 */
[C---:B------:R-:W-:Y:S08]  /*6490*/  HMMA.16816.F32 R4, R20.reuse, R100, R4 ;  /* 0x000000641404723c */ /* 0x040ff00000001804 */
[C---:B------:R-:W-:Y:S01]  /*64a0*/  HMMA.16816.F32 R8, R20.reuse, R102, R8 ;  /* 0x000000661408723c */ /* 0x040fe20000001808 */
[----:B------:R4:W3:Y:S07]  /*64b0*/  LDSM.16.MT88.4 R100, [R0+0x9000] ;  /* 0x009000000064783b */ /* 0x0008ee0000004200 */
[C---:B--2---:R-:W-:Y:S03]  /*64c0*/  HMMA.16816.F32 R12, R20.reuse, R28, R12 ;  /* 0x0000001c140c723c */ /* 0x044fe6000000180c */
[----:B-1----:R-:W-:Y:S05]  /*64d0*/  VIADD R3, R197, 0xffffffff ;  /* 0xffffffffc5037836 */ /* 0x002fea0000000000 */
[----:B------:R-:W-:Y:S01]  /*64e0*/  HMMA.16816.F32 R16, R20, R30, R16 ;  /* 0x0000001e1410723c */ /* 0x000fe20000001810 */
[----:B------:R-:W-:Y:S04]  /*64f0*/  LDSM.16.MT88.4 R28, [R172+0x9800] ;  /* 0x00980000ac1c783b */ /* 0x000fe80000004200 */
[----:B------:R1:W2:Y:S01]  /*6500*/  LDSM.16.M88.4 R20, [R117+0x2000] ;  /* 0x002000007514783b */ /* 0x0002a20000000200 */
[----:B----4-:R-:W-:Y:S02]  /*6510*/  IMAD.IADD R0, R118, 0x1, R173 ;  /* 0x0000000176007824 */ /* 0x010fe400078e02ad */
[C---:B---3--:R-:W-:Y:S08]  /*6520*/  HMMA.16816.F32 R4, R24.reuse, R32, R4 ;  /* 0x000000201804723c */ /* 0x048ff00000001804 */
[C---:B------:R-:W-:Y:S08]  /*6530*/  HMMA.16816.F32 R8, R24.reuse, R34, R8 ;  /* 0x000000221808723c */ /* 0x040ff00000001808 */
[C---:B------:R-:W-:Y:S03]  /*6540*/  HMMA.16816.F32 R12, R24.reuse, R100, R12 ;  /* 0x00000064180c723c */ /* 0x040fe6000000180c */
[----:B-1----:R-:W-:Y:S05]  /*6550*/  LEA.HI.X.SX32 R117, R129, R111, 0x5, P0 ;  /* 0x0000006f81757211 */ /* 0x002fea00000f2eff */
[----:B------:R-:W-:Y:S01]  /*6560*/  HMMA.16816.F32 R16, R24, R102, R16 ;  /* 0x000000661810723c */ /* 0x000fe20000001810 */
[----:B------:R-:W-:Y:S02]  /*6570*/  LDSM.16.MT88.4 R100, [R173+0x1000] ;  /* 0x00100000ad64783b */ /* 0x000fe40000004200 */
[----:B------:R-:W-:Y:S04]  /*6580*/  @P5 IMAD.WIDE.U32 R26, R243, 0x4, R220 ;  /* 0x00000004f31a5825 */ /* 0x000fe800078e00dc */
[C---:B------:R-:W-:Y:S01]  /*6590*/  IMAD.WIDE R126, R129.reuse, -0xc0, R116 ;  /* 0xffffff40817e7825 */ /* 0x040fe200078e0274 */
[----:B------:R-:W5:Y:S01]  /*65a0*/  @P5 LDG.E R238, desc[UR28][R26.64+-0x100] ;  /* 0xffff001c1aee5981 */ /* 0x000f62000c1e1900 */
[C---:B--2---:R-:W-:Y:S03]  /*65b0*/  HMMA.16816.F32 R4, R20.reuse, R28, R4 ;  /* 0x0000001c1404723c */ /* 0x044fe60000001804 */
[----:B------:R-:W5:Y:S04]  /*65c0*/  @P5 LDG.E R237, desc[UR28][R26.64+-0xe0] ;  /* 0xffff201c1aed5981 */ /* 0x000f68000c1e1900 */
[----:B------:R-:W5:Y:S01]  /*65d0*/  @P5 LDG.E R236, desc[UR28][R26.64+-0x80] ;  /* 0xffff801c1aec5981 */ /* 0x000f62000c1e1900 */
[C---:B------:R-:W-:Y:S01]  /*65e0*/  LEA R108, P0, R129.reuse, R126, 0x5 ;  /* 0x0000007e816c7211 */ /* 0x040fe200078028ff */
[C---:B------:R-:W-:Y:S02]  /*65f0*/  HMMA.16816.F32 R8, R20.reuse, R30, R8 ;  /* 0x0000001e1408723c */ /* 0x040fe40000001808 */
[----:B------:R1:W5:Y:S01]  /*6600*/  @P5 LDG.E R235, desc[UR28][R26.64+-0x60] ;  /* 0xffffa01c1aeb5981 */ /* 0x000362000c1e1900 */
[C---:B------:R-:W-:Y:S02]  /*6610*/  LEA.HI.X.SX32 R109, R129.reuse, R127, 0x5, P0 ;  /* 0x0000007f816d7211 */ /* 0x040fe400000f2eff */
[C---:B------:R-:W-:Y:S03]  /*6620*/  LEA R34, P0, R129.reuse, R108, 0x5 ;  /* 0x0000006c81227211 */ /* 0x040fe600078028ff */
[C---:B------:R-:W-:Y:S02]  /*6630*/  HMMA.16816.F32 R12, R20.reuse, R104, R12 ;  /* 0x00000068140c723c */ /* 0x040fe4000000180c */
[----:B------:R2:W-:Y:S01]  /*6640*/  REDG.E.ADD.F32.FTZ.RN.STRONG.GPU desc[UR28][R190.64], R4 ;  /* 0x00000004be0079a6 */ /* 0x0005e2000c12f31c */
[C---:B------:R-:W-:Y:S02]  /*6650*/  LEA.HI.X.SX32 R35, R129.reuse, R109, 0x5, P0 ;  /* 0x0000006d81237211 */ /* 0x040fe400000f2eff */
[C---:B------:R-:W-:Y:S01]  /*6660*/  LEA R32, P0, R129.reuse, R34, 0x5 ;  /* 0x0000002281207211 */ /* 0x040fe200078028ff */
[----:B------:R3:W-:Y:S02]  /*6670*/  REDG.E.ADD.F32.FTZ.RN.STRONG.GPU desc[UR28][R124.64], R5 ;  /* 0x000000057c0079a6 */ /* 0x0007e4000c12f31c */
[----:B------:R-:W-:Y:S02]  /*6680*/  HMMA.16816.F32 R16, R20, R106, R16 ;  /* 0x0000006a1410723c */ /* 0x000fe40000001810 */
        /* <DEDUP_REMOVED lines=8> */
[C---:B------:R-:W-:Y:S03]  /*6710*/  LEA.HI.X.SX32 R25, R129.reuse, R29, 0x5, P0 ;  /* 0x0000001d81197211 */ /* 0x040fe600000f2eff */
[----:B------:R-:W-:Y:S01]  /*6720*/  REDG.E.ADD.F32.FTZ.RN.STRONG.GPU desc[UR28][R110.64], R10 ;  /* 0x0000000a6e0079a6 */ /* 0x000fe2000c12f31c */
[C---:B--2---:R-:W-:Y:S03]  /*6730*/  LEA R4, P0, R129.reuse, R24, 0x5 ;  /* 0x0000001881047211 */ /* 0x044fe600078028ff */
[----:B------:R-:W-:Y:S01]  /*6740*/  REDG.E.ADD.F32.FTZ.RN.STRONG.GPU desc[UR28][R116.64], R11 ;  /* 0x0000000b740079a6 */ /* 0x000fe2000c12f31c */
[----:B---3--:R-:W-:Y:S03]  /*6750*/  LEA.HI.X.SX32 R5, R129, R25, 0x5, P0 ;  /* 0x0000001981057211 */ /* 0x008fe600000f2eff */
[----:B------:R-:W-:Y:S04]  /*6760*/  REDG.E.ADD.F32.FTZ.RN.STRONG.GPU desc[UR28][R190.64+0x80], R12 ;  /* 0x0000800cbe0079a6 */ /* 0x000fe8000c12f31c */
        /* <DEDUP_REMOVED lines=28> */
[----:B------:R1:W-:Y:S03]  /*6930*/  LDSM.16.MT88.4 R24, [R0+0x1800] ;  /* 0x001800000018783b */ /* 0x0003e60000004200 */
[-C--:B----4-:R-:W-:Y:S08]  /*6940*/  HMMA.16816.F32 R68, R28, R12.reuse, R68 ;  /* 0x0000000c1c44723c */ /* 0x090ff00000001844 */
[C---:B------:R-:W-:Y:S08]  /*6950*/  HMMA.16816.F32 R72, R32.reuse, R12, R72 ;  /* 0x0000000c2048723c */ /* 0x040ff00000001848 */
[-C--:B------:R-:W-:Y:S03]  /*6960*/  HMMA.16816.F32 R76, R32, R14.reuse, R76 ;  /* 0x0000000e204c723c */ /* 0x080fe6000000184c */
[----:B-1----:R-:W-:Y:S01]  /*6970*/  LOP3.LUT R0, R197, 0x1, RZ, 0xc0, !PT ;  /* 0x00000001c5007812 */ /* 0x002fe200078ec0ff */
[----:B------:R-:W-:Y:S04]  /*6980*/  IMAD.MOV.U32 R197, RZ, RZ, R3 ;  /* 0x000000ffffc57224 */ /* 0x000fe800078e0003 */
[C---:B------:R-:W-:Y:S01]  /*6990*/  HMMA.16816.F32 R80, R28.reuse, R14, R80 ;  /* 0x0000000e1c50723c */ /* 0x040fe20000001850 */
[----:B------:R1:W3:Y:S03]  /*69a0*/  LDSM.16.MT88.4 R12, [R173+0x1800] ;  /* 0x00180000ad0c783b */ /* 0x0002e60000004200 */
[----:B------:R-:W-:Y:S01]  /*69b0*/  ISETP.NE.U32.AND P0, PT, R0, 0x1, PT ;  /* 0x000000010000780c */ /* 0x000fe20003f05070 */
[C---:B------:R-:W-:Y:S03]  /*69c0*/  VIADD R0, R173.reuse, 0xffffe000 ;  /* 0xffffe000ad007836 */ /* 0x040fe60000000000 */
[-C--:B------:R-:W-:Y:S08]  /*69d0*/  HMMA.16816.F32 R84, R28, R16.reuse, R84 ;  /* 0x000000101c54723c */ /* 0x080ff00000001854 */
[C---:B------:R-:W-:Y:S04]  /*69e0*/  HMMA.16816.F32 R88, R32.reuse, R16, R88 ;  /* 0x000000102058723c */ /* 0x040fe80000001858 */
[----:B------:R-:W-:Y:S01]  /*69f0*/  @P0 VIADD R0, R173, 0x2000 ;  /* 0x00002000ad000836 */ /* 0x000fe20000000000 */
[----:B------:R-:W-:Y:S03]  /*6a00*/  @P5 IADD3 R240, P0, PT, R240, -0x100, RZ ;  /* 0xffffff00f0f05810 */ /* 0x000fe60007f1e0ff */
[-C--:B------:R-:W-:Y:S03]  /*6a10*/  HMMA.16816.F32 R92, R32, R18.reuse, R92 ;  /* 0x00000012205c723c */ /* 0x080fe6000000185c */
[----:B------:R-:W-:Y:S01]  /*6a20*/  @P5 IADD3.X R239, PT, PT, R239, -0x1, RZ, P0, !PT ;  /* 0xffffffffefef5810 */ /* 0x000fe200007fe4ff */
[----:B-1----:R-:W-:Y:S04]  /*6a30*/  IMAD.MOV.U32 R173, RZ, RZ, R0 ;  /* 0x000000ffffad7224 */ /* 0x002fe800078e0000 */
        /* <DEDUP_REMOVED lines=16> */
[----:B------:R-:W-:Y:S04]  /*6b40*/  HMMA.16816.F32 R96, R4, R26, R96 ;  /* 0x0000001a0460723c */ /* 0x000fe80000001860 */
[----:B------:R-:W-:Y:S04]  /*6b50*/  @P5 IADD3 R5, P1, PT, R220, -0x100, RZ ;  /* 0xffffff00dc055810 */ /* 0x000fe80007f3e0ff */
[----:B------:R-:W-:Y:S01]  /*6b60*/  @P5 IADD3.X R4, PT, PT, R221, -0x1, RZ, P1, !PT ;  /* 0xffffffffdd045810 */ /* 0x000fe20000ffe4ff */
[----:B------:R-:W-:Y:S04]  /*6b70*/  @P5 IMAD.MOV.U32 R220, RZ, RZ, R5 ;  /* 0x000000ffffdc5224 */ /* 0x000fe800078e0005 */
[----:B------:R-:W-:Y:S01]  /*6b80*/  @P5 IMAD.MOV.U32 R221, RZ, RZ, R4 ;  /* 0x000000ffffdd5224 */ /* 0x000fe200078e0004 */
[----:B------:R-:W-:Y:S06]  /*6b90*/  @P2 BRA `(.L_x_1155) ;  /* 0xffffffc800c42947 */ /* 0x000fec000383ffff */
[C---:B------:R-:W-:Y:S01]  /*6ba0*/  IMAD.SHL.U32 R0, R252.reuse, 0x10, RZ ;  /* 0x00000010fc007824 */ /* 0x040fe200078e00ff */
[----:B------:R-:W1:Y:S01]  /*6bb0*/  LDCU UR6, c[0x0][0x500] ;  /* 0x0000a000ff0677ac */ /* 0x000e620008000800 */
[C---:B------:R-:W-:Y:S01]  /*6bc0*/  IMAD.SHL.U32 R4, R252.reuse, 0x20, RZ ;  /* 0x00000020fc047824 */ /* 0x040fe200078e00ff */
[----:B------:R-:W-:Y:S01]  /*6bd0*/  SHF.R.U32.HI R5, RZ, 0x4, R252 ;  /* 0x00000004ff057819 */ /* 0x000fe200000116fc */
[----:B------:R-:W-:Y:S01]  /*6be0*/  IMAD.SHL.U32 R3, R252, 0x2, RZ ;  /* 0x00000002fc037824 */ /* 0x000fe200078e00ff */
[----:B------:R-:W-:Y:S02]  /*6bf0*/  LOP3.LUT R0, R0, 0x1c0, RZ, 0xc0, !PT ;  /* 0x000001c000007812 */ /* 0x000fe400078ec0ff */
[----:B------:R-:W-:Y:S02]  /*6c00*/  LOP3.LUT R4, R4, 0xc00, RZ, 0xc0, !PT ;  /* 0x00000c0004047812 */ /* 0x000fe400078ec0ff */
[--C-:B------:R-:W-:Y:S02]  /*6c10*/  LOP3.LUT R0, R0, 0x38, R3.reuse, 0xf8, !PT ;  /* 0x0000003800007812 */ /* 0x100fe400078ef803 */
[----:B------:R-:W-:-:S02]  /*6c20*/  LOP3.LUT R3, R4, 0x6, R3, 0xf8, !PT ;  /* 0x0000000604037812 */ /* 0x000fc400078ef803 */
[----:B------:R-:W-:Y:S01]  /*6c30*/  LOP3.LUT R0, R0, 0x8, R5, 0x78, !PT ;  /* 0x0000000800007812 */ /* 0x000fe200078e7805 */
[----:B------:R-:W-:Y:S01]  /*6c40*/  IMAD.MOV.U32 R5, RZ, RZ, 0x20 ;  /* 0x00000020ff057424 */ /* 0x000fe200078e00ff */
[----:B------:R-:W-:Y:S02]  /*6c50*/  R2P PR, R252, 0x18 ;  /* 0x00000018fc007804 */ /* 0x000fe40000000000 */
[----:B------:R-:W-:Y:S01]  /*6c60*/  LOP3.LUT R0, R3, R0, RZ, 0xfc, !PT ;  /* 0x0000000003007212 */ /* 0x000fe200078efcff */
[----:B-1----:R-:W-:Y:S01]  /*6c70*/  FMUL.FTZ R68, R68, UR6 ;  /* 0x0000000644447c20 */ /* 0x002fe20008410000 */
[----:B------:R-:W-:Y:S02]  /*6c80*/  FMUL.FTZ R16, R69, UR6 ;  /* 0x0000000645107c20 */ /* 0x000fe40008410000 */
[----:B------:R-:W-:Y:S01]  /*6c90*/  LEA R0, R0, UR24, 0x1 ;  /* 0x0000001800007c11 */ /* 0x000fe2000f8e08ff */
        /* <DEDUP_REMOVED lines=81> */
[----:B------:R-:W-:Y:S01]  /*71b0*/  ISETP.NE.AND P0, PT, R250, -0x1, PT ;  /* 0xfffffffffa00780c */ /* 0x000fe20003f05270 */
        /* <DEDUP_REMOVED lines=30> */
[----:B------:R-:W-:Y:S01]  /*73a0*/  MOV R9, R4 ;  /* 0x0000000400097202 */ /* 0x000fe20000000f00 */
[----:B------:R-:W-:Y:S05]  /*73b0*/  BRA `(.L_x_1157) ;  /* 0x0000000000187947 */ /* 0x000fea0003800000 */
.L_x_1156:
[----:B------:R-:W2:Y:S01]  /*73c0*/  LDCU.64 UR14, c[0x0][0x5c0] ;  /* 0x0000b800ff0e77ac */ /* 0x000ea20008000a00 */
[----:B-1----:R-:W-:-:S05]  /*73d0*/  IADD3 R4, PT, PT, R246, R250, RZ ;  /* 0x000000faf6047210 */ /* 0x002fca0007ffe0ff */
[C---:B--2---:R-:W-:Y:S02]  /*73e0*/  IMAD R0, R4.reuse, UR15, RZ ;  /* 0x0000000f04007c24 */ /* 0x044fe4000f8e02ff */
[----:B------:R-:W-:-:S05]  /*73f0*/  IMAD.WIDE.U32 R4, R4, UR14, RZ ;  /* 0x0000000e04047c25 */ /* 0x000fca000f8e00ff */
[----:B------:R-:W-:Y:S02]  /*7400*/  IADD3 R18, PT, PT, R5, R0, RZ ;  /* 0x0000000005127210 */ /* 0x000fe40007ffe0ff */
[----:B------:R-:W-:Y:S02]  /*7410*/  MOV R9, R4 ;  /* 0x0000000400097202 */ /* 0x000fe40000000f00 */
.L_x_1157:
[----:B------:R-:W-:Y:S05]  /*7420*/  @P0 BRA `(.L_x_1158) ;  /* 0x00000000002c0947 */ /* 0x000fea0003800000 */
[----:B------:R-:W1:Y:S01]  /*7430*/  LDCU.64 UR12, c[0x0][0x5c8] ;  /* 0x0000b900ff0c77ac */ /* 0x000e620008000a00 */
[----:B------:R-:W2:Y:S01]  /*7440*/  LDC.64 R6, c[0x0][0x5b0] ;  /* 0x00016c00ff067b82 */ /* 0x000ea20000000a00 */
[----:B------:R-:W-:-:S05]  /*7450*/  SHF.R.S32.HI R0, RZ, 0x1f, R246 ;  /* 0x0000001fff007819 */ /* 0x000fca00000114f6 */
        /* <DEDUP_REMOVED lines=8> */
.L_x_1158:
[----:B------:R-:W1:Y:S01]  /*74e0*/  LDCU.64 UR12, c[0x0][0x5c8] ;  /* 0x0000b900ff0c77ac */ /* 0x000e620008000a00 */
[----:B------:R-:W-:-:S05]  /*74f0*/  IADD3 R4, PT, PT, R246, R250, RZ ;  /* 0x000000faf6047210 */ /* 0x000fca0007ffe0ff */
[C---:B-1----:R-:W-:Y:S02]  /*7500*/  IMAD R0, R4.reuse, UR13, RZ ;  /* 0x0000000d04007c24 */ /* 0x042fe4000f8e02ff */
[----:B------:R-:W-:-:S05]  /*7510*/  IMAD.WIDE.U32 R4, R4, UR12, RZ ;  /* 0x0000000c04047c25 */ /* 0x000fca000f8e00ff */
[----:B------:R-:W-:Y:S02]  /*7520*/  IADD3 R7, PT, PT, R5, R0, RZ ;  /* 0x0000000005077210 */ /* 0x000fe40007ffe0ff */
[----:B------:R-:W-:-:S07]  /*7530*/  MOV R3, R4 ;  /* 0x0000000400037202 */ /* 0x000fce0000000f00 */
.L_x_1159:
[----:B------:R-:W1:Y:S01]  /*7540*/  S2R R24, SR_TID.X ;  /* 0x0000000000187919 */ /* 0x000e620000002100 */
[----:B------:R-:W2:Y:S01]  /*7550*/  LDCU UR6, c[0x0][0x440] ;  /* 0x00008800ff0677ac */ /* 0x000ea20008000800 */
[C---:B------:R-:W-:Y:S01]  /*7560*/  IMAD.SHL.U32 R0, R249.reuse, 0x80, RZ ;  /* 0x00000080f9007824 */ /* 0x040fe200078e00ff */
[----:B------:R-:W3:Y:S08]  /*7570*/  LDC.64 R10, c[0x0][0x5e0] ;  /* 0x00017800ff0a7b82 */ /* 0x000ef00000000a00 */
[----:B------:R-:W-:Y:S01]  /*7580*/  BAR.SYNC.DEFER_BLOCKING 0x0 ;  /* 0x0000000000007b1d */ /* 0x000fe20000010000 */
[----:B------:R-:W-:Y:S01]  /*7590*/  IMAD.SHL.U32 R8, R249, 0x80, RZ ;  /* 0x00000080f9087824 */ /* 0x000fe200078e00ff */
[----:B------:R-:W-:Y:S01]  /*75a0*/  LEA.HI R13, R252, 0x20, RZ, 0x1d ;  /* 0x00000020fc0d7811 */ /* 0x000fe200078fe8ff */
[----:B------:R-:W-:-:S02]  /*75b0*/  IMAD.IADD R0, R189, 0x1, -R0 ;  /* 0x00000001bd007824 */ /* 0x000fc400078e0a00 */
[----:B------:R-:W-:Y:S01]  /*75c0*/  IMAD.MOV.U32 R4, RZ, RZ, R242 ;  /* 0x000000ffff047224 */ /* 0x000fe200078e00f2 */
[----:B------:R-:W-:Y:S01]  /*75d0*/  SHF.R.S32.HI R12, RZ, 0x1f, R8 ;  /* 0x0000001fff0c7819 */ /* 0x000fe20000011408 */
[----:B------:R-:W-:Y:S01]  /*75e0*/  IMAD.MOV.U32 R5, RZ, RZ, RZ ;  /* 0x000000ffff057224 */ /* 0x000fe200078e00ff */
[----:B------:R-:W4:Y:S01]  /*75f0*/  LDC.64 R16, c[0x0][0x5d8] ;  /* 0x00017600ff107b82 */ /* 0x000f220000000a00 */
[----:B------:R-:W-:Y:S01]  /*7600*/  BSSY.RECONVERGENT B0, `(.L_x_1160) ;  /* 0x000002f000007945 */ /* 0x000fe20003800200 */
[----:B------:R-:W-:Y:S01]  /*7610*/  IMAD.WIDE.U32 R4, R8, UR12, R4 ;  /* 0x0000000c08047c25 */ /* 0x000fe2000f8e0004 */
[----:B--2---:R-:W-:-:S03]  /*7620*/  ISETP.GE.AND P2, PT, R242, UR6, PT ;  /* 0x00000006f2007c0c */ /* 0x004fc6000bf46270 */
[----:B------:R-:W-:Y:S01]  /*7630*/  IMAD R6, R12, UR12, RZ ;  /* 0x0000000c0c067c24 */ /* 0x000fe2000f8e02ff */
[----:B------:R-:W-:Y:S02]  /*7640*/  IADD3 R4, P0, PT, R3, R4, RZ ;  /* 0x0000000403047210 */ /* 0x000fe40007f1e0ff */
[----:B------:R-:W-:Y:S01]  /*7650*/  ISETP.GE.OR P4, PT, R13, R0, P2 ;  /* 0x000000000d00720c */ /* 0x000fe20001786670 */
[C---:B------:R-:W-:Y:S01]  /*7660*/  IMAD R6, R8.reuse, UR13, R6 ;  /* 0x0000000d08067c24 */ /* 0x040fe2000f8e0206 */
[----:B------:R2:W2:Y:S04]  /*7670*/  LDS.128 R28, [R119+0x7000] ;  /* 0x00700000771c7984 */ /* 0x0004a80000000c00 */
[----:B------:R-:W-:Y:S01]  /*7680*/  IADD3.X R5, PT, PT, R7, R5, R6, P0, !PT ;  /* 0x0000000507057210 */ /* 0x000fe200007fe406 */
[----:B------:R-:W-:Y:S01]  /*7690*/  IMAD.WIDE.U32 R6, R8, UR14, RZ ;  /* 0x0000000e08067c25 */ /* 0x000fe2000f8e00ff */
[----:B-1----:R-:W-:Y:S01]  /*76a0*/  SHF.R.U32.HI R24, RZ, 0x3, R24 ;  /* 0x00000003ff187819 */ /* 0x002fe20000011618 */
[----:B------:R1:W1:Y:S02]  /*76b0*/  LDS.128 R36, [R119+0x9000] ;  /* 0x0090000077247984 */ /* 0x0002640000000c00 */
[----:B---3--:R-:W-:Y:S01]  /*76c0*/  IMAD.WIDE.U32 R14, R10, UR22, R4 ;  /* 0x000000160a0e7c25 */ /* 0x008fe2000f8e0004 */
[----:B------:R-:W-:-:S02]  /*76d0*/  LOP3.LUT R3, R6, R242, RZ, 0xfc, !PT ;  /* 0x000000f206037212 */ /* 0x000fc400078efcff */
[----:B------:R-:W-:Y:S01]  /*76e0*/  ISETP.GE.OR P5, PT, R24, R0, P2 ;  /* 0x000000001800720c */ /* 0x000fe200017a6670 */
[----:B------:R3:W1:Y:S01]  /*76f0*/  LDS.128 R32, [R119+0xa000] ;  /* 0x00a0000077207984 */ /* 0x0006620000000c00 */
[----:B------:R-:W-:Y:S01]  /*7700*/  IMAD R5, R12, UR14, RZ ;  /* 0x0000000e0c057c24 */ /* 0x000fe2000f8e02ff */
[----:B------:R-:W-:Y:S01]  /*7710*/  IADD3 R4, P0, PT, R9, R3, RZ ;  /* 0x0000000309047210 */ /* 0x000fe20007f1e0ff */
[----:B------:R-:W-:Y:S01]  /*7720*/  IMAD R11, R11, UR22, R15 ;  /* 0x000000160b0b7c24 */ /* 0x000fe2000f8e020f */
[----:B------:R3:W1:Y:S01]  /*7730*/  LDS.128 R40, [R119+0xb000] ;  /* 0x00b0000077287984 */ /* 0x0006620000000c00 */
[----:B------:R-:W-:Y:S01]  /*7740*/  IMAD R3, R8, UR15, R5 ;  /* 0x0000000f08037c24 */ /* 0x000fe2000f8e0205 */
[C---:B------:R-:W-:Y:S02]  /*7750*/  LEA.HI R5, R252.reuse, 0x40, RZ, 0x1d ;  /* 0x00000040fc057811 */ /* 0x040fe400078fe8ff */
[----:B------:R3:W1:Y:S01]  /*7760*/  LDS.128 R44, [R119+0xc000] ;  /* 0x00c00000772c7984 */ /* 0x0006620000000c00 */
[----:B------:R-:W-:-:S02]  /*7770*/  LEA.HI R6, R252, 0x60, RZ, 0x1d ;  /* 0x00000060fc067811 */ /* 0x000fc400078fe8ff */
[-C--:B------:R-:W-:Y:S01]  /*7780*/  ISETP.GE.OR P3, PT, R5, R0.reuse, P2 ;  /* 0x000000000500720c */ /* 0x080fe20001766670 */
[----:B------:R3:W1:Y:S01]  /*7790*/  LDS.128 R48, [R119+0xd000] ;  /* 0x00d0000077307984 */ /* 0x0006620000000c00 */
[----:B------:R-:W2:Y:S01]  /*77a0*/  @!P5 LDC.64 R22, c[0x0][0x568] ;  /* 0x00015a00ff16db82 */ /* 0x000ea20000000a00 */
[----:B------:R-:W-:Y:S01]  /*77b0*/  @!P5 IMAD.MOV.U32 R10, RZ, RZ, R14 ;  /* 0x000000ffff0ad224 */ /* 0x000fe200078e000e */
[----:B------:R-:W-:Y:S02]  /*77c0*/  IADD3.X R5, PT, PT, R18, R7, R3, P0, !PT ;  /* 0x0000000712057210 */ /* 0x000fe400007fe403 */
[C---:B------:R-:W-:Y:S01]  /*77d0*/  IADD3 R21, P1, PT, R24.reuse, 0x20, RZ ;  /* 0x0000002018157810 */ /* 0x040fe20007f3e0ff */
[----:B------:R-:W-:Y:S01]  /*77e0*/  @!P5 IMAD.WIDE.U32 R12, R24, UR12, R10 ;  /* 0x0000000c180cdc25 */ /* 0x000fe2000f8e000a */
[----:B------:R-:W-:Y:S02]  /*77f0*/  ISETP.GE.OR P2, PT, R6, R0, P2 ;  /* 0x000000000600720c */ /* 0x000fe40001746670 */
[----:B------:R-:W-:Y:S01]  /*7800*/  IADD3 R26, P0, PT, R24, 0x60, RZ ;  /* 0x00000060181a7810 */ /* 0x000fe20007f1e0ff */
[----:B----4-:R-:W-:-:S04]  /*7810*/  IMAD.WIDE.U32 R4, R16, UR22, R4 ;  /* 0x0000001610047c25 */ /* 0x010fc8000f8e0004 */
[----:B------:R-:W-:Y:S02]  /*7820*/  IMAD.X R27, RZ, RZ, RZ, P1 ;  /* 0x000000ffff1b7224 */ /* 0x000fe400008e06ff */
[----:B------:R-:W-:Y:S01]  /*7830*/  IMAD R0, R17, UR22, R5 ;  /* 0x0000001611007c24 */ /* 0x000fe2000f8e0205 */
[----:B--2---:R-:W-:Y:S01]  /*7840*/  @!P5 LEA R22, P6, R12, R22, 0x1 ;  /* 0x000000160c16d211 */ /* 0x004fe200078c08ff */
[----:B-1-3--:R-:W-:-:S12]  /*7850*/  @P5 BRA `(.L_x_1161) ;  /* 0x0000000000245947 */ /* 0x00afd80003800000 */
        /* <DEDUP_REMOVED lines=9> */
.L_x_1161:
[----:B------:R-:W-:Y:S05]  /*78f0*/  BSYNC.RECONVERGENT B0 ;  /* 0x0000000000007941 */ /* 0x000fea0003800200 */
.L_x_1160:
        /* <DEDUP_REMOVED lines=12> */
.L_x_1163:
[----:B------:R-:W-:Y:S05]  /*79c0*/  BSYNC.RECONVERGENT B0 ;  /* 0x0000000000007941 */ /* 0x000fea0003800200 */
.L_x_1162:
[----:B-1----:R1:W3:Y:S01]  /*79d0*/  LDS.128 R16, [R119+0x8000] ;  /* 0x0080000077107984 */ /* 0x0022e20000000c00 */
[C---:B------:R-:W-:Y:S01]  /*79e0*/  IADD3 R20, P1, PT, R24.reuse, 0x40, RZ ;  /* 0x0000004018147810 */ /* 0x040fe20007f3e0ff */
[----:B------:R-:W-:Y:S01]  /*79f0*/  BSSY.RECONVERGENT B0, `(.L_x_1164) ;  /* 0x000000e000007945 */ /* 0x000fe20003800200 */
[----:B------:R-:W-:Y:S02]  /*7a00*/  @!P5 IMAD R24, R24, UR13, R13 ;  /* 0x0000000d1818dc24 */ /* 0x000fe4000f8e020d */
[----:B------:R-:W-:Y:S01]  /*7a10*/  IADD3.X R25, PT, PT, RZ, RZ, RZ, P1, !PT ;  /* 0x000000ffff197210 */ /* 0x000fe20000ffe4ff */
[----:B------:R-:W-:Y:S08]  /*7a20*/  @P3 BRA `(.L_x_1165) ;  /* 0x0000000000283947 */ /* 0x000ff00003800000 */
        /* <DEDUP_REMOVED lines=10> */
.L_x_1165:
[----:B------:R-:W-:Y:S05]  /*7ad0*/  BSYNC.RECONVERGENT B0 ;  /* 0x0000000000007941 */ /* 0x000fea0003800200 */
.L_x_1164:
[----:B------:R-:W-:Y:S01]  /*7ae0*/  BSSY.RECONVERGENT B0, `(.L_x_1166) ;  /* 0x000000e000007945 */ /* 0x000fe20003800200 */
[----:B------:R-:W-:Y:S02]  /*7af0*/  @!P5 LEA.HI.X R23, R12, R23, R24, 0x1, P6 ;  /* 0x000000170c17d211 */ /* 0x000fe400030f0c18 */
[----:B--2-4-:R-:W-:Y:S01]  /*7b00*/  IADD3.X R8, PT, PT, RZ, RZ, RZ, P0, !PT ;  /* 0x000000ffff087210 */ /* 0x014fe200007fe4ff */
        /* <DEDUP_REMOVED lines=11> */
.L_x_1167:
[----:B------:R-:W-:Y:S05]  /*7bc0*/  BSYNC.RECONVERGENT B0 ;  /* 0x0000000000007941 */ /* 0x000fea0003800200 */
.L_x_1166:
[----:B------:R4:W-:Y:S01]  /*7bd0*/  @!P5 STG.E.128 desc[UR28][R22.64], R32 ;  /* 0x000000201600d986 */ /* 0x0009e2000c101d1c */
[----:B------:R-:W-:Y:S04]  /*7be0*/  BSSY.RECONVERGENT B0, `(.L_x_1168) ;  /* 0x000000c000007945 */ /* 0x000fe80003800200 */
        /* <DEDUP_REMOVED lines=11> */
.L_x_1169:
[----:B------:R-:W-:Y:S05]  /*7ca0*/  BSYNC.RECONVERGENT B0 ;  /* 0x0000000000007941 */ /* 0x000fea0003800200 */
.L_x_1168:
        /* <DEDUP_REMOVED lines=12> */
.L_x_1171:
[----:B------:R-:W-:Y:S05]  /*7d70*/  BSYNC.RECONVERGENT B0 ;  /* 0x0000000000007941 */ /* 0x000fea0003800200 */
.L_x_1170:
        /* <DEDUP_REMOVED lines=11> */
.L_x_1120:
[----:B------:R-:W-:Y:S05]  /*7e30*/  BSYNC.RECONVERGENT B1 ;  /* 0x0000000000017941 */ /* 0x000fea0003800200 */
.L_x_1094:
[----:B------:R-:W2:Y:S01]  /*7e40*/  LDCU UR7, c[0x0][0x438] ;  /* 0x00008700ff0777ac */ /* 0x000ea20008000800 */
[----:B------:R-:W3:Y:S08]  /*7e50*/  LDC R0, c[0x0][0x370] ;  /* 0x0000dc00ff007b82 */ /* 0x000ef00000000800 */
[----:B------:R-:W1:Y:S01]  /*7e60*/  LDC R3, c[0x0][0x438] ;  /* 0x00010e00ff037b82 */ /* 0x000e620000000800 */
[----:B--2---:R-:W-:-:S04]  /*7e70*/  UIADD3 UR7, UPT, UPT, UR7, 0x7f, URZ ;  /* 0x0000007f07077890 */ /* 0x004fc8000fffe0ff */
[----:B------:R-:W-:Y:S01]  /*7e80*/  USHF.R.S32.HI UR6, URZ, 0x1f, UR7 ;  /* 0x0000001fff067899 */ /* 0x000fe20008011407 */
[----:B---3--:R-:W-:-:S03]  /*7e90*/  IADD3 R249, PT, PT, R0, R249, RZ ;  /* 0x000000f900f97210 */ /* 0x008fc60007ffe0ff */
[----:B------:R-:W-:-:S04]  /*7ea0*/  ULEA.HI UR6, UR6, UR7, URZ, 0x7 ;  /* 0x0000000706067291 */ /* 0x000fc8000f8f38ff */
[----:B------:R-:W-:-:S06]  /*7eb0*/  USHF.R.S32.HI UR6, URZ, 0x7, UR6 ;  /* 0x00000007ff067899 */ /* 0x000fcc0008011406 */
[----:B------:R-:W-:-:S13]  /*7ec0*/  ISETP.GE.AND P0, PT, R249, UR6, PT ;  /* 0x00000006f9007c0c */ /* 0x000fda000bf06270 */
[----:B-1----:R-:W-:Y:S05]  /*7ed0*/  @!P0 BRA `(.L_x_1172) ;  /* 0xffffff84007c8947 */ /* 0x002fea000383ffff */
[----:B------:R-:W-:Y:S05]  /*7ee0*/  EXIT ;  /* 0x000000000000794d */ /* 0x000fea0003800000 */
.L_x_1173:
        /* <DEDUP_REMOVED lines=9> */
.L_x_2771:


//--------------------- .text._ZN5flash44flash_bwd_dq_dk_dv_loop_seqk_parallel_kernelI23Flash_bwd_kernel_traitsILi64ELi64ELi128ELi8ELi2ELi4ELi4ELb1ELb0EN7cutlass6half_tE19Flash_kernel_traitsILi64ELi64ELi128ELi8ES3_EELb1ELb0ELb1ELb0ELb0ELb0ELb0EEEvNS_16Flash_bwd_paramsE --------------------------
	.section	.text._ZN5flash44flash_bwd_dq_dk_dv_loop_seqk_parallel_kernelI23Flash_bwd_kernel_traitsILi64ELi64ELi128ELi8ELi2ELi4ELi4ELb1ELb0EN7cutlass6half_tE19Flash_kernel_traitsILi64ELi64ELi128ELi8ES3_EELb1ELb0ELb1ELb0ELb0ELb0ELb0EEEvNS_16Flash_bwd_paramsE,"ax",@progbits
	.align	128
        .global         _ZN5flash44flash_bwd_dq_dk_dv_loop_seqk_parallel_kernelI23Flash_bwd_kernel_traitsILi64ELi64ELi128ELi8ELi2ELi4ELi4ELb1ELb0EN7cutlass6half_tE19Flash_kernel_traitsILi64ELi64ELi128ELi8ES3_EELb1ELb0ELb1ELb0ELb0ELb0ELb0EEEvNS_16Flash_bwd_paramsE
        .type           _ZN5flash44flash_bwd_dq_dk_dv_loop_seqk_parallel_kernelI23Flash_bwd_kernel_traitsILi64ELi64ELi128ELi8ELi2ELi4ELi4ELb1ELb0EN7cutlass6half_tE19Flash_kernel_traitsILi64ELi64ELi128ELi8ES3_EELb1ELb0ELb1ELb0ELb0ELb0ELb0EEEvNS_16Flash_bwd_paramsE,@function
        .size           _ZN5flash44flash_bwd_dq_dk_dv_loop_seqk_parallel_kernelI23Flash_bwd_kernel_traitsILi64ELi64ELi128ELi8ELi2ELi4ELi4ELb1ELb0EN7cutlass6half_tE19Flash_kernel_traitsILi64ELi64ELi128ELi8ES3_EELb1ELb0ELb1ELb0ELb0ELb0ELb0EEEvNS_16Flash_bwd_paramsE,(.L_x_2772 - _ZN5flash44flash_bwd_dq_dk_dv_loop_seqk_parallel_kernelI23Flash_bwd_kernel_traitsILi64ELi64ELi128ELi8ELi2ELi4ELi4ELb1ELb0EN7cutlass6half_tE19Flash_kernel_traitsILi64ELi64ELi128ELi8ES3_EELb1ELb0ELb1ELb0ELb0ELb0ELb0EEEvNS_16Flash_bwd_paramsE)
        .other          _ZN5flash44flash_bwd_dq_dk_dv_loop_seqk_parallel_kernelI23Flash_bwd_kernel_traitsILi64ELi64ELi128ELi8ELi2ELi4ELi4ELb1ELb0EN7cutlass6half_tE19Flash_kernel_traitsILi64ELi64ELi128ELi8ES3_EELb1ELb0ELb1ELb0ELb0ELb0ELb0EEEvNS_16Flash_bwd_paramsE,@"STO_CUDA_ENTRY STV_DEFAULT"
_ZN5flash44flash_bwd_dq_dk_dv_loop_seqk_parallel_kernelI23Flash_bwd_kernel_traitsILi64ELi64ELi128ELi8ELi2ELi4ELi4ELb1ELb0EN7cutlass6half_tE19Flash_kernel_traitsILi64ELi64ELi128ELi8ES3_EELb1ELb0ELb1ELb0ELb0ELb0ELb0EEEvNS_16Flash_bwd_paramsE:
.text._ZN5flash44flash_bwd_dq_dk_dv_loop_seqk_parallel_kernelI23Flash_bwd_kernel_traitsILi64ELi64ELi128ELi8ELi2ELi4ELi4ELb1ELb0EN7cutlass6half_tE19Flash_kernel_traitsILi64ELi64ELi128ELi8ES3_EELb1ELb0ELb1ELb0ELb0ELb0ELb0EEEvNS_16Flash_bwd_paramsE:
        /* <DEDUP_REMOVED lines=36> */
[----:B------:R-:W-:-:S02]  /*0240*/  LOP3.LUT R6, R15, 0x38, R0, 0xf8, !PT ;  /* 0x000000380f067812 */ /* 0x000fc400078ef800 */
[----:B------:R-:W-:Y:S02]  /*0250*/  LOP3.LUT R5, R5, 0x6, R0, 0xf8, !PT ;  /* 0x0000000605057812 */ /* 0x000fe400078ef800 */
[--C-:B------:R-:W-:Y:S02]  /*0260*/  LOP3.LUT R0, R0, 0x7006, R3.reuse, 0xc8, !PT ;  /* 0x0000700600007812 */ /* 0x100fe400078ec803 */
[----:B------:R-:W-:Y:S02]  /*0270*/  LOP3.LUT R9, R9, 0x8, RZ, 0xc0, !PT ;  /* 0x0000000809097812 */ /* 0x000fe400078ec0ff */
[----:B------:R-:W-:Y:S02]  /*0280*/  LOP3.LUT R13, R4, 0x1c0, RZ, 0xc0, !PT ;  /* 0x000001c0040d7812 */ /* 0x000fe400078ec0ff */
[----:B------:R-:W-:Y:S02]  /*0290*/  LOP3.LUT R205, R0, 0x400, R3, 0xf8, !PT ;  /* 0x0000040000cd7812 */ /* 0x000fe400078ef803 */
[----:B------:R-:W-:-:S02]  /*02a0*/  LOP3.LUT R198, R5, R6, R9, 0xf6, !PT ;  /* 0x0000000605c67212 */ /* 0x000fc400078ef609 */
[----:B------:R-:W-:Y:S02]  /*02b0*/  LOP3.LUT R8, R6, 0x20, R7, 0x78, !PT ;  /* 0x0000002006087812 */ /* 0x000fe400078e7807 */
[----:B------:R-:W-:Y:S02]  /*02c0*/  LOP3.LUT R0, R7, 0x30, RZ, 0xc0, !PT ;  /* 0x0000003007007812 */ /* 0x000fe400078ec0ff */
[----:B------:R-:W-:Y:S02]  /*02d0*/  LOP3.LUT P1, R195, R201, 0x10, RZ, 0xc0, !PT ;  /* 0x00000010c9c37812 */ /* 0x000fe4000782c0ff */
[----:B------:R-:W-:Y:S02]  /*02e0*/  LOP3.LUT R2, R13, 0x38, R202, 0xf8, !PT ;  /* 0x000000380d027812 */ /* 0x000fe400078ef8ca */
[----:B------:R-:W-:Y:S02]  /*02f0*/  LOP3.LUT R6, R4, 0x200, RZ, 0xc0, !PT ;  /* 0x0000020004067812 */ /* 0x000fe400078ec0ff */
[----:B------:R-:W-:-:S02]  /*0300*/  LOP3.LUT R5, R0, 0x8, R201, 0xf8, !PT ;  /* 0x0000000800057812 */ /* 0x000fc400078ef8c9 */
[----:B------:R-:W-:Y:S02]  /*0310*/  LOP3.LUT R197, R6, 0x400, R3, 0xf8, !PT ;  /* 0x0000040006c57812 */ /* 0x000fe400078ef803 */
[----:B------:R-:W-:Y:S02]  /*0320*/  LOP3.LUT R0, R2, 0x8, R7, 0x78, !PT ;  /* 0x0000000802007812 */ /* 0x000fe400078e7807 */
[----:B------:R-:W-:Y:S02]  /*0330*/  LOP3.LUT R193, R6, 0xc00, R3, 0xf8, !PT ;  /* 0x00000c0006c17812 */ /* 0x000fe400078ef803 */
[----:B------:R-:W-:Y:S02]  /*0340*/  LEA R198, R198, UR6, 0x1 ;  /* 0x00000006c6c67c11 */ /* 0x000fe4000f8e08ff */
[-C--:B------:R-:W-:Y:S02]  /*0350*/  LOP3.LUT R197, R197, R0.reuse, RZ, 0xfc, !PT ;  /* 0x00000000c5c57212 */ /* 0x080fe400078efcff */
[----:B------:R-:W-:Y:S01]  /*0360*/  LOP3.LUT R193, R193, R0, RZ, 0xfc, !PT ;  /* 0x00000000c1c17212 */ /* 0x000fe200078efcff */
[C---:B------:R-:W-:Y:S01]  /*0370*/  VIADD R0, R198.reuse, 0x6000 ;  /* 0x00006000c6007836 */ /* 0x040fe20000000000 */
[----:B---3--:R-:W-:Y:S01]  /*0380*/  LEA R206, P0, R199, R206, 0x2 ;  /* 0x000000cec7ce7211 */ /* 0x008fe200078010ff */
[----:B------:R-:W-:Y:S01]  /*0390*/  VIADD R196, R198, 0x6040 ;  /* 0x00006040c6c47836 */ /* 0x000fe20000000000 */
[----:B------:R-:W-:Y:S01]  /*03a0*/  LOP3.LUT R5, R5, 0x1c0, R4, 0xf8, !PT ;  /* 0x000001c005057812 */ /* 0x000fe200078ef804 */
[----:B------:R-:W-:Y:S01]  /*03b0*/  @P1 VIADD R196, R0, 0xffffffc0 ;  /* 0xffffffc000c41836 */ /* 0x000fe20000000000 */
[----:B------:R-:W-:-:S02]  /*03c0*/  LOP3.LUT P2, RZ, R201, 0x8, RZ, 0xc0, !PT ;  /* 0x00000008c9ff7812 */ /* 0x000fc4000784c0ff */
[C---:B------:R-:W-:Y:S02]  /*03d0*/  LOP3.LUT R195, R2.reuse, R9, R195, 0x1e, !PT ;  /* 0x0000000902c37212 */ /* 0x040fe400078e1ec3 */
[----:B------:R-:W-:Y:S02]  /*03e0*/  LOP3.LUT R205, R205, R8, RZ, 0xfc, !PT ;  /* 0x00000008cdcd7212 */ /* 0x000fe400078efcff */
[----:B------:R-:W-:Y:S02]  /*03f0*/  LEA.HI.X R207, R199, R207, RZ, 0x2, P0 ;  /* 0x000000cfc7cf7211 */ /* 0x000fe400000f14ff */
[----:B------:R-:W-:Y:S02]  /*0400*/  LOP3.LUT R2, R2, 0x8, R201, 0x78, !PT ;  /* 0x0000000802027812 */ /* 0x000fe400078e78c9 */
[----:B------:R-:W-:Y:S02]  /*0410*/  LOP3.LUT R188, R5, 0x38, R202, 0x78, !PT ;  /* 0x0000003805bc7812 */ /* 0x000fe400078e78ca */
[----:B------:R-:W-:-:S02]  /*0420*/  LOP3.LUT P0, RZ, R201, 0x4, RZ, 0xc0, !PT ;  /* 0x00000004c9ff7812 */ /* 0x000fc4000780c0ff */
[----:B------:R-:W-:Y:S02]  /*0430*/  LOP3.LUT R0, R202, 0x1f8, RZ, 0xc0, !PT ;  /* 0x000001f8ca007812 */ /* 0x000fe400078ec0ff */
[----:B------:R-:W-:Y:S01]  /*0440*/  LOP3.LUT R195, R195, 0x200, R4, 0xf8, !PT ;  /* 0x00000200c3c37812 */ /* 0x000fe200078ef804 */
[----:B------:R-:W-:Y:S01]  /*0450*/  IMAD.MOV.U32 R4, RZ, RZ, 0x10 ;  /* 0x00000010ff047424 */ /* 0x000fe200078e00ff */
[----:B------:R-:W-:Y:S02]  /*0460*/  LEA R205, R205, UR5, 0x1 ;  /* 0x00000005cdcd7c11 */ /* 0x000fe4000f8e08ff */
[--C-:B------:R-:W-:Y:S02]  /*0470*/  LOP3.LUT R191, R2, 0x7a00, R3.reuse, 0xf8, !PT ;  /* 0x00007a0002bf7812 */ /* 0x100fe400078ef803 */
[----:B------:R-:W-:Y:S01]  /*0480*/  LOP3.LUT R188, R188, 0x200, R3, 0xf8, !PT ;  /* 0x00000200bcbc7812 */ /* 0x000fe200078ef803 */
[----:B------:R-:W-:Y:S01]  /*0490*/  VIADD R235, R205, 0x20 ;  /* 0x00000020cdeb7836 */ /* 0x000fe20000000000 */
[----:B------:R-:W-:Y:S01]  /*04a0*/  LOP3.LUT P1, RZ, R201, 0x2, RZ, 0xc0, !PT ;  /* 0x00000002c9ff7812 */ /* 0x000fe2000782c0ff */
[----:B------:R-:W-:Y:S01]  /*04b0*/  @P2 VIADD R235, R205, 0xffffffe0 ;  /* 0xffffffe0cdeb2836 */ /* 0x000fe20000000000 */
[----:B------:R-:W-:-:S02]  /*04c0*/  SEL R190, R190, 0xffffffc0, !P0 ;  /* 0xffffffc0bebe7807 */ /* 0x000fc40004000000 */
[----:B------:R-:W-:Y:S02]  /*04d0*/  LEA R197, R197, UR6, 0x1 ;  /* 0x00000006c5c57c11 */ /* 0x000fe4000f8e08ff */
[----:B------:R-:W-:Y:S02]  /*04e0*/  LEA R193, R193, UR4, 0x1 ;  /* 0x00000004c1c17c11 */ /* 0x000fe4000f8e08ff */
[--C-:B------:R-:W-:Y:S01]  /*04f0*/  LOP3.LUT R3, R0, 0x38, R201.reuse, 0x78, !PT ;  /* 0x0000003800037812 */ /* 0x100fe200078e78c9 */
[--C-:B------:R-:W-:Y:S01]  /*0500*/  IMAD.IADD R2, R197, 0x1, R190.reuse ;  /* 0x00000001c5027824 */ /* 0x100fe200078e02be */
[----:B------:R-:W-:Y:S01]  /*0510*/  SEL R4, R4, 0xfffffff0, !P0 ;  /* 0xfffffff004047807 */ /* 0x000fe20004000000 */
[----:B------:R-:W-:Y:S01]  /*0520*/  IMAD.IADD R185, R193, 0x1, R190 ;  /* 0x00000001c1b97824 */ /* 0x000fe200078e02be */
[----:B------:R-:W-:Y:S02]  /*0530*/  SEL R192, R192, 0xffffffe0, !P1 ;  /* 0xffffffe0c0c07807 */ /* 0x000fe40004800000 */
[----:B------:R-:W-:Y:S01]  /*0540*/  LEA R195, R195, UR6, 0x1 ;  /* 0x00000006c3c37c11 */ /* 0x000fe2000f8e08ff */
[----:B------:R-:W-:Y:S01]  /*0550*/  IMAD.IADD R237, R205, 0x1, R4 ;  /* 0x00000001cded7824 */ /* 0x000fe200078e0204 */
[----:B------:R-:W-:Y:S01]  /*0560*/  LEA R191, R191, UR4, 0x1 ;  /* 0x00000004bfbf7c11 */ /* 0x000fe2000f8e08ff */
[----:B------:R-:W-:Y:S01]  /*0570*/  IMAD.IADD R186, R193, 0x1, R192 ;  /* 0x00000001c1ba7824 */ /* 0x000fe200078e02c0 */
[--C-:B------:R-:W-:Y:S01]  /*0580*/  SHF.R.U32.HI R11, RZ, 0x2, R201.reuse ;  /* 0x00000002ff0b7819 */ /* 0x100fe200000116c9 */
[--C-:B------:R-:W-:Y:S01]  /*0590*/  IMAD.IADD R187, R195, 0x1, R190.reuse ;  /* 0x00000001c3bb7824 */ /* 0x100fe200078e02be */
[----:B------:R-:W-:Y:S01]  /*05a0*/  LOP3.LUT R200, R7, 0x10, RZ, 0xc0, !PT ;  /* 0x0000001007c87812 */ /* 0x000fe200078ec0ff */
[----:B------:R-:W-:Y:S01]  /*05b0*/  IMAD.IADD R189, R191, 0x1, R190 ;  /* 0x00000001bfbd7824 */ /* 0x000fe200078e02be */
[----:B------:R-:W-:Y:S01]  /*05c0*/  LOP3.LUT R208, R3, 0x1e00, R202, 0xf8, !PT ;  /* 0x00001e0003d07812 */ /* 0x000fe200078ef8ca */
[----:B------:R-:W-:Y:S01]  /*05d0*/  IMAD.IADD R3, R197, 0x1, R192 ;  /* 0x00000001c5037824 */ /* 0x000fe200078e02c0 */
[----:B------:R-:W-:Y:S01]  /*05e0*/  SHF.R.U32.HI R203, RZ, 0x3, R201 ;  /* 0x00000003ffcb7819 */ /* 0x000fe200000116c9 */
[----:B------:R-:W-:Y:S01]  /*05f0*/  IMAD.IADD R0, R192, 0x1, R2 ;  /* 0x00000001c0007824 */ /* 0x000fe200078e0202 */
[----:B------:R-:W-:Y:S01]  /*0600*/  LOP3.LUT R200, R200, 0x7, R11, 0xf8, !PT ;  /* 0x00000007c8c87812 */ /* 0x000fe200078ef80b */
[----:B------:R-:W-:Y:S01]  /*0610*/  IMAD.IADD R184, R192, 0x1, R185 ;  /* 0x00000001c0b87824 */ /* 0x000fe200078e02b9 */
[----:B------:R-:W-:Y:S01]  /*0620*/  SHF.R.U32.HI R201, RZ, 0x5, R201 ;  /* 0x00000005ffc97819 */ /* 0x000fe200000116c9 */
[----:B------:R-:W-:Y:S01]  /*0630*/  IMAD.IADD R215, R4, 0x1, R235 ;  /* 0x0000000104d77824 */ /* 0x000fe200078e02eb */
[----:B------:R-:W-:-:S02]  /*0640*/  LOP3.LUT R210, R202, 0x38, RZ, 0xc0, !PT ;  /* 0x00000038cad27812 */ /* 0x000fc400078ec0ff */
[----:B------:R-:W-:Y:S02]  /*0650*/  LEA R208, R208, UR6, 0x1 ;  /* 0x00000006d0d07c11 */ /* 0x000fe4000f8e08ff */
[----:B--2-4-:R-:W-:-:S07]  /*0660*/  LEA R188, R188, UR5, 0x1 ;  /* 0x00000005bcbc7c11 */ /* 0x014fce000f8e08ff */
.L_x_1255:
[----:B------:R-:W1:Y:S01]  /*0670*/  LDC.64 R4, c[0x0][0x478] ;  /* 0x00011e00ff047b82 */ /* 0x000e620000000a00 */
[----:B------:R-:W-:Y:S01]  /*0680*/  ISETP.NE.U32.AND P5, PT, RZ, UR8, PT ;  /* 0x00000008ff007c0c */ /* 0x000fe2000bfa5070 */
[----:B---3--:R-:W-:Y:S01]  /*0690*/  IMAD.SHL.U32 R15, R199, 0x4, RZ ;  /* 0x00000004c70f7824 */ /* 0x008fe200078e00ff */
[----:B------:R-:W-:Y:S01]  /*06a0*/  SHF.R.U32.HI R14, RZ, 0x1e, R199 ;  /* 0x0000001eff0e7819 */ /* 0x000fe200000116c7 */
[----:B------:R-:W-:Y:S01]  /*06b0*/  IMAD.MOV.U32 R233, RZ, RZ, RZ ;  /* 0x000000ffffe97224 */ /* 0x000fe200078e00ff */
[----:B------:R-:W-:-:S03]  /*06c0*/  ISETP.NE.AND.EX P5, PT, RZ, UR9, PT, P5 ;  /* 0x00000009ff007c0c */ /* 0x000fc6000bfa5350 */
[----:B------:R-:W2:Y:S01]  /*06d0*/  LDC.64 R8, c[0x0][0x460] ;  /* 0x00011800ff087b82 */ /* 0x000ea20000000a00 */
[----:B------:R-:W-:-:S07]  /*06e0*/  IMAD.MOV.U32 R13, RZ, RZ, -0x1 ;  /* 0xffffffffff0d7424 */ /* 0x000fce00078e00ff */
[----:B------:R-:W3:Y:S02]  /*06f0*/  LDC.U8 R11, c[0x0][0x532] ;  /* 0x00014c80ff0b7b82 */ /* 0x000ee40000000000 */
[----:B------:R-:W-:-:S04]  /*0700*/  @P5 IADD3 R18, P2, PT, R15, UR8, RZ ;  /* 0x000000080f125c10 */ /* 0x000fc8000ff5e0ff */
[----:B------:R-:W-:Y:S02]  /*0710*/  @P5 IADD3.X R19, PT, PT, R14, UR9, RZ, P2, !PT ;  /* 0x000000090e135c10 */ /* 0x000fe400097fe4ff */
[----:B-1----:R-:W-:Y:S01]  /*0720*/  ISETP.NE.U32.AND P4, PT, R4, RZ, PT ;  /* 0x000000ff0400720c */ /* 0x002fe20003f85070 */
[----:B------:R-:W1:Y:S02]  /*0730*/  LDC.64 R6, c[0x0][0x468] ;  /* 0x00011a00ff067b82 */ /* 0x000e640000000a00 */
[----:B------:R-:W4:Y:S01]  /*0740*/  @P5 LDG.E R233, desc[UR18][R18.64] ;  /* 0x0000001212e95981 */ /* 0x000f22000c1e1900 */
[----:B------:R-:W-:Y:S02]  /*0750*/  ISETP.NE.AND.EX P4, PT, R5, RZ, PT, P4 ;  /* 0x000000ff0500720c */ /* 0x000fe40003f85340 */
[C---:B--2---:R-:W-:Y:S02]  /*0760*/  ISETP.NE.U32.AND P0, PT, R8.reuse, RZ, PT ;  /* 0x000000ff0800720c */ /* 0x044fe40003f05070 */
[----:B------:R-:W-:-:S02]  /*0770*/  ISETP.NE.U32.AND P3, PT, R8, RZ, PT ;  /* 0x000000ff0800720c */ /* 0x000fc40003f65070 */
[C---:B------:R-:W-:Y:S02]  /*0780*/  ISETP.NE.AND.EX P0, PT, R9.reuse, RZ, PT, P0 ;  /* 0x000000ff0900720c */ /* 0x040fe40003f05300 */
[----:B------:R-:W-:-:S05]  /*0790*/  ISETP.NE.AND.EX P3, PT, R9, RZ, PT, P3 ;  /* 0x000000ff0900720c */ /* 0x000fca0003f65330 */
[----:B------:R-:W-:Y:S01]  /*07a0*/  @P4 IADD3 R4, P1, PT, R15, R4, RZ ;  /* 0x000000040f044210 */ /* 0x000fe20007f3e0ff */
[----:B------:R-:W-:Y:S01]  /*07b0*/  IMAD.MOV.U32 R236, RZ, RZ, -0x1 ;  /* 0xffffffffffec7424 */ /* 0x000fe200078e00ff */
[----:B---3--:R-:W-:Y:S01]  /*07c0*/  ISETP.NE.AND P5, PT, R11, RZ, PT ;  /* 0x000000ff0b00720c */ /* 0x008fe20003fa5270 */
[----:B------:R-:W2:Y:S02]  /*07d0*/  @!P4 LDC R9, c[0x0][0x43c] ;  /* 0x00010f00ff09cb82 */ /* 0x000ea40000000800 */
[----:B------:R-:W-:Y:S01]  /*07e0*/  @P4 IMAD.X R5, R14, 0x1, R5, P1 ;  /* 0x000000010e054824 */ /* 0x000fe200008e0605 */
[----:B-----5:R3:W5:Y:S04]  /*07f0*/  @P0 LDG.E R13, desc[UR18][R206.64] ;  /* 0x00000012ce0d0981 */ /* 0x020768000c1e1900 */
[----:B------:R-:W4:Y:S04]  /*0800*/  @P4 LDG.E R12, desc[UR18][R4.64] ;  /* 0x00000012040c4981 */ /* 0x000f28000c1e1900 */
[----:B------:R3:W5:Y:S01]  /*0810*/  @P3 LDG.E R8, desc[UR18][R206.64+0x4] ;  /* 0x00000412ce083981 */ /* 0x000762000c1e1900 */
[----:B-1----:R-:W-:-:S04]  /*0820*/  ISETP.EQ.U32.AND P2, PT, R6, RZ, PT ;  /* 0x000000ff0600720c */ /* 0x002fc80003f42070 */
[----:B------:R-:W-:Y:S02]  /*0830*/  ISETP.EQ.OR.EX P2, PT, R7, RZ, !P5, P2 ;  /* 0x000000ff0700720c */ /* 0x000fe40006f42720 */
[----:B------:R-:W-:-:S05]  /*0840*/  IADD3 R16, P1, PT, R15, R6, RZ ;  /* 0x000000060f107210 */ /* 0x000fca0007f3e0ff */
[----:B------:R-:W-:Y:S01]  /*0850*/  IMAD.X R17, R14, 0x1, R7, P1 ;  /* 0x000000010e117824 */ /* 0x000fe200008e0607 */
[----:B------:R-:W1:Y:S05]  /*0860*/  @!P3 LDC R234, c[0x0][0x434] ;  /* 0x00010d00ffeabb82 */ /* 0x000e6a0000000800 */
[----:B------:R3:W5:Y:S03]  /*0870*/  @!P2 LDG.E R236, desc[UR18][R16.64] ;  /* 0x0000001210eca981 */ /* 0x000766000c1e1900 */
[----:B------:R-:W2:Y:S01]  /*0880*/  @!P4 LDC.64 R4, c[0x0][0x488] ;  /* 0x00012200ff04cb82 */ /* 0x000ea20000000a00 */
[----:B------:R-:W-:-:S04]  /*0890*/  ISETP.NE.U32.AND P2, PT, R6, RZ, PT ;  /* 0x000000ff0600720c */ /* 0x000fc80003f45070 */
[----:B------:R-:W-:Y:S02]  /*08a0*/  ISETP.NE.AND.EX P2, PT, R7, RZ, PT, P2 ;  /* 0x000000ff0700720c */ /* 0x000fe40003f45320 */
[----:B--2---:R-:W-:-:S04]  /*08b0*/  @!P4 ISETP.NE.U32.AND P1, PT, R4, RZ, PT ;  /* 0x000000ff0400c20c */ /* 0x004fc80003f25070 */
[----:B------:R-:W-:-:S04]  /*08c0*/  @!P4 ISETP.NE.AND.EX P1, PT, R5, RZ, PT, P1 ;  /* 0x000000ff0500c20c */ /* 0x000fc80003f25310 */
[----:B------:R-:W-:Y:S01]  /*08d0*/  @!P4 SEL R9, R9, RZ, P1 ;  /* 0x000000ff0909c207 */ /* 0x000fe20000800000 */
[----:B----4-:R-:W-:Y:S02]  /*08e0*/  @P4 IMAD.IADD R231, R12, 0x1, -R233 ;  /* 0x000000010ce74824 */ /* 0x010fe400078e0ae9 */
[----:B-1-3--:R-:W-:Y:S06]  /*08f0*/  @!P2 BRA `(.L_x_1174) ;  /* 0x00000000000ca947 */ /* 0x00afec0003800000 */
[----:B------:R-:W2:Y:S02]  /*0900*/  @P5 LDG.E R5, desc[UR18][R16.64+0x4] ;  /* 0x0000041210055981 */ /* 0x000ea4000c1e1900 */
[----:B--2--5:R-:W-:-:S06]  /*0910*/  @P5 IADD3 R10, PT, PT, R5, -R236, RZ ;  /* 0x800000ec050a5210 */ /* 0x024fcc0007ffe0ff */
[----:B------:R1:W5:Y:S02]  /*0920*/  @!P5 LDG.E R10, desc[UR18][R16.64] ;  /* 0x00000012100ad981 */ /* 0x000364000c1e1900 */
.L_x_1174:
[----:B------:R-:W-:Y:S01]  /*0930*/  IMAD.SHL.U32 R214, R204, 0x80, RZ ;  /* 0x00000080ccd67824 */ /* 0x000fe200078e00ff */
[----:B-----5:R-:W-:Y:S01]  /*0940*/  @!P4 IADD3 R231, PT, PT, R9, R10, -R233 ;  /* 0x0000000a09e7c210 */ /* 0x020fe20007ffe8e9 */
[----:B------:R-:W-:-:S03]  /*0950*/  @P3 IMAD.IADD R234, R8, 0x1, -R13 ;  /* 0x0000000108ea3824 */ /* 0x000fc600078e0a0d */
[----:B------:R-:W-:-:S13]  /*0960*/  ISETP.GT.AND P1, PT, R231, R214, PT ;  /* 0x000000d6e700720c */ /* 0x000fda0003f24270 */
[----:B------:R-:W-:Y:S05]  /*0970*/  @!P1 BRA `(.L_x_1175) ;  /* 0x0000007c00909947 */ /* 0x000fea0003800000 */
[----:B------:R-:W2:Y:S01]  /*0980*/  LDC R8, c[0x0][0x504] ;  /* 0x00014100ff087b82 */ /* 0x000ea20000000800 */
[----:B------:R-:W-:Y:S02]  /*0990*/  ISETP.NE.AND P3, PT, R13, -0x1, PT ;  /* 0xffffffff0d00780c */ /* 0x000fe40003f65270 */
[----:B------:R-:W-:Y:S02]  /*09a0*/  IADD3 R213, PT, PT, R214, 0x80, R234 ;  /* 0x00000080d6d57810 */ /* 0x000fe40007ffe0ea */
[----:B------:R-:W-:-:S09]  /*09b0*/  ISETP.NE.AND P5, PT, R236, -0x1, PT ;  /* 0xffffffffec00780c */ /* 0x000fd20003fa5270 */
[----:B------:R-:W3:Y:S08]  /*09c0*/  @!P3 LDC.64 R6, c[0x0][0x398] ;  /* 0x0000e600ff06bb82 */ /* 0x000ef00000000a00 */
[----:B------:R-:W4:Y:S01]  /*09d0*/  @P3 LDC.64 R4, c[0x0][0x3b0] ;  /* 0x0000ec00ff043b82 */ /* 0x000f220000000a00 */
[----:B--2---:R-:W-:Y:S01]  /*09e0*/  IADD3 R11, PT, PT, R213, R8, -R231 ;  /* 0x00000008d50b7210 */ /* 0x004fe20007ffe8e7 */
[----:B------:R-:W-:-:S04]  /*09f0*/  VIADD R8, R234, 0x3f ;  /* 0x0000003fea087836 */ /* 0x000fc80000000000 */
[----:B------:R-:W-:Y:S01]  /*0a00*/  VIADD R11, R11, 0x3f ;  /* 0x0000003f0b0b7836 */ /* 0x000fe20000000000 */
[----:B------:R-:W-:-:S04]  /*0a10*/  SHF.R.S32.HI R9, RZ, 0x1f, R8 ;  /* 0x0000001fff097819 */ /* 0x000fc80000011408 */
[----:B------:R-:W-:Y:S02]  /*0a20*/  SHF.R.S32.HI R14, RZ, 0x1f, R11 ;  /* 0x0000001fff0e7819 */ /* 0x000fe4000001140b */
[----:B------:R-:W-:Y:S02]  /*0a30*/  LEA.HI R9, R9, R8, RZ, 0x6 ;  /* 0x0000000809097211 */ /* 0x000fe400078f30ff */
[----:B------:R-:W-:Y:S01]  /*0a40*/  LEA.HI R14, R14, R11, RZ, 0x6 ;  /* 0x0000000b0e0e7211 */ /* 0x000fe200078f30ff */
[C---:B---3--:R-:W-:Y:S01]  /*0a50*/  @!P3 IMAD.WIDE.U32 R18, R199.reuse, R6, RZ ;  /* 0x00000006c712b225 */ /* 0x048fe200078e00ff */
[----:B------:R-:W-:Y:S02]  /*0a60*/  SHF.R.S32.HI R9, RZ, 0x6, R9 ;  /* 0x00000006ff097819 */ /* 0x000fe40000011409 */
[----:B------:R-:W-:Y:S01]  /*0a70*/  SHF.R.S32.HI R14, RZ, 0x6, R14 ;  /* 0x00000006ff0e7819 */ /* 0x000fe2000001140e */
[----:B------:R-:W-:-:S03]  /*0a80*/  @!P3 IMAD R23, R199, R7, R19 ;  /* 0x00000007c717b224 */ /* 0x000fc600078e0213 */
        /* <DEDUP_REMOVED lines=13> */
[----:B------:R-:W-:-:S03]  /*0b60*/  IADD3 R7, PT, PT, R7, R4, RZ ;  /* 0x0000000407077210 */ /* 0x000fc60007ffe0ff */
[----:B---3--:R-:W-:-:S04]  /*0b70*/  IMAD.WIDE.U32 R4, R199, UR4, R6 ;  /* 0x00000004c7047c25 */ /* 0x008fc8000f8e0006 */
[----:B------:R-:W-:Y:S01]  /*0b80*/  IMAD R11, R199, UR5, R5 ;  /* 0x00000005c70b7c24 */ /* 0x000fe2000f8e0205 */
[----:B------:R-:W-:Y:S01]  /*0b90*/  MOV R12, R4 ;  /* 0x00000004000c7202 */ /* 0x000fe20000000f00 */
[----:B------:R-:W-:Y:S06]  /*0ba0*/  BRA `(.L_x_1177) ;  /* 0x0000000000187947 */ /* 0x000fec0003800000 */
.L_x_1176:
[----:B------:R-:W2:Y:S01]  /*0bb0*/  LDCU.64 UR12, c[0x0][0x3b8] ;  /* 0x00007700ff0c77ac */ /* 0x000ea20008000a00 */
[----:B------:R-:W-:-:S05]  /*0bc0*/  IADD3 R4, PT, PT, R233, R236, RZ ;  /* 0x000000ece9047210 */ /* 0x000fca0007ffe0ff */
[C---:B--2---:R-:W-:Y:S02]  /*0bd0*/  IMAD R11, R4.reuse, UR13, RZ ;  /* 0x0000000d040b7c24 */ /* 0x044fe4000f8e02ff */
[----:B------:R-:W-:-:S05]  /*0be0*/  IMAD.WIDE.U32 R4, R4, UR12, RZ ;  /* 0x0000000c04047c25 */ /* 0x000fca000f8e00ff */
[----:B------:R-:W-:Y:S02]  /*0bf0*/  IADD3 R11, PT, PT, R5, R11, RZ ;  /* 0x0000000b050b7210 */ /* 0x000fe40007ffe0ff */
[----:B------:R-:W-:-:S07]  /*0c00*/  MOV R12, R4 ;  /* 0x00000004000c7202 */ /* 0x000fce0000000f00 */
.L_x_1177:
[----:B------:R-:W2:Y:S02]  /*0c10*/  LDC R5, c[0x0][0x3e8] ;  /* 0x0000fa00ff057b82 */ /* 0x000ea40000000800 */
        /* <DEDUP_REMOVED lines=10> */
[----:B------:R-:W-:Y:S02]  /*0cc0*/  MOV R6, R4 ;  /* 0x0000000400067202 */ /* 0x000fe40000000f00 */
[----:B------:R-:W-:-:S03]  /*0cd0*/  SHF.R.S32.HI R8, RZ, 0x1f, R214 ;  /* 0x0000001fff087819 */ /* 0x000fc600000114d6 */
        /* <DEDUP_REMOVED lines=26> */
.L_x_1178:
[----:B------:R-:W2:Y:S01]  /*0e80*/  LDCU.64 UR10, c[0x0][0x3c0] ;  /* 0x00007800ff0a77ac */ /* 0x000ea20008000a00 */
[----:B------:R-:W-:-:S05]  /*0e90*/  IADD3 R4, PT, PT, R233, R236, RZ ;  /* 0x000000ece9047210 */ /* 0x000fca0007ffe0ff */
[C---:B--2---:R-:W-:Y:S02]  /*0ea0*/  IMAD R19, R4.reuse, UR11, RZ ;  /* 0x0000000b04137c24 */ /* 0x044fe4000f8e02ff */
[----:B------:R-:W-:-:S05]  /*0eb0*/  IMAD.WIDE.U32 R4, R4, UR10, RZ ;  /* 0x0000000a04047c25 */ /* 0x000fca000f8e00ff */
[----:B------:R-:W-:Y:S02]  /*0ec0*/  IADD3 R19, PT, PT, R5, R19, RZ ;  /* 0x0000001305137210 */ /* 0x000fe40007ffe0ff */
[----:B------:R-:W-:-:S07]  /*0ed0*/  MOV R22, R4 ;  /* 0x0000000400167202 */ /* 0x000fce0000000f00 */
.L_x_1179:
[----:B------:R-:W2:Y:S01]  /*0ee0*/  @!P3 LDC.64 R6, c[0x0][0x588] ;  /* 0x00016200ff06bb82 */ /* 0x000ea20000000a00 */
[----:B------:R-:W3:Y:S01]  /*0ef0*/  LDCU UR17, c[0x0][0x3e0] ;  /* 0x00007c00ff1177ac */ /* 0x000ee20008000800 */
[----:B------:R-:W3:Y:S06]  /*0f00*/  LDCU UR23, c[0x0][0x44c] ;  /* 0x00008980ff1777ac */ /* 0x000eec0008000800 */
[----:B------:R-:W1:Y:S01]  /*0f10*/  @P3 LDC.64 R4, c[0x0][0x590] ;  /* 0x00016400ff043b82 */ /* 0x000e620000000a00 */
[----:B---3--:R-:W-:Y:S01]  /*0f20*/  UIMAD.WIDE UR6, UR17, UR23, URZ ;  /* 0x00000017110672a5 */ /* 0x008fe2000f8e02ff */
[----:B--2---:R-:W-:-:S04]  /*0f30*/  @!P3 IMAD.WIDE.U32 R26, R199, R6, RZ ;  /* 0x00000006c71ab225 */ /* 0x004fc800078e00ff */
[----:B------:R-:W-:Y:S01]  /*0f40*/  @!P3 IMAD R7, R199, R7, R27 ;  /* 0x00000007c707b224 */ /* 0x000fe200078e021b */
[----:B------:R-:W-:Y:S01]  /*0f50*/  @!P3 MOV R6, R26 ;  /* 0x0000001a0006b202 */ /* 0x000fe20000000f00 */
[----:B-1----:R-:W-:-:S04]  /*0f60*/  @P3 IMAD.WIDE.U32 R16, R13, R4, RZ ;  /* 0x000000040d103225 */ /* 0x002fc800078e00ff */
        /* <DEDUP_REMOVED lines=12> */
[----:B------:R-:W-:Y:S01]  /*1030*/  USHF.R.S32.HI UR4, URZ, 0x1f, UR23 ;  /* 0x0000001fff047899 */ /* 0x000fe20008011417 */
[----:B------:R-:W-:-:S03]  /*1040*/  IMAD.WIDE.U32 R16, R26, UR23, RZ ;  /* 0x000000171a107c25 */ /* 0x000fc6000f8e00ff */
[----:B------:R-:W-:-:S05]  /*1050*/  IADD3 R4, PT, PT, R27, R4, RZ ;  /* 0x000000041b047210 */ /* 0x000fca0007ffe0ff */
[----:B------:R-:W-:-:S04]  /*1060*/  IMAD R27, R4, UR23, RZ ;  /* 0x00000017041b7c24 */ /* 0x000fc8000f8e02ff */
[----:B------:R-:W-:-:S05]  /*1070*/  IMAD R27, R26, UR4, R27 ;  /* 0x000000041a1b7c24 */ /* 0x000fca000f8e021b */
[----:B------:R-:W-:Y:S01]  /*1080*/  IADD3 R27, PT, PT, R17, R27, RZ ;  /* 0x0000001b111b7210 */ /* 0x000fe20007ffe0ff */
[----:B------:R-:W-:Y:S06]  /*1090*/  BRA `(.L_x_1181) ;  /* 0x00000000000c7947 */ /* 0x000fec0003800000 */
.L_x_1180:
[C---:B------:R-:W-:Y:S02]  /*10a0*/  IMAD R27, R13.reuse, UR7, RZ ;  /* 0x000000070d1b7c24 */ /* 0x040fe4000f8e02ff */
[----:B------:R-:W-:-:S05]  /*10b0*/  IMAD.WIDE.U32 R16, R13, UR6, RZ ;  /* 0x000000060d107c25 */ /* 0x000fca000f8e00ff */
[----:B------:R-:W-:Y:S02]  /*10c0*/  IADD3 R27, PT, PT, R17, R27, RZ ;  /* 0x0000001b111b7210 */ /* 0x000fe40007ffe0ff */
.L_x_1181:
        /* <DEDUP_REMOVED lines=20> */
.L_x_1182:
[----:B------:R-:W1:Y:S01]  /*1210*/  LDC R15, c[0x0][0x434] ;  /* 0x00010d00ff0f7b82 */ /* 0x000e620000000800 */
[----:B------:R-:W-:-:S04]  /*1220*/  IMAD R4, R199, UR17, R194 ;  /* 0x00000011c7047c24 */ /* 0x000fc8000f8e02c2 */
[----:B-1----:R-:W-:-:S03]  /*1230*/  IMAD R15, R4, R15, RZ ;  /* 0x0000000f040f7224 */ /* 0x002fc600078e02ff */
.L_x_1183:
        /* <DEDUP_REMOVED lines=11> */
.L_x_1184:
[----:B------:R-:W1:Y:S01]  /*12f0*/  LDC R17, c[0x0][0x444] ;  /* 0x00011100ff117b82 */ /* 0x000e620000000800 */
[----:B------:R-:W-:-:S04]  /*1300*/  IMAD R4, R199, UR17, R194 ;  /* 0x00000011c7047c24 */ /* 0x000fc8000f8e02c2 */
[----:B-1----:R-:W-:-:S07]  /*1310*/  IMAD R17, R4, R17, RZ ;  /* 0x0000001104117224 */ /* 0x002fce00078e02ff */
.L_x_1185:
[----:B------:R-:W1:Y:S01]  /*1320*/  LDCU.128 UR4, c[0x0][0x590] ;  /* 0x0000b200ff0477ac */ /* 0x000e620008000c00 */
[----:B------:R-:W2:Y:S01]  /*1330*/  LDC.64 R4, c[0x0][0x3b0] ;  /* 0x0000ec00ff047b82 */ /* 0x000ea20000000a00 */
[----:B------:R-:W-:Y:S01]  /*1340*/  IADD3 R32, P0, PT, R210, R6, RZ ;  /* 0x00000006d2207210 */ /* 0x000fe20007f1e0ff */
[----:B------:R-:W3:Y:S01]  /*1350*/  S2R R13, SR_TID.X ;  /* 0x00000000000d7919 */ /* 0x000ee20000002100 */
[----:B------:R-:W-:Y:S01]  /*1360*/  IMAD.MOV.U32 R20, RZ, RZ, R210 ;  /* 0x000000ffff147224 */ /* 0x000fe200078e00d2 */
[----:B------:R-:W4:Y:S01]  /*1370*/  LDCU.64 UR14, c[0x0][0x3c8] ;  /* 0x00007900ff0e77ac */ /* 0x000f220008000a00 */
[----:B------:R-:W-:Y:S01]  /*1380*/  ISETP.NE.AND P4, PT, RZ, UR22, PT ;  /* 0x00000016ff007c0c */ /* 0x000fe2000bf85270 */
[----:B------:R-:W-:Y:S01]  /*1390*/  IMAD.X R33, RZ, RZ, R7, P0 ;  /* 0x000000ffff217224 */ /* 0x000fe200000e0607 */
[----:B------:R-:W-:Y:S01]  /*13a0*/  IADD3 R16, P1, P0, R28, R16, R30 ;  /* 0x000000101c107210 */ /* 0x000fe2000783e01e */
[----:B------:R-:W5:Y:S01]  /*13b0*/  LDC R230, c[0x0][0x508] ;  /* 0x00014200ffe67b82 */ /* 0x000f620000000800 */
[----:B------:R-:W-:Y:S01]  /*13c0*/  UIMAD UR23, UR17, UR23, URZ ;  /* 0x00000017111772a4 */ /* 0x000fe2000f8e02ff */
[C---:B------:R-:W-:Y:S01]  /*13d0*/  LEA R17, R232.reuse, R17, 0x6 ;  /* 0x00000011e8117211 */ /* 0x040fe200078e30ff */
[----:B------:R-:W-:Y:S01]  /*13e0*/  IMAD R15, R232, 0x40, R15 ;  /* 0x00000040e80f7824 */ /* 0x000fe200078e020f */
[----:B------:R-:W-:Y:S01]  /*13f0*/  BSSY.RECONVERGENT B1, `(.L_x_1175) ;  /* 0x000073c000017945 */ /* 0x000fe20003800200 */
[----:B------:R-:W-:-:S03]  /*1400*/  USHF.L.U32 UR25, UR23, 0x6, URZ ;  /* 0x0000000617197899 */ /* 0x000fc600080006ff */
[----:B------:R-:W4:Y:S01]  /*1410*/  LDC.64 R240, c[0x0][0x420] ;  /* 0x00010800fff07b82 */ /* 0x000f220000000a00 */
[----:B-1----:R-:W-:Y:S01]  /*1420*/  IMAD R6, R21, UR4, RZ ;  /* 0x0000000415067c24 */ /* 0x002fe2000f8e02ff */
[----:B------:R-:W-:Y:S01]  /*1430*/  USHF.L.U64.HI UR22, UR4, 0x5, UR5 ;  /* 0x0000000504167899 */ /* 0x000fe20008010205 */
[----:B------:R-:W-:Y:S01]  /*1440*/  IMAD.WIDE.U32 R32, R25, UR4, R32 ;  /* 0x0000000419207c25 */ /* 0x000fe2000f8e0020 */
[----:B------:R-:W-:-:S03]  /*1450*/  USHF.L.U32 UR24, UR4, 0x5, URZ ;  /* 0x0000000504187899 */ /* 0x000fc600080006ff */
[----:B------:R-:W-:Y:S02]  /*1460*/  IMAD R29, R25, UR5, R6 ;  /* 0x00000005191d7c24 */ /* 0x000fe4000f8e0206 */
[----:B------:R-:W1:Y:S01]  /*1470*/  LDC.64 R6, c[0x0][0x5f8] ;  /* 0x00017e00ff067b82 */ /* 0x000e620000000a00 */
[-C--:B--2---:R-:W-:Y:S01]  /*1480*/  IMAD R24, R21, R4.reuse, RZ ;  /* 0x0000000415187224 */ /* 0x084fe200078e02ff */
[----:B------:R-:W-:Y:S01]  /*1490*/  MOV R21, RZ ;  /* 0x000000ff00157202 */ /* 0x000fe20000000f00 */
[----:B------:R-:W-:Y:S02]  /*14a0*/  IMAD.IADD R29, R33, 0x1, R29 ;  /* 0x00000001211d7824 */ /* 0x000fe400078e021d */
[----:B------:R-:W-:Y:S02]  /*14b0*/  IMAD.MOV.U32 R28, RZ, RZ, R32 ;  /* 0x000000ffff1c7224 */ /* 0x000fe400078e0020 */
[----:B------:R-:W-:Y:S01]  /*14c0*/  IMAD.WIDE.U32 R32, R25, R4, R20 ;  /* 0x0000000419207225 */ /* 0x000fe200078e0014 */
[----:B-----5:R-:W-:-:S03]  /*14d0*/  IADD3 R230, PT, PT, R213, -R230, -R231 ;  /* 0x800000e6d5e67210 */ /* 0x020fc60007ffe8e7 */
[----:B------:R-:W-:Y:S01]  /*14e0*/  IMAD R24, R25, R5, R24 ;  /* 0x0000000519187224 */ /* 0x000fe200078e0218 */
[----:B------:R-:W-:Y:S01]  /*14f0*/  SHF.R.S32.HI R25, RZ, 0x1f, R30 ;  /* 0x0000001fff197819 */ /* 0x000fe2000001141e */
[----:B------:R-:W-:Y:S01]  /*1500*/  IMAD.WIDE.U32 R28, R194, UR6, R28 ;  /* 0x00000006c21c7c25 */ /* 0x000fe2000f8e001c */
[----:B------:R-:W-:Y:S02]  /*1510*/  IADD3 R30, P2, PT, R18, R32, RZ ;  /* 0x00000020121e7210 */ /* 0x000fe40007f5e0ff */
[----:B------:R-:W-:Y:S01]  /*1520*/  IADD3.X R18, PT, PT, R26, R27, R25, P1, P0 ;  /* 0x0000001b1a127210 */ /* 0x000fe20000fe0419 */
[----:B------:R-:W-:Y:S01]  /*1530*/  IMAD R29, R194, UR7, R29 ;  /* 0x00000007c21d7c24 */ /* 0x000fe2000f8e021d */
[----:B------:R-:W-:Y:S01]  /*1540*/  IADD3.X R31, PT, PT, R23, R33, R24, P2, !PT ;  /* 0x00000021171f7210 */ /* 0x000fe200017fe418 */
[----:B------:R-:W2:Y:S01]  /*1550*/  LDCU.64 UR6, c[0x0][0x550] ;  /* 0x0000aa00ff0677ac */ /* 0x000ea20008000a00 */
[----:B------:R-:W5:Y:S01]  /*1560*/  LDC.64 R26, c[0x0][0x5e8] ;  /* 0x00017a00ff1a7b82 */ /* 0x000f620000000a00 */
[----:B------:R-:W-:-:S04]  /*1570*/  IMAD.WIDE.U32 R28, R203, UR4, R28 ;  /* 0x00000004cb1c7c25 */ /* 0x000fc8000f8e001c */
[----:B-1----:R-:W-:Y:S01]  /*1580*/  IMAD.WIDE.U32 R24, R6, UR16, RZ ;  /* 0x0000001006187c25 */ /* 0x002fe2000f8e00ff */
[----:B---3--:R-:W-:-:S03]  /*1590*/  LOP3.LUT R6, R13, 0x1f, RZ, 0xc0, !PT ;  /* 0x0000001f0d067812 */ /* 0x008fc600078ec0ff */
[----:B----4-:R-:W-:Y:S01]  /*15a0*/  IMAD.WIDE.U32 R30, R194, UR14, R30 ;  /* 0x0000000ec21e7c25 */ /* 0x010fe2000f8e001e */
[----:B------:R-:W-:-:S03]  /*15b0*/  SEL R24, R24, RZ, P4 ;  /* 0x000000ff18187207 */ /* 0x000fc60002000000 */
[----:B------:R-:W-:Y:S02]  /*15c0*/  IMAD R23, R201, UR23, R6 ;  /* 0x00000017c9177c24 */ /* 0x000fe4000f8e0206 */
[----:B------:R-:W-:Y:S01]  /*15d0*/  IMAD R221, R203, UR5, R29 ;  /* 0x00000005cbdd7c24 */ /* 0x000fe2000f8e021d */
[----:B------:R-:W1:Y:S01]  /*15e0*/  LDCU.64 UR4, c[0x0][0x380] ;  /* 0x00007000ff0477ac */ /* 0x000e620008000a00 */
[----:B------:R-:W-:Y:S01]  /*15f0*/  IMAD R29, R194, UR15, R31 ;  /* 0x0000000fc21d7c24 */ /* 0x000fe2000f8e021f */
[----:B------:R-:W-:Y:S01]  /*1600*/  IADD3 R16, P1, P0, R23, R16, R24 ;  /* 0x0000001017107210 */ /* 0x000fe2000783e018 */
[----:B------:R-:W-:Y:S01]  /*1610*/  VIADD R24, R230, 0xffffff80 ;  /* 0xffffff80e6187836 */ /* 0x000fe20000000000 */
[----:B------:R-:W3:Y:S01]  /*1620*/  LDCU.64 UR14, c[0x0][0x570] ;  /* 0x0000ae00ff0e77ac */ /* 0x000ee20008000a00 */
[----:B------:R-:W-:Y:S01]  /*1630*/  IMAD R7, R7, UR16, R25 ;  /* 0x0000001007077c24 */ /* 0x000fe2000f8e0219 */
[----:B--2---:R-:W-:Y:S01]  /*1640*/  LEA R220, P2, R28, UR6, 0x1 ;  /* 0x000000061cdc7c11 */ /* 0x004fe2000f8408ff */
[----:B------:R-:W-:Y:S01]  /*1650*/  IMAD.WIDE R240, R15, 0x4, R240 ;  /* 0x000000040ff07825 */ /* 0x000fe200078e02f0 */
[----:B------:R-:W-:-:S02]  /*1660*/  SHF.R.S32.HI R211, RZ, 0x1f, R24 ;  /* 0x0000001fffd37819 */ /* 0x000fc40000011418 */
[----:B------:R-:W-:Y:S01]  /*1670*/  SHF.R.S32.HI R23, RZ, 0x1f, R23 ;  /* 0x0000001fff177819 */ /* 0x000fe20000011417 */
[----:B-----5:R-:W-:Y:S01]  /*1680*/  IMAD.WIDE R216, R17, 0x4, R26 ;  /* 0x0000000411d87825 */ /* 0x020fe200078e021a */
[----:B------:R-:W-:Y:S02]  /*1690*/  LEA.HI R211, R211, R24, RZ, 0x6 ;  /* 0x00000018d3d37211 */ /* 0x000fe400078f30ff */
[----:B------:R-:W-:Y:S01]  /*16a0*/  SEL R7, R7, RZ, P4 ;  /* 0x000000ff07077207 */ /* 0x000fe20002000000 */
[----:B------:R-:W-:Y:S01]  /*16b0*/  VIADD R27, R203, 0x20 ;  /* 0x00000020cb1b7836 */ /* 0x000fe20000000000 */
[----:B------:R-:W-:Y:S02]  /*16c0*/  SHF.R.S32.HI R211, RZ, 0x6, R211 ;  /* 0x00000006ffd37819 */ /* 0x000fe400000114d3 */
[----:B------:R-:W-:Y:S01]  /*16d0*/  LEA.HI.X R221, R28, UR7, R221, 0x1, P2 ;  /* 0x000000071cdd7c11 */ /* 0x000fe200090f0cdd */
[----:B------:R-:W-:Y:S01]  /*16e0*/  IMAD.MOV.U32 R28, RZ, RZ, R30 ;  /* 0x000000ffff1c7224 */ /* 0x000fe200078e001e */
[----:B------:R-:W-:-:S02]  /*16f0*/  VIMNMX R211, PT, PT, RZ, R211, !PT ;  /* 0x000000d3ffd37248 */ /* 0x000fc40007fe0100 */
[----:B------:R-:W-:Y:S01]  /*1700*/  IADD3.X R18, PT, PT, R23, R18, R7, P1, P0 ;  /* 0x0000001217127210 */ /* 0x000fe20000fe0407 */
[----:B------:R-:W-:Y:S01]  /*1710*/  IMAD.U32 R7, RZ, RZ, UR25 ;  /* 0x00000019ff077e24 */ /* 0x000fe2000f8e00ff */
[----:B------:R-:W-:Y:S01]  /*1720*/  IADD3 R16, P0, PT, R16, UR25, RZ ;  /* 0x0000001910107c10 */ /* 0x000fe2000ff1e0ff */
[----:B------:R-:W-:Y:S01]  /*1730*/  IMAD.WIDE.U32 R24, R203, R4, R28 ;  /* 0x00000004cb187225 */ /* 0x000fe200078e001c */
[----:B------:R-:W-:Y:S02]  /*1740*/  ISETP.GT.AND P3, PT, R14, R211, PT ;  /* 0x000000d30e00720c */ /* 0x000fe40003f64270 */
[----:B------:R-:W-:Y:S01]  /*1750*/  LEA.HI.X.SX32 R7, R7, R18, 0x1, P0 ;  /* 0x0000001207077211 */ /* 0x000fe200000f0eff */
[C---:B------:R-:W-:Y:S01]  /*1760*/  IMAD R219, R203.reuse, R5, R25 ;  /* 0x00000005cbdb7224 */ /* 0x040fe200078e0219 */
[----:B---3--:R-:W-:Y:S01]  /*1770*/  LEA R238, P0, R16, UR14, 0x2 ;  /* 0x0000000e10ee7c11 */ /* 0x008fe2000f8010ff */
[----:B------:R-:W-:Y:S01]  /*1780*/  VIADD R23, R203, 0x60 ;  /* 0x00000060cb177836 */ /* 0x000fe20000000000 */
[----:B-1----:R-:W-:-:S02]  /*1790*/  LEA R218, P1, R24, UR4, 0x1 ;  /* 0x0000000418da7c11 */ /* 0x002fc4000f8208ff */
[----:B------:R-:W-:Y:S02]  /*17a0*/  LEA.HI.X R239, R16, UR15, R7, 0x2, P0 ;  /* 0x0000000f10ef7c11 */ /* 0x000fe400080f1407 */
[----:B------:R-:W-:Y:S02]  /*17b0*/  LEA.HI.X R219, R24, UR5, R219, 0x1, P1 ;  /* 0x0000000518db7c11 */ /* 0x000fe400088f0cdb */
[C---:B------:R-:W-:Y:S02]  /*17c0*/  IADD3 R14, P2, PT, R203.reuse, 0x20, RZ ;  /* 0x00000020cb0e7810 */ /* 0x040fe40007f5e0ff */
[C---:B------:R-:W-:Y:S02]  /*17d0*/  IADD3 R18, P0, PT, R203.reuse, 0x40, RZ ;  /* 0x00000040cb127810 */ /* 0x040fe40007f1e0ff */
[C---:B------:R-:W-:Y:S01]  /*17e0*/  IADD3 R16, P1, PT, R203.reuse, 0x60, RZ ;  /* 0x00000060cb107810 */ /* 0x040fe20007f3e0ff */
[----:B------:R-:W-:Y:S01]  /*17f0*/  IMAD.X R7, RZ, RZ, RZ, P2 ;  /* 0x000000ffff077224 */ /* 0x000fe200010e06ff */
[C---:B------:R-:W-:Y:S01]  /*1800*/  SHF.L.U64.HI R24, R4.reuse, 0x5, R5 ;  /* 0x0000000504187819 */ /* 0x040fe20000010205 */
[----:B------:R-:W-:Y:S01]  /*1810*/  IMAD.SHL.U32 R5, R4, 0x20, RZ ;  /* 0x0000002004057824 */ /* 0x000fe200078e00ff */
[----:B------:R-:W-:Y:S01]  /*1820*/  IADD3 R25, PT, PT, R203, 0x40, RZ ;  /* 0x00000040cb197810 */ /* 0x000fe20007ffe0ff */
[----:B------:R-:W-:Y:S01]  /*1830*/  IMAD.X R17, RZ, RZ, RZ, P0 ;  /* 0x000000ffff117224 */ /* 0x000fe200000e06ff */
        /* <DEDUP_REMOVED lines=13> */
.L_x_1187:
[----:B------:R-:W1:Y:S01]  /*1910*/  LDCU.64 UR10, c[0x0][0x5c0] ;  /* 0x0000b800ff0a77ac */ /* 0x000e620008000a00 */
[----:B------:R-:W-:-:S05]  /*1920*/  IADD3 R4, PT, PT, R233, R236, RZ ;  /* 0x000000ece9047210 */ /* 0x000fca0007ffe0ff */
[C---:B-1----:R-:W-:Y:S02]  /*1930*/  IMAD R6, R4.reuse, UR11, RZ ;  /* 0x0000000b04067c24 */ /* 0x042fe4000f8e02ff */
[----:B------:R-:W-:-:S05]  /*1940*/  IMAD.WIDE.U32 R4, R4, UR10, RZ ;  /* 0x0000000a04047c25 */ /* 0x000fca000f8e00ff */
[----:B------:R-:W-:Y:S02]  /*1950*/  IADD3 R6, PT, PT, R5, R6, RZ ;  /* 0x0000000605067210 */ /* 0x000fe40007ffe0ff */
.L_x_1188:
        /* <DEDUP_REMOVED lines=11> */
.L_x_1189:
[----:B------:R-:W1:Y:S01]  /*1a10*/  LDCU.64 UR6, c[0x0][0x5c8] ;  /* 0x0000b900ff0677ac */ /* 0x000e620008000a00 */
[----:B------:R-:W-:-:S05]  /*1a20*/  IADD3 R233, PT, PT, R233, R236, RZ ;  /* 0x000000ece9e97210 */ /* 0x000fca0007ffe0ff */
[C---:B-1----:R-:W-:Y:S02]  /*1a30*/  IMAD R9, R233.reuse, UR7, RZ ;  /* 0x00000007e9097c24 */ /* 0x042fe4000f8e02ff */
[----:B------:R-:W-:-:S05]  /*1a40*/  IMAD.WIDE.U32 R10, R233, UR6, RZ ;  /* 0x00000006e90a7c25 */ /* 0x000fca000f8e00ff */
[----:B------:R-:W-:-:S07]  /*1a50*/  IADD3 R9, PT, PT, R11, R9, RZ ;  /* 0x000000090b097210 */ /* 0x000fce0007ffe0ff */
.L_x_1190:
        /* <DEDUP_REMOVED lines=34> */
.L_x_1192:
[----:B------:R-:W-:Y:S05]  /*1c80*/  BSYNC.RECONVERGENT B0 ;  /* 0x0000000000007941 */ /* 0x000fea0003800200 */
.L_x_1191:
        /* <DEDUP_REMOVED lines=12> */
.L_x_1194:
[----:B------:R-:W-:Y:S05]  /*1d50*/  BSYNC.RECONVERGENT B0 ;  /* 0x0000000000007941 */ /* 0x000fea0003800200 */
.L_x_1193:
        /* <DEDUP_REMOVED lines=12> */
.L_x_1196:
[----:B------:R-:W-:Y:S05]  /*1e20*/  BSYNC.RECONVERGENT B0 ;  /* 0x0000000000007941 */ /* 0x000fea0003800200 */
.L_x_1195:
[----:B------:R-:W5:Y:S01]  /*1e30*/  LDCU.64 UR4, c[0x0][0x5e0] ;  /* 0x0000bc00ff0477ac */ /* 0x000f620008000a00 */
[----:B-1--4-:R-:W-:Y:S01]  /*1e40*/  IMAD R5, R8, UR6, RZ ;  /* 0x0000000608057c24 */ /* 0x012fe2000f8e02ff */
[----:B------:R-:W-:Y:S01]  /*1e50*/  BSSY.RECONVERGENT B0, `(.L_x_1197) ;  /* 0x0000019000007945 */ /* 0x000fe20003800200 */
[----:B------:R-:W-:-:S04]  /*1e60*/  IMAD.WIDE.U32 R12, R214, UR6, R20 ;  /* 0x00000006d60c7c25 */ /* 0x000fc8000f8e0014 */
[----:B------:R-:W-:Y:S01]  /*1e70*/  IMAD R214, R214, UR7, R5 ;  /* 0x00000007d6d67c24 */ /* 0x000fe2000f8e0205 */
[----:B------:R-:W-:Y:S01]  /*1e80*/  IADD3 R8, P4, PT, R10, R12, RZ ;  /* 0x0000000c0a087210 */ /* 0x000fe20007f9e0ff */
[----:B------:R-:W1:Y:S03]  /*1e90*/  @!P3 LDC.64 R4, c[0x0][0x568] ;  /* 0x00015a00ff04bb82 */ /* 0x000e660000000a00 */
        /* <DEDUP_REMOVED lines=11> */
[----:B------:R-:W-:Y:S01]  /*1f50*/  MOV R12, R8 ;  /* 0x00000008000c7202 */ /* 0x000fe20000000f00 */
[----:B------:R-:W-:Y:S01]  /*1f60*/  IMAD R7, R7, UR6, RZ ;  /* 0x0000000607077c24 */ /* 0x000fe2000f8e02ff */
[----:B------:R-:W-:-:S03]  /*1f70*/  MOV R13, R11 ;  /* 0x0000000b000d7202 */ /* 0x000fc60000000f00 */
[C---:B-1----:R-:W-:Y:S02]  /*1f80*/  IMAD R4, R14.reuse, UR7, R7 ;  /* 0x000000070e047c24 */ /* 0x042fe4000f8e0207 */
[----:B------:R-:W-:-:S05]  /*1f90*/  IMAD.WIDE.U32 R12, R14, UR6, R12 ;  /* 0x000000060e0c7c25 */ /* 0x000fca000f8e000c */
[----:B------:R-:W-:Y:S02]  /*1fa0*/  IADD3 R4, PT, PT, R13, R4, RZ ;  /* 0x000000040d047210 */ /* 0x000fe40007ffe0ff */
[----:B----4-:R-:W-:-:S04]  /*1fb0*/  LEA R6, P2, R12, UR4, 0x1 ;  /* 0x000000040c067c11 */ /* 0x010fc8000f8408ff */
[----:B------:R-:W-:-:S05]  /*1fc0*/  LEA.HI.X R7, R12, UR5, R4, 0x1, P2 ;  /* 0x000000050c077c11 */ /* 0x000fca00090f0c04 */
[----:B------:R4:W-:Y:S04]  /*1fd0*/  STG.E.128 desc[UR18][R6.64], RZ ;  /* 0x000000ff06007986 */ /* 0x0009e8000c101d12 */
.L_x_1198:
[----:B------:R-:W-:Y:S05]  /*1fe0*/  BSYNC.RECONVERGENT B0 ;  /* 0x0000000000007941 */ /* 0x000fea0003800200 */
.L_x_1197:
[----:B------:R-:W-:Y:S04]  /*1ff0*/  BSSY.RECONVERGENT B0, `(.L_x_1199) ;  /* 0x000000c000007945 */ /* 0x000fe80003800200 */
[----:B------:R-:W-:Y:S05]  /*2000*/  @P1 BRA `(.L_x_1200) ;  /* 0x0000000000281947 */ /* 0x000fea0003800000 */
[----:B------:R-:W5:Y:S01]  /*2010*/  LDCU.64 UR4, c[0x0][0x568] ;  /* 0x0000ad00ff0477ac */ /* 0x000f620008000a00 */
[----:B----4-:R-:W-:Y:S01]  /*2020*/  MOV R6, R8 ;  /* 0x0000000800067202 */ /* 0x010fe20000000f00 */
[----:B------:R-:W-:Y:S01]  /*2030*/  IMAD R17, R17, UR6, RZ ;  /* 0x0000000611117c24 */ /* 0x000fe2000f8e02ff */
[----:B------:R-:W-:-:S03]  /*2040*/  MOV R7, R11 ;  /* 0x0000000b00077202 */ /* 0x000fc60000000f00 */
[C---:B-1----:R-:W-:Y:S02]  /*2050*/  IMAD R4, R18.reuse, UR7, R17 ;  /* 0x0000000712047c24 */ /* 0x042fe4000f8e0211 */
[----:B------:R-:W-:-:S05]  /*2060*/  IMAD.WIDE.U32 R6, R18, UR6, R6 ;  /* 0x0000000612067c25 */ /* 0x000fca000f8e0006 */
[----:B------:R-:W-:Y:S02]  /*2070*/  IADD3 R4, PT, PT, R7, R4, RZ ;  /* 0x0000000407047210 */ /* 0x000fe40007ffe0ff */
[----:B-----5:R-:W-:-:S04]  /*2080*/  LEA R12, P1, R6, UR4, 0x1 ;  /* 0x00000004060c7c11 */ /* 0x020fc8000f8208ff */
[----:B------:R-:W-:-:S05]  /*2090*/  LEA.HI.X R13, R6, UR5, R4, 0x1, P1 ;  /* 0x00000005060d7c11 */ /* 0x000fca00088f0c04 */
[----:B------:R1:W-:Y:S04]  /*20a0*/  STG.E.128 desc[UR18][R12.64], RZ ;  /* 0x000000ff0c007986 */ /* 0x0003e8000c101d12 */
.L_x_1200:
[----:B------:R-:W-:Y:S05]  /*20b0*/  BSYNC.RECONVERGENT B0 ;  /* 0x0000000000007941 */ /* 0x000fea0003800200 */
.L_x_1199:
        /* <DEDUP_REMOVED lines=10> */
[----:B------:R1:W-:Y:S01]  /*2160*/  STG.E.128 desc[UR18][R6.64], RZ ;  /* 0x000000ff06007986 */ /* 0x0003e2000c101d12 */
[----:B------:R-:W-:Y:S05]  /*2170*/  BRA `(.L_x_1201) ;  /* 0x00000064008c7947 */ /* 0x000fea0003800000 */
.L_x_1186:
[----:B------:R-:W1:Y:S01]  /*2180*/  LDCU.64 UR4, c[0x0][0x3d8] ;  /* 0x00007b00ff0477ac */ /* 0x000e620008000a00 */
[----:B------:R-:W-:Y:S01]  /*2190*/  IMAD R29, R8, UR10, RZ ;  /* 0x0000000a081d7c24 */ /* 0x000fe2000f8e02ff */
[C---:B------:R-:W-:Y:S01]  /*21a0*/  IADD3 R212, PT, PT, -R214.reuse, R231, RZ ;  /* 0x000000e7d6d47210 */ /* 0x040fe20007ffe1ff */
[C---:B------:R-:W-:Y:S01]  /*21b0*/  IMAD.WIDE.U32 R30, R214.reuse, UR10, R20 ;  /* 0x0000000ad61e7c25 */ /* 0x040fe2000f8e0014 */
[----:B------:R-:W-:Y:S01]  /*21c0*/  BSSY.RECONVERGENT B0, `(.L_x_1202) ;  /* 0x0000020000007945 */ /* 0x000fe20003800200 */
[----:B------:R-:W-:Y:S01]  /*21d0*/  @P4 BAR.SYNC.DEFER_BLOCKING 0x0 ;  /* 0x0000000000004b1d */ /* 0x000fe20000010000 */
[----:B------:R-:W-:Y:S01]  /*21e0*/  ISETP.GE.AND P6, PT, R203, R212, PT ;  /* 0x000000d4cb00720c */ /* 0x000fe20003fc6270 */
[----:B------:R-:W-:Y:S01]  /*21f0*/  IMAD R4, R214, UR11, R29 ;  /* 0x0000000bd6047c24 */ /* 0x000fe2000f8e021d */
[----:B------:R-:W-:-:S04]  /*2200*/  IADD3 R28, P0, PT, R22, R30, RZ ;  /* 0x0000001e161c7210 */ /* 0x000fc80007f1e0ff */
[----:B------:R-:W-:Y:S02]  /*2210*/  IADD3.X R29, PT, PT, R19, R31, R4, P0, !PT ;  /* 0x0000001f131d7210 */ /* 0x000fe400007fe404 */
[----:B------:R-:W-:Y:S01]  /*2220*/  LOP3.LUT R4, R232, 0x80000001, RZ, 0xc0, !PT ;  /* 0x80000001e8047812 */ /* 0x000fe200078ec0ff */
[----:B-1----:R-:W-:-:S03]  /*2230*/  IMAD R19, R9, UR4, RZ ;  /* 0x0000000409137c24 */ /* 0x002fc6000f8e02ff */
[----:B------:R-:W-:Y:S01]  /*2240*/  ISETP.NE.AND P0, PT, R4, 0x1, PT ;  /* 0x000000010400780c */ /* 0x000fe20003f05270 */
[----:B------:R-:W-:-:S03]  /*2250*/  IMAD.WIDE.U32 R28, R10, UR4, R28 ;  /* 0x000000040a1c7c25 */ /* 0x000fc6000f8e001c */
[----:B------:R-:W-:Y:S01]  /*2260*/  SEL R180, RZ, 0x2000, P0 ;  /* 0x00002000ffb47807 */ /* 0x000fe20000000000 */
        /* <DEDUP_REMOVED lines=18> */
.L_x_1204:
[----:B------:R3:W-:Y:S01]  /*2390*/  STS.128 [R208+0xa000], RZ ;  /* 0x00a000ffd0007388 */ /* 0x0007e20000000c00 */
[----:B------:R-:W-:Y:S05]  /*23a0*/  BRA `(.L_x_1205) ;  /* 0x0000000000047947 */ /* 0x000fea0003800000 */
.L_x_1203:
[----:B------:R1:W-:Y:S02]  /*23b0*/  STS.128 [R208+0xa000], RZ ;  /* 0x00a000ffd0007388 */ /* 0x0003e40000000c00 */
.L_x_1205:
[----:B------:R-:W-:Y:S05]  /*23c0*/  BSYNC.RECONVERGENT B0 ;  /* 0x0000000000007941 */ /* 0x000fea0003800200 */
.L_x_1202:
        /* <DEDUP_REMOVED lines=23> */
.L_x_1207:
[----:B------:R-:W-:Y:S05]  /*2540*/  BSYNC.RECONVERGENT B0 ;  /* 0x0000000000007941 */ /* 0x000fea0003800200 */
.L_x_1206:
        /* <DEDUP_REMOVED lines=20> */
.L_x_1209:
[----:B------:R-:W-:Y:S05]  /*2690*/  BSYNC.RECONVERGENT B0 ;  /* 0x0000000000007941 */ /* 0x000fea0003800200 */
.L_x_1208:
        /* <DEDUP_REMOVED lines=9> */
[----:B--2---:R-:W-:Y:S02]  /*2730*/  IMAD R23, R15, UR10, RZ ;  /* 0x0000000a0f177c24 */ /* 0x004fe4000f8e02ff */
        /* <DEDUP_REMOVED lines=9> */
.L_x_1211:
[----:B------:R-:W-:Y:S05]  /*27d0*/  BSYNC.RECONVERGENT B0 ;  /* 0x0000000000007941 */ /* 0x000fea0003800200 */
.L_x_1210:
        /* <DEDUP_REMOVED lines=13> */
.L_x_1214:
[----:B------:R1:W-:Y:S01]  /*28b0*/  STS.128 [R208+0x4000], RZ ;  /* 0x004000ffd0007388 */ /* 0x0003e20000000c00 */
[----:B------:R-:W-:Y:S05]  /*28c0*/  BRA `(.L_x_1215) ;  /* 0x0000000000047947 */ /* 0x000fea0003800000 */
.L_x_1213:
[----:B------:R1:W-:Y:S02]  /*28d0*/  STS.128 [R208+0x4000], RZ ;  /* 0x004000ffd0007388 */ /* 0x0003e40000000c00 */
.L_x_1215:
[----:B------:R-:W-:Y:S05]  /*28e0*/  BSYNC.RECONVERGENT B0 ;  /* 0x0000000000007941 */ /* 0x000fea0003800200 */
.L_x_1212:
        /* <DEDUP_REMOVED lines=8> */
[----:B--2---:R-:W-:Y:S01]  /*2970*/  IMAD.U32 R23, RZ, RZ, UR24 ;  /* 0x00000018ff177e24 */ /* 0x004fe2000f8e00ff */
[----:B------:R-:W-:Y:S01]  /*2980*/  MOV R19, UR24 ;  /* 0x0000001800137c02 */ /* 0x000fe20008000f00 */
[----:B------:R-:W-:-:S03]  /*2990*/  IMAD.U32 R22, RZ, RZ, UR22 ;  /* 0x00000016ff167e24 */ /* 0x000fc6000f8e00ff */
[----:B------:R-:W-:-:S04]  /*29a0*/  LEA R26, P0, R23, R220, 0x1 ;  /* 0x000000dc171a7211 */ /* 0x000fc800078008ff */
[----:B------:R-:W-:-:S05]  /*29b0*/  LEA.HI.X R27, R19, R221, R22, 0x1, P0 ;  /* 0x000000dd131b7211 */ /* 0x000fca00000f0c16 */
[----:B------:R-:W-:Y:S01]  /*29c0*/  @!PT LDS RZ, [RZ] ;  /* 0x00000000fffff984 */ /* 0x000fe20000000800 */
[----:B------:R-:W-:Y:S01]  /*29d0*/  @!PT LDS RZ, [RZ] ;  /* 0x00000000fffff984 */ /* 0x000fe20000000800 */
[----:B------:R-:W-:Y:S01]  /*29e0*/  @!PT LDS RZ, [RZ] ;  /* 0x00000000fffff984 */ /* 0x000fe20000000800 */
[----:B------:R2:W-:Y:S04]  /*29f0*/  LDGSTS.E.BYPASS.LTC128B.128 [R208+0x5000], desc[UR18][R26.64] ;  /* 0x050000001ad07fae */ /* 0x0005e8000b981a12 */
.L_x_1217:
[----:B------:R-:W-:Y:S05]  /*2a00*/  BSYNC.RECONVERGENT B0 ;  /* 0x0000000000007941 */ /* 0x000fea0003800200 */
.L_x_1216:
        /* <DEDUP_REMOVED lines=11> */
.L_x_1220:
[----:B------:R1:W-:Y:S01]  /*2ac0*/  STS.128 [R229], RZ ;  /* 0x000000ffe5007388 */ /* 0x0003e20000000c00 */
[----:B------:R-:W-:Y:S05]  /*2ad0*/  BRA `(.L_x_1221) ;  /* 0x0000000000047947 */ /* 0x000fea0003800000 */
.L_x_1219:
[----:B------:R1:W-:Y:S02]  /*2ae0*/  STS.128 [R229], RZ ;  /* 0x000000ffe5007388 */ /* 0x0003e40000000c00 */
.L_x_1221:
[----:B------:R-:W-:Y:S05]  /*2af0*/  BSYNC.RECONVERGENT B0 ;  /* 0x0000000000007941 */ /* 0x000fea0003800200 */
.L_x_1218:
[C---:B------:R-:W-:Y:S01]  /*2b00*/  VIADD R19, R200.reuse, 0x8 ;  /* 0x00000008c8137836 */ /* 0x040fe20000000000 */
[CC--:B------:R-:W-:Y:S01]  /*2b10*/  ISETP.GE.AND P2, PT, R200.reuse, R4.reuse, PT ;  /* 0x00000004c800720c */ /* 0x0c0fe20003f46270 */
[----:B------:R-:W-:Y:S01]  /*2b20*/  IMAD.MOV.U32 R228, RZ, RZ, 0x7f800000 ;  /* 0x7f800000ffe47424 */ /* 0x000fe200078e00ff */
[C---:B--2---:R-:W-:Y:S01]  /*2b30*/  LOP3.LUT R23, R200.reuse, 0x20, RZ, 0xfc, !PT ;  /* 0x00000020c8177812 */ /* 0x044fe200078efcff */
        /* <DEDUP_REMOVED lines=15> */
[----:B------:R-:W1:Y:S02]  /*2c30*/  LDCU UR4, c[0x0][0x440] ;  /* 0x00008800ff0477ac */ /* 0x000e640008000800 */
[----:B-1----:R-:W-:-:S13]  /*2c40*/  ISETP.GE.AND P0, PT, R210, UR4, PT ;  /* 0x00000004d2007c0c */ /* 0x002fda000bf06270 */
        /* <DEDUP_REMOVED lines=8> */
.L_x_1223:
[----:B------:R-:W-:Y:S05]  /*2cd0*/  BSYNC.RECONVERGENT B0 ;  /* 0x0000000000007941 */ /* 0x000fea0003800200 */
.L_x_1222:
        /* <DEDUP_REMOVED lines=26> */
.L_x_1226:
[----:B------:R3:W-:Y:S01]  /*2e80*/  STS.128 [R208+0x6000], RZ ;  /* 0x006000ffd0007388 */ /* 0x0007e20000000c00 */
[----:B------:R-:W-:Y:S05]  /*2e90*/  BRA `(.L_x_1227) ;  /* 0x0000000000047947 */ /* 0x000fea0003800000 */
.L_x_1225:
[----:B------:R1:W-:Y:S02]  /*2ea0*/  STS.128 [R208+0x6000], RZ ;  /* 0x006000ffd0007388 */ /* 0x0003e40000000c00 */
.L_x_1227:
[----:B------:R-:W-:Y:S05]  /*2eb0*/  BSYNC.RECONVERGENT B0 ;  /* 0x0000000000007941 */ /* 0x000fea0003800200 */
.L_x_1224:
        /* <DEDUP_REMOVED lines=20> */
.L_x_1229:
[----:B------:R-:W-:Y:S05]  /*3000*/  BSYNC.RECONVERGENT B0 ;  /* 0x0000000000007941 */ /* 0x000fea0003800200 */
.L_x_1228:
        /* <DEDUP_REMOVED lines=8> */
[----:B------:R-:W-:Y:S01]  /*3090*/  IMAD R17, R17, UR12, RZ ;  /* 0x0000000c11117c24 */ /* 0x000fe2000f8e02ff */
[----:B-1----:R-:W-:Y:S02]  /*30a0*/  MOV R8, R20 ;  /* 0x0000001400087202 */ /* 0x002fe40000000f00 */
[----:B------:R-:W-:Y:S01]  /*30b0*/  MOV R9, R5 ;  /* 0x0000000500097202 */ /* 0x000fe20000000f00 */
        /* <DEDUP_REMOVED lines=9> */
.L_x_1231:
[----:B------:R-:W-:Y:S05]  /*3150*/  BSYNC.RECONVERGENT B0 ;  /* 0x0000000000007941 */ /* 0x000fea0003800200 */
.L_x_1230:
        /* <DEDUP_REMOVED lines=9> */
[----:B------:R-:W-:-:S04]  /*31f0*/  IMAD R15, R15, UR12, RZ ;  /* 0x0000000c0f0f7c24 */ /* 0x000fc8000f8e02ff */
        /* <DEDUP_REMOVED lines=9> */
.L_x_1233:
[----:B------:R-:W-:Y:S05]  /*3290*/  BSYNC.RECONVERGENT B0 ;  /* 0x0000000000007941 */ /* 0x000fea0003800200 */
.L_x_1232:
[----:B------:R-:W0:Y:S01]  /*32a0*/  LDGDEPBAR ;  /* 0x00000000000079af */ /* 0x000e220000000000 */
[----:B------:R-:W3:Y:S01]  /*32b0*/  LDC.64 R14, c[0x0][0x528] ;  /* 0x00014a00ff0e7b82 */ /* 0x000ee20000000a00 */
[----:B------:R-:W4:Y:S01]  /*32c0*/  LDCU UR10, c[0x0][0x590] ;  /* 0x0000b200ff0a77ac */ /* 0x000f220008000800 */
[----:B-1----:R-:W-:Y:S02]  /*32d0*/  IMAD.SHL.U32 R8, R13, 0x2, RZ ;  /* 0x000000020d087824 */ /* 0x002fe400078e00ff */
[----:B------:R-:W-:Y:S01]  /*32e0*/  IMAD R7, R199, UR17, R194 ;  /* 0x00000011c7077c24 */ /* 0x000fe2000f8e02c2 */
[----:B------:R-:W-:Y:S01]  /*32f0*/  SHF.R.U32.HI R209, RZ, 0x1, R13 ;  /* 0x00000001ffd17819 */ /* 0x000fe2000001160d */
[----:B------:R-:W1:Y:S01]  /*3300*/  LDCU UR4, c[0x0][0x440] ;  /* 0x00008800ff0477ac */ /* 0x000e620008000800 */
[----:B------:R-:W1:Y:S01]  /*3310*/  LDCU UR5, c[0x0][0x3e0] ;  /* 0x00007c00ff0577ac */ /* 0x000e620008000800 */
[----:B------:R-:W1:Y:S01]  /*3320*/  LDCU UR7, c[0x0][0x45c] ;  /* 0x00008b80ff0777ac */ /* 0x000e620008000800 */
[----:B------:R-:W1:Y:S01]  /*3330*/  LDCU.U8 UR6, c[0x0][0x4f8] ;  /* 0x00009f00ff0677ac */ /* 0x000e620008000000 */
[----:B------:R-:W-:-:S04]  /*3340*/  DEPBAR.LE SB0, 0x1 ;  /* 0x000080400000791a */ /* 0x000fc80000000000 */
[----:B------:R-:W-:Y:S06]  /*3350*/  BAR.SYNC.DEFER_BLOCKING 0x0 ;  /* 0x0000000000007b1d */ /* 0x000fec0000010000 */
[----:B---3--:R-:W3:Y:S04]  /*3360*/  LDG.E.64 R4, desc[UR18][R14.64] ;  /* 0x000000120e047981 */ /* 0x008ee8000c1e1b00 */
[----:B------:R-:W2:Y:S01]  /*3370*/  LDG.E.64 R10, desc[UR18][R14.64+0x8] ;  /* 0x000008120e0a7981 */ /* 0x000ea2000c1e1b00 */
[----:B------:R-:W-:-:S02]  /*3380*/  IMAD.IADD R183, R192, 0x1, R189 ;  /* 0x00000001c0b77824 */ /* 0x000fc400078e02bd */
[----:B------:R-:W-:Y:S01]  /*3390*/  IMAD.IADD R182, R191, 0x1, R192 ;  /* 0x00000001bfb67824 */ /* 0x000fe200078e02c0 */
[----:B------:R1:W1:Y:S04]  /*33a0*/  LDSM.16.M88.4 R140, [R191] ;  /* 0x00000000bf8c783b */ /* 0x0002680000000200 */
[----:B------:R1:W1:Y:S04]  /*33b0*/  LDSM.16.M88.4 R144, [R191+0x800] ;  /* 0x00080000bf90783b */ /* 0x0002680000000200 */
[----:B------:R1:W1:Y:S04]  /*33c0*/  LDSM.16.M88.4 R152, [R182] ;  /* 0x00000000b698783b */ /* 0x0002680000000200 */
[----:B------:R1:W1:Y:S04]  /*33d0*/  LDSM.16.M88.4 R160, [R182+0x800] ;  /* 0x00080000b6a0783b */ /* 0x0002680000000200 */
[----:B------:R1:W1:Y:S04]  /*33e0*/  LDSM.16.M88.4 R164, [R189] ;  /* 0x00000000bda4783b */ /* 0x0002680000000200 */
[----:B------:R1:W1:Y:S04]  /*33f0*/  LDSM.16.M88.4 R168, [R189+0x800] ;  /* 0x00080000bda8783b */ /* 0x0002680000000200 */
[----:B------:R1:W1:Y:S04]  /*3400*/  LDSM.16.M88.4 R172, [R183] ;  /* 0x00000000b7ac783b */ /* 0x0002680000000200 */
[----:B------:R1:W1:Y:S01]  /*3410*/  LDSM.16.M88.4 R176, [R183+0x800] ;  /* 0x00080000b7b0783b */ /* 0x0002620000000200 */
[----:B------:R-:W-:Y:S01]  /*3420*/  IMAD.SHL.U32 R7, R7, 0x20, RZ ;  /* 0x0000002007077824 */ /* 0x000fe200078e00ff */
[----:B------:R-:W-:-:S04]  /*3430*/  LOP3.LUT R8, R8, 0x6, RZ, 0xc0, !PT ;  /* 0x0000000608087812 */ /* 0x000fc800078ec0ff */
[----:B------:R-:W-:Y:S02]  /*3440*/  LOP3.LUT R209, R8, 0x1e0, R209, 0xf8, !PT ;  /* 0x000001e008d17812 */ /* 0x000fe400078ef8d1 */
[----:B------:R-:W-:Y:S01]  /*3450*/  SHF.R.S32.HI R222, RZ, 0x1f, R7 ;  /* 0x0000001fffde7819 */ /* 0x000fe20000011407 */
[--C-:B------:R-:W-:Y:S01]  /*3460*/  IMAD.IADD R181, R197, 0x1, R180.reuse ;  /* 0x00000001c5b57824 */ /* 0x100fe200078e02b4 */
        /* <DEDUP_REMOVED lines=34> */
[----:B------:R-:W-:Y:S01]  /*3690*/  IMAD.IADD R209, R214, 0x1, R209 ;  /* 0x00000001d6d17824 */ /* 0x000fe200078e02d1 */
[----:B----4-:R-:W-:Y:S02]  /*36a0*/  USHF.L.U32 UR10, UR10, 0x6, URZ ;  /* 0x000000060a0a7899 */ /* 0x010fe400080006ff */
[----:B------:R-:W-:Y:S01]  /*36b0*/  USHF.L.U32 UR23, UR23, 0x3, URZ ;  /* 0x0000000317177899 */ /* 0x000fe200080006ff */
[----:B---3--:R-:W-:-:S02]  /*36c0*/  R2UR UR11, R5 ;  /* 0x00000000050b72ca */ /* 0x008fc400000e0000 */
[----:B------:R-:W-:Y:S02]  /*36d0*/  R2UR UR12, R4 ;  /* 0x00000000040c72ca */ /* 0x000fe400000e0000 */
[----:B--2---:R-:W-:-:S04]  /*36e0*/  IADD3 R223, P1, P0, R7, R10, R6 ;  /* 0x0000000a07df7210 */ /* 0x004fc8000783e006 */
[----:B------:R-:W-:-:S05]  /*36f0*/  IADD3.X R222, PT, PT, R222, R11, RZ, P1, P0 ;  /* 0x0000000bdede7210 */ /* 0x000fca0000fe04ff */
        /* <DEDUP_REMOVED lines=12> */
.L_x_1238:
[----:B------:R-:W0:Y:S01]  /*37c0*/  LDGDEPBAR ;  /* 0x00000000000079af */ /* 0x000e220000000000 */
[----:B------:R-:W-:Y:S01]  /*37d0*/  LEA R150, P0, R200, R216, 0x2 ;  /* 0x000000d8c8967211 */ /* 0x000fe200078010ff */
[--C-:B------:R-:W-:Y:S02]  /*37e0*/  IMAD.IADD R132, R192, 0x1, R181.reuse ;  /* 0x00000001c0847824 */ /* 0x100fe400078e02b5 */
[----:B------:R-:W-:Y:S01]  /*37f0*/  IMAD.IADD R149, R190, 0x1, R181 ;  /* 0x00000001be957824 */ /* 0x000fe200078e02b5 */
[----:B------:R-:W-:Y:S01]  /*3800*/  LEA.HI.X R151, R200, R217, RZ, 0x2, P0 ;  /* 0x000000d9c8977211 */ /* 0x000fe200000f14ff */
[----:B------:R-:W-:Y:S04]  /*3810*/  DEPBAR.LE SB0, 0x0 ;  /* 0x000080000000791a */ /* 0x000fe80000000000 */
[----:B------:R-:W-:Y:S06]  /*3820*/  BAR.SYNC.DEFER_BLOCKING 0x0 ;  /* 0x0000000000007b1d */ /* 0x000fec0000010000 */
[----:B------:R-:W-:Y:S05]  /*3830*/  LDSM.16.M88.4 R36, [R181] ;  /* 0x00000000b524783b */ /* 0x000fea0000000200 */
[----:B------:R-:W1:Y:S05]  /*3840*/  LDSM.16.M88.4 R40, [R191+-0x4000] ;  /* 0xffc00000bf28783b */ /* 0x000e6a0000000200 */
[----:B------:R-:W2:Y:S05]  /*3850*/  LDSM.16.M88.4 R44, [R181+0x1000] ;  /* 0x00100000b52c783b */ /* 0x000eaa0000000200 */
[----:B-----5:R-:W5:Y:S05]  /*3860*/  LDG.E R246, desc[UR18][R150.64] ;  /* 0x0000001296f67981 */ /* 0x020f6a000c1e1900 */
[----:B------:R-:W5:Y:S05]  /*3870*/  LDG.E R245, desc[UR18][R150.64+0x20] ;  /* 0x0000201296f57981 */ /* 0x000f6a000c1e1900 */
[----:B------:R-:W5:Y:S05]  /*3880*/  LDG.E R244, desc[UR18][R150.64+0x80] ;  /* 0x0000801296f47981 */ /* 0x000f6a000c1e1900 */
[----:B------:R3:W5:Y:S05]  /*3890*/  LDG.E R243, desc[UR18][R150.64+0xa0] ;  /* 0x0000a01296f37981 */ /* 0x00076a000c1e1900 */
[----:B------:R-:W4:Y:S05]  /*38a0*/  LDSM.16.M88.4 R48, [R191+-0x3800] ;  /* 0xffc80000bf30783b */ /* 0x000f2a0000000200 */
[----:B------:R-:W-:Y:S05]  /*38b0*/  LDSM.16.M88.4 R52, [R132] ;  /* 0x000000008434783b */ /* 0x000fea0000000200 */
[----:B------:R-:W4:Y:S01]  /*38c0*/  LDSM.16.M88.4 R56, [R182+-0x4000] ;  /* 0xffc00000b638783b */ /* 0x000f220000000200 */
[-C--:B-1----:R-:W-:Y:S04]  /*38d0*/  HMMA.16816.F32 R4, R36, R40.reuse, RZ ;  /* 0x000000282404723c */ /* 0x082fe800000018ff */
[----:B------:R-:W1:Y:S05]  /*38e0*/  LDSM.16.M88.4 R60, [R132+0x1000] ;  /* 0x00100000843c783b */ /* 0x000e6a0000000200 */
[----:B------:R-:W1:Y:S01]  /*38f0*/  LDSM.16.M88.4 R64, [R182+-0x3800] ;  /* 0xffc80000b640783b */ /* 0x000e620000000200 */
[----:B---3--:R-:W-:Y:S01]  /*3900*/  IMAD.SHL.U32 R151, R232, 0x40, RZ ;  /* 0x00000040e8977824 */ /* 0x008fe200078e00ff */
[C---:B--2---:R-:W-:Y:S03]  /*3910*/  HMMA.16816.F32 R8, R44.reuse, R40, RZ ;  /* 0x000000282c08723c */ /* 0x044fe600000018ff */
[----:B------:R-:W-:Y:S01]  /*3920*/  LDSM.16.M88.4 R136, [R183+-0x3800] ;  /* 0xffc80000b788783b */ /* 0x000fe20000000200 */
[----:B------:R-:W-:Y:S04]  /*3930*/  ISETP.GE.AND P0, PT, R151, R230, PT ;  /* 0x000000e69700720c */ /* 0x000fe80003f06270 */
[-C--:B------:R-:W-:Y:S08]  /*3940*/  HMMA.16816.F32 R12, R44, R42.reuse, RZ ;  /* 0x0000002a2c0c723c */ /* 0x080ff000000018ff */
[C---:B------:R-:W-:Y:S01]  /*3950*/  HMMA.16816.F32 R16, R36.reuse, R42, RZ ;  /* 0x0000002a2410723c */ /* 0x040fe200000018ff */
[----:B------:R-:W-:Y:S07]  /*3960*/  LDSM.16.M88.4 R40, [R189+-0x4000] ;  /* 0xffc00000bd28783b */ /* 0x000fee0000000200 */
[-C--:B----4-:R-:W-:Y:S08]  /*3970*/  HMMA.16816.F32 R20, R36, R48.reuse, RZ ;  /* 0x000000302414723c */ /* 0x090ff000000018ff */
[C---:B------:R-:W-:Y:S08]  /*3980*/  HMMA.16816.F32 R24, R44.reuse, R48, RZ ;  /* 0x000000302c18723c */ /* 0x040ff000000018ff */
[-C--:B------:R-:W-:Y:S01]  /*3990*/  HMMA.16816.F32 R28, R44, R50.reuse, RZ ;  /* 0x000000322c1c723c */ /* 0x080fe200000018ff */
[----:B------:R-:W-:Y:S07]  /*39a0*/  LDSM.16.M88.4 R44, [R149+0x1000] ;  /* 0x00100000952c783b */ /* 0x000fee0000000200 */
[----:B------:R-:W-:Y:S01]  /*39b0*/  HMMA.16816.F32 R32, R36, R50, RZ ;  /* 0x000000322420723c */ /* 0x000fe200000018ff */
[----:B------:R-:W2:Y:S05]  /*39c0*/  LDSM.16.M88.4 R36, [R149] ;  /* 0x000000009524783b */ /* 0x000eaa0000000200 */
[----:B------:R-:W3:Y:S02]  /*39d0*/  LDSM.16.M88.4 R48, [R189+-0x3800] ;  /* 0xffc80000bd30783b */ /* 0x000ee40000000200 */
[-C--:B------:R-:W-:Y:S08]  /*39e0*/  HMMA.16816.F32 R4, R52, R56.reuse, R4 ;  /* 0x000000383404723c */ /* 0x080ff00000001804 */
[C---:B-1----:R-:W-:Y:S08]  /*39f0*/  HMMA.16816.F32 R8, R60.reuse, R56, R8 ;  /* 0x000000383c08723c */ /* 0x042ff00000001808 */
[-C--:B------:R-:W-:Y:S08]  /*3a00*/  HMMA.16816.F32 R12, R60, R58.reuse, R12 ;  /* 0x0000003a3c0c723c */ /* 0x080ff0000000180c */
[C---:B------:R-:W-:Y:S08]  /*3a10*/  HMMA.16816.F32 R16, R52.reuse, R58, R16 ;  /* 0x0000003a3410723c */ /* 0x040ff00000001810 */
[-C--:B------:R-:W-:Y:S08]  /*3a20*/  HMMA.16816.F32 R20, R52, R64.reuse, R20 ;  /* 0x000000403414723c */ /* 0x080ff00000001814 */
[C---:B------:R-:W-:Y:S04]  /*3a30*/  HMMA.16816.F32 R24, R60.reuse, R64, R24 ;  /* 0x000000403c18723c */ /* 0x040fe80000001818 */
[----:B------:R-:W-:Y:S04]  /*3a40*/  IADD3 R64, PT, PT, R192, R149, RZ ;  /* 0x00000095c0407210 */ /* 0x000fe80007ffe0ff */
[-C--:B------:R-:W-:Y:S01]  /*3a50*/  HMMA.16816.F32 R28, R60, R66.reuse, R28 ;  /* 0x000000423c1c723c */ /* 0x080fe2000000181c */
[----:B------:R-:W-:Y:S05]  /*3a60*/  LDSM.16.M88.4 R56, [R64] ;  /* 0x000000004038783b */ /* 0x000fea0000000200 */
[----:B------:R-:W1:Y:S02]  /*3a70*/  LDSM.16.M88.4 R60, [R183+-0x4000] ;  /* 0xffc00000b73c783b */ /* 0x000e640000000200 */
[----:B------:R-:W-:Y:S03]  /*3a80*/  HMMA.16816.F32 R32, R52, R66, R32 ;  /* 0x000000423420723c */ /* 0x000fe60000001820 */
[----:B------:R-:W4:Y:S05]  /*3a90*/  LDSM.16.M88.4 R132, [R64+0x1000] ;  /* 0x001000004084783b */ /* 0x000f2a0000000200 */
[-C--:B--2---:R-:W-:Y:S08]  /*3aa0*/  HMMA.16816.F32 R4, R36, R40.reuse, R4 ;  /* 0x000000282404723c */ /* 0x084ff00000001804 */
[C---:B------:R-:W-:Y:S08]  /*3ab0*/  HMMA.16816.F32 R8, R44.reuse, R40, R8 ;  /* 0x000000282c08723c */ /* 0x040ff00000001808 */
[-C--:B------:R-:W-:Y:S08]  /*3ac0*/  HMMA.16816.F32 R12, R44, R42.reuse, R12 ;  /* 0x0000002a2c0c723c */ /* 0x080ff0000000180c */
[C---:B------:R-:W-:Y:S08]  /*3ad0*/  HMMA.16816.F32 R16, R36.reuse, R42, R16 ;  /* 0x0000002a2410723c */ /* 0x040ff00000001810 */
[-C--:B---3--:R-:W-:Y:S08]  /*3ae0*/  HMMA.16816.F32 R20, R36, R48.reuse, R20 ;  /* 0x000000302414723c */ /* 0x088ff00000001814 */
[C---:B------:R-:W-:Y:S08]  /*3af0*/  HMMA.16816.F32 R24, R44.reuse, R48, R24 ;  /* 0x000000302c18723c */ /* 0x040ff00000001818 */
[-C--:B------:R-:W-:Y:S08]  /*3b00*/  HMMA.16816.F32 R28, R44, R50.reuse, R28 ;  /* 0x000000322c1c723c */ /* 0x080ff0000000181c */
[----:B------:R-:W-:Y:S08]  /*3b10*/  HMMA.16816.F32 R32, R36, R50, R32 ;  /* 0x000000322420723c */ /* 0x000ff00000001820 */
[-C--:B-1----:R-:W-:Y:S08]  /*3b20*/  HMMA.16816.F32 R4, R56, R60.reuse, R4 ;  /* 0x0000003c3804723c */ /* 0x082ff00000001804 */
        /* <DEDUP_REMOVED lines=18> */
.L_x_1234:
        /* <DEDUP_REMOVED lines=38> */
[-C--:B------:R-:W-:Y:S02]  /*3eb0*/  ISETP.GE.AND P4, PT, R41, R46.reuse, PT ;  /* 0x0000002e2900720c */ /* 0x080fe40003f86270 */
[----:B------:R-:W-:Y:S02]  /*3ec0*/  FSEL R55, R23, -INF , P2 ;  /* 0xff80000017377808 */ /* 0x000fe40001000000 */
[----:B------:R-:W-:Y:S02]  /*3ed0*/  FSEL R54, R34, -INF , P1 ;  /* 0xff80000022367808 */ /* 0x000fe40000800000 */
[----:B------:R-:W-:Y:S02]  /*3ee0*/  FSEL R53, R35, -INF , P0 ;  /* 0xff80000023357808 */ /* 0x000fe40000000000 */
[C---:B------:R-:W-:Y:S02]  /*3ef0*/  ISETP.GE.AND P2, PT, R40.reuse, R45, PT ;  /* 0x0000002d2800720c */ /* 0x040fe40003f46270 */
[CC--:B------:R-:W-:Y:S02]  /*3f00*/  ISETP.GE.AND P1, PT, R41.reuse, R43.reuse, PT ;  /* 0x0000002b2900720c */ /* 0x0c0fe40003f26270 */
[----:B------:R-:W-:Y:S02]  /*3f10*/  ISETP.GE.AND P0, PT, R40, R43, PT ;  /* 0x0000002b2800720c */ /* 0x000fe40003f06270 */
[----:B------:R-:W-:Y:S02]  /*3f20*/  FSEL R66, R16, -INF , P4 ;  /* 0xff80000010427808 */ /* 0x000fe40002000000 */
[----:B------:R-:W-:Y:S02]  /*3f30*/  FSEL R56, R22, -INF , P3 ;  /* 0xff80000016387808 */ /* 0x000fe40001800000 */
[-C--:B------:R-:W-:Y:S02]  /*3f40*/  ISETP.GE.AND P4, PT, R36, R46.reuse, PT ;  /* 0x0000002e2400720c */ /* 0x080fe40003f86270 */
[----:B------:R-:W-:Y:S02]  /*3f50*/  ISETP.GE.AND P3, PT, R41, R45, PT ;  /* 0x0000002d2900720c */ /* 0x000fe40003f66270 */
[----:B------:R-:W-:Y:S02]  /*3f60*/  FSEL R51, R13, -INF , P2 ;  /* 0xff8000000d337808 */ /* 0x000fe40001000000 */
[----:B------:R-:W-:Y:S02]  /*3f70*/  FSEL R49, R14, -INF , P1 ;  /* 0xff8000000e317808 */ /* 0x000fe40000800000 */
[----:B------:R-:W-:Y:S02]  /*3f80*/  FSEL R48, R15, -INF , P0 ;  /* 0xff8000000f307808 */ /* 0x000fe40000000000 */
[CC--:B------:R-:W-:Y:S02]  /*3f90*/  ISETP.GE.AND P6, PT, R38.reuse, R46.reuse, PT ;  /* 0x0000002e2600720c */ /* 0x0c0fe40003fc6270 */
[-C--:B------:R-:W-:Y:S02]  /*3fa0*/  ISETP.GE.AND P2, PT, R39, R43.reuse, PT ;  /* 0x0000002b2700720c */ /* 0x080fe40003f46270 */
[----:B------:R-:W-:Y:S02]  /*3fb0*/  ISETP.GE.AND P1, PT, R38, R43, PT ;  /* 0x0000002b2600720c */ /* 0x000fe40003f26270 */
[-C--:B------:R-:W-:Y:S02]  /*3fc0*/  ISETP.GE.AND P0, PT, R209, R45.reuse, PT ;  /* 0x0000002dd100720c */ /* 0x080fe40003f06270 */
[----:B------:R-:W-:Y:S02]  /*3fd0*/  FSEL R136, R33, -INF , P4 ;  /* 0xff80000021887808 */ /* 0x000fe40002000000 */
[----:B------:R-:W-:Y:S02]  /*3fe0*/  FSEL R52, R12, -INF , P3 ;  /* 0xff8000000c347808 */ /* 0x000fe40001800000 */
[----:B------:R-:W-:Y:S02]  /*3ff0*/  ISETP.GE.AND P5, PT, R37, R46, PT ;  /* 0x0000002e2500720c */ /* 0x000fe40003fa6270 */
[-C--:B------:R-:W-:Y:S02]  /*4000*/  ISETP.GE.AND P4, PT, R39, R45.reuse, PT ;  /* 0x0000002d2700720c */ /* 0x080fe40003f86270 */
[-C--:B------:R-:W-:Y:S02]  /*4010*/  ISETP.GE.AND P3, PT, R38, R45.reuse, PT ;  /* 0x0000002d2600720c */ /* 0x080fe40003f66270 */
[----:B------:R-:W-:Y:S02]  /*4020*/  FSEL R132, R21, -INF , P6 ;  /* 0xff80000015847808 */ /* 0x000fe40003000000 */
[----:B------:R-:W-:Y:S02]  /*4030*/  FSEL R47, R26, -INF , P2 ;  /* 0xff8000001a2f7808 */ /* 0x000fe40001000000 */
[----:B------:R-:W-:Y:S02]  /*4040*/  FSEL R46, R27, -INF , P1 ;  /* 0xff8000001b2e7808 */ /* 0x000fe40000800000 */
[----:B------:R-:W-:Y:S02]  /*4050*/  FSEL R139, R8, -INF , P0 ;  /* 0xff800000088b7808 */ /* 0x000fe40000000000 */
[C---:B------:R-:W-:Y:S02]  /*4060*/  ISETP.GE.AND P6, PT, R42.reuse, R45, PT ;  /* 0x0000002d2a00720c */ /* 0x040fe40003fc6270 */
[-C--:B------:R-:W-:Y:S02]  /*4070*/  ISETP.GE.AND P2, PT, R42, R43.reuse, PT ;  /* 0x0000002b2a00720c */ /* 0x080fe40003f46270 */
[-C--:B------:R-:W-:Y:S02]  /*4080*/  ISETP.GE.AND P1, PT, R37, R43.reuse, PT ;  /* 0x0000002b2500720c */ /* 0x080fe40003f26270 */
[----:B------:R-:W-:Y:S02]  /*4090*/  ISETP.GE.AND P0, PT, R36, R43, PT ;  /* 0x0000002b2400720c */ /* 0x000fe40003f06270 */
[--C-:B------:R-:W-:Y:S02]  /*40a0*/  VIADDMNMX R149, R44, 0x1, R231.reuse, PT ;  /* 0x000000012c957846 */ /* 0x100fe400038001e7 */
[----:B------:R-:W-:Y:S02]  /*40b0*/  FSEL R137, R32, -INF , P5 ;  /* 0xff80000020897808 */ /* 0x000fe40002800000 */
[----:B------:R-:W-:Y:S02]  /*40c0*/  FSEL R64, R24, -INF , P4 ;  /* 0xff80000018407808 */ /* 0x000fe40002000000 */
[----:B------:R-:W-:Y:S02]  /*40d0*/  FSEL R63, R25, -INF , P3 ;  /* 0xff800000193f7808 */ /* 0x000fe40001800000 */
[-C--:B------:R-:W-:Y:S02]  /*40e0*/  ISETP.GE.AND P5, PT, R37, R45.reuse, PT ;  /* 0x0000002d2500720c */ /* 0x080fe40003fa6270 */
[----:B------:R-:W-:Y:S02]  /*40f0*/  ISETP.GE.AND P4, PT, R36, R45, PT ;  /* 0x0000002d2400720c */ /* 0x000fe40003f86270 */
        /* <DEDUP_REMOVED lines=75> */
.L_x_1235:
[C---:B------:R-:W-:Y:S01]  /*45b0*/  FSETP.NEU.FTZ.AND P0, PT, R228.reuse, -INF , PT ;  /* 0xff800000e400780b */ /* 0x040fe20003f1d000 */
[----:B------:R-:W-:Y:S01]  /*45c0*/  FMUL.FTZ R61, R228, 1.4426950216293334961 ;  /* 0x3fb8aa3be43d7820 */ /* 0x000fe20000410000 */
[----:B------:R-:W-:Y:S01]  /*45d0*/  LOP3.LUT R67, R201, 0x1, RZ, 0xc0, !PT ;  /* 0x00000001c9437812 */ /* 0x000fe200078ec0ff */
[----:B------:R-:W-:Y:S01]  /*45e0*/  FMUL.FTZ R65, R226, 1.4426950216293334961 ;  /* 0x3fb8aa3be2417820 */ /* 0x000fe20000410000 */
[----:B------:R-:W-:Y:S01]  /*45f0*/  FMUL.FTZ R60, R227, 1.4426950216293334961 ;  /* 0x3fb8aa3be33c7820 */ /* 0x000fe20000410000 */
[----:B------:R-:W1:Y:S01]  /*4600*/  S2R R242, SR_TID.X ;  /* 0x0000000000f27919 */ /* 0x000e620000002100 */
        /* <DEDUP_REMOVED lines=9> */
[----:B------:R-:W-:Y:S01]  /*46a0*/  FSEL R65, R65, RZ, P0 ;  /* 0x000000ff41417208 */ /* 0x000fe20000000000 */
[--C-:B------:R-:W-:Y:S01]  /*46b0*/  FFMA.FTZ R33, R7, UR7, -R60.reuse ;  /* 0x0000000707217c23 */ /* 0x100fe2000801083c */
[----:B------:R-:W-:Y:S01]  /*46c0*/  FSETP.NEU.FTZ.AND P0, PT, R224, -INF , PT ;  /* 0xff800000e000780b */ /* 0x000fe20003f1d000 */
[----:B------:R2:W-:Y:S01]  /*46d0*/  MUFU.EX2 R19, R62 ;  /* 0x0000003e00137308 */ /* 0x0005e20000000800 */
[--C-:B------:R-:W-:Y:S01]  /*46e0*/  FFMA.FTZ R64, R6, UR7, -R60.reuse ;  /* 0x0000000706407c23 */ /* 0x100fe2000801083c */
[----:B------:R-:W-:Y:S01]  /*46f0*/  FFMA.FTZ R66, R28, UR7, -R65 ;  /* 0x000000071c427c23 */ /* 0x000fe20008010841 */
[----:B------:R-:W-:Y:S02]  /*4700*/  IMAD R6, R232, 0x4, R67 ;  /* 0x00000004e8067824 */ /* 0x000fe400078e0243 */
[--C-:B------:R-:W-:Y:S01]  /*4710*/  FFMA.FTZ R17, R35, UR7, -R60.reuse ;  /* 0x0000000723117c23 */ /* 0x100fe2000801083c */
[----:B------:R-:W-:Y:S01]  /*4720*/  FFMA.FTZ R35, R4, UR7, -R61 ;  /* 0x0000000704237c23 */ /* 0x000fe2000801083d */
[--C-:B------:R-:W-:Y:S01]  /*4730*/  FFMA.FTZ R252, R18, UR7, -R60.reuse ;  /* 0x0000000712fc7c23 */ /* 0x100fe2000801083c */
[--C-:B------:R-:W-:Y:S02]  /*4740*/  FFMA.FTZ R250, R34, UR7, -R60.reuse ;  /* 0x0000000722fa7c23 */ /* 0x100fe4000801083c */
[----:B------:R3:W-:Y:S01]  /*4750*/  MUFU.EX2 R7, R66 ;  /* 0x0000004200077308 */ /* 0x0007e20000000800 */
[--C-:B------:R-:W-:Y:S01]  /*4760*/  FFMA.FTZ R63, R23, UR7, -R60.reuse ;  /* 0x00000007173f7c23 */ /* 0x100fe2000801083c */
[--C-:B------:R-:W-:Y:S01]  /*4770*/  FFMA.FTZ R67, R24, UR7, -R65.reuse ;  /* 0x0000000718437c23 */ /* 0x100fe20008010841 */
[----:B------:R-:W-:Y:S01]  /*4780*/  FFMA.FTZ R60, R22, UR7, -R60 ;  /* 0x00000007163c7c23 */ /* 0x000fe2000801083c */
[--C-:B------:R-:W-:Y:S01]  /*4790*/  FFMA.FTZ R41, R13, UR7, -R65.reuse ;  /* 0x000000070d297c23 */ /* 0x100fe20008010841 */
[--C-:B------:R-:W-:Y:S01]  /*47a0*/  FFMA.FTZ R34, R12, UR7, -R65.reuse ;  /* 0x000000070c227c23 */ /* 0x100fe20008010841 */
[--C-:B------:R-:W-:Y:S01]  /*47b0*/  FFMA.FTZ R13, R8, UR7, -R65.reuse ;  /* 0x00000007080d7c23 */ /* 0x100fe20008010841 */
[----:B------:R-:W-:Y:S01]  /*47c0*/  FFMA.FTZ R9, R9, UR7, -R65 ;  /* 0x0000000709097c23 */ /* 0x000fe20008010841 */
[----:B-1----:R-:W-:Y:S01]  /*47d0*/  SHF.R.U32.HI R23, RZ, 0x6, R242 ;  /* 0x00000006ff177819 */ /* 0x002fe200000116f2 */
[--C-:B--2---:R-:W-:Y:S01]  /*47e0*/  FFMA.FTZ R62, R5, UR7, -R61.reuse ;  /* 0x00000007053e7c23 */ /* 0x104fe2000801083d */
[--C-:B------:R-:W-:Y:S01]  /*47f0*/  FFMA.FTZ R5, R20, UR7, -R61.reuse ;  /* 0x0000000714057c23 */ /* 0x100fe2000801083d */
[----:B------:R-:W-:Y:S01]  /*4800*/  FFMA.FTZ R61, R21, UR7, -R61 ;  /* 0x00000007153d7c23 */ /* 0x000fe2000801083d */
[----:B------:R-:W-:Y:S01]  /*4810*/  IMAD.WIDE.U32 R20, R6, -0x326172a9, RZ ;  /* 0xcd9e8d5706147825 */ /* 0x000fe200078e00ff */
[----:B------:R-:W-:Y:S03]  /*4820*/  MUFU.EX2 R4, R64 ;  /* 0x0000004000047308 */ /* 0x000fe60000000800 */
[----:B------:R-:W-:Y:S01]  /*4830*/  FMUL.FTZ R18, R224, 1.4426950216293334961 ;  /* 0x3fb8aa3be0127820 */ /* 0x000fe20000410000 */
[----:B------:R-:W-:Y:S01]  /*4840*/  VIADD R6, R6, 0x2 ;  /* 0x0000000206067836 */ /* 0x000fe20000000000 */
[----:B------:R-:W-:Y:S01]  /*4850*/  LOP3.LUT R22, R222, UR12, R21, 0x96, !PT ;  /* 0x0000000cde167c12 */ /* 0x000fe2000f8e9615 */
[----:B---3--:R-:W-:Y:S01]  /*4860*/  FFMA.FTZ R66, R29, UR7, -R65 ;  /* 0x000000071d427c23 */ /* 0x008fe20008010841 */
[----:B------:R-:W-:Y:S01]  /*4870*/  IMAD R21, R204, 0x4, R23 ;  /* 0x00000004cc157824 */ /* 0x000fe200078e0217 */
[----:B------:R-:W-:Y:S01]  /*4880*/  FSEL R37, R18, RZ, P0 ;  /* 0x000000ff12257208 */ /* 0x000fe20000000000 */
[----:B------:R-:W-:Y:S04]  /*4890*/  IMAD.WIDE.U32 R28, R223, -0x2daee0ad, RZ ;  /* 0xd2511f53df1c7825 */ /* 0x000fe800078e00ff */
[----:B------:R-:W-:Y:S01]  /*48a0*/  FFMA.FTZ R65, R25, UR7, -R65 ;  /* 0x0000000719417c23 */ /* 0x000fe20008010841 */
[----:B------:R-:W-:Y:S01]  /*48b0*/  MUFU.EX2 R248, R248 ;  /* 0x000000f800f87308 */ /* 0x000fe20000000800 */
[----:B------:R-:W-:Y:S01]  /*48c0*/  IMAD.WIDE.U32 R22, R22, -0x2daee0ad, RZ ;  /* 0xd2511f5316167825 */ /* 0x000fe200078e00ff */
[----:B------:R-:W-:Y:S03]  /*48d0*/  LOP3.LUT R21, R21, UR11, R29, 0x96, !PT ;  /* 0x0000000b15157c12 */ /* 0x000fe6000f8e961d */
[----:B------:R-:W-:Y:S01]  /*48e0*/  FFMA.FTZ R18, R14, UR7, -R37 ;  /* 0x000000070e127c23 */ /* 0x000fe20008010825 */
[----:B------:R-:W-:Y:S01]  /*48f0*/  IMAD.WIDE.U32 R46, R6, -0x326172a9, RZ ;  /* 0xcd9e8d57062e7825 */ /* 0x000fe200078e00ff */
[----:B------:R-:W-:Y:S03]  /*4900*/  LOP3.LUT R25, R28, UR31, R23, 0x96, !PT ;  /* 0x0000001f1c197c12 */ /* 0x000fe6000f8e9617 */
[----:B------:R-:W1:Y:S01]  /*4910*/  MUFU.EX2 R251, R251 ;  /* 0x000000fb00fb7308 */ /* 0x000e620000000800 */
[----:B------:R-:W-:Y:S01]  /*4920*/  IMAD.WIDE.U32 R38, R21, -0x326172a9, RZ ;  /* 0xcd9e8d5715267825 */ /* 0x000fe200078e00ff */
[----:B------:R-:W-:Y:S03]  /*4930*/  LOP3.LUT R6, R222, UR12, R47, 0x96, !PT ;  /* 0x0000000cde067c12 */ /* 0x000fe6000f8e962f */
[----:B------:R-:W-:Y:S01]  /*4940*/  IMAD.WIDE.U32 R24, R25, -0x326172a9, RZ ;  /* 0xcd9e8d5719187825 */ /* 0x000fe200078e00ff */
[--C-:B------:R-:W-:Y:S04]  /*4950*/  LOP3.LUT R21, R20, UR32, R39.reuse, 0x96, !PT ;  /* 0x0000002014157c12 */ /* 0x100fe8000f8e9627 */
[----:B------:R2:W-:Y:S01]  /*4960*/  MUFU.EX2 R23, R41 ;  /* 0x0000002900177308 */ /* 0x0005e20000000800 */
[----:B------:R-:W-:Y:S01]  /*4970*/  LOP3.LUT R14, R46, UR32, R39, 0x96, !PT ;  /* 0x000000202e0e7c12 */ /* 0x000fe2000f8e9627 */
[----:B------:R-:W-:Y:S01]  /*4980*/  IMAD.WIDE.U32 R42, R6, -0x2daee0ad, RZ ;  /* 0xd2511f53062a7825 */ /* 0x000fe200078e00ff */
[----:B------:R-:W-:Y:S03]  /*4990*/  LOP3.LUT R29, R38, UR30, R25, 0x96, !PT ;  /* 0x0000001e261d7c12 */ /* 0x000fe6000f8e9619 */
[----:B------:R-:W-:Y:S01]  /*49a0*/  IMAD.WIDE.U32 R20, R21, -0x2daee0ad, RZ ;  /* 0xd2511f5315147825 */ /* 0x000fe200078e00ff */
[----:B------:R-:W-:Y:S03]  /*49b0*/  LOP3.LUT R6, R28, UR31, R43, 0x96, !PT ;  /* 0x0000001f1c067c12 */ /* 0x000fe6000f8e962b */
[----:B------:R3:W-:Y:S01]  /*49c0*/  MUFU.EX2 R25, R18 ;  /* 0x0000001200197308 */ /* 0x0007e20000000800 */
[----:B------:R-:W-:Y:S04]  /*49d0*/  IMAD.WIDE.U32 R28, R29, -0x2daee0ad, RZ ;  /* 0xd2511f531d1c7825 */ /* 0x000fe800078e00ff */
[----:B------:R-:W-:Y:S01]  /*49e0*/  IMAD.WIDE.U32 R50, R6, -0x326172a9, RZ ;  /* 0xcd9e8d5706327825 */ /* 0x000fe200078e00ff */
[----:B------:R-:W-:Y:S04]  /*49f0*/  LOP3.LUT R6, R20, UR27, R29, 0x96, !PT ;  /* 0x0000001b14067c12 */ /* 0x000fe8000f8e961d */
[----:B------:R-:W4:Y:S01]  /*4a00*/  MUFU.EX2 R250, R250 ;  /* 0x000000fa00fa7308 */ /* 0x000f220000000800 */
[----:B--2---:R-:W-:Y:S01]  /*4a10*/  FFMA.FTZ R41, R15, UR7, -R37 ;  /* 0x000000070f297c23 */ /* 0x004fe20008010825 */
[----:B------:R-:W-:Y:S01]  /*4a20*/  LOP3.LUT R15, R22, UR29, R21, 0x96, !PT ;  /* 0x0000001d160f7c12 */ /* 0x000fe2000f8e9615 */
[----:B------:R-:W-:Y:S01]  /*4a30*/  IMAD.WIDE.U32 R46, R14, -0x2daee0ad, RZ ;  /* 0xd2511f530e2e7825 */ /* 0x000fe200078e00ff */
[----:B------:R-:W-:Y:S03]  /*4a40*/  LOP3.LUT R14, R38, UR30, R51, 0x96, !PT ;  /* 0x0000001e260e7c12 */ /* 0x000fe6000f8e9633 */
[----:B------:R-:W-:Y:S01]  /*4a50*/  FFMA.FTZ R22, R11, UR7, -R37 ;  /* 0x000000070b167c23 */ /* 0x000fe20008010825 */
[----:B------:R-:W-:Y:S01]  /*4a60*/  IMAD.WIDE.U32 R54, R15, -0x326172a9, RZ ;  /* 0xcd9e8d570f367825 */ /* 0x000fe200078e00ff */
[----:B------:R-:W-:Y:S01]  /*4a70*/  LOP3.LUT R21, R42, UR29, R47, 0x96, !PT ;  /* 0x0000001d2a157c12 */ /* 0x000fe2000f8e962f */
[----:B------:R2:W-:Y:S02]  /*4a80*/  MUFU.EX2 R29, R41 ;  /* 0x00000029001d7308 */ /* 0x0005e40000000800 */
[----:B------:R-:W-:Y:S01]  /*4a90*/  FFMA.FTZ R15, R10, UR7, -R37 ;  /* 0x000000070a0f7c23 */ /* 0x000fe20008010825 */
[----:B------:R-:W-:Y:S01]  /*4aa0*/  IMAD.WIDE.U32 R38, R14, -0x2daee0ad, RZ ;  /* 0xd2511f530e267825 */ /* 0x000fe200078e00ff */
[----:B---3--:R-:W-:Y:S03]  /*4ab0*/  LOP3.LUT R18, R24, UR28, R55, 0x96, !PT ;  /* 0x0000001c18127c12 */ /* 0x008fe6000f8e9637 */
[----:B------:R-:W-:Y:S01]  /*4ac0*/  FFMA.FTZ R11, R27, UR7, -R37 ;  /* 0x000000071b0b7c23 */ /* 0x000fe20008010825 */
[----:B------:R-:W-:Y:S01]  /*4ad0*/  IMAD.WIDE.U32 R42, R6, -0x326172a9, RZ ;  /* 0xcd9e8d57062a7825 */ /* 0x000fe200078e00ff */
[----:B------:R-:W-:Y:S01]  /*4ae0*/  LOP3.LUT R10, R46, UR27, R39, 0x96, !PT ;  /* 0x0000001b2e0a7c12 */ /* 0x000fe2000f8e9627 */
[----:B------:R-:W3:Y:S02]  /*4af0*/  MUFU.EX2 R252, R252 ;  /* 0x000000fc00fc7308 */ /* 0x000ee40000000800 */
[----:B------:R-:W-:Y:S01]  /*4b00*/  IMAD.WIDE.U32 R20, R21, -0x326172a9, RZ ;  /* 0xcd9e8d5715147825 */ /* 0x000fe200078e00ff */
[----:B------:R-:W-:Y:S03]  /*4b10*/  LOP3.LUT R6, R54, UR26, R43, 0x96, !PT ;  /* 0x0000001a36067c12 */ /* 0x000fe6000f8e962b */
[----:B------:R-:W-:Y:S01]  /*4b20*/  IMAD.WIDE.U32 R58, R18, -0x2daee0ad, RZ ;  /* 0xd2511f53123a7825 */ /* 0x000fe200078e00ff */
[----:B------:R-:W-:Y:S03]  /*4b30*/  LOP3.LUT R14, R50, UR28, R21, 0x96, !PT ;  /* 0x0000001c320e7c12 */ /* 0x000fe6000f8e9615 */
[----:B------:R-:W3:Y:S01]  /*4b40*/  MUFU.EX2 R17, R17 ;  /* 0x0000001100117308 */ /* 0x000ee20000000800 */
[----:B------:R-:W-:Y:S01]  /*4b50*/  IMAD.WIDE.U32 R54, R10, -0x326172a9, RZ ;  /* 0xcd9e8d570a367825 */ /* 0x000fe200078e00ff */
[----:B------:R-:W-:Y:S03]  /*4b60*/  LOP3.LUT R27, R28, UR25, R59, 0x96, !PT ;  /* 0x000000191c1b7c12 */ /* 0x000fe6000f8e963b */
[----:B------:R-:W-:Y:S01]  /*4b70*/  FFMA.FTZ R10, R30, UR7, -R37 ;  /* 0x000000071e0a7c23 */ /* 0x000fe20008010825 */
[----:B------:R-:W-:Y:S04]  /*4b80*/  IMAD.WIDE.U32 R46, R6, -0x2daee0ad, RZ ;  /* 0xd2511f53062e7825 */ /* 0x000fe800078e00ff */
[----:B------:R-:W3:Y:S01]  /*4b90*/  MUFU.EX2 R249, R249 ;  /* 0x000000f900f97308 */ /* 0x000ee20000000800 */
[----:B------:R-:W-:Y:S01]  /*4ba0*/  IMAD.WIDE.U32 R50, R14, -0x2daee0ad, RZ ;  /* 0xd2511f530e327825 */ /* 0x000fe200078e00ff */
[----:B------:R-:W-:Y:S03]  /*4bb0*/  LOP3.LUT R18, R58, UR15, R47, 0x96, !PT ;  /* 0x0000000f3a127c12 */ /* 0x000fe6000f8e962f */
[----:B------:R-:W-:Y:S01]  /*4bc0*/  FFMA.FTZ R14, R26, UR7, -R37 ;  /* 0x000000071a0e7c23 */ /* 0x000fe20008010825 */
[----:B------:R-:W-:Y:S01]  /*4bd0*/  LOP3.LUT R26, R20, UR26, R55, 0x96, !PT ;  /* 0x0000001a141a7c12 */ /* 0x000fe2000f8e9637 */
[----:B------:R-:W-:Y:S01]  /*4be0*/  IMAD.WIDE.U32 R150, R27, -0x326172a9, RZ ;  /* 0xcd9e8d571b967825 */ /* 0x000fe200078e00ff */
[----:B------:R-:W-:Y:S02]  /*4bf0*/  LOP3.LUT R21, R38, UR25, R51, 0x96, !PT ;  /* 0x0000001926157c12 */ /* 0x000fe4000f8e9633 */
[----:B------:R-:W3:Y:S01]  /*4c00*/  MUFU.EX2 R35, R35 ;  /* 0x0000002300237308 */ /* 0x000ee20000000800 */
[----:B------:R-:W-:Y:S01]  /*4c10*/  FFMA.FTZ R37, R31, UR7, -R37 ;  /* 0x000000071f257c23 */ /* 0x000fe20008010825 */
[----:B------:R-:W-:Y:S01]  /*4c20*/  IMAD.WIDE.U32 R38, R26, -0x2daee0ad, RZ ;  /* 0xd2511f531a267825 */ /* 0x000fe200078e00ff */
[----:B------:R-:W-:Y:S03]  /*4c30*/  LOP3.LUT R26, R42, UR17, R151, 0x96, !PT ;  /* 0x000000112a1a7c12 */ /* 0x000fe6000f8e9697 */
[----:B------:R-:W-:Y:S01]  /*4c40*/  IMAD.WIDE.U32 R58, R18, -0x326172a9, RZ ;  /* 0xcd9e8d57123a7825 */ /* 0x000fe200078e00ff */
[----:B------:R-:W-:Y:S03]  /*4c50*/  LOP3.LUT R27, R50, UR15, R39, 0x96, !PT ;  /* 0x0000000f321b7c12 */ /* 0x000fe6000f8e9627 */
[----:B------:R1:W-:Y:S01]  /*4c60*/  MUFU.EX2 R31, R13 ;  /* 0x0000000d001f7308 */ /* 0x0003e20000000800 */
[----:B------:R-:W-:Y:S01]  /*4c70*/  IMAD.WIDE.U32 R20, R21, -0x326172a9, RZ ;  /* 0xcd9e8d5715147825 */ /* 0x000fe200078e00ff */
[C---:B------:R-:W-:Y:S02]  /*4c80*/  PRMT R30, R58.reuse, 0x7770, RZ ;  /* 0x000077703a1e7816 */ /* 0x040fe400000000ff */
[----:B------:R-:W-:Y:S01]  /*4c90*/  PRMT R42, R58, 0x7772, RZ ;  /* 0x000077723a2a7816 */ /* 0x000fe200000000ff */
[----:B------:R-:W-:Y:S01]  /*4ca0*/  IMAD.WIDE.U32 R50, R26, -0x2daee0ad, RZ ;  /* 0xd2511f531a327825 */ /* 0x000fe200078e00ff */
[----:B------:R-:W-:Y:S04]  /*4cb0*/  PRMT R26, R58, 0x7771, RZ ;  /* 0x000077713a1a7816 */ /* 0x000fe800000000ff */
[----:B------:R-:W-:Y:S01]  /*4cc0*/  MUFU.EX2 R6, R63 ;  /* 0x0000003f00067308 */ /* 0x000fe20000000800 */
[----:B--2---:R-:W-:Y:S02]  /*4cd0*/  LOP3.LUT R41, R54, UR17, R21, 0x96, !PT ;  /* 0x0000001136297c12 */ /* 0x004fe4000f8e9615 */
[----:B------:R-:W-:Y:S02]  /*4ce0*/  ISETP.GT.U32.AND P0, PT, R26, UR6, PT ;  /* 0x000000061a007c0c */ /* 0x000fe4000bf04070 */
[----:B------:R-:W-:Y:S02]  /*4cf0*/  ISETP.LE.U32.AND P6, PT, R30, UR6, PT ;  /* 0x000000061e007c0c */ /* 0x000fe4000bfc3070 */
[----:B------:R-:W-:Y:S03]  /*4d00*/  PRMT R21, R58, 0x7773, RZ ;  /* 0x000077733a157816 */ /* 0x000fe600000000ff */
[----:B------:R2:W-:Y:S01]  /*4d10*/  MUFU.EX2 R26, R22 ;  /* 0x00000016001a7308 */ /* 0x0005e20000000800 */
[----:B------:R-:W-:Y:S01]  /*4d20*/  LOP3.LUT R64, R46, UR13, R51, 0x96, !PT ;  /* 0x0000000d2e407c12 */ /* 0x000fe2000f8e9633 */
[----:B-1----:R-:W-:Y:S01]  /*4d30*/  IMAD.WIDE.U32 R12, R41, -0x2daee0ad, RZ ;  /* 0xd2511f53290c7825 */ /* 0x002fe200078e00ff */
[C---:B------:R-:W-:Y:S02]  /*4d40*/  PRMT R41, R50.reuse, 0x7772, RZ ;  /* 0x0000777232297816 */ /* 0x040fe400000000ff */
[----:B------:R-:W-:Y:S02]  /*4d50*/  PRMT R46, R50, 0x7770, RZ ;  /* 0x00007770322e7816 */ /* 0x000fe400000000ff */
[----:B------:R-:W-:Y:S01]  /*4d60*/  ISETP.GT.U32.AND P3, PT, R21, UR6, PT ;  /* 0x0000000615007c0c */ /* 0x000fe2000bf64070 */
[----:B------:R-:W-:Y:S01]  /*4d70*/  @P0 FADD.FTZ R251, -R251, -RZ ;  /* 0x800000fffbfb0221 */ /* 0x000fe20000010100 */
[----:B------:R-:W-:Y:S01]  /*4d80*/  ISETP.GT.U32.AND P1, PT, R41, UR6, PT ;  /* 0x0000000629007c0c */ /* 0x000fe2000bf24070 */
[----:B------:R-:W-:Y:S01]  /*4d90*/  @!P6 FADD.FTZ R248, -R248, -RZ ;  /* 0x800000fff8f8e221 */ /* 0x000fe20000010100 */
[----:B------:R-:W-:Y:S01]  /*4da0*/  ISETP.GT.U32.AND P2, PT, R42, UR6, PT ;  /* 0x000000062a007c0c */ /* 0x000fe2000bf44070 */
[----:B------:R-:W-:Y:S01]  /*4db0*/  MUFU.EX2 R8, R62 ;  /* 0x0000003e00087308 */ /* 0x000fe20000000800 */
[----:B------:R-:W-:Y:S01]  /*4dc0*/  ISETP.LE.U32.AND P5, PT, R46, UR6, PT ;  /* 0x000000062e007c0c */ /* 0x000fe2000bfa3070 */
[----:B------:R-:W-:Y:S01]  /*4dd0*/  IMAD.WIDE.U32 R46, R27, -0x326172a9, RZ ;  /* 0xcd9e8d571b2e7825 */ /* 0x000fe200078e00ff */
[----:B------:R-:W-:Y:S02]  /*4de0*/  PRMT R39, R50, 0x7773, RZ ;  /* 0x0000777332277816 */ /* 0x000fe400000000ff */
[----:B------:R-:W-:Y:S02]  /*4df0*/  PRMT R43, R12, 0x7770, RZ ;  /* 0x000077700c2b7816 */ /* 0x000fe400000000ff */
[----:B------:R-:W-:Y:S01]  /*4e00*/  LOP3.LUT R18, R150, UR14, R59, 0x96, !PT ;  /* 0x0000000e96127c12 */ /* 0x000fe2000f8e963b */
[----:B------:R-:W-:Y:S01]  /*4e10*/  @P3 FADD.FTZ R19, -R19, -RZ ;  /* 0x800000ff13133221 */ /* 0x000fe20000010100 */
[----:B------:R-:W-:Y:S01]  /*4e20*/  PRMT R45, R50, 0x7771, RZ ;  /* 0x00007771322d7816 */ /* 0x000fe200000000ff */
[----:B----4-:R-:W-:Y:S01]  /*4e30*/  @P1 FADD.FTZ R250, -R250, -RZ ;  /* 0x800000fffafa1221 */ /* 0x010fe20000010100 */
[----:B------:R-:W-:Y:S01]  /*4e40*/  ISETP.GT.U32.AND P6, PT, R39, UR6, PT ;  /* 0x0000000627007c0c */ /* 0x000fe2000bfc4070 */
[----:B---3--:R-:W-:Y:S01]  /*4e50*/  @P2 FADD.FTZ R252, -R252, -RZ ;  /* 0x800000fffcfc2221 */ /* 0x008fe20000010100 */
[----:B------:R-:W-:Y:S01]  /*4e60*/  ISETP.LE.U32.AND P0, PT, R43, UR6, PT ;  /* 0x000000062b007c0c */ /* 0x000fe2000bf03070 */
[----:B------:R-:W1:Y:S01]  /*4e70*/  MUFU.EX2 R33, R33 ;  /* 0x0000002100217308 */ /* 0x000e620000000800 */
[----:B--2---:R-:W-:Y:S02]  /*4e80*/  PRMT R22, R46, 0x7770, RZ ;  /* 0x000077702e167816 */ /* 0x004fe400000000ff */
[----:B------:R-:W-:Y:S02]  /*4e90*/  LOP3.LUT R43, R18, 0xff, RZ, 0xc0, !PT ;  /* 0x000000ff122b7812 */ /* 0x000fe400078ec0ff */
[----:B------:R-:W-:Y:S02]  /*4ea0*/  ISETP.GT.U32.AND P4, PT, R45, UR6, PT ;  /* 0x000000062d007c0c */ /* 0x000fe4000bf84070 */
[----:B------:R-:W-:Y:S03]  /*4eb0*/  SHF.R.U32.HI R27, RZ, 0x18, R18 ;  /* 0x00000018ff1b7819 */ /* 0x000fe60000011612 */
[----:B------:R-:W2:Y:S01]  /*4ec0*/  MUFU.EX2 R34, R34 ;  /* 0x0000002200227308 */ /* 0x000ea20000000800 */
[----:B------:R-:W-:Y:S01]  /*4ed0*/  ISETP.LE.U32.AND P3, PT, R43, UR6, PT ;  /* 0x000000062b007c0c */ /* 0x000fe2000bf63070 */
[----:B------:R-:W-:Y:S01]  /*4ee0*/  @P6 FADD.FTZ R17, -R17, -RZ ;  /* 0x800000ff11116221 */ /* 0x000fe20000010100 */
[----:B------:R-:W-:Y:S01]  /*4ef0*/  ISETP.LE.U32.AND P1, PT, R22, UR6, PT ;  /* 0x0000000616007c0c */ /* 0x000fe2000bf23070 */
[----:B------:R-:W-:Y:S01]  /*4f00*/  @!P0 FADD.FTZ R7, -R7, -RZ ;  /* 0x800000ff07078221 */ /* 0x000fe20000010100 */
[----:B------:R-:W-:Y:S02]  /*4f10*/  ISETP.LE.U32.AND P2, PT, R27, UR6, PT ;  /* 0x000000061b007c0c */ /* 0x000fe4000bf43070 */
[----:B------:R-:W-:Y:S03]  /*4f20*/  PRMT R42, R46, 0x7771, RZ ;  /* 0x000077712e2a7816 */ /* 0x000fe600000000ff */
[----:B------:R3:W-:Y:S01]  /*4f30*/  MUFU.EX2 R22, R61 ;  /* 0x0000003d00167308 */ /* 0x0007e20000000800 */
[----:B------:R-:W-:Y:S01]  /*4f40*/  PRMT R30, R12, 0x7772, RZ ;  /* 0x000077720c1e7816 */ /* 0x000fe200000000ff */
[----:B------:R-:W-:Y:S01]  /*4f50*/  @P4 FADD.FTZ R249, -R249, -RZ ;  /* 0x800000fff9f94221 */ /* 0x000fe20000010100 */
[----:B------:R-:W-:Y:S02]  /*4f60*/  PRMT R41, R46, 0x7772, RZ ;  /* 0x000077722e297816 */ /* 0x000fe400000000ff */
[----:B------:R-:W-:Y:S01]  /*4f70*/  ISETP.GT.U32.AND P6, PT, R42, UR6, PT ;  /* 0x000000062a007c0c */ /* 0x000fe2000bfc4070 */
[----:B------:R-:W-:Y:S01]  /*4f80*/  @!P3 FADD.FTZ R35, -R35, -RZ ;  /* 0x800000ff2323b221 */ /* 0x000fe20000010100 */
[----:B------:R-:W-:Y:S03]  /*4f90*/  PRMT R39, R46, 0x7773, RZ ;  /* 0x000077732e277816 */ /* 0x000fe600000000ff */
[----:B------:R4:W-:Y:S01]  /*4fa0*/  MUFU.EX2 R21, R60 ;  /* 0x0000003c00157308 */ /* 0x0009e20000000800 */
[----:B------:R-:W-:Y:S01]  /*4fb0*/  ISETP.GT.U32.AND P4, PT, R30, UR6, PT ;  /* 0x000000061e007c0c */ /* 0x000fe2000bf84070 */
[----:B-1----:R-:W-:Y:S01]  /*4fc0*/  @!P2 FADD.FTZ R33, -R33, -RZ ;  /* 0x800000ff2121a221 */ /* 0x002fe20000010100 */
[----:B------:R-:W-:Y:S01]  /*4fd0*/  LOP3.LUT R63, R38, UR13, R13, 0x96, !PT ;  /* 0x0000000d263f7c12 */ /* 0x000fe2000f8e960d */
[----:B--2---:R-:W-:Y:S01]  /*4fe0*/  @!P1 FADD.FTZ R34, -R34, -RZ ;  /* 0x800000ff22229221 */ /* 0x004fe20000010100 */
[----:B------:R-:W-:Y:S02]  /*4ff0*/  ISETP.GT.U32.AND P0, PT, R41, UR6, PT ;  /* 0x0000000629007c0c */ /* 0x000fe4000bf04070 */
[----:B------:R-:W-:Y:S03]  /*5000*/  PRMT R13, R12, 0x7773, RZ ;  /* 0x000077730c0d7816 */ /* 0x000fe600000000ff */
[----:B------:R-:W-:Y:S01]  /*5010*/  MUFU.EX2 R30, R9 ;  /* 0x00000009001e7308 */ /* 0x000fe20000000800 */
[----:B------:R-:W-:Y:S01]  /*5020*/  ISETP.GT.U32.AND P3, PT, R39, UR6, PT ;  /* 0x0000000627007c0c */ /* 0x000fe2000bf64070 */
[----:B------:R-:W-:Y:S01]  /*5030*/  @P6 FADD.FTZ R23, -R23, -RZ ;  /* 0x800000ff17176221 */ /* 0x000fe20000010100 */
[----:B------:R-:W-:Y:S02]  /*5040*/  LOP3.LUT R62, R64, 0xff, RZ, 0xc0, !PT ;  /* 0x000000ff403e7812 */ /* 0x000fe400078ec0ff */
[----:B------:R-:W-:Y:S02]  /*5050*/  ISETP.GT.U32.AND P2, PT, R13, UR6, PT ;  /* 0x000000060d007c0c */ /* 0x000fe4000bf44070 */
[----:B------:R-:W-:Y:S03]  /*5060*/  PRMT R13, R18, 0x7632, R13 ;  /* 0x00007632120d7816 */ /* 0x000fe6000000000d */
[----:B------:R-:W1:Y:S01]  /*5070*/  MUFU.EX2 R5, R5 ;  /* 0x0000000500057308 */ /* 0x000e620000000800 */
[----:B---3--:R-:W-:Y:S01]  /*5080*/  SHF.R.U32.HI R61, RZ, 0x18, R64 ;  /* 0x00000018ff3d7819 */ /* 0x008fe20000011640 */
[----:B------:R-:W-:Y:S01]  /*5090*/  @P0 FADD.FTZ R25, -R25, -RZ ;  /* 0x800000ff19190221 */ /* 0x000fe20000010100 */
[----:B------:R-:W-:Y:S02]  /*50a0*/  ISETP.LE.U32.AND P1, PT, R62, UR6, PT ;  /* 0x000000063e007c0c */ /* 0x000fe4000bf23070 */
[----:B----4-:R-:W-:Y:S01]  /*50b0*/  LOP3.LUT R60, R20, UR14, R47, 0x96, !PT ;  /* 0x0000000e143c7c12 */ /* 0x010fe2000f8e962f */
[----:B------:R-:W-:Y:S01]  /*50c0*/  @P3 FADD.FTZ R29, -R29, -RZ ;  /* 0x800000ff1d1d3221 */ /* 0x000fe20000010100 */
[----:B------:R-:W-:Y:S03]  /*50d0*/  LOP3.LUT R62, R13, 0xff, RZ, 0xc0, !PT ;  /* 0x000000ff0d3e7812 */ /* 0x000fe600078ec0ff */
[----:B------:R-:W-:Y:S01]  /*50e0*/  MUFU.EX2 R27, R15 ;  /* 0x0000000f001b7308 */ /* 0x000fe20000000800 */
[----:B------:R-:W-:Y:S02]  /*50f0*/  ISETP.LE.U32.AND P6, PT, R61, UR6, PT ;  /* 0x000000063d007c0c */ /* 0x000fe4000bfc3070 */
[----:B------:R-:W-:Y:S02]  /*5100*/  LOP3.LUT R61, R60, 0xff, RZ, 0xc0, !PT ;  /* 0x000000ff3c3d7812 */ /* 0x000fe400078ec0ff */
[----:B------:R-:W-:Y:S02]  /*5110*/  ISETP.LE.U32.AND P0, PT, R62, UR6, PT ;  /* 0x000000063e007c0c */ /* 0x000fe4000bf03070 */
[----:B------:R-:W-:Y:S03]  /*5120*/  ISETP.LE.U32.AND P3, PT, R61, UR6, PT ;  /* 0x000000063d007c0c */ /* 0x000fe6000bf63070 */
[----:B------:R-:W-:Y:S01]  /*5130*/  MUFU.EX2 R15, R65 ;  /* 0x00000041000f7308 */ /* 0x000fe20000000800 */
[----:B------:R-:W-:Y:S01]  /*5140*/  LOP3.LUT R62, R18, 0xffff, RZ, 0xc0, !PT ;  /* 0x0000ffff123e7812 */ /* 0x000fe200078ec0ff */
[----:B-1----:R-:W-:Y:S01]  /*5150*/  @!P1 FADD.FTZ R5, -R5, -RZ ;  /* 0x800000ff05059221 */ /* 0x002fe20000010100 */
[----:B------:R-:W-:Y:S02]  /*5160*/  SHF.R.U32.HI R61, RZ, 0x18, R60 ;  /* 0x00000018ff3d7819 */ /* 0x000fe4000001163c */
[----:B------:R-:W-:Y:S01]  /*5170*/  PRMT R9, R64, 0x7632, R9 ;  /* 0x0000763240097816 */ /* 0x000fe20000000009 */
[----:B------:R-:W-:Y:S01]  /*5180*/  @!P6 FADD.FTZ R6, -R6, -RZ ;  /* 0x800000ff0606e221 */ /* 0x000fe20000010100 */
[----:B------:R-:W-:Y:S03]  /*5190*/  SHF.R.U32.HI R62, RZ, 0x8, R62 ;  /* 0x00000008ff3e7819 */ /* 0x000fe6000001163e */
[----:B------:R-:W1:Y:S01]  /*51a0*/  MUFU.EX2 R247, R247 ;  /* 0x000000f700f77308 */ /* 0x000e620000000800 */
[----:B------:R-:W-:Y:S01]  /*51b0*/  ISETP.LE.U32.AND P1, PT, R61, UR6, PT ;  /* 0x000000063d007c0c */ /* 0x000fe2000bf23070 */
[----:B------:R-:W-:Y:S01]  /*51c0*/  @!P0 FADD.FTZ R4, -R4, -RZ ;  /* 0x800000ff04048221 */ /* 0x000fe20000010100 */
[----:B------:R-:W-:Y:S01]  /*51d0*/  LOP3.LUT R61, R9, 0xff, RZ, 0xc0, !PT ;  /* 0x000000ff093d7812 */ /* 0x000fe200078ec0ff */
[----:B------:R-:W-:Y:S01]  /*51e0*/  @!P3 FADD.FTZ R31, -R31, -RZ ;  /* 0x800000ff1f1fb221 */ /* 0x000fe20000010100 */
[----:B------:R-:W-:Y:S02]  /*51f0*/  LOP3.LUT R62, R62, 0xffff, RZ, 0xc0, !PT ;  /* 0x0000ffff3e3e7812 */ /* 0x000fe400078ec0ff */
[----:B------:R-:W-:Y:S03]  /*5200*/  ISETP.LE.U32.AND P6, PT, R61, UR6, PT ;  /* 0x000000063d007c0c */ /* 0x000fe6000bfc3070 */
[----:B------:R-:W2:Y:S01]  /*5210*/  MUFU.EX2 R18, R67 ;  /* 0x0000004300127308 */ /* 0x000ea20000000800 */
[----:B------:R-:W-:Y:S02]  /*5220*/  LOP3.LUT R64, R64, 0xffff, RZ, 0xc0, !PT ;  /* 0x0000ffff40407812 */ /* 0x000fe400078ec0ff */
[C---:B------:R-:W-:Y:S02]  /*5230*/  PRMT R61, R60.reuse, 0x7632, R61 ;  /* 0x000076323c3d7816 */ /* 0x040fe4000000003d */
[----:B------:R-:W-:Y:S01]  /*5240*/  LOP3.LUT R60, R60, 0xffff, RZ, 0xc0, !PT ;  /* 0x0000ffff3c3c7812 */ /* 0x000fe200078ec0ff */
[----:B------:R-:W-:Y:S01]  /*5250*/  @!P1 FADD.FTZ R26, -R26, -RZ ;  /* 0x800000ff1a1a9221 */ /* 0x000fe20000010100 */
[----:B------:R-:W-:Y:S03]  /*5260*/  ISETP.LE.U32.AND P0, PT, R62, UR6, PT ;  /* 0x000000063e007c0c */ /* 0x000fe6000bf03070 */
[----:B------:R-:W-:Y:S01]  /*5270*/  MUFU.EX2 R13, R66 ;  /* 0x00000042000d7308 */ /* 0x000fe20000000800 */
[----:B------:R-:W-:Y:S01]  /*5280*/  SHF.R.U32.HI R64, RZ, 0x8, R64 ;  /* 0x00000008ff407819 */ /* 0x000fe20000011640 */
[----:B-1----:R-:W-:Y:S01]  /*5290*/  @!P5 FADD.FTZ R247, -R247, -RZ ;  /* 0x800000fff7f7d221 */ /* 0x002fe20000010100 */
[----:B------:R-:W-:Y:S01]  /*52a0*/  SHF.R.U32.HI R60, RZ, 0x8, R60 ;  /* 0x00000008ff3c7819 */ /* 0x000fe2000001163c */
[----:B------:R-:W-:Y:S01]  /*52b0*/  @!P6 FADD.FTZ R21, -R21, -RZ ;  /* 0x800000ff1515e221 */ /* 0x000fe20000010100 */
[----:B------:R-:W-:Y:S02]  /*52c0*/  LOP3.LUT R61, R61, 0xff, RZ, 0xc0, !PT ;  /* 0x000000ff3d3d7812 */ /* 0x000fe400078ec0ff */
[----:B------:R-:W-:Y:S03]  /*52d0*/  LOP3.LUT R64, R64, 0xffff, RZ, 0xc0, !PT ;  /* 0x0000ffff40407812 */ /* 0x000fe600078ec0ff */
[----:B------:R-:W-:Y:S01]  /*52e0*/  MUFU.EX2 R11, R11 ;  /* 0x0000000b000b7308 */ /* 0x000fe20000000800 */
[----:B------:R-:W-:Y:S02]  /*52f0*/  F2FP.RELU.F16.F32.PACK_AB R62, R33, R4 ;  /* 0x00000004213e723e */ /* 0x000fe400000008ff */
[----:B------:R-:W-:Y:S01]  /*5300*/  LOP3.LUT R60, R60, 0xffff, RZ, 0xc0, !PT ;  /* 0x0000ffff3c3c7812 */ /* 0x000fe200078ec0ff */
[----:B------:R-:W-:Y:S01]  /*5310*/  @!P0 FADD.FTZ R8, -R8, -RZ ;  /* 0x800000ff08088221 */ /* 0x000fe20000010100 */
[----:B------:R-:W-:Y:S01]  /*5320*/  ISETP.LE.U32.AND P3, PT, R61, UR6, PT ;  /* 0x000000063d007c0c */ /* 0x000fe2000bf63070 */
[----:B------:R1:W-:Y:S01]  /*5330*/  STS [R205+0x400], R62 ;  /* 0x0004003ecd007388 */ /* 0x0003e20000000800 */
[----:B------:R-:W-:Y:S03]  /*5340*/  ISETP.LE.U32.AND P1, PT, R64, UR6, PT ;  /* 0x0000000640007c0c */ /* 0x000fe6000bf23070 */
[----:B------:R-:W-:Y:S01]  /*5350*/  MUFU.EX2 R14, R14 ;  /* 0x0000000e000e7308 */ /* 0x000fe20000000800 */
[----:B------:R-:W-:Y:S02]  /*5360*/  LOP3.LUT R61, R63, 0xff, RZ, 0xc0, !PT ;  /* 0x000000ff3f3d7812 */ /* 0x000fe400078ec0ff */
[----:B------:R-:W-:Y:S02]  /*5370*/  ISETP.LE.U32.AND P6, PT, R60, UR6, PT ;  /* 0x000000063c007c0c */ /* 0x000fe4000bfc3070 */
[----:B------:R-:W-:Y:S02]  /*5380*/  ISETP.LE.U32.AND P0, PT, R61, UR6, PT ;  /* 0x000000063d007c0c */ /* 0x000fe4000bf03070 */
[--C-:B------:R-:W-:Y:S03]  /*5390*/  SHF.R.U32.HI R61, RZ, 0x18, R63.reuse ;  /* 0x00000018ff3d7819 */ /* 0x100fe6000001163f */
[----:B------:R-:W3:Y:S01]  /*53a0*/  MUFU.EX2 R9, R10 ;  /* 0x0000000a00097308 */ /* 0x000ee20000000800 */
[----:B------:R-:W-:Y:S01]  /*53b0*/  LOP3.LUT R60, R63, 0xffff, RZ, 0xc0, !PT ;  /* 0x0000ffff3f3c7812 */ /* 0x000fe200078ec0ff */
[----:B------:R-:W-:Y:S01]  /*53c0*/  @!P3 FADD.FTZ R27, -R27, -RZ ;  /* 0x800000ff1b1bb221 */ /* 0x000fe20000010100 */
[----:B------:R-:W-:Y:S01]  /*53d0*/  PRMT R63, R63, 0x7632, R63 ;  /* 0x000076323f3f7816 */ /* 0x000fe2000000003f */
[----:B------:R-:W-:Y:S01]  /*53e0*/  @!P1 FADD.FTZ R22, -R22, -RZ ;  /* 0x800000ff16169221 */ /* 0x000fe20000010100 */
[----:B------:R-:W-:Y:S02]  /*53f0*/  F2FP.RELU.F16.F32.PACK_AB R42, R8, R35 ;  /* 0x00000023082a723e */ /* 0x000fe400000008ff */
[----:B------:R-:W-:Y:S01]  /*5400*/  LOP3.LUT R63, R63, 0xff, RZ, 0xc0, !PT ;  /* 0x000000ff3f3f7812 */ /* 0x000fe200078ec0ff */
[----:B------:R-:W-:Y:S01]  /*5410*/  @!P6 FADD.FTZ R30, -R30, -RZ ;  /* 0x800000ff1e1ee221 */ /* 0x000fe20000010100 */
[----:B------:R-:W-:Y:S01]  /*5420*/  PRMT R38, R12, 0x7771, RZ ;  /* 0x000077710c267816 */ /* 0x000fe200000000ff */
[----:B------:R-:W-:Y:S01]  /*5430*/  STS [R205], R42 ;  /* 0x0000002acd007388 */ /* 0x000fe20000000800 */
[----:B------:R-:W-:Y:S01]  /*5440*/  ISETP.LE.U32.AND P1, PT, R63, UR6, PT ;  /* 0x000000063f007c0c */ /* 0x000fe2000bf23070 */
[----:B------:R-:W4:Y:S01]  /*5450*/  MUFU.EX2 R10, R37 ;  /* 0x00000025000a7308 */ /* 0x000f220000000800 */
[----:B------:R-:W-:Y:S01]  /*5460*/  F2FP.RELU.F16.F32.PACK_AB R65, R251, R248 ;  /* 0x000000f8fb41723e */ /* 0x000fe200000008ff */
[----:B--2---:R-:W-:Y:S01]  /*5470*/  @!P0 FADD.FTZ R18, -R18, -RZ ;  /* 0x800000ff12128221 */ /* 0x004fe20000010100 */
[----:B------:R-:W-:Y:S02]  /*5480*/  F2FP.RELU.F16.F32.PACK_AB R63, R19, R252 ;  /* 0x000000fc133f723e */ /* 0x000fe400000008ff */
[----:B------:R-:W-:Y:S01]  /*5490*/  ISETP.GT.U32.AND P5, PT, R38, UR6, PT ;  /* 0x0000000626007c0c */ /* 0x000fe2000bfa4070 */
[----:B------:R-:W-:Y:S01]  /*54a0*/  STS [R237], R65 ;  /* 0x00000041ed007388 */ /* 0x000fe20000000800 */
[----:B------:R-:W-:Y:S01]  /*54b0*/  F2FP.RELU.F16.F32.PACK_AB R38, R30, R31 ;  /* 0x0000001f1e26723e */ /* 0x000fe200000008ff */
[----:B---3--:R-:W-:Y:S01]  /*54c0*/  @P4 FADD.FTZ R9, -R9, -RZ ;  /* 0x800000ff09094221 */ /* 0x008fe20000010100 */
[----:B------:R-:W-:Y:S01]  /*54d0*/  F2FP.RELU.F16.F32.PACK_AB R67, R26, R27 ;  /* 0x0000001b1a43723e */ /* 0x000fe200000008ff */
[----:B------:R-:W-:Y:S01]  /*54e0*/  STS [R237+0x400], R63 ;  /* 0x0004003fed007388 */ /* 0x000fe20000000800 */
[----:B------:R-:W-:Y:S01]  /*54f0*/  ISETP.LE.U32.AND P3, PT, R61, UR6, PT ;  /* 0x000000063d007c0c */ /* 0x000fe2000bf63070 */
[----:B------:R-:W-:Y:S01]  /*5500*/  @!P1 FADD.FTZ R14, -R14, -RZ ;  /* 0x800000ff0e0e9221 */ /* 0x000fe20000010100 */
[----:B------:R-:W-:Y:S01]  /*5510*/  SHF.R.U32.HI R60, RZ, 0x8, R60 ;  /* 0x00000008ff3c7819 */ /* 0x000fe2000001163c */
[----:B------:R-:W-:Y:S01]  /*5520*/  STS [R205+0x1000], R38 ;  /* 0x00100026cd007388 */ /* 0x000fe20000000800 */
[----:B------:R-:W-:Y:S02]  /*5530*/  F2FP.RELU.F16.F32.PACK_AB R61, R23, R34 ;  /* 0x00000022173d723e */ /* 0x000fe400000008ff */
[----:B------:R-:W-:Y:S01]  /*5540*/  F2FP.RELU.F16.F32.PACK_AB R64, R29, R25 ;  /* 0x000000191d40723e */ /* 0x000fe200000008ff */
[----:B------:R-:W-:Y:S01]  /*5550*/  STS [R205+0x1400], R67 ;  /* 0x00140043cd007388 */ /* 0x000fe20000000800 */
[----:B------:R-:W-:Y:S01]  /*5560*/  LOP3.LUT R60, R60, 0xffff, RZ, 0xc0, !PT ;  /* 0x0000ffff3c3c7812 */ /* 0x000fe200078ec0ff */
[----:B------:R-:W-:Y:S01]  /*5570*/  @P5 FADD.FTZ R13, -R13, -RZ ;  /* 0x800000ff0d0d5221 */ /* 0x000fe20000010100 */
[----:B------:R-:W-:Y:S01]  /*5580*/  F2FP.RELU.F16.F32.PACK_AB R66, R22, R5 ;  /* 0x000000051642723e */ /* 0x000fe200000008ff */
[----:B------:R2:W-:Y:S01]  /*5590*/  STS [R237+0x1000], R61 ;  /* 0x0010003ded007388 */ /* 0x0005e20000000800 */
[----:B-1----:R-:W-:Y:S01]  /*55a0*/  F2FP.RELU.F16.F32.PACK_AB R62, R6, R21 ;  /* 0x00000015063e723e */ /* 0x002fe200000008ff */
[----:B------:R-:W-:Y:S01]  /*55b0*/  @!P3 FADD.FTZ R11, -R11, -RZ ;  /* 0x800000ff0b0bb221 */ /* 0x000fe20000010100 */
[----:B------:R-:W-:Y:S01]  /*55c0*/  ISETP.LE.U32.AND P6, PT, R60, UR6, PT ;  /* 0x000000063c007c0c */ /* 0x000fe2000bfc3070 */
[----:B------:R1:W-:Y:S01]  /*55d0*/  STS [R237+0x1400], R64 ;  /* 0x00140040ed007388 */ /* 0x0003e20000000800 */
[----:B------:R-:W-:Y:S01]  /*55e0*/  F2FP.RELU.F16.F32.PACK_AB R60, R249, R247 ;  /* 0x000000f7f93c723e */ /* 0x000fe200000008ff */
[----:B----4-:R-:W-:Y:S01]  /*55f0*/  @P2 FADD.FTZ R10, -R10, -RZ ;  /* 0x800000ff0a0a2221 */ /* 0x010fe20000010100 */
[----:B------:R-:W-:Y:S01]  /*5600*/  FSETP.GE.FTZ.AND P1, PT, R4, RZ, PT ;  /* 0x000000ff0400720b */ /* 0x000fe20003f36000 */
[----:B------:R3:W-:Y:S01]  /*5610*/  STS [R235], R66 ;  /* 0x00000042eb007388 */ /* 0x0007e20000000800 */
[----:B------:R-:W-:Y:S02]  /*5620*/  FSETP.GE.FTZ.AND P3, PT, R35, RZ, PT ;  /* 0x000000ff2300720b */ /* 0x000fe40003f76000 */
[----:B------:R-:W-:Y:S01]  /*5630*/  FSETP.GE.FTZ.AND P2, PT, R8, RZ, PT ;  /* 0x000000ff0800720b */ /* 0x000fe20003f56000 */
[----:B------:R4:W-:Y:S01]  /*5640*/  STS [R235+0x400], R62 ;  /* 0x0004003eeb007388 */ /* 0x0009e20000000800 */
[----:B------:R-:W-:Y:S02]  /*5650*/  FSETP.GE.FTZ.AND P0, PT, R33, RZ, PT ;  /* 0x000000ff2100720b */ /* 0x000fe40003f16000 */
[----:B------:R-:W-:Y:S01]  /*5660*/  FSETP.GE.FTZ.AND P4, PT, R249, RZ, PT ;  /* 0x000000fff900720b */ /* 0x000fe20003f96000 */
[----:B------:R4:W-:Y:S01]  /*5670*/  STS [R215], R60 ;  /* 0x0000003cd7007388 */ /* 0x0009e20000000800 */
[----:B------:R-:W-:Y:S05]  /*5680*/  @!P6 FADD.FTZ R15, -R15, -RZ ;  /* 0x800000ff0f0fe221 */ /* 0x000fea0000010100 */
[----:B--2---:R-:W-:Y:S02]  /*5690*/  F2FP.RELU.F16.F32.PACK_AB R61, R15, R18 ;  /* 0x000000120f3d723e */ /* 0x004fe400000008ff */
[----:B-1----:R-:W-:Y:S02]  /*56a0*/  F2FP.RELU.F16.F32.PACK_AB R64, R17, R250 ;  /* 0x000000fa1140723e */ /* 0x002fe400000008ff */
[----:B---3--:R-:W-:Y:S03]  /*56b0*/  F2FP.RELU.F16.F32.PACK_AB R66, R11, R14 ;  /* 0x0000000e0b42723e */ /* 0x008fe600000008ff */
[----:B------:R-:W-:Y:S01]  /*56c0*/  STS [R215+0x400], R64 ;  /* 0x00040040d7007388 */ /* 0x000fe20000000800 */
[----:B----4-:R-:W-:Y:S03]  /*56d0*/  F2FP.RELU.F16.F32.PACK_AB R62, R13, R7 ;  /* 0x000000070d3e723e */ /* 0x010fe600000008ff */
[----:B------:R-:W-:Y:S01]  /*56e0*/  STS [R235+0x1000], R61 ;  /* 0x0010003deb007388 */ /* 0x000fe20000000800 */
[----:B------:R-:W-:Y:S03]  /*56f0*/  F2FP.RELU.F16.F32.PACK_AB R60, R10, R9 ;  /* 0x000000090a3c723e */ /* 0x000fe600000008ff */
[----:B------:R-:W-:Y:S04]  /*5700*/  STS [R235+0x1400], R66 ;  /* 0x00140042eb007388 */ /* 0x000fe80000000800 */
[----:B------:R-:W-:Y:S04]  /*5710*/  STS [R215+0x1000], R62 ;  /* 0x0010003ed7007388 */ /* 0x000fe80000000800 */
        /* <DEDUP_REMOVED lines=37> */
[C---:B------:R-:W-:Y:S01]  /*5970*/  FADD.FTZ R12, -R246.reuse, R36 ;  /* 0x00000024f60c7221 */ /* 0x040fe20000010100 */
[----:B------:R-:W-:Y:S01]  /*5980*/  FADD.FTZ R37, -R246, R37 ;  /* 0x00000025f6257221 */ /* 0x000fe20000010100 */
[----:B------:R-:W-:Y:S02]  /*5990*/  FADD.FTZ R39, -R245, R39 ;  /* 0x00000027f5277221 */ /* 0x000fe40000010100 */
[-C--:B------:R-:W-:Y:S01]  /*59a0*/  FSEL R38, R38, R245.reuse, P1 ;  /* 0x000000f526267208 */ /* 0x080fe20000800000 */
[C---:B------:R-:W-:Y:S04]  /*59b0*/  HMMA.16816.F32 R48, R156.reuse, R174, R48 ;  /* 0x000000ae9c30723c */ /* 0x040fe80000001830 */
[-C--:B------:R-:W-:Y:S01]  /*59c0*/  FSEL R12, R12, R246.reuse, P3 ;  /* 0x000000f60c0c7208 */ /* 0x080fe20001800000 */
[----:B------:R-:W-:Y:S01]  /*59d0*/  FADD.FTZ R42, -R243, R42 ;  /* 0x0000002af32a7221 */ /* 0x000fe20000010100 */
[----:B------:R-:W-:Y:S01]  /*59e0*/  FSEL R37, R37, R246, P2 ;  /* 0x000000f625257208 */ /* 0x000fe20001000000 */
[C---:B------:R-:W-:Y:S01]  /*59f0*/  FADD.FTZ R16, -R244.reuse, R40 ;  /* 0x00000028f4107221 */ /* 0x040fe20000010100 */
[----:B------:R-:W-:Y:S01]  /*5a00*/  FSEL R39, R39, R245, P0 ;  /* 0x000000f527277208 */ /* 0x000fe20000000000 */
[-C--:B------:R-:W-:Y:S03]  /*5a10*/  HMMA.16816.F32 R52, R156, R176.reuse, R52 ;  /* 0x000000b09c34723c */ /* 0x080fe60000001834 */
[----:B------:R-:W-:Y:S01]  /*5a20*/  FSETP.GE.FTZ.AND P1, PT, R27, RZ, PT ;  /* 0x000000ff1b00720b */ /* 0x000fe20003f36000 */
[----:B------:R-:W-:Y:S01]  /*5a30*/  FADD.FTZ R41, -R244, R41 ;  /* 0x00000029f4297221 */ /* 0x000fe20000010100 */
[----:B------:R-:W-:Y:S01]  /*5a40*/  FSETP.GE.FTZ.AND P3, PT, R31, RZ, PT ;  /* 0x000000ff1f00720b */ /* 0x000fe20003f76000 */
[C---:B------:R-:W-:Y:S01]  /*5a50*/  FADD.FTZ R43, -R243.reuse, R43 ;  /* 0x0000002bf32b7221 */ /* 0x040fe20000010100 */
[----:B------:R-:W-:Y:S01]  /*5a60*/  FSETP.GE.FTZ.AND P2, PT, R30, RZ, PT ;  /* 0x000000ff1e00720b */ /* 0x000fe20003f56000 */
[C---:B------:R-:W-:Y:S04]  /*5a70*/  HMMA.16816.F32 R56, R148.reuse, R176, R56 ;  /* 0x000000b09438723c */ /* 0x040fe80000001838 */
[----:B------:R-:W-:Y:S01]  /*5a80*/  FSETP.GE.FTZ.AND P0, PT, R26, RZ, PT ;  /* 0x000000ff1a00720b */ /* 0x000fe20003f16000 */
[----:B------:R-:W-:Y:S01]  /*5a90*/  FADD.FTZ R46, -R243, R46 ;  /* 0x0000002ef32e7221 */ /* 0x000fe20000010100 */
[----:B------:R-:W-:Y:S01]  /*5aa0*/  FSEL R42, R42, R243, P1 ;  /* 0x000000f32a2a7208 */ /* 0x000fe20000800000 */
[----:B------:R-:W-:Y:S01]  /*5ab0*/  FMUL.FTZ R35, R35, R12 ;  /* 0x0000000c23237220 */ /* 0x000fe20000410000 */
[-C--:B------:R-:W-:Y:S01]  /*5ac0*/  FSEL R16, R16, R244.reuse, P3 ;  /* 0x000000f410107208 */ /* 0x080fe20001800000 */
[----:B------:R-:W-:Y:S01]  /*5ad0*/  FMUL.FTZ R37, R8, R37 ;  /* 0x0000002508257220 */ /* 0x000fe20000410000 */
[----:B------:R-:W-:Y:S01]  /*5ae0*/  FSEL R41, R41, R244, P2 ;  /* 0x000000f429297208 */ /* 0x000fe20001000000 */
[----:B------:R-:W-:Y:S01]  /*5af0*/  FMUL.FTZ R38, R4, R38 ;  /* 0x0000002604267220 */ /* 0x000fe20000410000 */
[----:B------:R-:W-:Y:S01]  /*5b00*/  FSEL R43, R43, R243, P0 ;  /* 0x000000f32b2b7208 */ /* 0x000fe20000000000 */
[----:B------:R-:W-:Y:S01]  /*5b10*/  FMUL.FTZ R33, R33, R39 ;  /* 0x0000002721217220 */ /* 0x000fe20000410000 */
[----:B------:R-:W-:Y:S01]  /*5b20*/  FSETP.GE.FTZ.AND P1, PT, R25, RZ, PT ;  /* 0x000000ff1900720b */ /* 0x000fe20003f36000 */
[----:B------:R-:W-:Y:S01]  /*5b30*/  FADD.FTZ R47, -R243, R47 ;  /* 0x0000002ff32f7221 */ /* 0x000fe20000010100 */
[----:B------:R-:W-:Y:S01]  /*5b40*/  FSETP.GE.FTZ.AND P0, PT, R29, RZ, PT ;  /* 0x000000ff1d00720b */ /* 0x000fe20003f16000 */
[----:B------:R-:W-:Y:S01]  /*5b50*/  FADD.FTZ R39, -R244, R44 ;  /* 0x0000002cf4277221 */ /* 0x000fe20000010100 */
[----:B------:R-:W-:Y:S01]  /*5b60*/  FSETP.GE.FTZ.AND P3, PT, R34, RZ, PT ;  /* 0x000000ff2200720b */ /* 0x000fe20003f76000 */
[----:B------:R-:W-:Y:S01]  /*5b70*/  FADD.FTZ R45, -R244, R45 ;  /* 0x0000002df42d7221 */ /* 0x000fe20000010100 */
[----:B------:R-:W-:Y:S01]  /*5b80*/  FSETP.GE.FTZ.AND P2, PT, R23, RZ, PT ;  /* 0x000000ff1700720b */ /* 0x000fe20003f56000 */
[----:B------:R-:W-:Y:S01]  /*5b90*/  FMUL.FTZ R27, R27, R42 ;  /* 0x0000002a1b1b7220 */ /* 0x000fe20000410000 */
[----:B------:R-:W-:Y:S01]  /*5ba0*/  FSEL R46, R46, R243, P1 ;  /* 0x000000f32e2e7208 */ /* 0x000fe20000800000 */
[----:B------:R-:W-:Y:S01]  /*5bb0*/  FMUL.FTZ R31, R31, R16 ;  /* 0x000000101f1f7220 */ /* 0x000fe20000410000 */
[----:B------:R-:W-:Y:S01]  /*5bc0*/  F2FP.F16.F32.PACK_AB R38, R33, R38 ;  /* 0x000000262126723e */ /* 0x000fe200000000ff */
[----:B------:R-:W-:Y:S01]  /*5bd0*/  FMUL.FTZ R30, R30, R41 ;  /* 0x000000291e1e7220 */ /* 0x000fe20000410000 */
[----:B------:R-:W-:Y:S01]  /*5be0*/  FSEL R47, R47, R243, P0 ;  /* 0x000000f32f2f7208 */ /* 0x000fe20000000000 */
[----:B------:R-:W-:Y:S01]  /*5bf0*/  FMUL.FTZ R42, R26, R43 ;  /* 0x0000002b1a2a7220 */ /* 0x000fe20000410000 */
[----:B------:R-:W-:Y:S01]  /*5c00*/  F2FP.F16.F32.PACK_AB R26, R37, R35 ;  /* 0x00000023251a723e */ /* 0x000fe200000000ff */
[C---:B------:R-:W-:Y:S01]  /*5c10*/  FADD.FTZ R50, -R245.reuse, R50 ;  /* 0x00000032f5327221 */ /* 0x040fe20000010100 */
[----:B------:R-:W-:Y:S01]  /*5c20*/  FSETP.GE.FTZ.AND P1, PT, R252, RZ, PT ;  /* 0x000000fffc00720b */ /* 0x000fe20003f36000 */
[----:B------:R-:W-:Y:S01]  /*5c30*/  FADD.FTZ R51, -R245, R51 ;  /* 0x00000033f5337221 */ /* 0x000fe20000010100 */
[-C--:B------:R-:W-:Y:S01]  /*5c40*/  FSEL R39, R39, R244.reuse, P3 ;  /* 0x000000f427277208 */ /* 0x080fe20001800000 */
[C---:B------:R-:W-:Y:S01]  /*5c50*/  FADD.FTZ R33, -R246.reuse, R48 ;  /* 0x00000030f6217221 */ /* 0x040fe20000010100 */
[----:B------:R-:W-:Y:S01]  /*5c60*/  FSEL R35, R45, R244, P2 ;  /* 0x000000f42d237208 */ /* 0x000fe20001000000 */
[----:B------:R-:W-:Y:S01]  /*5c70*/  FADD.FTZ R49, -R246, R49 ;  /* 0x00000031f6317221 */ /* 0x000fe20000010100 */
[----:B------:R-:W-:Y:S01]  /*5c80*/  FSETP.GE.FTZ.AND P0, PT, R19, RZ, PT ;  /* 0x000000ff1300720b */ /* 0x000fe20003f16000 */
[-C--:B------:R-:W-:Y:S03]  /*5c90*/  HMMA.16816.F32 R60, R148, R178.reuse, R60 ;  /* 0x000000b2943c723c */ /* 0x080fe6000000183c */
[----:B------:R-:W-:Y:S01]  /*5ca0*/  FSETP.GE.FTZ.AND P3, PT, R248, RZ, PT ;  /* 0x000000fff800720b */ /* 0x000fe20003f76000 */
[----:B------:R-:W-:Y:S01]  /*5cb0*/  FMUL.FTZ R25, R25, R46 ;  /* 0x0000002e19197220 */ /* 0x000fe20000410000 */
[----:B------:R-:W-:Y:S01]  /*5cc0*/  FSETP.GE.FTZ.AND P2, PT, R251, RZ, PT ;  /* 0x000000fffb00720b */ /* 0x000fe20003f56000 */
[----:B------:R-:W-:Y:S01]  /*5cd0*/  FMUL.FTZ R29, R29, R47 ;  /* 0x0000002f1d1d7220 */ /* 0x000fe20000410000 */
[----:B------:R-:W-:Y:S01]  /*5ce0*/  F2FP.F16.F32.PACK_AB R30, R30, R31 ;  /* 0x0000001f1e1e723e */ /* 0x000fe200000000ff */
[C---:B------:R-:W-:Y:S01]  /*5cf0*/  FADD.FTZ R31, -R245.reuse, R54 ;  /* 0x00000036f51f7221 */ /* 0x040fe20000010100 */
[-C--:B------:R-:W-:Y:S01]  /*5d00*/  FSEL R37, R50, R245.reuse, P1 ;  /* 0x000000f532257208 */ /* 0x080fe20000800000 */
[----:B------:R-:W-:Y:S01]  /*5d10*/  FADD.FTZ R46, -R245, R55 ;  /* 0x00000037f52e7221 */ /* 0x000fe20000010100 */
[----:B------:R-:W-:Y:S01]  /*5d20*/  FSEL R50, R51, R245, P0 ;  /* 0x000000f533327208 */ /* 0x000fe20000000000 */
[----:B------:R-:W-:Y:S01]  /*5d30*/  FMUL.FTZ R34, R34, R39 ;  /* 0x0000002722227220 */ /* 0x000fe20000410000 */
[-C--:B------:R-:W-:Y:S01]  /*5d40*/  FSEL R33, R33, R246.reuse, P3 ;  /* 0x000000f621217208 */ /* 0x080fe20001800000 */
[----:B------:R-:W-:Y:S01]  /*5d50*/  FMUL.FTZ R252, R252, R37 ;  /* 0x00000025fcfc7220 */ /* 0x000fe20000410000 */
[----:B------:R-:W-:Y:S01]  /*5d60*/  FSEL R54, R49, R246, P2 ;  /* 0x000000f631367208 */ /* 0x000fe20001000000 */
[----:B------:R-:W-:Y:S01]  /*5d70*/  FMUL.FTZ R19, R19, R50 ;  /* 0x0000003213137220 */ /* 0x000fe20000410000 */
[----:B------:R-:W-:Y:S01]  /*5d80*/  FSETP.GE.FTZ.AND P0, PT, R6, RZ, PT ;  /* 0x000000ff0600720b */ /* 0x000fe20003f16000 */
[----:B------:R-:W-:Y:S01]  /*5d90*/  FMUL.FTZ R248, R248, R33 ;  /* 0x00000021f8f87220 */ /* 0x000fe20000410000 */
[----:B------:R-:W-:Y:S01]  /*5da0*/  F2FP.F16.F32.PACK_AB R50, R29, R25 ;  /* 0x000000191d32723e */ /* 0x000fe200000000ff */
[----:B------:R-:W-:Y:S01]  /*5db0*/  FMUL.FTZ R251, R251, R54 ;  /* 0x00000036fbfb7220 */ /* 0x000fe20000410000 */
[----:B------:R-:W-:Y:S01]  /*5dc0*/  FSEL R37, R46, R245, P0 ;  /* 0x000000f52e257208 */ /* 0x000fe20000000000 */
[----:B------:R-:W-:Y:S01]  /*5dd0*/  FMUL.FTZ R35, R23, R35 ;  /* 0x0000002317237220 */ /* 0x000fe20000410000 */
[----:B------:R-:W-:Y:S01]  /*5de0*/  FSETP.GE.FTZ.AND P0, PT, R18, RZ, PT ;  /* 0x000000ff1200720b */ /* 0x000fe20003f16000 */
[C---:B------:R-:W-:Y:S01]  /*5df0*/  FADD.FTZ R25, -R244.reuse, R56 ;  /* 0x00000038f4197221 */ /* 0x040fe20000010100 */
[----:B------:R-:W-:Y:S01]  /*5e00*/  FSETP.GE.FTZ.AND P1, PT, R21, RZ, PT ;  /* 0x000000ff1500720b */ /* 0x000fe20003f36000 */
[----:B------:R-:W-:Y:S04]  /*5e10*/  HMMA.16816.F32 R64, R156, R178, R64 ;  /* 0x000000b29c40723c */ /* 0x000fe80000001840 */
[----:B------:R-:W-:Y:S01]  /*5e20*/  F2FP.F16.F32.PACK_AB R248, R251, R248 ;  /* 0x000000f8fbf8723e */ /* 0x000fe200000000ff */
[----:B------:R-:W-:Y:S01]  /*5e30*/  FADD.FTZ R33, -R243, R58 ;  /* 0x0000003af3217221 */ /* 0x000fe20000010100 */
[----:B------:R-:W-:Y:S01]  /*5e40*/  F2FP.F16.F32.PACK_AB R34, R35, R34 ;  /* 0x000000222322723e */ /* 0x000fe200000000ff */
[----:B------:R-:W-:Y:S01]  /*5e50*/  FADD.FTZ R35, -R243, R59 ;  /* 0x0000003bf3237221 */ /* 0x000fe20000010100 */
[----:B------:R-:W-:Y:S01]  /*5e60*/  FSEL R251, R25, R244, P0 ;  /* 0x000000f419fb7208 */ /* 0x000fe20000000000 */
[----:B------:R-:W-:Y:S01]  /*5e70*/  FADD.FTZ R62, -R243, R62 ;  /* 0x0000003ef33e7221 */ /* 0x000fe20000010100 */
[----:B------:R-:W-:Y:S01]  /*5e80*/  FSEL R31, R31, R245, P1 ;  /* 0x000000f51f1f7208 */ /* 0x000fe20000800000 */
[----:B------:R-:W-:Y:S01]  /*5e90*/  FADD.FTZ R29, -R244, R57 ;  /* 0x00000039f41d7221 */ /* 0x000fe20000010100 */
[----:B------:R-:W-:Y:S01]  /*5ea0*/  FSETP.GE.FTZ.AND P0, PT, R11, RZ, PT ;  /* 0x000000ff0b00720b */ /* 0x000fe20003f16000 */
[----:B------:R-:W-:Y:S01]  /*5eb0*/  FMUL.FTZ R251, R18, R251 ;  /* 0x000000fb12fb7220 */ /* 0x000fe20000410000 */
[----:B------:R-:W-:Y:S01]  /*5ec0*/  FSETP.GE.FTZ.AND P1, PT, R14, RZ, PT ;  /* 0x000000ff0e00720b */ /* 0x000fe20003f36000 */
[----:B------:R-:W-:Y:S01]  /*5ed0*/  FADD.FTZ R23, -R246, R52 ;  /* 0x00000034f6177221 */ /* 0x000fe20000010100 */
[----:B------:R-:W-:Y:S01]  /*5ee0*/  F2FP.F16.F32.PACK_AB R42, R42, R27 ;  /* 0x0000001b2a2a723e */ /* 0x000fe200000000ff */
[----:B------:R-:W-:Y:S01]  /*5ef0*/  FADD.FTZ R27, -R246, R53 ;  /* 0x00000035f61b7221 */ /* 0x000fe20000010100 */
[----:B------:R-:W-:Y:S01]  /*5f00*/  FSETP.GE.FTZ.AND P2, PT, R22, RZ, PT ;  /* 0x000000ff1600720b */ /* 0x000fe20003f56000 */
[----:B------:R-:W-:Y:S01]  /*5f10*/  FADD.FTZ R66, -R245, R66 ;  /* 0x00000042f5427221 */ /* 0x000fe20000010100 */
[-C--:B------:R-:W-:Y:S01]  /*5f20*/  FSEL R18, R35, R243.reuse, P0 ;  /* 0x000000f323127208 */ /* 0x080fe20000000000 */
[----:B------:R-:W-:Y:S01]  /*5f30*/  FADD.FTZ R60, -R244, R60 ;  /* 0x0000003cf43c7221 */ /* 0x000fe20000010100 */
[----:B------:R-:W-:Y:S01]  /*5f40*/  FSEL R33, R33, R243, P1 ;  /* 0x000000f321217208 */ /* 0x000fe20000800000 */
[----:B------:R-:W-:Y:S01]  /*5f50*/  FMUL.FTZ R31, R21, R31 ;  /* 0x0000001f151f7220 */ /* 0x000fe20000410000 */
[----:B------:R-:W-:Y:S01]  /*5f60*/  FSETP.GE.FTZ.AND P0, PT, R10, RZ, PT ;  /* 0x000000ff0a00720b */ /* 0x000fe20003f16000 */
[----:B------:R-:W-:Y:S01]  /*5f70*/  FMUL.FTZ R6, R6, R37 ;  /* 0x0000002506067220 */ /* 0x000fe20000410000 */
[----:B------:R-:W-:Y:S01]  /*5f80*/  FSETP.GE.FTZ.AND P1, PT, R9, RZ, PT ;  /* 0x000000ff0900720b */ /* 0x000fe20003f36000 */
[----:B------:R-:W-:Y:S01]  /*5f90*/  FMUL.FTZ R33, R14, R33 ;  /* 0x000000210e217220 */ /* 0x000fe20000410000 */
[----:B------:R-:W-:Y:S01]  /*5fa0*/  FSEL R27, R27, R246, P2 ;  /* 0x000000f61b1b7208 */ /* 0x000fe20001000000 */
[----:B------:R-:W-:Y:S01]  /*5fb0*/  FMUL.FTZ R18, R11, R18 ;  /* 0x000000120b127220 */ /* 0x000fe20000410000 */
[----:B------:R-:W-:Y:S02]  /*5fc0*/  FSETP.GE.FTZ.AND P2, PT, R15, RZ, PT ;  /* 0x000000ff0f00720b */ /* 0x000fe40003f56000 */
[----:B------:R-:W-:Y:S01]  /*5fd0*/  FSEL R62, R62, R243, P1 ;  /* 0x000000f33e3e7208 */ /* 0x000fe20000800000 */
[----:B------:R-:W-:Y:S01]  /*5fe0*/  FMUL.FTZ R22, R22, R27 ;  /* 0x0000001b16167220 */ /* 0x000fe20000410000 */
[----:B------:R-:W-:Y:S02]  /*5ff0*/  FSETP.GE.FTZ.AND P1, PT, R17, RZ, PT ;  /* 0x000000ff1100720b */ /* 0x000fe40003f36000 */
[----:B------:R-:W-:Y:S01]  /*6000*/  FSEL R29, R29, R244, P2 ;  /* 0x000000f41d1d7208 */ /* 0x000fe20001000000 */
[----:B------:R-:W-:Y:S01]  /*6010*/  @P0 FADD.FTZ R243, -R243, R63 ;  /* 0x0000003ff3f30221 */ /* 0x000fe20000010100 */
[----:B------:R-:W-:Y:S01]  /*6020*/  FSETP.GE.FTZ.AND P2, PT, R13, RZ, PT ;  /* 0x000000ff0d00720b */ /* 0x000fe20003f56000 */
[----:B------:R-:W-:Y:S01]  /*6030*/  FMUL.FTZ R62, R9, R62 ;  /* 0x0000003e093e7220 */ /* 0x000fe20000410000 */
[----:B------:R-:W-:Y:S01]  /*6040*/  FSETP.GE.FTZ.AND P3, PT, R5, RZ, PT ;  /* 0x000000ff0500720b */ /* 0x000fe20003f76000 */
[----:B------:R-:W-:Y:S01]  /*6050*/  FMUL.FTZ R29, R15, R29 ;  /* 0x0000001d0f1d7220 */ /* 0x000fe20000410000 */
[----:B------:R-:W-:Y:S01]  /*6060*/  FSETP.GE.FTZ.AND P0, PT, R250, RZ, PT ;  /* 0x000000fffa00720b */ /* 0x000fe20003f16000 */
[----:B------:R-:W-:Y:S01]  /*6070*/  FMUL.FTZ R243, R10, R243 ;  /* 0x000000f30af37220 */ /* 0x000fe20000410000 */
[----:B------:R-:W-:Y:S02]  /*6080*/  FSEL R23, R23, R246, P3 ;  /* 0x000000f617177208 */ /* 0x000fe40001800000 */
[----:B------:R-:W-:Y:S02]  /*6090*/  FSETP.GE.FTZ.AND P3, PT, R7, RZ, PT ;  /* 0x000000ff0700720b */ /* 0x000fe40003f76000 */
[----:B------:R-:W-:Y:S01]  /*60a0*/  FSEL R63, R66, R245, P0 ;  /* 0x000000f5423f7208 */ /* 0x000fe20000000000 */
[----:B------:R-:W-:Y:S01]  /*60b0*/  @P1 FADD.FTZ R245, -R245, R67 ;  /* 0x00000043f5f51221 */ /* 0x000fe20000010100 */
[----:B------:R-:W-:Y:S01]  /*60c0*/  ISETP.GT.AND P1, PT, R232, R211, PT ;  /* 0x000000d3e800720c */ /* 0x000fe20003f24270 */
[----:B------:R-:W-:Y:S01]  /*60d0*/  FMUL.FTZ R23, R5, R23 ;  /* 0x0000001705177220 */ /* 0x000fe20000410000 */
[----:B------:R-:W-:Y:S01]  /*60e0*/  FSEL R60, R60, R244, P3 ;  /* 0x000000f43c3c7208 */ /* 0x000fe20001800000 */
[----:B------:R-:W-:Y:S01]  /*60f0*/  @P2 FADD.FTZ R244, -R244, R61 ;  /* 0x0000003df4f42221 */ /* 0x000fe20000010100 */
[----:B------:R-:W-:Y:S01]  /*6100*/  FSETP.GE.FTZ.AND P2, PT, R247, RZ, PT ;  /* 0x000000fff700720b */ /* 0x000fe20003f56000 */
[----:B------:R-:W-:Y:S01]  /*6110*/  FADD.FTZ R61, -R246, R64 ;  /* 0x00000040f63d7221 */ /* 0x000fe20000010100 */
[----:B------:R-:W-:Y:S01]  /*6120*/  F2FP.F16.F32.PACK_AB R252, R19, R252 ;  /* 0x000000fc13fc723e */ /* 0x000fe200000000ff */
[----:B------:R-:W-:Y:S01]  /*6130*/  FMUL.FTZ R60, R7, R60 ;  /* 0x0000003c073c7220 */ /* 0x000fe20000410000 */
[----:B------:R-:W-:Y:S01]  /*6140*/  F2FP.F16.F32.PACK_AB R22, R22, R23 ;  /* 0x000000171616723e */ /* 0x000fe200000000ff */
[----:B------:R-:W-:Y:S01]  /*6150*/  FMUL.FTZ R63, R250, R63 ;  /* 0x0000003ffa3f7220 */ /* 0x000fe20000410000 */
[----:B------:R-:W-:Y:S01]  /*6160*/  FSEL R61, R61, R246, P2 ;  /* 0x000000f63d3d7208 */ /* 0x000fe20001000000 */
[----:B------:R-:W-:Y:S01]  /*6170*/  @P4 FADD.FTZ R246, -R246, R65 ;  /* 0x00000041f6f64221 */ /* 0x000fe20000010100 */
        /* <DEDUP_REMOVED lines=42> */
.L_x_1236:
[----:B------:R-:W-:Y:S01]  /*6420*/  STS [R205+-0x4000], R26 ;  /* 0xffc0001acd007388 */ /* 0x000fe20000000800 */
[----:B------:R-:W-:Y:S01]  /*6430*/  F2FP.F16.F32.PACK_AB R246, R246, R61 ;  /* 0x0000003df6f6723e */ /* 0x000fe200000000ff */
[----:B------:R-:W2:Y:S01]  /*6440*/  LDC R52, c[0x0][0x44c] ;  /* 0x00011300ff347b82 */ /* 0x000ea20000000800 */
[----:B------:R-:W-:Y:S01]  /*6450*/  F2FP.F16.F32.PACK_AB R66, R66, R63 ;  /* 0x0000003f4242723e */ /* 0x000fe200000000ff */
        /* <DEDUP_REMOVED lines=80> */
[----:B------:R-:W-:Y:S03]  /*6960*/  @!P2 LEA R8, P0, R7, R220, 0x1 ;  /* 0x000000dc0708a211 */ /* 0x000fe600078008ff */
        /* <DEDUP_REMOVED lines=12> */
.L_x_1237:
[----:B------:R-:W-:Y:S01]  /*6a30*/  LDSM.16.M88.4 R20, [R193] ;  /* 0x00000000c114783b */ /* 0x000fe20000000200 */
[----:B------:R-:W-:Y:S02]  /*6a40*/  ISETP.GT.AND P4, PT, R232, R211, PT ;  /* 0x000000d3e800720c */ /* 0x000fe40003f84270 */
[----:B------:R-:W-:Y:S01]  /*6a50*/  @P1 IADD3 R216, P2, PT, R216, -0x100, RZ ;  /* 0xffffff00d8d81810 */ /* 0x000fe20007f5e0ff */
[----:B-1----:R-:W1:Y:S03]  /*6a60*/  LDSM.16.MT88.4 R8, [R195+0x6000] ;  /* 0x00600000c308783b */ /* 0x002e660000004200 */
        /* <DEDUP_REMOVED lines=66> */
[----:B------:R-:W-:Y:S05]  /*6e90*/  IMAD.WIDE R34, R52, -0xc0, R32 ;  /* 0xffffff4034227825 */ /* 0x000fea00078e0220 */
        /* <DEDUP_REMOVED lines=237> */
[----:B------:R-:W-:Y:S01]  /*7d70*/  SHF.R.S32.HI R4, RZ, 0x1f, R233 ;  /* 0x0000001fff047819 */ /* 0x000fe200000114e9 */
[----:B------:R-:W3:Y:S04]  /*7d80*/  LDCU.64 UR4, c[0x0][0x5a8] ;  /* 0x0000b500ff0477ac */ /* 0x000ee80008000a00 */
[----:B--2---:R-:W-:Y:S02]  /*7d90*/  IMAD R4, R4, UR10, RZ ;  /* 0x0000000a04047c24 */ /* 0x004fe4000f8e02ff */
[----:B-1----:R-:W-:-:S04]  /*7da0*/  IMAD.WIDE.U32 R6, R233, UR10, RZ ;  /* 0x0000000ae9067c25 */ /* 0x002fc8000f8e00ff */
[----:B------:R-:W-:-:S05]  /*7db0*/  IMAD R4, R233, UR11, R4 ;  /* 0x0000000be9047c24 */ /* 0x000fca000f8e0204 */
[----:B------:R-:W-:-:S03]  /*7dc0*/  IADD3 R7, PT, PT, R7, R4, RZ ;  /* 0x0000000407077210 */ /* 0x000fc60007ffe0ff */
[----:B---3--:R-:W-:-:S04]  /*7dd0*/  IMAD.WIDE.U32 R10, R199, UR4, R6 ;  /* 0x00000004c70a7c25 */ /* 0x008fc8000f8e0006 */
[----:B------:R-:W-:Y:S01]  /*7de0*/  IMAD R8, R199, UR5, R11 ;  /* 0x00000005c7087c24 */ /* 0x000fe2000f8e020b */
[----:B------:R-:W-:Y:S05]  /*7df0*/  BRA `(.L_x_1240) ;  /* 0x0000000000147947 */ /* 0x000fea0003800000 */
.L_x_1239:
[----:B------:R-:W2:Y:S01]  /*7e00*/  LDCU.64 UR10, c[0x0][0x5c0] ;  /* 0x0000b800ff0a77ac */ /* 0x000ea20008000a00 */
[----:B------:R-:W-:-:S05]  /*7e10*/  IADD3 R10, PT, PT, R233, R236, RZ ;  /* 0x000000ece90a7210 */ /* 0x000fca0007ffe0ff */
[C---:B--2---:R-:W-:Y:S02]  /*7e20*/  IMAD R8, R10.reuse, UR11, RZ ;  /* 0x0000000b0a087c24 */ /* 0x044fe4000f8e02ff */
[----:B------:R-:W-:-:S05]  /*7e30*/  IMAD.WIDE.U32 R10, R10, UR10, RZ ;  /* 0x0000000a0a0a7c25 */ /* 0x000fca000f8e00ff */
[----:B------:R-:W-:Y:S02]  /*7e40*/  IADD3 R8, PT, PT, R11, R8, RZ ;  /* 0x000000080b087210 */ /* 0x000fe40007ffe0ff */
.L_x_1240:
        /* <DEDUP_REMOVED lines=10> */
[----:B------:R-:W-:Y:S06]  /*7ef0*/  BRA `(.L_x_1242) ;  /* 0x0000000000147947 */ /* 0x000fec0003800000 */
.L_x_1241:
[----:B------:R-:W2:Y:S01]  /*7f00*/  LDCU.64 UR6, c[0x0][0x5c8] ;  /* 0x0000b900ff0677ac */ /* 0x000ea20008000a00 */
[----:B------:R-:W-:-:S05]  /*7f10*/  IADD3 R14, PT, PT, R233, R236, RZ ;  /* 0x000000ece90e7210 */ /* 0x000fca0007ffe0ff */
[C---:B--2---:R-:W-:Y:S02]  /*7f20*/  IMAD R12, R14.reuse, UR7, RZ ;  /* 0x000000070e0c7c24 */ /* 0x044fe4000f8e02ff */
[----:B------:R-:W-:-:S05]  /*7f30*/  IMAD.WIDE.U32 R14, R14, UR6, RZ ;  /* 0x000000060e0e7c25 */ /* 0x000fca000f8e00ff */
[----:B------:R-:W-:-:S07]  /*7f40*/  IADD3 R12, PT, PT, R15, R12, RZ ;  /* 0x0000000c0f0c7210 */ /* 0x000fce0007ffe0ff */
.L_x_1242:
[----:B------:R-:W-:Y:S01]  /*7f50*/  BAR.SYNC.DEFER_BLOCKING 0x0 ;  /* 0x0000000000007b1d */ /* 0x000fe20000010000 */
[----:B------:R-:W-:Y:S01]  /*7f60*/  IMAD.SHL.U32 R13, R204, 0x80, RZ ;  /* 0x00000080cc0d7824 */ /* 0x000fe200078e00ff */
[C---:B------:R-:W-:Y:S01]  /*7f70*/  IADD3 R27, P2, PT, R203.reuse, 0x20, RZ ;  /* 0x00000020cb1b7810 */ /* 0x040fe20007f5e0ff */
[C---:B------:R-:W-:Y:S01]  /*7f80*/  VIADD R17, R203.reuse, 0x20 ;  /* 0x00000020cb117836 */ /* 0x040fe20000000000 */
[----:B------:R-:W-:Y:S01]  /*7f90*/  IADD3 R25, P1, PT, R203, 0x40, RZ ;  /* 0x00000040cb197810 */ /* 0x000fe20007f3e0ff */
[----:B------:R-:W-:Y:S01]  /*7fa0*/  IMAD.WIDE.U32 R22, R13, UR10, RZ ;  /* 0x0000000a0d167c25 */ /* 0x000fe2000f8e00ff */
[----:B------:R-:W2:Y:S01]  /*7fb0*/  LDCU UR12, c[0x0][0x440] ;  /* 0x00008800ff0c77ac */ /* 0x000ea20008000800 */
[----:B------:R-:W-:Y:S01]  /*7fc0*/  SHF.R.S32.HI R15, RZ, 0x1f, R13 ;  /* 0x0000001fff0f7819 */ /* 0x000fe2000001140d */
[----:B------:R-:W-:Y:S01]  /*7fd0*/  BSSY.RECONVERGENT B0, `(.L_x_1243) ;  /* 0x000001c000007945 */ /* 0x000fe20003800200 */
[C---:B------:R-:W-:Y:S01]  /*7fe0*/  VIADD R11, R203.reuse, 0x40 ;  /* 0x00000040cb0b7836 */ /* 0x040fe20000000000 */
[----:B------:R-:W3:Y:S01]  /*7ff0*/  LDCU.64 UR4, c[0x0][0x5d8] ;  /* 0x0000bb00ff0477ac */ /* 0x000ee20008000a00 */
[----:B------:R-:W-:Y:S01]  /*8000*/  VIADD R9, R203, 0x60 ;  /* 0x00000060cb097836 */ /* 0x000fe20000000000 */
[----:B------:R-:W-:Y:S01]  /*8010*/  LOP3.LUT R21, R22, 0x38, R202, 0xf8, !PT ;  /* 0x0000003816157812 */ /* 0x000fe200078ef8ca */
[----:B------:R-:W-:-:S02]  /*8020*/  IMAD R16, R15, UR10, RZ ;  /* 0x0000000a0f107c24 */ /* 0x000fc4000f8e02ff */
[----:B------:R-:W-:Y:S01]  /*8030*/  IMAD.X R26, RZ, RZ, RZ, P2 ;  /* 0x000000ffff1a7224 */ /* 0x000fe200010e06ff */
[----:B------:R-:W-:Y:S01]  /*8040*/  IADD3 R18, P0, PT, R10, R21, RZ ;  /* 0x000000150a127210 */ /* 0x000fe20007f1e0ff */
[----:B------:R-:W-:-:S05]  /*8050*/  IMAD R19, R13, UR11, R16 ;  /* 0x0000000b0d137c24 */ /* 0x000fca000f8e0210 */
[----:B------:R-:W-:Y:S01]  /*8060*/  IADD3.X R19, PT, PT, R8, R23, R19, P0, !PT ;  /* 0x0000001708137210 */ /* 0x000fe200007fe413 */
[----:B-1----:R1:W4:Y:S01]  /*8070*/  LDS.128 R4, [R208+0x7000] ;  /* 0x00700000d0047984 */ /* 0x0023220000000c00 */
[----:B--2---:R-:W-:Y:S02]  /*8080*/  ISETP.GE.AND P6, PT, R210, UR12, PT ;  /* 0x0000000cd2007c0c */ /* 0x004fe4000bfc6270 */
[----:B------:R-:W-:Y:S01]  /*8090*/  IADD3 R24, P0, PT, R203, 0x60, RZ ;  /* 0x00000060cb187810 */ /* 0x000fe20007f1e0ff */
[C---:B---3--:R-:W-:Y:S01]  /*80a0*/  IMAD.WIDE.U32 R18, R194.reuse, UR4, R18 ;  /* 0x00000004c2127c25 */ /* 0x048fe2000f8e0012 */
[-C--:B------:R-:W-:Y:S02]  /*80b0*/  ISETP.GE.OR P5, PT, R17, R212.reuse, P6 ;  /* 0x000000d41100720c */ /* 0x080fe400037a6670 */
[-C--:B------:R-:W-:Y:S01]  /*80c0*/  ISETP.GE.OR P4, PT, R11, R212.reuse, P6 ;  /* 0x000000d40b00720c */ /* 0x080fe20003786670 */
[----:B------:R-:W-:Y:S01]  /*80d0*/  IMAD R17, R194, UR5, R19 ;  /* 0x00000005c2117c24 */ /* 0x000fe2000f8e0213 */
[----:B------:R-:W-:-:S02]  /*80e0*/  ISETP.GE.OR P3, PT, R9, R212, P6 ;  /* 0x000000d40900720c */ /* 0x000fc40003766670 */
[----:B------:R-:W-:-:S13]  /*80f0*/  ISETP.GE.OR P6, PT, R203, R212, P6 ;  /* 0x000000d4cb00720c */ /* 0x000fda00037c6670 */
[----:B-1----:R-:W-:Y:S05]  /*8100*/  @P6 BRA `(.L_x_1244) ;  /* 0x0000000000206947 */ /* 0x002fea0003800000 */
        /* <DEDUP_REMOVED lines=8> */
.L_x_1244:
[----:B------:R-:W-:Y:S05]  /*8190*/  BSYNC.RECONVERGENT B0 ;  /* 0x0000000000007941 */ /* 0x000fea0003800200 */
.L_x_1243:
[----:B------:R-:W-:Y:S04]  /*81a0*/  BSSY.RECONVERGENT B0, `(.L_x_1245) ;  /* 0x000000b000007945 */ /* 0x000fe80003800200 */
[----:B------:R-:W-:Y:S05]  /*81b0*/  @P5 BRA `(.L_x_1246) ;  /* 0x0000000000245947 */ /* 0x000fea0003800000 */
[----:B------:R-:W2:Y:S01]  /*81c0*/  LDCU.64 UR4, c[0x0][0x560] ;  /* 0x0000ac00ff0477ac */ /* 0x000ea20008000a00 */
[----:B------:R-:W-:Y:S01]  /*81d0*/  MOV R16, R18 ;  /* 0x0000001200107202 */ /* 0x000fe20000000f00 */
[----:B-1----:R-:W-:-:S04]  /*81e0*/  IMAD R8, R26, UR10, RZ ;  /* 0x0000000a1a087c24 */ /* 0x002fc8000f8e02ff */
[----:B------:R-:W-:-:S04]  /*81f0*/  IMAD.WIDE.U32 R10, R27, UR10, R16 ;  /* 0x0000000a1b0a7c25 */ /* 0x000fc8000f8e0010 */
[----:B------:R-:W-:-:S05]  /*8200*/  IMAD R8, R27, UR11, R8 ;  /* 0x0000000b1b087c24 */ /* 0x000fca000f8e0208 */
[----:B------:R-:W-:Y:S02]  /*8210*/  IADD3 R8, PT, PT, R8, R11, RZ ;  /* 0x0000000b08087210 */ /* 0x000fe40007ffe0ff */
[----:B--2---:R-:W-:-:S04]  /*8220*/  LEA R20, P2, R10, UR4, 0x1 ;  /* 0x000000040a147c11 */ /* 0x004fc8000f8408ff */
[----:B------:R-:W-:-:S05]  /*8230*/  LEA.HI.X R21, R10, UR5, R8, 0x1, P2 ;  /* 0x000000050a157c11 */ /* 0x000fca00090f0c08 */
[----:B----4-:R2:W-:Y:S04]  /*8240*/  STG.E.128 desc[UR18][R20.64], R4 ;  /* 0x0000000414007986 */ /* 0x0105e8000c101d12 */
.L_x_1246:
[----:B------:R-:W-:Y:S05]  /*8250*/  BSYNC.RECONVERGENT B0 ;  /* 0x0000000000007941 */ /* 0x000fea0003800200 */
.L_x_1245:
[----:B--2-4-:R2:W3:Y:S01]  /*8260*/  LDS.128 R4, [R208+0x8000] ;  /* 0x00800000d0047984 */ /* 0x0144e20000000c00 */
[----:B------:R-:W-:Y:S01]  /*8270*/  BSSY.RECONVERGENT B0, `(.L_x_1247) ;  /* 0x000000c000007945 */ /* 0x000fe20003800200 */
[----:B------:R-:W-:-:S03]  /*8280*/  IADD3.X R28, PT, PT, RZ, RZ, RZ, P1, !PT ;  /* 0x000000ffff1c7210 */ /* 0x000fc60000ffe4ff */
[----:B------:R-:W-:Y:S05]  /*8290*/  @P4 BRA `(.L_x_1248) ;  /* 0x0000000000244947 */ /* 0x000fea0003800000 */
[----:B------:R-:W4:Y:S01]  /*82a0*/  LDCU.64 UR4, c[0x0][0x560] ;  /* 0x0000ac00ff0477ac */ /* 0x000f220008000a00 */
[----:B------:R-:W-:Y:S01]  /*82b0*/  MOV R16, R18 ;  /* 0x0000001200107202 */ /* 0x000fe20000000f00 */
[----:B-1----:R-:W-:-:S04]  /*82c0*/  IMAD R8, R28, UR10, RZ ;  /* 0x0000000a1c087c24 */ /* 0x002fc8000f8e02ff */
[----:B------:R-:W-:-:S04]  /*82d0*/  IMAD.WIDE.U32 R10, R25, UR10, R16 ;  /* 0x0000000a190a7c25 */ /* 0x000fc8000f8e0010 */
[----:B------:R-:W-:-:S05]  /*82e0*/  IMAD R8, R25, UR11, R8 ;  /* 0x0000000b19087c24 */ /* 0x000fca000f8e0208 */
[----:B------:R-:W-:Y:S02]  /*82f0*/  IADD3 R8, PT, PT, R8, R11, RZ ;  /* 0x0000000b08087210 */ /* 0x000fe40007ffe0ff */
[----:B----4-:R-:W-:-:S04]  /*8300*/  LEA R20, P1, R10, UR4, 0x1 ;  /* 0x000000040a147c11 */ /* 0x010fc8000f8208ff */
[----:B------:R-:W-:-:S05]  /*8310*/  LEA.HI.X R21, R10, UR5, R8, 0x1, P1 ;  /* 0x000000050a157c11 */ /* 0x000fca00088f0c08 */
[----:B---3--:R4:W-:Y:S04]  /*8320*/  STG.E.128 desc[UR18][R20.64], R4 ;  /* 0x0000000414007986 */ /* 0x0089e8000c101d12 */
.L_x_1248:
[----:B------:R-:W-:Y:S05]  /*8330*/  BSYNC.RECONVERGENT B0 ;  /* 0x0000000000007941 */ /* 0x000fea0003800200 */
.L_x_1247:
[----:B---34-:R3:W4:Y:S01]  /*8340*/  LDS.128 R4, [R208+0x9000] ;  /* 0x00900000d0047984 */ /* 0x0187220000000c00 */
[----:B------:R-:W-:Y:S01]  /*8350*/  MOV R211, RZ ;  /* 0x000000ff00d37202 */ /* 0x000fe20000000f00 */
[----:B------:R-:W-:Y:S01]  /*8360*/  BSSY.RECONVERGENT B0, `(.L_x_1249) ;  /* 0x000000d000007945 */ /* 0x000fe20003800200 */
[----:B------:R-:W-:Y:S01]  /*8370*/  IADD3.X R29, PT, PT, RZ, RZ, RZ, P0, !PT ;  /* 0x000000ffff1d7210 */ /* 0x000fe200007fe4ff */
[----:B-1----:R-:W-:Y:S02]  /*8380*/  IMAD.WIDE.U32 R10, R13, UR6, R210 ;  /* 0x000000060d0a7c25 */ /* 0x002fe4000f8e00d2 */
        /* <DEDUP_REMOVED lines=9> */
[----:B----4-:R1:W-:Y:S04]  /*8420*/  STG.E.128 desc[UR18][R8.64], R4 ;  /* 0x0000000408007986 */ /* 0x0103e8000c101d12 */
.L_x_1250:
[----:B------:R-:W-:Y:S05]  /*8430*/  BSYNC.RECONVERGENT B0 ;  /* 0x0000000000007941 */ /* 0x000fea0003800200 */
.L_x_1249:
[----:B------:R-:W2:Y:S01]  /*8440*/  LDCU.64 UR4, c[0x0][0x5e0] ;  /* 0x0000bc00ff0477ac */ /* 0x000ea20008000a00 */
[----:B------:R-:W3:Y:S01]  /*8450*/  LDS.128 R20, [R208+0xa000] ;  /* 0x00a00000d0147984 */ /* 0x000ee20000000c00 */
[----:B-1--4-:R-:W-:Y:S01]  /*8460*/  IMAD R4, R15, UR6, RZ ;  /* 0x000000060f047c24 */ /* 0x012fe2000f8e02ff */
[----:B------:R-:W-:Y:S01]  /*8470*/  IADD3 R30, P0, PT, R14, R10, RZ ;  /* 0x0000000a0e1e7210 */ /* 0x000fe20007f1e0ff */
[----:B------:R-:W-:Y:S01]  /*8480*/  BSSY.RECONVERGENT B0, `(.L_x_1251) ;  /* 0x000001a000007945 */ /* 0x000fe20003800200 */
[----:B------:R1:W4:Y:S01]  /*8490*/  LDS.128 R16, [R208+0xb000] ;  /* 0x00b00000d0107984 */ /* 0x0003220000000c00 */
[----:B------:R-:W-:Y:S02]  /*84a0*/  IMAD R13, R13, UR7, R4 ;  /* 0x000000070d0d7c24 */ /* 0x000fe4000f8e0204 */
[----:B------:R-:W1:Y:S03]  /*84b0*/  @!P6 LDC.64 R4, c[0x0][0x568] ;  /* 0x00015a00ff04eb82 */ /* 0x000e660000000a00 */
[----:B------:R-:W-:-:S02]  /*84c0*/  IADD3.X R31, PT, PT, R12, R11, R13, P0, !PT ;  /* 0x0000000b0c1f7210 */ /* 0x000fc400007fe40d */
[----:B------:R1:W1:Y:S04]  /*84d0*/  LDS.128 R12, [R208+0xc000] ;  /* 0x00c00000d00c7984 */ /* 0x0002680000000c00 */
[----:B------:R1:W3:Y:S01]  /*84e0*/  LDS.128 R8, [R208+0xd000] ;  /* 0x00d00000d0087984 */ /* 0x0002e20000000c00 */
[----:B--2---:R-:W-:-:S04]  /*84f0*/  IMAD.WIDE.U32 R30, R194, UR4, R30 ;  /* 0x00000004c21e7c25 */ /* 0x004fc8000f8e001e */
[----:B------:R-:W-:Y:S01]  /*8500*/  IMAD R33, R194, UR5, R31 ;  /* 0x00000005c2217c24 */ /* 0x000fe2000f8e021f */
[----:B------:R-:W-:-:S05]  /*8510*/  @!P6 MOV R32, R30 ;  /* 0x0000001e0020e202 */ /* 0x000fca0000000f00 */
[----:B------:R-:W-:-:S04]  /*8520*/  @!P6 IMAD.WIDE.U32 R34, R203, UR6, R32 ;  /* 0x00000006cb22ec25 */ /* 0x000fc8000f8e0020 */
[----:B------:R-:W-:Y:S01]  /*8530*/  @!P6 IMAD R6, R203, UR7, R35 ;  /* 0x00000007cb06ec24 */ /* 0x000fe2000f8e0223 */
[----:B-1----:R-:W-:-:S04]  /*8540*/  @!P6 LEA R4, P0, R34, R4, 0x1 ;  /* 0x000000042204e211 */ /* 0x002fc800078008ff */
[----:B------:R-:W-:-:S05]  /*8550*/  @!P6 LEA.HI.X R5, R34, R5, R6, 0x1, P0 ;  /* 0x000000052205e211 */ /* 0x000fca00000f0c06 */
[----:B---3--:R1:W-:Y:S01]  /*8560*/  @!P6 STG.E.128 desc[UR18][R4.64], R20 ;  /* 0x000000140400e986 */ /* 0x0083e2000c101d12 */
[----:B----4-:R-:W-:Y:S05]  /*8570*/  @P5 BRA `(.L_x_1252) ;  /* 0x0000000000285947 */ /* 0x010fea0003800000 */
        /* <DEDUP_REMOVED lines=9> */
[----:B------:R2:W-:Y:S04]  /*8610*/  STG.E.128 desc[UR18][R20.64], R16 ;  /* 0x0000001014007986 */ /* 0x0005e8000c101d12 */
.L_x_1252:
[----:B------:R-:W-:Y:S05]  /*8620*/  BSYNC.RECONVERGENT B0 ;  /* 0x0000000000007941 */ /* 0x000fea0003800200 */
.L_x_1251:
        /* <DEDUP_REMOVED lines=12> */
.L_x_1254:
[----:B------:R-:W-:Y:S05]  /*86f0*/  BSYNC.RECONVERGENT B0 ;  /* 0x0000000000007941 */ /* 0x000fea0003800200 */
.L_x_1253:
        /* <DEDUP_REMOVED lines=11> */
.L_x_1201:
[----:B------:R-:W-:Y:S05]  /*87b0*/  BSYNC.RECONVERGENT B1 ;  /* 0x0000000000017941 */ /* 0x000fea0003800200 */
.L_x_1175:
[----:B------:R-:W2:Y:S01]  /*87c0*/  LDCU UR5, c[0x0][0x438] ;  /* 0x00008700ff0577ac */ /* 0x000ea20008000800 */
[----:B-1----:R-:W1:Y:S08]  /*87d0*/  LDC R5, c[0x0][0x370] ;  /* 0x0000dc00ff057b82 */ /* 0x002e700000000800 */
[----:B----4-:R-:W4:Y:S01]  /*87e0*/  LDC R10, c[0x0][0x438] ;  /* 0x00010e00ff0a7b82 */ /* 0x010f220000000800 */
        /* <DEDUP_REMOVED lines=8> */
.L_x_1256:
        /* <DEDUP_REMOVED lines=9> */
.L_x_2772:


//--------------------- .text._ZN5flash44flash_bwd_dq_dk_dv_loop_seqk_parallel_kernelI23Flash_bwd_kernel_traitsILi64ELi64ELi128ELi8ELi2ELi4ELi4ELb1ELb0EN7cutlass6half_tE19Flash_kernel_traitsILi64ELi64ELi128ELi8ES3_EELb0ELb0ELb1ELb0ELb0ELb0ELb1EEEvNS_16Flash_bwd_paramsE --------------------------
	.section	.text._ZN5flash44flash_bwd_dq_dk_dv_loop_seqk_parallel_kernelI23Flash_bwd_kernel_traitsILi64ELi64ELi128ELi8ELi2ELi4ELi4ELb1ELb0EN7cutlass6half_tE19Flash_kernel_traitsILi64ELi64ELi128ELi8ES3_EELb0ELb0ELb1ELb0ELb0ELb0ELb1EEEvNS_16Flash_bwd_paramsE,"ax",@progbits
	.align	128
        .global         _ZN5flash44flash_bwd_dq_dk_dv_loop_seqk_parallel_kernelI23Flash_bwd_kernel_traitsILi64ELi64ELi128ELi8ELi2ELi4ELi4ELb1ELb0EN7cutlass6half_tE19Flash_kernel_traitsILi64ELi64ELi128ELi8ES3_EELb0ELb0ELb1ELb0ELb0ELb0ELb1EEEvNS_16Flash_bwd_paramsE
        .type           _ZN5flash44flash_bwd_dq_dk_dv_loop_seqk_parallel_kernelI23Flash_bwd_kernel_traitsILi64ELi64ELi128ELi8ELi2ELi4ELi4ELb1ELb0EN7cutlass6half_tE19Flash_kernel_traitsILi64ELi64ELi128ELi8ES3_EELb0ELb0ELb1ELb0ELb0ELb0ELb1EEEvNS_16Flash_bwd_paramsE,@function
        .size           _ZN5flash44flash_bwd_dq_dk_dv_loop_seqk_parallel_kernelI23Flash_bwd_kernel_traitsILi64ELi64ELi128ELi8ELi2ELi4ELi4ELb1ELb0EN7cutlass6half_tE19Flash_kernel_traitsILi64ELi64ELi128ELi8ES3_EELb0ELb0ELb1ELb0ELb0ELb0ELb1EEEvNS_16Flash_bwd_paramsE,(.L_x_2773 - _ZN5flash44flash_bwd_dq_dk_dv_loop_seqk_parallel_kernelI23Flash_bwd_kernel_traitsILi64ELi64ELi128ELi8ELi2ELi4ELi4ELb1ELb0EN7cutlass6half_tE19Flash_kernel_traitsILi64ELi64ELi128ELi8ES3_EELb0ELb0ELb1ELb0ELb0ELb0ELb1EEEvNS_16Flash_bwd_paramsE)
        .other          _ZN5flash44flash_bwd_dq_dk_dv_loop_seqk_parallel_kernelI23Flash_bwd_kernel_traitsILi64ELi64ELi128ELi8ELi2ELi4ELi4ELb1ELb0EN7cutlass6half_tE19Flash_kernel_traitsILi64ELi64ELi128ELi8ES3_EELb0ELb0ELb1ELb0ELb0ELb0ELb1EEEvNS_16Flash_bwd_paramsE,@"STO_CUDA_ENTRY STV_DEFAULT"
_ZN5flash44flash_bwd_dq_dk_dv_loop_seqk_parallel_kernelI23Flash_bwd_kernel_traitsILi64ELi64ELi128ELi8ELi2ELi4ELi4ELb1ELb0EN7cutlass6half_tE19Flash_kernel_traitsILi64ELi64ELi128ELi8ES3_EELb0ELb0ELb1ELb0ELb0ELb0ELb1EEEvNS_16Flash_bwd_paramsE:
.text._ZN5flash44flash_bwd_dq_dk_dv_loop_seqk_parallel_kernelI23Flash_bwd_kernel_traitsILi64ELi64ELi128ELi8ELi2ELi4ELi4ELb1ELb0EN7cutlass6half_tE19Flash_kernel_traitsILi64ELi64ELi128ELi8ES3_EELb0ELb0ELb1ELb0ELb0ELb0ELb1EEEvNS_16Flash_bwd_paramsE:
        /* <DEDUP_REMOVED lines=17> */
[----:B------:R-:W1:Y:S01]  /*0110*/  LDCU.64 UR24, c[0x0][0x358] ;  /* 0x00006b00ff1877ac */ /* 0x000e620008000a00 */
[----:B------:R-:W1:Y:S06]  /*0120*/  LDCU.64 UR10, c[0x0][0x460] ;  /* 0x00008c00ff0a77ac */ /* 0x000e6c0008000a00 */
[----:B------:R-:W5:Y:S01]  /*0130*/  S2UR UR22, SR_CgaCtaId ;  /* 0x00000000001679c3 */ /* 0x000f620000008800 */
[----:B------:R-:W3:Y:S01]  /*0140*/  LDCU.64 UR8, c[0x0][0x470] ;  /* 0x00008e00ff0877ac */ /* 0x000ee20008000a00 */
[----:B------:R-:W-:-:S06]  /*0150*/  UMOV UR26, URZ ;  /* 0x000000ff001a7c82 */ /* 0x000fcc0008000000 */
[----:B------:R-:W3:Y:S01]  /*0160*/  S2UR UR23, SR_CTAID.X ;  /* 0x00000000001779c3 */ /* 0x000ee20000002500 */
[----:B--2---:R-:W-:-:S04]  /*0170*/  ULEA UR6, UR6, UR7, 0x18 ;  /* 0x0000000706067291 */ /* 0x004fc8000f8ec0ff */
[----:B------:R-:W-:Y:S01]  /*0180*/  UIADD3 UR7, UPT, UPT, UR6, 0xe000, URZ ;  /* 0x0000e00006077890 */ /* 0x000fe2000fffe0ff */
[--C-:B-1----:R-:W-:Y:S01]  /*0190*/  SHF.R.U32.HI R5, RZ, 0x1, R175.reuse ;  /* 0x00000001ff057819 */ /* 0x102fe200000116af */
[C---:B------:R-:W-:Y:S01]  /*01a0*/  IMAD.SHL.U32 R3, R175.reuse, 0x10, RZ ;  /* 0x00000010af037824 */ /* 0x040fe200078e00ff */
[--C-:B------:R-:W-:Y:S01]  /*01b0*/  SHF.R.U32.HI R0, RZ, 0x2, R175.reuse ;  /* 0x00000002ff007819 */ /* 0x100fe200000116af */
[----:B------:R-:W-:Y:S01]  /*01c0*/  IMAD.SHL.U32 R174, R175, 0x20, RZ ;  /* 0x00000020afae7824 */ /* 0x000fe200078e00ff */
[----:B------:R-:W-:Y:S01]  /*01d0*/  LOP3.LUT R179, R5, 0x10, RZ, 0xc0, !PT ;  /* 0x0000001005b37812 */ /* 0x000fe200078ec0ff */
[----:B------:R-:W-:Y:S01]  /*01e0*/  IMAD.SHL.U32 R118, R175, 0x8, RZ ;  /* 0x00000008af767824 */ /* 0x000fe200078e00ff */
[----:B------:R-:W-:Y:S01]  /*01f0*/  LOP3.LUT R3, R3, 0x1c0, RZ, 0xc0, !PT ;  /* 0x000001c003037812 */ /* 0x000fe200078ec0ff */
[C---:B------:R-:W-:Y:S01]  /*0200*/  IMAD.SHL.U32 R4, R175.reuse, 0x2, RZ ;  /* 0x00000002af047824 */ /* 0x040fe200078e00ff */
[----:B------:R-:W-:Y:S01]  /*0210*/  LOP3.LUT R2, R174, 0x7400, RZ, 0xc0, !PT ;  /* 0x00007400ae027812 */ /* 0x000fe200078ec0ff */
[----:B------:R-:W-:Y:S01]  /*0220*/  IMAD.SHL.U32 R6, R175, 0x40, RZ ;  /* 0x00000040af067824 */ /* 0x000fe200078e00ff */
[----:B------:R-:W-:Y:S01]  /*0230*/  LOP3.LUT R179, R179, 0x7, R0, 0xf8, !PT ;  /* 0x00000007b3b37812 */ /* 0x000fe200078ef800 */
[----:B------:R-:W1:Y:S01]  /*0240*/  S2UR UR21, SR_CTAID.Y ;  /* 0x00000000001579c3 */ /* 0x000e620000002600 */
[----:B------:R-:W-:Y:S01]  /*0250*/  LOP3.LUT R118, R118, 0x38, RZ, 0xc0, !PT ;  /* 0x0000003876767812 */ /* 0x000fe200078ec0ff */
[----:B------:R-:W-:Y:S01]  /*0260*/  UIADD3 UR6, UPT, UPT, UR6, 0xa000, URZ ;  /* 0x0000a00006067890 */ /* 0x000fe2000fffe0ff */
[----:B------:R-:W-:Y:S01]  /*0270*/  LOP3.LUT R0, R5, 0x30, RZ, 0xc0, !PT ;  /* 0x0000003005007812 */ /* 0x000fe200078ec0ff */
[----:B----4-:R-:W-:Y:S01]  /*0280*/  ULEA UR4, UR4, UR5, 0x18 ;  /* 0x0000000504047291 */ /* 0x010fe2000f8ec0ff */
[--C-:B------:R-:W-:Y:S01]  /*0290*/  LOP3.LUT R3, R3, 0x38, R4.reuse, 0xf8, !PT ;  /* 0x0000003803037812 */ /* 0x100fe200078ef804 */
[----:B-----5:R-:W-:Y:S01]  /*02a0*/  ULEA UR22, UR22, UR14, 0x18 ;  /* 0x0000000e16167291 */ /* 0x020fe2000f8ec0ff */
[----:B------:R-:W-:Y:S01]  /*02b0*/  LOP3.LUT R2, R2, 0x6, R4, 0xf8, !PT ;  /* 0x0000000602027812 */ /* 0x000fe200078ef804 */
[----:B------:R-:W2:Y:S01]  /*02c0*/  S2UR UR20, SR_CTAID.Z ;  /* 0x00000000001479c3 */ /* 0x000ea20000002700 */
[----:B------:R-:W-:Y:S01]  /*02d0*/  LOP3.LUT R4, R118, 0x1c0, R6, 0xf8, !PT ;  /* 0x000001c076047812 */ /* 0x000fe200078ef806 */
[----:B------:R-:W-:Y:S01]  /*02e0*/  UMOV UR5, URZ ;  /* 0x000000ff00057c82 */ /* 0x000fe20008000000 */
[----:B------:R-:W-:-:S02]  /*02f0*/  LOP3.LUT R0, R0, 0x8, R175, 0xf8, !PT ;  /* 0x0000000800007812 */ /* 0x000fc400078ef8af */
[----:B------:R-:W-:Y:S02]  /*0300*/  LOP3.LUT P0, RZ, R175, 0x8, RZ, 0xc0, !PT ;  /* 0x00000008afff7812 */ /* 0x000fe4000780c0ff */
[----:B------:R-:W-:Y:S02]  /*0310*/  LOP3.LUT R3, R3, 0x20, R5, 0x78, !PT ;  /* 0x0000002003037812 */ /* 0x000fe400078e7805 */
[C---:B------:R-:W-:Y:S02]  /*0320*/  LOP3.LUT R175, R4.reuse, 0x8, R175, 0x78, !PT ;  /* 0x0000000804af7812 */ /* 0x040fe400078e78af */
[----:B------:R-:W-:Y:S02]  /*0330*/  LOP3.LUT R176, R4, 0x8, R5, 0x78, !PT ;  /* 0x0000000804b07812 */ /* 0x000fe400078e7805 */
[----:B------:R-:W-:Y:S02]  /*0340*/  LOP3.LUT R0, R0, 0x1c0, R6, 0xf8, !PT ;  /* 0x000001c000007812 */ /* 0x000fe400078ef806 */
[----:B------:R-:W-:Y:S01]  /*0350*/  LOP3.LUT R4, R6, 0x200, RZ, 0xc0, !PT ;  /* 0x0000020006047812 */ /* 0x000fe200078ec0ff */
[----:B---3--:R-:W-:Y:S01]  /*0360*/  IMAD.U32 R6, RZ, RZ, UR12 ;  /* 0x0000000cff067e24 */ /* 0x008fe2000f8e00ff */
[----:B------:R-:W-:-:S02]  /*0370*/  LOP3.LUT R2, R2, R3, RZ, 0xfc, !PT ;  /* 0x0000000302027212 */ /* 0x000fc400078efcff */
[--C-:B------:R-:W-:Y:S02]  /*0380*/  LOP3.LUT R4, R4, 0xc00, R174.reuse, 0xf8, !PT ;  /* 0x00000c0004047812 */ /* 0x100fe400078ef8ae */
[----:B------:R-:W-:Y:S02]  /*0390*/  LOP3.LUT R0, R0, R118, RZ, 0x3c, !PT ;  /* 0x0000007600007212 */ /* 0x000fe400078e3cff */
[----:B------:R-:W-:Y:S02]  /*03a0*/  LEA R180, R2, UR7, 0x1 ;  /* 0x0000000702b47c11 */ /* 0x000fe4000f8e08ff */
[--C-:B------:R-:W-:Y:S02]  /*03b0*/  LOP3.LUT R175, R175, 0x7a00, R174.reuse, 0xf8, !PT ;  /* 0x00007a00afaf7812 */ /* 0x100fe400078ef8ae */
[----:B------:R-:W-:Y:S01]  /*03c0*/  LOP3.LUT R176, R4, R176, RZ, 0xfc, !PT ;  /* 0x000000b004b07212 */ /* 0x000fe200078efcff */
[----:B------:R-:W-:Y:S01]  /*03d0*/  VIADD R178, R180, 0x20 ;  /* 0x00000020b4b27836 */ /* 0x000fe20000000000 */
[----:B------:R-:W-:Y:S01]  /*03e0*/  LOP3.LUT R174, R0, 0x200, R174, 0xf8, !PT ;  /* 0x0000020000ae7812 */ /* 0x000fe200078ef8ae */
[----:B------:R-:W-:Y:S01]  /*03f0*/  @P0 VIADD R178, R180, 0xffffffe0 ;  /* 0xffffffe0b4b20836 */ /* 0x000fe20000000000 */
[----:B------:R-:W-:-:S02]  /*0400*/  LEA R176, R176, UR6, 0x1 ;  /* 0x00000006b0b07c11 */ /* 0x000fc4000f8e08ff */
[----:B------:R-:W-:Y:S02]  /*0410*/  LEA R175, R175, UR6, 0x1 ;  /* 0x00000006afaf7c11 */ /* 0x000fe4000f8e08ff */
[----:B-12---:R-:W-:-:S07]  /*0420*/  LEA R174, R174, UR7, 0x1 ;  /* 0x00000007aeae7c11 */ /* 0x006fce000f8e08ff */
.L_x_1338:
[----:B------:R-:W1:Y:S01]  /*0430*/  LDC.64 R2, c[0x0][0x478] ;  /* 0x00011e00ff027b82 */ /* 0x000e620000000a00 */
[----:B------:R-:W2:Y:S01]  /*0440*/  S2R R19, SR_CTAID.Y ;  /* 0x0000000000137919 */ /* 0x000ea20000002600 */
[----:B------:R-:W-:Y:S01]  /*0450*/  ISETP.NE.U32.AND P1, PT, RZ, UR8, PT ;  /* 0x00000008ff007c0c */ /* 0x000fe2000bf25070 */
[----:B------:R-:W-:Y:S01]  /*0460*/  IMAD.MOV.U32 R201, RZ, RZ, RZ ;  /* 0x000000ffffc97224 */ /* 0x000fe200078e00ff */
[----:B------:R-:W-:Y:S02]  /*0470*/  ISETP.NE.U32.AND P4, PT, RZ, UR10, PT ;  /* 0x0000000aff007c0c */ /* 0x000fe4000bf85070 */
[----:B------:R-:W-:Y:S02]  /*0480*/  ISETP.NE.AND.EX P1, PT, RZ, UR9, PT, P1 ;  /* 0x00000009ff007c0c */ /* 0x000fe4000bf25310 */
[----:B------:R-:W3:Y:S01]  /*0490*/  LDC.64 R12, c[0x0][0x460] ;  /* 0x00011800ff0c7b82 */ /* 0x000ee20000000a00 */
[----:B------:R-:W-:-:S07]  /*04a0*/  ISETP.NE.AND.EX P4, PT, RZ, UR11, PT, P4 ;  /* 0x0000000bff007c0c */ /* 0x000fce000bf85340 */
[----:B------:R-:W4:Y:S01]  /*04b0*/  LDC.U8 R9, c[0x0][0x532] ;  /* 0x00014c80ff097b82 */ /* 0x000f220000000000 */
[----:B-1----:R-:W-:-:S07]  /*04c0*/  ISETP.NE.U32.AND P3, PT, R2, RZ, PT ;  /* 0x000000ff0200720c */ /* 0x002fce0003f65070 */
[----:B------:R-:W1:Y:S01]  /*04d0*/  LDC.64 R4, c[0x0][0x468] ;  /* 0x00011a00ff047b82 */ /* 0x000e620000000a00 */
[----:B------:R-:W-:Y:S01]  /*04e0*/  ISETP.NE.AND.EX P3, PT, R3, RZ, PT, P3 ;  /* 0x000000ff0300720c */ /* 0x000fe20003f65330 */
[----:B--2---:R-:W-:Y:S01]  /*04f0*/  IMAD.SHL.U32 R10, R19, 0x4, RZ ;  /* 0x00000004130a7824 */ /* 0x004fe200078e00ff */
[----:B------:R-:W-:-:S04]  /*0500*/  SHF.R.U32.HI R8, RZ, 0x1e, R19 ;  /* 0x0000001eff087819 */ /* 0x000fc80000011613 */
[----:B------:R-:W-:-:S07]  /*0510*/  @P1 IADD3 R14, P0, PT, R10, UR8, RZ ;  /* 0x000000080a0e1c10 */ /* 0x000fce000ff1e0ff */
[----:B------:R-:W-:Y:S02]  /*0520*/  @P3 IADD3 R2, P2, PT, R10, R2, RZ ;  /* 0x000000020a023210 */ /* 0x000fe40007f5e0ff */
[----:B------:R-:W-:-:S03]  /*0530*/  @P1 IADD3.X R15, PT, PT, R8, UR9, RZ, P0, !PT ;  /* 0x00000009080f1c10 */ /* 0x000fc600087fe4ff */
[----:B------:R-:W-:Y:S01]  /*0540*/  @P3 IMAD.X R3, R8, 0x1, R3, P2 ;  /* 0x0000000108033824 */ /* 0x000fe200010e0603 */
[----:B------:R-:W-:Y:S01]  /*0550*/  ISETP.NE.U32.AND P2, PT, RZ, UR10, PT ;  /* 0x0000000aff007c0c */ /* 0x000fe2000bf45070 */
[----:B------:R-:W-:Y:S01]  /*0560*/  IMAD.MOV.U32 R0, RZ, RZ, -0x1 ;  /* 0xffffffffff007424 */ /* 0x000fe200078e00ff */
[----:B------:R-:W2:Y:S02]  /*0570*/  @P1 LDG.E R201, desc[UR24][R14.64] ;  /* 0x000000180ec91981 */ /* 0x000ea4000c1e1900 */
[----:B------:R-:W-:Y:S01]  /*0580*/  ISETP.NE.AND.EX P0, PT, RZ, UR11, PT, P2 ;  /* 0x0000000bff007c0c */ /* 0x000fe2000bf05320 */
[----:B---3--:R-:W-:Y:S01]  /*0590*/  IMAD.WIDE.U32 R12, R19, 0x4, R12 ;  /* 0x00000004130c7825 */ /* 0x008fe200078e000c */
[----:B------:R-:W2:Y:S04]  /*05a0*/  @P3 LDG.E R200, desc[UR24][R2.64] ;  /* 0x0000001802c83981 */ /* 0x000ea8000c1e1900 */
[----:B-----5:R3:W5:Y:S07]  /*05b0*/  @P4 LDG.E R7, desc[UR24][R12.64+0x4] ;  /* 0x000004180c074981 */ /* 0x02076e000c1e1900 */
[----:B------:R3:W5:Y:S01]  /*05c0*/  @P0 LDG.E R0, desc[UR24][R12.64] ;  /* 0x000000180c000981 */ /* 0x000762000c1e1900 */
[----:B----4-:R-:W-:-:S02]  /*05d0*/  ISETP.NE.AND P5, PT, R9, RZ, PT ;  /* 0x000000ff0900720c */ /* 0x010fc40003fa5270 */
[----:B-1----:R-:W-:-:S04]  /*05e0*/  ISETP.EQ.U32.AND P2, PT, R4, RZ, PT ;  /* 0x000000ff0400720c */ /* 0x002fc80003f42070 */
[----:B------:R-:W-:Y:S02]  /*05f0*/  ISETP.EQ.OR.EX P2, PT, R5, RZ, !P5, P2 ;  /* 0x000000ff0500720c */ /* 0x000fe40006f42720 */
[----:B------:R-:W-:Y:S01]  /*0600*/  IADD3 R10, P1, PT, R10, R4, RZ ;  /* 0x000000040a0a7210 */ /* 0x000fe20007f3e0ff */
[----:B------:R-:W1:Y:S01]  /*0610*/  @!P3 LDC.64 R2, c[0x0][0x488] ;  /* 0x00012200ff02bb82 */ /* 0x000e620000000a00 */
[----:B------:R-:W-:-:S03]  /*0620*/  IMAD.MOV.U32 R203, RZ, RZ, -0x1 ;  /* 0xffffffffffcb7424 */ /* 0x000fc600078e00ff */
[----:B------:R-:W-:-:S04]  /*0630*/  IMAD.X R11, R8, 0x1, R5, P1 ;  /* 0x00000001080b7824 */ /* 0x000fc800008e0605 */
[----:B------:R-:W4:Y:S02]  /*0640*/  @!P3 LDC R8, c[0x0][0x43c] ;  /* 0x00010f00ff08bb82 */ /* 0x000f240000000800 */
[----:B------:R3:W5:Y:S01]  /*0650*/  @!P2 LDG.E R203, desc[UR24][R10.64] ;  /* 0x000000180acba981 */ /* 0x000762000c1e1900 */
[----:B------:R-:W-:-:S05]  /*0660*/  ISETP.NE.U32.AND P2, PT, R4, RZ, PT ;  /* 0x000000ff0400720c */ /* 0x000fca0003f45070 */
[----:B------:R-:W2:Y:S01]  /*0670*/  @!P4 LDC R202, c[0x0][0x434] ;  /* 0x00010d00ffcacb82 */ /* 0x000ea20000000800 */
[----:B------:R-:W-:Y:S02]  /*0680*/  ISETP.NE.AND.EX P2, PT, R5, RZ, PT, P2 ;  /* 0x000000ff0500720c */ /* 0x000fe40003f45320 */
[----:B-1----:R-:W-:-:S04]  /*0690*/  @!P3 ISETP.NE.U32.AND P1, PT, R2, RZ, PT ;  /* 0x000000ff0200b20c */ /* 0x002fc80003f25070 */
[----:B------:R-:W-:-:S04]  /*06a0*/  @!P3 ISETP.NE.AND.EX P1, PT, R3, RZ, PT, P1 ;  /* 0x000000ff0300b20c */ /* 0x000fc80003f25310 */
[----:B----4-:R-:W-:Y:S01]  /*06b0*/  @!P3 SEL R8, R8, RZ, P1 ;  /* 0x000000ff0808b207 */ /* 0x010fe20000800000 */
[----:B--2---:R-:W-:Y:S02]  /*06c0*/  @P3 IMAD.IADD R200, R200, 0x1, -R201 ;  /* 0x00000001c8c83824 */ /* 0x004fe400078e0ac9 */
[----:B---3--:R-:W-:Y:S06]  /*06d0*/  @!P2 BRA `(.L_x_1257) ;  /* 0x00000000000ca947 */ /* 0x008fec0003800000 */
[----:B------:R-:W2:Y:S02]  /*06e0*/  @P5 LDG.E R6, desc[UR24][R10.64+0x4] ;  /* 0x000004180a065981 */ /* 0x000ea4000c1e1900 */
[----:B--2--5:R-:W-:-:S06]  /*06f0*/  @P5 IADD3 R6, PT, PT, R6, -R203, RZ ;  /* 0x800000cb06065210 */ /* 0x024fcc0007ffe0ff */
[----:B------:R1:W5:Y:S02]  /*0700*/  @!P5 LDG.E R6, desc[UR24][R10.64] ;  /* 0x000000180a06d981 */ /* 0x000364000c1e1900 */
.L_x_1257:
[----:B-1----:R-:W-:Y:S01]  /*0710*/  IMAD.SHL.U32 R11, R181, 0x80, RZ ;  /* 0x00000080b50b7824 */ /* 0x002fe200078e00ff */
[----:B-----5:R-:W-:Y:S01]  /*0720*/  @!P3 IADD3 R200, PT, PT, R8, R6, -R201 ;  /* 0x0000000608c8b210 */ /* 0x020fe20007ffe8c9 */
[----:B------:R-:W-:-:S03]  /*0730*/  @P4 IMAD.IADD R202, R7, 0x1, -R0 ;  /* 0x0000000107ca4824 */ /* 0x000fc600078e0a00 */
[----:B------:R-:W-:-:S13]  /*0740*/  ISETP.GT.AND P1, PT, R200, R11, PT ;  /* 0x0000000bc800720c */ /* 0x000fda0003f24270 */
[----:B------:R-:W-:Y:S05]  /*0750*/  @!P1 BRA `(.L_x_1258) ;  /* 0x0000007c00fc9947 */ /* 0x000fea0003800000 */
[----:B------:R-:W1:Y:S01]  /*0760*/  LDC R5, c[0x0][0x504] ;  /* 0x00014100ff057b82 */ /* 0x000e620000000800 */
[----:B------:R-:W-:Y:S01]  /*0770*/  ISETP.NE.AND P3, PT, R0, -0x1, PT ;  /* 0xffffffff0000780c */ /* 0x000fe20003f65270 */
[----:B------:R-:W-:Y:S01]  /*0780*/  IMAD.IADD R182, R11, 0x1, R202 ;  /* 0x000000010bb67824 */ /* 0x000fe200078e02ca */
[----:B------:R-:W-:Y:S01]  /*0790*/  ISETP.NE.AND P5, PT, R203, -0x1, PT ;  /* 0xffffffffcb00780c */ /* 0x000fe20003fa5270 */
[----:B------:R-:W-:Y:S02]  /*07a0*/  VIADD R6, R202, 0x3f ;  /* 0x0000003fca067836 */ /* 0x000fe40000000000 */
[----:B------:R-:W-:-:S03]  /*07b0*/  VIADD R182, R182, 0x80 ;  /* 0x00000080b6b67836 */ /* 0x000fc60000000000 */
[----:B------:R-:W-:-:S04]  /*07c0*/  SHF.R.S32.HI R4, RZ, 0x1f, R6 ;  /* 0x0000001fff047819 */ /* 0x000fc80000011406 */
[----:B------:R-:W-:Y:S01]  /*07d0*/  LEA.HI R4, R4, R6, RZ, 0x6 ;  /* 0x0000000604047211 */ /* 0x000fe200078f30ff */
[----:B------:R-:W2:Y:S03]  /*07e0*/  @!P3 LDC.64 R22, c[0x0][0x398] ;  /* 0x0000e600ff16bb82 */ /* 0x000ea60000000a00 */
[----:B------:R-:W-:-:S05]  /*07f0*/  SHF.R.S32.HI R4, RZ, 0x6, R4 ;  /* 0x00000006ff047819 */ /* 0x000fca0000011404 */
[----:B------:R-:W3:Y:S01]  /*0800*/  @P3 LDC.64 R2, c[0x0][0x3b0] ;  /* 0x0000ec00ff023b82 */ /* 0x000ee20000000a00 */
[----:B-1----:R-:W-:-:S05]  /*0810*/  IADD3 R5, PT, PT, R182, R5, -R200 ;  /* 0x00000005b6057210 */ /* 0x002fca0007ffe8c8 */
[----:B------:R-:W-:-:S05]  /*0820*/  VIADD R5, R5, 0x3f ;  /* 0x0000003f05057836 */ /* 0x000fca0000000000 */
[----:B------:R-:W-:-:S04]  /*0830*/  SHF.R.S32.HI R21, RZ, 0x1f, R5 ;  /* 0x0000001fff157819 */ /* 0x000fc80000011405 */
[----:B------:R-:W-:Y:S01]  /*0840*/  LEA.HI R21, R21, R5, RZ, 0x6 ;  /* 0x0000000515157211 */ /* 0x000fe200078f30ff */
[----:B--2---:R-:W-:-:S03]  /*0850*/  @!P3 IMAD.WIDE.U32 R26, R19, R22, RZ ;  /* 0x00000016131ab225 */ /* 0x004fc600078e00ff */
[----:B------:R-:W-:Y:S01]  /*0860*/  SHF.R.S32.HI R21, RZ, 0x6, R21 ;  /* 0x00000006ff157819 */ /* 0x000fe20000011415 */
[----:B------:R-:W-:-:S03]  /*0870*/  @!P3 IMAD R23, R19, R23, R27 ;  /* 0x000000171317b224 */ /* 0x000fc600078e021b */
[----:B------:R-:W-:Y:S01]  /*0880*/  VIMNMX R21, PT, PT, R4, R21, PT ;  /* 0x0000001504157248 */ /* 0x000fe20003fe0100 */
[----:B---3--:R-:W-:-:S03]  /*0890*/  @P3 IMAD.WIDE.U32 R4, R0, R2, RZ ;  /* 0x0000000200043225 */ /* 0x008fc600078e00ff */
        /* <DEDUP_REMOVED lines=17> */
.L_x_1259:
[----:B------:R-:W1:Y:S01]  /*09b0*/  LDCU.64 UR16, c[0x0][0x3b8] ;  /* 0x00007700ff1077ac */ /* 0x000e620008000a00 */
[----:B------:R-:W-:-:S05]  /*09c0*/  IADD3 R2, PT, PT, R201, R203, RZ ;  /* 0x000000cbc9027210 */ /* 0x000fca0007ffe0ff */
[C---:B-1----:R-:W-:Y:S02]  /*09d0*/  IMAD R12, R2.reuse, UR17, RZ ;  /* 0x00000011020c7c24 */ /* 0x042fe4000f8e02ff */
[----:B------:R-:W-:-:S05]  /*09e0*/  IMAD.WIDE.U32 R2, R2, UR16, RZ ;  /* 0x0000001002027c25 */ /* 0x000fca000f8e00ff */
[----:B------:R-:W-:Y:S02]  /*09f0*/  IADD3 R12, PT, PT, R3, R12, RZ ;  /* 0x0000000c030c7210 */ /* 0x000fe40007ffe0ff */
[----:B------:R-:W-:-:S07]  /*0a00*/  MOV R13, R2 ;  /* 0x00000002000d7202 */ /* 0x000fce0000000f00 */
.L_x_1260:
        /* <DEDUP_REMOVED lines=41> */
.L_x_1261:
[----:B------:R-:W1:Y:S01]  /*0ca0*/  LDCU.64 UR14, c[0x0][0x3c0] ;  /* 0x00007800ff0e77ac */ /* 0x000e620008000a00 */
[----:B------:R-:W-:-:S05]  /*0cb0*/  IADD3 R2, PT, PT, R201, R203, RZ ;  /* 0x000000cbc9027210 */ /* 0x000fca0007ffe0ff */
[C---:B-1----:R-:W-:Y:S02]  /*0cc0*/  IMAD R16, R2.reuse, UR15, RZ ;  /* 0x0000000f02107c24 */ /* 0x042fe4000f8e02ff */
[----:B------:R-:W-:-:S05]  /*0cd0*/  IMAD.WIDE.U32 R2, R2, UR14, RZ ;  /* 0x0000000e02027c25 */ /* 0x000fca000f8e00ff */
[----:B------:R-:W-:Y:S02]  /*0ce0*/  IADD3 R16, PT, PT, R3, R16, RZ ;  /* 0x0000001003107210 */ /* 0x000fe40007ffe0ff */
[----:B------:R-:W-:-:S07]  /*0cf0*/  MOV R17, R2 ;  /* 0x0000000200117202 */ /* 0x000fce0000000f00 */
.L_x_1262:
        /* <DEDUP_REMOVED lines=28> */
.L_x_1263:
[-C--:B------:R-:W-:Y:S02]  /*0ec0*/  IMAD R15, R31, R0.reuse, RZ ;  /* 0x000000001f0f7224 */ /* 0x080fe400078e02ff */
[----:B------:R-:W-:-:S05]  /*0ed0*/  IMAD.WIDE.U32 R2, R30, R0, RZ ;  /* 0x000000001e027225 */ /* 0x000fca00078e00ff */
[----:B------:R-:W-:Y:S02]  /*0ee0*/  IADD3 R15, PT, PT, R3, R15, RZ ;  /* 0x0000000f030f7210 */ /* 0x000fe40007ffe0ff */
[----:B------:R-:W-:-:S07]  /*0ef0*/  MOV R29, R2 ;  /* 0x00000002001d7202 */ /* 0x000fce0000000f00 */
.L_x_1264:
[----:B------:R-:W1:Y:S01]  /*0f00*/  LDCU.U8 UR6, c[0x0][0x548] ;  /* 0x0000a900ff0677ac */ /* 0x000e620008000000 */
[----:B------:R-:W-:Y:S01]  /*0f10*/  SHF.L.U32 R7, R19, 0x7, RZ ;  /* 0x0000000713077819 */ /* 0x000fe200000006ff */
[----:B------:R-:W2:Y:S03]  /*0f20*/  LDCU.U8 UR7, c[0x0][0x5f0] ;  /* 0x0000be00ff0777ac */ /* 0x000ea60008000000 */
[----:B------:R-:W-:-:S04]  /*0f30*/  SEL R3, R7, RZ, P0 ;  /* 0x000000ff07037207 */ /* 0x000fc80000000000 */
[----:B------:R-:W-:-:S04]  /*0f40*/  IADD3 R3, P0, PT, R25, R3, RZ ;  /* 0x0000000319037210 */ /* 0x000fc80007f1e0ff */
[----:B------:R-:W-:Y:S01]  /*0f50*/  IADD3.X R2, PT, PT, RZ, R24, RZ, P0, !PT ;  /* 0x00000018ff027210 */ /* 0x000fe200007fe4ff */
[----:B------:R-:W-:Y:S01]  /*0f60*/  IMAD.WIDE.U32 R4, R3, R30, RZ ;  /* 0x0000001e03047225 */ /* 0x000fe200078e00ff */
[----:B-1----:R-:W-:-:S03]  /*0f70*/  UISETP.NE.AND UP0, UPT, UR6, URZ, UPT ;  /* 0x000000ff0600728c */ /* 0x002fc6000bf05270 */
[----:B------:R-:W-:Y:S02]  /*0f80*/  IMAD R2, R2, R30, RZ ;  /* 0x0000001e02027224 */ /* 0x000fe400078e02ff */
[----:B------:R-:W-:Y:S02]  /*0f90*/  IMAD R30, R18, UR12, RZ ;  /* 0x0000000c121e7c24 */ /* 0x000fe4000f8e02ff */
        /* <DEDUP_REMOVED lines=10> */
.L_x_1265:
[----:B------:R-:W1:Y:S01]  /*1040*/  LDC R22, c[0x0][0x434] ;  /* 0x00010d00ff167b82 */ /* 0x000e620000000800 */
[----:B------:R-:W-:-:S04]  /*1050*/  IMAD R2, R19, R192, R18 ;  /* 0x000000c013027224 */ /* 0x000fc800078e0212 */
[----:B-1----:R-:W-:-:S03]  /*1060*/  IMAD R22, R2, R22, RZ ;  /* 0x0000001602167224 */ /* 0x002fc600078e02ff */
.L_x_1266:
        /* <DEDUP_REMOVED lines=12> */
.L_x_1267:
[----:B------:R-:W1:Y:S01]  /*1130*/  LDC R27, c[0x0][0x444] ;  /* 0x00011100ff1b7b82 */ /* 0x000e620000000800 */
[----:B------:R-:W-:-:S04]  /*1140*/  IMAD R0, R19, R192, R18 ;  /* 0x000000c013007224 */ /* 0x000fc800078e0212 */
[----:B-1----:R-:W-:-:S07]  /*1150*/  IMAD R27, R0, R27, RZ ;  /* 0x0000001b001b7224 */ /* 0x002fce00078e02ff */
.L_x_1268:
[----:B------:R-:W1:Y:S01]  /*1160*/  S2R R0, SR_TID.X ;  /* 0x0000000000007919 */ /* 0x000e620000002100 */
[----:B------:R-:W2:Y:S01]  /*1170*/  LDC.64 R6, c[0x0][0x5f8] ;  /* 0x00017e00ff067b82 */ /* 0x000ea20000000a00 */
[----:B------:R-:W-:Y:S01]  /*1180*/  IMAD R192, R192, UR12, RZ ;  /* 0x0000000cc0c07c24 */ /* 0x000fe2000f8e02ff */
[----:B------:R-:W-:Y:S01]  /*1190*/  ISETP.NE.AND P4, PT, RZ, UR7, PT ;  /* 0x00000007ff007c0c */ /* 0x000fe2000bf85270 */
[----:B------:R-:W3:Y:S01]  /*11a0*/  LDCU.64 UR6, c[0x0][0x570] ;  /* 0x0000ae00ff0677ac */ /* 0x000ee20008000a00 */
[----:B------:R-:W-:Y:S01]  /*11b0*/  IADD3 R29, P1, P0, R4, R29, R30 ;  /* 0x0000001d041d7210 */ /* 0x000fe2000783e01e */
[----:B------:R-:W-:Y:S01]  /*11c0*/  IMAD R22, R20, 0x40, R22 ;  /* 0x0000004014167824 */ /* 0x000fe200078e0216 */
[----:B------:R-:W-:Y:S01]  /*11d0*/  SHF.R.S32.HI R30, RZ, 0x1f, R30 ;  /* 0x0000001fff1e7819 */ /* 0x000fe2000001141e */
[----:B------:R-:W4:Y:S01]  /*11e0*/  LDCU.64 UR18, c[0x0][0x3c8] ;  /* 0x00007900ff1277ac */ /* 0x000f220008000a00 */
[----:B------:R-:W5:Y:S01]  /*11f0*/  LDC.64 R4, c[0x0][0x3b0] ;  /* 0x0000ec00ff047b82 */ /* 0x000f620000000a00 */
[----:B------:R-:W-:Y:S01]  /*1200*/  BSSY.RECONVERGENT B1, `(.L_x_1258) ;  /* 0x0000754000017945 */ /* 0x000fe20003800200 */
[----:B------:R-:W-:Y:S01]  /*1210*/  IADD3.X R14, PT, PT, R14, R15, R30, P1, P0 ;  /* 0x0000000f0e0e7210 */ /* 0x000fe20000fe041e */
[----:B------:R-:W-:Y:S01]  /*1220*/  IMAD.MOV.U32 R15, RZ, RZ, RZ ;  /* 0x000000ffff0f7224 */ /* 0x000fe200078e00ff */
[----:B------:R-:W4:Y:S04]  /*1230*/  LDCU.64 UR12, c[0x0][0x380] ;  /* 0x00007000ff0c77ac */ /* 0x000f280008000a00 */
[----:B------:R-:W4:Y:S01]  /*1240*/  LDC R30, c[0x0][0x508] ;  /* 0x00014200ff1e7b82 */ /* 0x000f220000000800 */
[----:B--2---:R-:W-:-:S07]  /*1250*/  IMAD.WIDE.U32 R32, R6, UR23, RZ ;  /* 0x0000001706207c25 */ /* 0x004fce000f8e00ff */
[----:B------:R-:W2:Y:S01]  /*1260*/  LDC.64 R206, c[0x0][0x420] ;  /* 0x00010800ffce7b82 */ /* 0x000ea20000000a00 */
[----:B------:R-:W-:Y:S01]  /*1270*/  IMAD R7, R7, UR23, R33 ;  /* 0x0000001707077c24 */ /* 0x000fe2000f8e0221 */
[----:B------:R-:W-:Y:S02]  /*1280*/  SEL R6, R32, RZ, P4 ;  /* 0x000000ff20067207 */ /* 0x000fe40002000000 */
[----:B-1----:R-:W-:Y:S01]  /*1290*/  SHF.R.U32.HI R2, RZ, 0x5, R0 ;  /* 0x00000005ff027819 */ /* 0x002fe20000011600 */
[----:B-----5:R-:W-:Y:S01]  /*12a0*/  IMAD R33, R24, R4, RZ ;  /* 0x0000000418217224 */ /* 0x020fe200078e02ff */
[----:B------:R-:W-:Y:S02]  /*12b0*/  LOP3.LUT R31, R0, 0x1f, RZ, 0xc0, !PT ;  /* 0x0000001f001f7812 */ /* 0x000fe400078ec0ff */
[----:B------:R-:W-:Y:S01]  /*12c0*/  SEL R7, R7, RZ, P4 ;  /* 0x000000ff07077207 */ /* 0x000fe20002000000 */
[----:B------:R-:W-:Y:S02]  /*12d0*/  IMAD R33, R25, R5, R33 ;  /* 0x0000000519217224 */ /* 0x000fe400078e0221 */
[----:B------:R-:W-:-:S02]  /*12e0*/  IMAD R31, R192, R2, R31 ;  /* 0x00000002c01f7224 */ /* 0x000fc400078e021f */
[----:B------:R-:W1:Y:S03]  /*12f0*/  LDC.64 R2, c[0x0][0x590] ;  /* 0x00016400ff027b82 */ /* 0x000e660000000a00 */
[----:B------:R-:W-:Y:S02]  /*1300*/  IADD3 R29, P1, P0, R31, R29, R6 ;  /* 0x0000001d1f1d7210 */ /* 0x000fe4000783e006 */
[----:B------:R-:W-:-:S04]  /*1310*/  SHF.R.S32.HI R31, RZ, 0x1f, R31 ;  /* 0x0000001fff1f7819 */ /* 0x000fc8000001141f */
[----:B------:R-:W-:Y:S01]  /*1320*/  IADD3.X R31, PT, PT, R31, R14, R7, P1, P0 ;  /* 0x0000000e1f1f7210 */ /* 0x000fe20000fe0407 */
[----:B------:R-:W-:Y:S01]  /*1330*/  IMAD.SHL.U32 R14, R192, 0x40, RZ ;  /* 0x00000040c00e7824 */ /* 0x000fe200078e00ff */
[----:B------:R-:W5:Y:S01]  /*1340*/  LDC.64 R6, c[0x0][0x598] ;  /* 0x00016600ff067b82 */ /* 0x000f620000000a00 */
[----:B------:R-:W-:Y:S01]  /*1350*/  IADD3 R34, P1, PT, R118, R34, RZ ;  /* 0x0000002276227210 */ /* 0x000fe20007f3e0ff */
[----:B--2---:R-:W-:Y:S02]  /*1360*/  IMAD.WIDE R206, R22, 0x4, R206 ;  /* 0x0000000416ce7825 */ /* 0x004fe400078e02ce */
[C---:B------:R-:W-:Y:S02]  /*1370*/  IADD3 R32, P0, PT, R14.reuse, R29, RZ ;  /* 0x0000001d0e207210 */ /* 0x040fe40007f1e0ff */
[----:B------:R-:W-:Y:S01]  /*1380*/  IMAD.X R35, RZ, RZ, R28, P1 ;  /* 0x000000ffff237224 */ /* 0x000fe200008e061c */
[----:B------:R-:W2:Y:S01]  /*1390*/  S2R R29, SR_TID.X ;  /* 0x00000000001d7919 */ /* 0x000ea20000002100 */
[----:B------:R-:W-:Y:S01]  /*13a0*/  LEA.HI.X.SX32 R31, R14, R31, 0x1, P0 ;  /* 0x0000001f0e1f7211 */ /* 0x000fe200000f0eff */
[----:B------:R-:W-:Y:S01]  /*13b0*/  IMAD.MOV.U32 R14, RZ, RZ, R118 ;  /* 0x000000ffff0e7224 */ /* 0x000fe200078e0076 */
[----:B---3--:R-:W-:Y:S01]  /*13c0*/  LEA R204, P0, R32, UR6, 0x2 ;  /* 0x0000000620cc7c11 */ /* 0x008fe2000f8010ff */
[----:B-1----:R-:W-:-:S03]  /*13d0*/  IMAD R28, R24, R2, RZ ;  /* 0x00000002181c7224 */ /* 0x002fc600078e02ff */
[----:B------:R-:W-:Y:S01]  /*13e0*/  LEA.HI.X R205, R32, UR7, R31, 0x2, P0 ;  /* 0x0000000720cd7c11 */ /* 0x000fe200080f141f */
[C---:B------:R-:W-:Y:S01]  /*13f0*/  IMAD.WIDE.U32 R36, R25.reuse, R4, R14 ;  /* 0x0000000419247225 */ /* 0x040fe200078e000e */
[----:B------:R-:W1:Y:S01]  /*1400*/  LDCU.64 UR6, c[0x0][0x550] ;  /* 0x0000aa00ff0677ac */ /* 0x000e620008000a00 */
[----:B------:R-:W-:Y:S02]  /*1410*/  SHF.L.U64.HI R184, R2, 0x5, R3 ;  /* 0x0000000502b87819 */ /* 0x000fe40000010203 */
[C---:B------:R-:W-:Y:S01]  /*1420*/  IMAD R24, R25.reuse, R3, R28 ;  /* 0x0000000319187224 */ /* 0x040fe200078e021c */
[----:B------:R-:W-:Y:S01]  /*1430*/  IADD3 R36, P1, PT, R26, R36, RZ ;  /* 0x000000241a247210 */ /* 0x000fe20007f3e0ff */
[----:B------:R-:W-:Y:S02]  /*1440*/  IMAD.WIDE.U32 R38, R25, R2, R34 ;  /* 0x0000000219267225 */ /* 0x000fe400078e0022 */
[----:B------:R-:W3:Y:S01]  /*1450*/  LDC.64 R34, c[0x0][0x5e8] ;  /* 0x00017a00ff227b82 */ /* 0x000ee20000000a00 */
[----:B------:R-:W-:Y:S01]  /*1460*/  IADD3.X R37, PT, PT, R23, R37, R33, P1, !PT ;  /* 0x0000002517257210 */ /* 0x000fe20000ffe421 */
[----:B------:R-:W-:-:S02]  /*1470*/  IMAD.IADD R25, R39, 0x1, R24 ;  /* 0x0000000127197824 */ /* 0x000fc400078e0218 */
[----:B------:R-:W-:Y:S02]  /*1480*/  IMAD.MOV.U32 R24, RZ, RZ, R38 ;  /* 0x000000ffff187224 */ /* 0x000fe400078e0026 */
[----:B----4-:R-:W-:-:S04]  /*1490*/  IMAD.WIDE.U32 R36, R18, UR18, R36 ;  /* 0x0000001212247c25 */ /* 0x010fc8000f8e0024 */
[----:B-----5:R-:W-:-:S04]  /*14a0*/  IMAD.WIDE.U32 R32, R18, R6, R24 ;  /* 0x0000000612207225 */ /* 0x020fc800078e0018 */
[----:B------:R-:W-:Y:S02]  /*14b0*/  IMAD.IADD R6, R200, 0x1, R30 ;  /* 0x00000001c8067824 */ /* 0x000fe400078e021e */
[C---:B------:R-:W-:Y:S01]  /*14c0*/  IMAD R31, R18.reuse, R7, R33 ;  /* 0x00000007121f7224 */ /* 0x040fe200078e0221 */
[----:B--2---:R-:W-:Y:S01]  /*14d0*/  SHF.R.U32.HI R7, RZ, 0x3, R29 ;  /* 0x00000003ff077819 */ /* 0x004fe2000001161d */
[----:B------:R-:W-:Y:S01]  /*14e0*/  IMAD R37, R18, UR19, R37 ;  /* 0x0000001312257c24 */ /* 0x000fe2000f8e0225 */
[----:B------:R-:W-:Y:S01]  /*14f0*/  IADD3 R183, PT, PT, R182, -0x80, -R6 ;  /* 0xffffff80b6b77810 */ /* 0x000fe20007ffe806 */
[----:B------:R-:W-:Y:S01]  /*1500*/  IMAD.MOV.U32 R30, RZ, RZ, R32 ;  /* 0x000000ffff1e7224 */ /* 0x000fe200078e0020 */
[C---:B------:R-:W-:Y:S01]  /*1510*/  IADD3 R22, P2, PT, R7.reuse, 0x20, RZ ;  /* 0x0000002007167810 */ /* 0x040fe20007f5e0ff */
[----:B------:R-:W-:Y:S01]  /*1520*/  IMAD R23, R20, 0x40, R27 ;  /* 0x0000004014177824 */ /* 0x000fe200078e021b */
[----:B------:R-:W-:Y:S01]  /*1530*/  SHF.R.S32.HI R24, RZ, 0x1f, R183 ;  /* 0x0000001fff187819 */ /* 0x000fe200000114b7 */
[----:B------:R-:W-:-:S03]  /*1540*/  IMAD.WIDE.U32 R26, R7, R4, R36 ;  /* 0x00000004071a7225 */ /* 0x000fc600078e0024 */
[----:B------:R-:W-:Y:S01]  /*1550*/  LEA.HI R183, R24, R183, RZ, 0x6 ;  /* 0x000000b718b77211 */ /* 0x000fe200078f30ff */
[C---:B------:R-:W-:Y:S01]  /*1560*/  IMAD.WIDE.U32 R24, R7.reuse, R2, R30 ;  /* 0x0000000207187225 */ /* 0x040fe200078e001e */
[----:B------:R-:W-:Y:S02]  /*1570*/  LEA R189, P1, R26, UR12, 0x1 ;  /* 0x0000000c1abd7c11 */ /* 0x000fe4000f8208ff */
[----:B------:R-:W-:Y:S01]  /*1580*/  SHF.R.S32.HI R183, RZ, 0x6, R183 ;  /* 0x00000006ffb77819 */ /* 0x000fe200000114b7 */
[C---:B------:R-:W-:Y:S01]  /*1590*/  IMAD R188, R7.reuse, R5, R27 ;  /* 0x0000000507bc7224 */ /* 0x040fe200078e021b */
[----:B-1----:R-:W-:Y:S01]  /*15a0*/  LEA R191, P0, R24, UR6, 0x1 ;  /* 0x0000000618bf7c11 */ /* 0x002fe2000f8008ff */
[----:B------:R-:W-:Y:S01]  /*15b0*/  IMAD R190, R7, R3, R25 ;  /* 0x0000000307be7224 */ /* 0x000fe200078e0219 */
[----:B------:R-:W-:Y:S01]  /*15c0*/  VIMNMX R183, PT, PT, RZ, R183, !PT ;  /* 0x000000b7ffb77248 */ /* 0x000fe20007fe0100 */
[----:B---3--:R-:W-:Y:S01]  /*15d0*/  IMAD.WIDE R34, R23, 0x4, R34 ;  /* 0x0000000417227825 */ /* 0x008fe200078e0222 */
[----:B------:R-:W-:-:S02]  /*15e0*/  LEA.HI.X R188, R26, UR13, R188, 0x1, P1 ;  /* 0x0000000d1abc7c11 */ /* 0x000fc400088f0cbc */
[----:B------:R-:W-:Y:S01]  /*15f0*/  ISETP.GT.AND P3, PT, R21, R183, PT ;  /* 0x000000b71500720c */ /* 0x000fe20003f64270 */
[----:B------:R-:W-:Y:S01]  /*1600*/  IMAD.SHL.U32 R21, R4, 0x20, RZ ;  /* 0x0000002004157824 */ /* 0x000fe200078e00ff */
[----:B------:R-:W-:Y:S01]  /*1610*/  LEA.HI.X R190, R24, UR7, R190, 0x1, P0 ;  /* 0x0000000718be7c11 */ /* 0x000fe200080f0cbe */
[----:B------:R-:W-:Y:S01]  /*1620*/  IMAD.SHL.U32 R185, R2, 0x20, RZ ;  /* 0x0000002002b97824 */ /* 0x000fe200078e00ff */
[----:B------:R-:W-:Y:S01]  /*1630*/  SHF.L.U64.HI R5, R4, 0x5, R5 ;  /* 0x0000000504057819 */ /* 0x000fe20000010205 */
[----:B------:R-:W-:Y:S01]  /*1640*/  IMAD.MOV.U32 R187, RZ, RZ, R34 ;  /* 0x000000ffffbb7224 */ /* 0x000fe200078e0022 */
[C---:B------:R-:W-:Y:S01]  /*1650*/  IADD3 R24, P1, PT, R7.reuse, 0x40, RZ ;  /* 0x0000004007187810 */ /* 0x040fe20007f3e0ff */
[----:B------:R-:W-:Y:S01]  /*1660*/  IMAD.MOV.U32 R186, RZ, RZ, R35 ;  /* 0x000000ffffba7224 */ /* 0x000fe200078e0023 */
[----:B------:R-:W-:Y:S01]  /*1670*/  IADD3 R4, P0, PT, R7, 0x60, RZ ;  /* 0x0000006007047810 */ /* 0x000fe20007f1e0ff */
[----:B------:R-:W-:Y:S01]  /*1680*/  IMAD.X R3, RZ, RZ, RZ, P2 ;  /* 0x000000ffff037224 */ /* 0x000fe200010e06ff */
[C---:B------:R-:W-:Y:S01]  /*1690*/  LEA.HI R27, R0.reuse, 0x20, RZ, 0x1d ;  /* 0x00000020001b7811 */ /* 0x040fe200078fe8ff */
[----:B------:R-:W-:Y:S01]  /*16a0*/  IMAD.X R23, RZ, RZ, RZ, P1 ;  /* 0x000000ffff177224 */ /* 0x000fe200008e06ff */
[C---:B------:R-:W-:Y:S01]  /*16b0*/  LEA.HI R26, R0.reuse, 0x40, RZ, 0x1d ;  /* 0x00000040001a7811 */ /* 0x040fe200078fe8ff */
[----:B------:R-:W-:Y:S01]  /*16c0*/  IMAD.X R2, RZ, RZ, RZ, P0 ;  /* 0x000000ffff027224 */ /* 0x000fe200000e06ff */
[----:B------:R-:W-:Y:S01]  /*16d0*/  LEA.HI R25, R0, 0x60, RZ, 0x1d ;  /* 0x0000006000197811 */ /* 0x000fe200078fe8ff */
        /* <DEDUP_REMOVED lines=13> */
.L_x_1270:
[----:B------:R-:W1:Y:S01]  /*17b0*/  LDCU.64 UR14, c[0x0][0x5c0] ;  /* 0x0000b800ff0e77ac */ /* 0x000e620008000a00 */
[----:B------:R-:W-:-:S05]  /*17c0*/  IADD3 R0, PT, PT, R201, R203, RZ ;  /* 0x000000cbc9007210 */ /* 0x000fca0007ffe0ff */
[C---:B-1----:R-:W-:Y:S02]  /*17d0*/  IMAD R5, R0.reuse, UR15, RZ ;  /* 0x0000000f00057c24 */ /* 0x042fe4000f8e02ff */
[----:B------:R-:W-:-:S05]  /*17e0*/  IMAD.WIDE.U32 R8, R0, UR14, RZ ;  /* 0x0000000e00087c25 */ /* 0x000fca000f8e00ff */
[----:B------:R-:W-:Y:S02]  /*17f0*/  IADD3 R0, PT, PT, R9, R5, RZ ;  /* 0x0000000509007210 */ /* 0x000fe40007ffe0ff */
[----:B------:R-:W-:Y:S02]  /*1800*/  MOV R5, R8 ;  /* 0x0000000800057202 */ /* 0x000fe40000000f00 */
.L_x_1271:
        /* <DEDUP_REMOVED lines=12> */
.L_x_1272:
[----:B------:R-:W1:Y:S01]  /*18d0*/  LDCU.64 UR12, c[0x0][0x5c8] ;  /* 0x0000b900ff0c77ac */ /* 0x000e620008000a00 */
[----:B------:R-:W-:-:S05]  /*18e0*/  IADD3 R201, PT, PT, R201, R203, RZ ;  /* 0x000000cbc9c97210 */ /* 0x000fca0007ffe0ff */
[C---:B-1----:R-:W-:Y:S02]  /*18f0*/  IMAD R19, R201.reuse, UR13, RZ ;  /* 0x0000000dc9137c24 */ /* 0x042fe4000f8e02ff */
[----:B------:R-:W-:-:S05]  /*1900*/  IMAD.WIDE.U32 R8, R201, UR12, RZ ;  /* 0x0000000cc9087c25 */ /* 0x000fca000f8e00ff */
[----:B------:R-:W-:Y:S02]  /*1910*/  IADD3 R19, PT, PT, R9, R19, RZ ;  /* 0x0000001309137210 */ /* 0x000fe40007ffe0ff */
[----:B------:R-:W-:-:S07]  /*1920*/  MOV R6, R8 ;  /* 0x0000000800067202 */ /* 0x000fce0000000f00 */
.L_x_1273:
        /* <DEDUP_REMOVED lines=34> */
.L_x_1275:
[----:B------:R-:W-:Y:S05]  /*1b50*/  BSYNC.RECONVERGENT B0 ;  /* 0x0000000000007941 */ /* 0x000fea0003800200 */
.L_x_1274:
        /* <DEDUP_REMOVED lines=12> */
.L_x_1277:
[----:B------:R-:W-:Y:S05]  /*1c20*/  BSYNC.RECONVERGENT B0 ;  /* 0x0000000000007941 */ /* 0x000fea0003800200 */
.L_x_1276:
        /* <DEDUP_REMOVED lines=12> */
.L_x_1279:
[----:B------:R-:W-:Y:S05]  /*1cf0*/  BSYNC.RECONVERGENT B0 ;  /* 0x0000000000007941 */ /* 0x000fea0003800200 */
.L_x_1278:
[----:B------:R-:W5:Y:S01]  /*1d00*/  LDCU.64 UR6, c[0x0][0x5e0] ;  /* 0x0000bc00ff0677ac */ /* 0x000f620008000a00 */
[----:B----4-:R-:W-:Y:S01]  /*1d10*/  IMAD.WIDE.U32 R12, R11, UR12, R14 ;  /* 0x0000000c0b0c7c25 */ /* 0x010fe2000f8e000e */
        /* <DEDUP_REMOVED lines=25> */
.L_x_1281:
[----:B------:R-:W-:Y:S05]  /*1eb0*/  BSYNC.RECONVERGENT B0 ;  /* 0x0000000000007941 */ /* 0x000fea0003800200 */
.L_x_1280:
        /* <DEDUP_REMOVED lines=9> */
[----:B-1--4-:R-:W-:-:S04]  /*1f50*/  LEA R8, P1, R6, UR6, 0x1 ;  /* 0x0000000606087c11 */ /* 0x012fc8000f8208ff */
[----:B------:R-:W-:-:S05]  /*1f60*/  LEA.HI.X R9, R6, UR7, R0, 0x1, P1 ;  /* 0x0000000706097c11 */ /* 0x000fca00088f0c00 */
[----:B------:R1:W-:Y:S04]  /*1f70*/  STG.E.128 desc[UR24][R8.64], RZ ;  /* 0x000000ff08007986 */ /* 0x0003e8000c101d18 */
.L_x_1283:
[----:B------:R-:W-:Y:S05]  /*1f80*/  BSYNC.RECONVERGENT B0 ;  /* 0x0000000000007941 */ /* 0x000fea0003800200 */
.L_x_1282:
        /* <DEDUP_REMOVED lines=9> */
[----:B------:R1:W-:Y:S01]  /*2020*/  STG.E.128 desc[UR24][R2.64], RZ ;  /* 0x000000ff02007986 */ /* 0x0003e2000c101d18 */
[----:B------:R-:W-:Y:S05]  /*2030*/  BRA `(.L_x_1284) ;  /* 0x0000006400c07947 */ /* 0x000fea0003800000 */
.L_x_1269:
[----:B------:R-:W-:Y:S01]  /*2040*/  IMAD R19, R10, UR14, RZ ;  /* 0x0000000e0a137c24 */ /* 0x000fe2000f8e02ff */
[----:B------:R-:W1:Y:S01]  /*2050*/  LDCU.64 UR6, c[0x0][0x3d8] ;  /* 0x00007b00ff0677ac */ /* 0x000e620008000a00 */
[C---:B------:R-:W-:Y:S01]  /*2060*/  IMAD.WIDE.U32 R28, R11.reuse, UR14, R14 ;  /* 0x0000000e0b1c7c25 */ /* 0x040fe2000f8e000e */
[----:B------:R-:W-:Y:S03]  /*2070*/  BSSY.RECONVERGENT B0, `(.L_x_1285) ;  /* 0x0000026000007945 */ /* 0x000fe60003800200 */
[----:B------:R-:W-:Y:S01]  /*2080*/  IMAD R19, R11, UR15, R19 ;  /* 0x0000000f0b137c24 */ /* 0x000fe2000f8e0213 */
[----:B------:R-:W-:Y:S01]  /*2090*/  @P4 BAR.SYNC.DEFER_BLOCKING 0x0 ;  /* 0x0000000000004b1d */ /* 0x000fe20000010000 */
[----:B------:R-:W-:Y:S01]  /*20a0*/  IADD3 R30, P0, PT, R17, R28, RZ ;  /* 0x0000001c111e7210 */ /* 0x000fe20007f1e0ff */
[----:B------:R-:W-:Y:S01]  /*20b0*/  IMAD.SHL.U32 R18, R0, 0x8, RZ ;  /* 0x0000000800127824 */ /* 0x000fe200078e00ff */
[----:B------:R-:W-:-:S02]  /*20c0*/  LOP3.LUT R17, R199, 0x80000001, RZ, 0xc0, !PT ;  /* 0x80000001c7117812 */ /* 0x000fc400078ec0ff */
        /* <DEDUP_REMOVED lines=29> */
.L_x_1287:
[----:B------:R3:W-:Y:S01]  /*22a0*/  STS.128 [R16+0xa000], RZ ;  /* 0x00a000ff10007388 */ /* 0x0007e20000000c00 */
[----:B------:R-:W-:Y:S05]  /*22b0*/  BRA `(.L_x_1288) ;  /* 0x0000000000047947 */ /* 0x000fea0003800000 */
.L_x_1286:
[----:B------:R1:W-:Y:S02]  /*22c0*/  STS.128 [R16+0xa000], RZ ;  /* 0x00a000ff10007388 */ /* 0x0003e40000000c00 */
.L_x_1288:
[----:B------:R-:W-:Y:S05]  /*22d0*/  BSYNC.RECONVERGENT B0 ;  /* 0x0000000000007941 */ /* 0x000fea0003800200 */
.L_x_1285:
        /* <DEDUP_REMOVED lines=23> */
.L_x_1290:
[----:B------:R-:W-:Y:S05]  /*2450*/  BSYNC.RECONVERGENT B0 ;  /* 0x0000000000007941 */ /* 0x000fea0003800200 */
.L_x_1289:
        /* <DEDUP_REMOVED lines=20> */
.L_x_1292:
[----:B------:R-:W-:Y:S05]  /*25a0*/  BSYNC.RECONVERGENT B0 ;  /* 0x0000000000007941 */ /* 0x000fea0003800200 */
.L_x_1291:
        /* <DEDUP_REMOVED lines=20> */
.L_x_1294:
[----:B------:R-:W-:Y:S05]  /*26f0*/  BSYNC.RECONVERGENT B0 ;  /* 0x0000000000007941 */ /* 0x000fea0003800200 */
.L_x_1293:
        /* <DEDUP_REMOVED lines=15> */
.L_x_1297:
[----:B------:R1:W-:Y:S01]  /*27f0*/  STS.128 [R16+0x4000], RZ ;  /* 0x004000ff10007388 */ /* 0x0003e20000000c00 */
[----:B------:R-:W-:Y:S05]  /*2800*/  BRA `(.L_x_1298) ;  /* 0x0000000000047947 */ /* 0x000fea0003800000 */
.L_x_1296:
[----:B------:R1:W-:Y:S02]  /*2810*/  STS.128 [R16+0x4000], RZ ;  /* 0x004000ff10007388 */ /* 0x0003e40000000c00 */
.L_x_1298:
[----:B------:R-:W-:Y:S05]  /*2820*/  BSYNC.RECONVERGENT B0 ;  /* 0x0000000000007941 */ /* 0x000fea0003800200 */
.L_x_1295:
        /* <DEDUP_REMOVED lines=14> */
.L_x_1300:
[----:B------:R-:W-:Y:S05]  /*2910*/  BSYNC.RECONVERGENT B0 ;  /* 0x0000000000007941 */ /* 0x000fea0003800200 */
.L_x_1299:
        /* <DEDUP_REMOVED lines=13> */
.L_x_1303:
[----:B------:R1:W-:Y:S01]  /*29f0*/  STS.128 [R198], RZ ;  /* 0x000000ffc6007388 */ /* 0x0003e20000000c00 */
[----:B------:R-:W-:Y:S05]  /*2a00*/  BRA `(.L_x_1304) ;  /* 0x0000000000047947 */ /* 0x000fea0003800000 */
.L_x_1302:
[----:B------:R1:W-:Y:S02]  /*2a10*/  STS.128 [R198], RZ ;  /* 0x000000ffc6007388 */ /* 0x0003e40000000c00 */
.L_x_1304:
[----:B------:R-:W-:Y:S05]  /*2a20*/  BSYNC.RECONVERGENT B0 ;  /* 0x0000000000007941 */ /* 0x000fea0003800200 */
.L_x_1301:
[C---:B------:R-:W-:Y:S01]  /*2a30*/  VIADD R20, R179.reuse, 0x8 ;  /* 0x00000008b3147836 */ /* 0x040fe20000000000 */
[CC--:B------:R-:W-:Y:S01]  /*2a40*/  ISETP.GE.AND P2, PT, R179.reuse, R19.reuse, PT ;  /* 0x00000013b300720c */ /* 0x0c0fe20003f46270 */
[----:B------:R-:W-:Y:S01]  /*2a50*/  IMAD.MOV.U32 R197, RZ, RZ, 0x7f800000 ;  /* 0x7f800000ffc57424 */ /* 0x000fe200078e00ff */
[C---:B------:R-:W-:Y:S01]  /*2a60*/  LOP3.LUT R25, R179.reuse, 0x20, RZ, 0xfc, !PT ;  /* 0x00000020b3197812 */ /* 0x040fe200078efcff */
        /* <DEDUP_REMOVED lines=25> */
.L_x_1306:
[----:B------:R-:W-:Y:S05]  /*2c00*/  BSYNC.RECONVERGENT B0 ;  /* 0x0000000000007941 */ /* 0x000fea0003800200 */
.L_x_1305:
[----:B------:R-:W3:Y:S01]  /*2c10*/  LDCU.64 UR6, c[0x0][0x3d0] ;  /* 0x00007a00ff0677ac */ /* 0x000ee20008000a00 */
[----:B------:R-:W-:Y:S01]  /*2c20*/  IMAD.WIDE.U32 R14, R11, UR16, R14 ;  /* 0x000000100b0e7c25 */ /* 0x000fe2000f8e000e */
        /* <DEDUP_REMOVED lines=25> */
.L_x_1309:
[----:B------:R3:W-:Y:S01]  /*2dc0*/  STS.128 [R16+0x6000], RZ ;  /* 0x006000ff10007388 */ /* 0x0007e20000000c00 */
[----:B------:R-:W-:Y:S05]  /*2dd0*/  BRA `(.L_x_1310) ;  /* 0x0000000000047947 */ /* 0x000fea0003800000 */
.L_x_1308:
[----:B------:R3:W-:Y:S02]  /*2de0*/  STS.128 [R16+0x6000], RZ ;  /* 0x006000ff10007388 */ /* 0x0007e40000000c00 */
.L_x_1310:
[----:B------:R-:W-:Y:S05]  /*2df0*/  BSYNC.RECONVERGENT B0 ;  /* 0x0000000000007941 */ /* 0x000fea0003800200 */
.L_x_1307:
[----:B------:R1:W-:Y:S01]  /*2e00*/  @P5 STS.128 [R16+0x7000], RZ ;  /* 0x007000ff10005388 */ /* 0x0003e20000000c00 */
[C---:B------:R-:W-:Y:S01]  /*2e10*/  IMAD.SHL.U32 R7, R0.reuse, 0x40, RZ ;  /* 0x0000004000077824 */ /* 0x040fe200078e00ff */
[----:B---3--:R-:W-:Y:S01]  /*2e20*/  SHF.R.U32.HI R12, RZ, 0x4, R0 ;  /* 0x00000004ff0c7819 */ /* 0x008fe20000011600 */
[----:B------:R-:W-:Y:S01]  /*2e30*/  IMAD.SHL.U32 R9, R0, 0x20, RZ ;  /* 0x0000002000097824 */ /* 0x000fe200078e00ff */
[----:B------:R-:W3:Y:S01]  /*2e40*/  LDCU UR12, c[0x0][0x440] ;  /* 0x00008800ff0c77ac */ /* 0x000ee20008000800 */
[----:B------:R-:W-:Y:S01]  /*2e50*/  BSSY.RECONVERGENT B0, `(.L_x_1311) ;  /* 0x0000023000007945 */ /* 0x000fe20003800200 */
[----:B------:R-:W-:Y:S01]  /*2e60*/  LOP3.LUT R8, R7, 0x1c0, RZ, 0xc0, !PT ;  /* 0x000001c007087812 */ /* 0x000fe200078ec0ff */
[----:B------:R-:W-:Y:S01]  /*2e70*/  IMAD.IADD R182, R182, 0x1, -R6 ;  /* 0x00000001b6b67824 */ /* 0x000fe200078e0a06 */
[----:B------:R-:W-:Y:S01]  /*2e80*/  LOP3.LUT R12, R12, 0x8, RZ, 0xc0, !PT ;  /* 0x000000080c0c7812 */ /* 0x000fe200078ec0ff */
[----:B------:R-:W1:Y:S01]  /*2e90*/  LDCU UR14, c[0x0][0x504] ;  /* 0x0000a080ff0e77ac */ /* 0x000e620008000800 */
[----:B------:R-:W-:-:S02]  /*2ea0*/  LOP3.LUT R18, R8, 0x38, R18, 0xf8, !PT ;  /* 0x0000003808127812 */ /* 0x000fc400078ef812 */
[----:B------:R-:W-:Y:S01]  /*2eb0*/  LOP3.LUT R13, R7, 0x200, RZ, 0xc0, !PT ;  /* 0x00000200070d7812 */ /* 0x000fe200078ec0ff */
[----:B------:R-:W1:Y:S01]  /*2ec0*/  LDCU UR13, c[0x0][0x3e0] ;  /* 0x00007c00ff0d77ac */ /* 0x000e620008000800 */
[--C-:B------:R-:W-:Y:S02]  /*2ed0*/  SHF.R.U32.HI R8, RZ, 0x1, R0.reuse ;  /* 0x00000001ff087819 */ /* 0x100fe40000011600 */
[----:B------:R-:W-:Y:S01]  /*2ee0*/  LOP3.LUT R12, R12, 0x10, R0, 0xf8, !PT ;  /* 0x000000100c0c7812 */ /* 0x000fe200078ef800 */
[----:B------:R-:W1:Y:S01]  /*2ef0*/  LDCU UR18, c[0x0][0x50c] ;  /* 0x0000a180ff1277ac */ /* 0x000e620008000800 */
[----:B------:R-:W-:Y:S02]  /*2f00*/  LOP3.LUT R9, R13, 0x400, R9, 0xf8, !PT ;  /* 0x000004000d097812 */ /* 0x000fe400078ef809 */
[----:B------:R-:W-:Y:S01]  /*2f10*/  LOP3.LUT R8, R18, 0x8, R8, 0x78, !PT ;  /* 0x0000000812087812 */ /* 0x000fe200078e7808 */
[----:B------:R-:W1:Y:S01]  /*2f20*/  LDCU UR15, c[0x0][0x45c] ;  /* 0x00008b80ff0f77ac */ /* 0x000e620008000800 */
[----:B------:R-:W-:-:S02]  /*2f30*/  LOP3.LUT R12, R12, R18, RZ, 0x3c, !PT ;  /* 0x000000120c0c7212 */ /* 0x000fc400078e3cff */
[----:B------:R-:W-:Y:S02]  /*2f40*/  LOP3.LUT R8, R9, R8, RZ, 0xfc, !PT ;  /* 0x0000000809087212 */ /* 0x000fe400078efcff */
[----:B------:R-:W-:Y:S01]  /*2f50*/  LOP3.LUT R12, R12, 0x200, R7, 0xf8, !PT ;  /* 0x000002000c0c7812 */ /* 0x000fe200078ef807 */
[----:B---3--:R-:W-:Y:S05]  /*2f60*/  @P5 BRA `(.L_x_1312) ;  /* 0x0000000000445947 */ /* 0x008fea0003800000 */
        /* <DEDUP_REMOVED lines=17> */
.L_x_1312:
[----:B-1----:R-:W-:Y:S05]  /*3080*/  BSYNC.RECONVERGENT B0 ;  /* 0x0000000000007941 */ /* 0x002fea0003800200 */
.L_x_1311:
[----:B------:R1:W-:Y:S01]  /*3090*/  @P4 STS.128 [R16+0x8000], RZ ;  /* 0x008000ff10004388 */ /* 0x0003e20000000c00 */
[----:B------:R-:W-:Y:S01]  /*30a0*/  BSSY.RECONVERGENT B0, `(.L_x_1313) ;  /* 0x0000015000007945 */ /* 0x000fe20003800200 */
[----:B------:R-:W-:Y:S02]  /*30b0*/  LEA R8, R8, UR22, 0x1 ;  /* 0x0000001608087c11 */ /* 0x000fe4000f8e08ff */
[----:B------:R-:W-:Y:S01]  /*30c0*/  LEA R12, R12, UR22, 0x1 ;  /* 0x000000160c0c7c11 */ /* 0x000fe2000f8e08ff */
        /* <DEDUP_REMOVED lines=18> */
.L_x_1314:
[----:B------:R-:W-:Y:S05]  /*31f0*/  BSYNC.RECONVERGENT B0 ;  /* 0x0000000000007941 */ /* 0x000fea0003800200 */
.L_x_1313:
[----:B------:R1:W-:Y:S01]  /*3200*/  @P3 STS.128 [R16+0x9000], RZ ;  /* 0x009000ff10003388 */ /* 0x0003e20000000c00 */
[----:B------:R-:W-:Y:S01]  /*3210*/  BSSY.RECONVERGENT B0, `(.L_x_1315) ;  /* 0x0000015000007945 */ /* 0x000fe20003800200 */
[C---:B------:R-:W-:Y:S02]  /*3220*/  IADD3 R172, PT, PT, R17.reuse, R8, RZ ;  /* 0x0000000811ac7210 */ /* 0x040fe40007ffe0ff */
[----:B------:R-:W-:Y:S01]  /*3230*/  IADD3 R3, PT, PT, R17, R12, RZ ;  /* 0x0000000c11037210 */ /* 0x000fe20007ffe0ff */
        /* <DEDUP_REMOVED lines=18> */
.L_x_1316:
[----:B------:R-:W-:Y:S05]  /*3360*/  BSYNC.RECONVERGENT B0 ;  /* 0x0000000000007941 */ /* 0x000fea0003800200 */
.L_x_1315:
[----:B------:R-:W0:Y:S01]  /*3370*/  LDGDEPBAR ;  /* 0x00000000000079af */ /* 0x000e220000000000 */
[----:B------:R-:W-:Y:S01]  /*3380*/  R2P PR, R0, 0x6 ;  /* 0x0000000600007804 */ /* 0x000fe20000000000 */
[----:B------:R-:W-:Y:S01]  /*3390*/  IMAD.MOV.U32 R128, RZ, RZ, 0x20 ;  /* 0x00000020ff807424 */ /* 0x000fe200078e00ff */
[----:B------:R-:W2:Y:S01]  /*33a0*/  LDCU UR6, c[0x0][0x590] ;  /* 0x0000b200ff0677ac */ /* 0x000ea20008000800 */
[----:B------:R-:W-:Y:S01]  /*33b0*/  VIADD R160, R175, 0x40 ;  /* 0x00000040afa07836 */ /* 0x000fe20000000000 */
[----:B------:R-:W-:Y:S01]  /*33c0*/  CS2R R94, SRZ ;  /* 0x00000000005e7805 */ /* 0x000fe2000001ff00 */
[----:B------:R-:W-:Y:S01]  /*33d0*/  IMAD.MOV.U32 R117, RZ, RZ, 0x40 ;  /* 0x00000040ff757424 */ /* 0x000fe200078e00ff */
[----:B------:R-:W-:Y:S01]  /*33e0*/  SEL R128, R128, 0xffffffe0, !P1 ;  /* 0xffffffe080807807 */ /* 0x000fe20004800000 */
[----:B------:R-:W-:Y:S01]  /*33f0*/  IMAD.SHL.U32 R192, R192, 0x8, RZ ;  /* 0x00000008c0c07824 */ /* 0x000fe200078e00ff */
[----:B------:R-:W-:Y:S01]  /*3400*/  CS2R R92, SRZ ;  /* 0x00000000005c7805 */ /* 0x000fe2000001ff00 */
[----:B------:R-:W-:Y:S01]  /*3410*/  IMAD.MOV.U32 R193, RZ, RZ, R198 ;  /* 0x000000ffffc17224 */ /* 0x000fe200078e00c6 */
[----:B------:R-:W-:Y:S01]  /*3420*/  SEL R117, R117, 0xffffffc0, !P2 ;  /* 0xffffffc075757807 */ /* 0x000fe20005000000 */
[C---:B------:R-:W-:Y:S01]  /*3430*/  IMAD.IADD R173, R175.reuse, 0x1, R128 ;  /* 0x00000001afad7824 */ /* 0x040fe200078e0280 */
[----:B------:R-:W-:Y:S01]  /*3440*/  CS2R R98, SRZ ;  /* 0x0000000000627805 */ /* 0x000fe2000001ff00 */
[C---:B------:R-:W-:Y:S01]  /*3450*/  @P2 VIADD R160, R175.reuse, 0xffffffc0 ;  /* 0xffffffc0afa02836 */ /* 0x040fe20000000000 */
[----:B------:R-:W-:Y:S01]  /*3460*/  CS2R R96, SRZ ;  /* 0x0000000000607805 */ /* 0x000fe2000001ff00 */
[----:B------:R-:W-:Y:S01]  /*3470*/  IMAD.IADD R2, R175, 0x1, R117 ;  /* 0x00000001af027824 */ /* 0x000fe200078e0275 */
[----:B------:R-:W-:Y:S01]  /*3480*/  CS2R R90, SRZ ;  /* 0x00000000005a7805 */ /* 0x000fe2000001ff00 */
[----:B------:R-:W-:Y:S01]  /*3490*/  IMAD.IADD R168, R128, 0x1, R160 ;  /* 0x0000000180a87824 */ /* 0x000fe200078e02a0 */
[----:B------:R-:W-:-:S02]  /*34a0*/  CS2R R88, SRZ ;  /* 0x0000000000587805 */ /* 0x000fc4000001ff00 */
        /* <DEDUP_REMOVED lines=29> */
[----:B------:R1:W1:Y:S01]  /*3680*/  LDSM.16.M88.4 R156, [R160] ;  /* 0x00000000a09c783b */ /* 0x0002620000000200 */
[----:B--2---:R-:W-:-:S03]  /*3690*/  USHF.L.U32 UR6, UR6, 0x6, URZ ;  /* 0x0000000606067899 */ /* 0x004fc600080006ff */
[----:B------:R2:W1:Y:S04]  /*36a0*/  LDSM.16.M88.4 R164, [R168] ;  /* 0x00000000a8a4783b */ /* 0x0004680000000200 */
[----:B------:R-:W1:Y:S04]  /*36b0*/  LDSM.16.M88.4 R160, [R160+0x800] ;  /* 0x00080000a0a0783b */ /* 0x000e680000000200 */
[----:B------:R-:W1:Y:S04]  /*36c0*/  LDSM.16.M88.4 R168, [R168+0x800] ;  /* 0x00080000a8a8783b */ /* 0x000e680000000200 */
[----:B------:R2:W1:Y:S04]  /*36d0*/  LDSM.16.M88.4 R140, [R175] ;  /* 0x00000000af8c783b */ /* 0x0004680000000200 */
[----:B------:R2:W1:Y:S04]  /*36e0*/  LDSM.16.M88.4 R144, [R175+0x800] ;  /* 0x00080000af90783b */ /* 0x0004680000000200 */
[----:B------:R2:W1:Y:S04]  /*36f0*/  LDSM.16.M88.4 R148, [R173] ;  /* 0x00000000ad94783b */ /* 0x0004680000000200 */
[----:B------:R2:W1:Y:S02]  /*3700*/  LDSM.16.M88.4 R152, [R173+0x800] ;  /* 0x00080000ad98783b */ /* 0x0004640000000200 */
.L_x_1321:
[----:B------:R-:W0:Y:S01]  /*3710*/  LDGDEPBAR ;  /* 0x00000000000079af */ /* 0x000e220000000000 */
[----:B-1----:R-:W-:Y:S02]  /*3720*/  MOV R4, R187 ;  /* 0x000000bb00047202 */ /* 0x002fe40000000f00 */
[----:B------:R-:W-:Y:S02]  /*3730*/  MOV R5, R186 ;  /* 0x000000ba00057202 */ /* 0x000fe40000000f00 */
[C---:B------:R-:W-:Y:S02]  /*3740*/  LEA R12, P0, R179.reuse, R4, 0x2 ;  /* 0x00000004b30c7211 */ /* 0x040fe400078010ff */
[----:B------:R-:W-:Y:S02]  /*3750*/  IADD3 R112, PT, PT, R128, R172, RZ ;  /* 0x000000ac80707210 */ /* 0x000fe40007ffe0ff */
[----:B------:R-:W-:Y:S02]  /*3760*/  LEA.HI.X R13, R179, R5, RZ, 0x2, P0 ;  /* 0x00000005b30d7211 */ /* 0x000fe400000f14ff */
[----:B------:R-:W-:Y:S04]  /*3770*/  IADD3 R129, PT, PT, R172, R117, RZ ;  /* 0x00000075ac817210 */ /* 0x000fe80007ffe0ff */
[----:B------:R-:W-:Y:S01]  /*3780*/  IADD3 R177, PT, PT, R128, R129, RZ ;  /* 0x0000008180b17210 */ /* 0x000fe20007ffe0ff */
[----:B------:R-:W-:Y:S04]  /*3790*/  DEPBAR.LE SB0, 0x0 ;  /* 0x000080000000791a */ /* 0x000fe80000000000 */
[----:B------:R-:W-:Y:S06]  /*37a0*/  BAR.SYNC.DEFER_BLOCKING 0x0 ;  /* 0x0000000000007b1d */ /* 0x000fec0000010000 */
[----:B------:R-:W-:Y:S08]  /*37b0*/  LDSM.16.M88.4 R32, [R172] ;  /* 0x00000000ac20783b */ /* 0x000ff00000000200 */
[----:B---34-:R-:W1:Y:S08]  /*37c0*/  LDSM.16.M88.4 R16, [R175+-0x4000] ;  /* 0xffc00000af10783b */ /* 0x018e700000000200 */
[----:B------:R-:W3:Y:S08]  /*37d0*/  LDSM.16.M88.4 R28, [R172+0x1000] ;  /* 0x00100000ac1c783b */ /* 0x000ef00000000200 */
[----:B-----5:R-:W5:Y:S04]  /*37e0*/  LDG.E R211, desc[UR24][R12.64] ;  /* 0x000000180cd37981 */ /* 0x020f68000c1e1900 */
[----:B------:R-:W5:Y:S04]  /*37f0*/  LDG.E R210, desc[UR24][R12.64+0x20] ;  /* 0x000020180cd27981 */ /* 0x000f68000c1e1900 */
[----:B------:R-:W5:Y:S04]  /*3800*/  LDG.E R209, desc[UR24][R12.64+0x80] ;  /* 0x000080180cd17981 */ /* 0x000f68000c1e1900 */
[----:B------:R4:W5:Y:S04]  /*3810*/  LDG.E R208, desc[UR24][R12.64+0xa0] ;  /* 0x0000a0180cd07981 */ /* 0x000968000c1e1900 */
[----:B------:R-:W2:Y:S01]  /*3820*/  LDSM.16.M88.4 R100, [R175+-0x3800] ;  /* 0xffc80000af64783b */ /* 0x000ea20000000200 */
[-C--:B-1----:R-:W-:Y:S07]  /*3830*/  HMMA.16816.F32 R4, R32, R16.reuse, RZ ;  /* 0x000000102004723c */ /* 0x082fee00000018ff */
[----:B------:R-:W-:Y:S01]  /*3840*/  LDSM.16.M88.4 R104, [R112] ;  /* 0x000000007068783b */ /* 0x000fe20000000200 */
[C---:B---3--:R-:W-:Y:S07]  /*3850*/  HMMA.16816.F32 R8, R28.reuse, R16, RZ ;  /* 0x000000101c08723c */ /* 0x048fee00000018ff */
[----:B------:R-:W1:Y:S01]  /*3860*/  LDSM.16.M88.4 R108, [R173+-0x4000] ;  /* 0xffc00000ad6c783b */ /* 0x000e620000000200 */
[-C--:B----4-:R-:W-:Y:S07]  /*3870*/  HMMA.16816.F32 R12, R28, R18.reuse, RZ ;  /* 0x000000121c0c723c */ /* 0x090fee00000018ff */
[----:B------:R-:W3:Y:S01]  /*3880*/  LDSM.16.M88.4 R112, [R112+0x1000] ;  /* 0x001000007070783b */ /* 0x000ee20000000200 */
[C---:B------:R-:W-:Y:S07]  /*3890*/  HMMA.16816.F32 R16, R32.reuse, R18, RZ ;  /* 0x000000122010723c */ /* 0x040fee00000018ff */
[----:B------:R-:W4:Y:S01]  /*38a0*/  LDSM.16.M88.4 R116, [R173+-0x3800] ;  /* 0xffc80000ad74783b */ /* 0x000f220000000200 */
[-C--:B--2---:R-:W-:Y:S07]  /*38b0*/  HMMA.16816.F32 R20, R32, R100.reuse, RZ ;  /* 0x000000642014723c */ /* 0x084fee00000018ff */
[----:B------:R-:W-:Y:S01]  /*38c0*/  LDSM.16.M88.4 R120, [R129] ;  /* 0x000000008178783b */ /* 0x000fe20000000200 */
[C---:B------:R-:W-:Y:S07]  /*38d0*/  HMMA.16816.F32 R24, R28.reuse, R100, RZ ;  /* 0x000000641c18723c */ /* 0x040fee00000018ff */
[----:B------:R-:W2:Y:S01]  /*38e0*/  LDSM.16.M88.4 R124, [R2+-0x4000] ;  /* 0xffc00000027c783b */ /* 0x000ea20000000200 */
[-C--:B------:R-:W-:Y:S07]  /*38f0*/  HMMA.16816.F32 R28, R28, R102.reuse, RZ ;  /* 0x000000661c1c723c */ /* 0x080fee00000018ff */
[----:B------:R-:W-:Y:S01]  /*3900*/  LDSM.16.M88.4 R132, [R177] ;  /* 0x00000000b184783b */ /* 0x000fe20000000200 */
[----:B------:R-:W-:Y:S07]  /*3910*/  HMMA.16816.F32 R32, R32, R102, RZ ;  /* 0x000000662020723c */ /* 0x000fee00000018ff */
[----:B------:R-:W2:Y:S01]  /*3920*/  LDSM.16.M88.4 R100, [R129+0x1000] ;  /* 0x001000008164783b */ /* 0x000ea20000000200 */
[-C--:B-1----:R-:W-:Y:S07]  /*3930*/  HMMA.16816.F32 R4, R104, R108.reuse, R4 ;  /* 0x0000006c6804723c */ /* 0x082fee0000001804 */
[----:B------:R-:W1:Y:S01]  /*3940*/  LDSM.16.M88.4 R128, [R2+-0x3800] ;  /* 0xffc800000280783b */ /* 0x000e620000000200 */
[C---:B---3--:R-:W-:Y:S07]  /*3950*/  HMMA.16816.F32 R8, R112.reuse, R108, R8 ;  /* 0x0000006c7008723c */ /* 0x048fee0000001808 */
[----:B------:R-:W3:Y:S01]  /*3960*/  LDSM.16.M88.4 R136, [R0+-0x4000] ;  /* 0xffc000000088783b */ /* 0x000ee20000000200 */
[-C--:B------:R-:W-:Y:S08]  /*3970*/  HMMA.16816.F32 R12, R112, R110.reuse, R12 ;  /* 0x0000006e700c723c */ /* 0x080ff0000000180c */
[C---:B------:R-:W-:Y:S08]  /*3980*/  HMMA.16816.F32 R16, R104.reuse, R110, R16 ;  /* 0x0000006e6810723c */ /* 0x040ff00000001810 */
[-C--:B----4-:R-:W-:Y:S08]  /*3990*/  HMMA.16816.F32 R20, R104, R116.reuse, R20 ;  /* 0x000000746814723c */ /* 0x090ff00000001814 */
[C---:B------:R-:W-:Y:S08]  /*39a0*/  HMMA.16816.F32 R24, R112.reuse, R116, R24 ;  /* 0x000000747018723c */ /* 0x040ff00000001818 */
[-C--:B------:R-:W-:Y:S08]  /*39b0*/  HMMA.16816.F32 R28, R112, R118.reuse, R28 ;  /* 0x00000076701c723c */ /* 0x080ff0000000181c */
[----:B------:R-:W-:Y:S01]  /*39c0*/  HMMA.16816.F32 R32, R104, R118, R32 ;  /* 0x000000766820723c */ /* 0x000fe20000001820 */
[----:B------:R-:W4:Y:S07]  /*39d0*/  LDSM.16.M88.4 R104, [R177+0x1000] ;  /* 0x00100000b168783b */ /* 0x000f2e0000000200 */
        /* <DEDUP_REMOVED lines=26> */
[----:B------:R-:W3:Y:S01]  /*3b80*/  MUFU.TANH R112, R6 ;  /* 0x0000000600707308 */ /* 0x000ee20000002400 */
[----:B------:R-:W-:Y:S01]  /*3b90*/  FMUL.FTZ R16, R16, UR18 ;  /* 0x0000001210107c20 */ /* 0x000fe20008410000 */
[----:B------:R-:W-:Y:S01]  /*3ba0*/  FMUL.FTZ R17, R17, UR18 ;  /* 0x0000001211117c20 */ /* 0x000fe20008410000 */
[----:B------:R-:W-:Y:S01]  /*3bb0*/  FMUL.FTZ R18, R18, UR18 ;  /* 0x0000001212127c20 */ /* 0x000fe20008410000 */
[----:B------:R-:W-:Y:S06]  /*3bc0*/  FMUL.FTZ R19, R19, UR18 ;  /* 0x0000001213137c20 */ /* 0x000fec0008410000 */
[----:B------:R4:W1:Y:S10]  /*3bd0*/  MUFU.TANH R113, R7 ;  /* 0x0000000700717308 */ /* 0x0008740000002400 */
[----:B------:R2:W1:Y:S10]  /*3be0*/  MUFU.TANH R130, R15 ;  /* 0x0000000f00827308 */ /* 0x0004740000002400 */
[----:B------:R1:W1:Y:S01]  /*3bf0*/  MUFU.TANH R114, R8 ;  /* 0x0000000800727308 */ /* 0x0002620000002400 */
[----:B----4-:R-:W4:Y:S09]  /*3c00*/  LDSM.16.M88.4 R4, [R0+-0x3800] ;  /* 0xffc800000004783b */ /* 0x010f320000000200 */
[----:B------:R1:W1:Y:S01]  /*3c10*/  MUFU.TANH R115, R9 ;  /* 0x0000000900737308 */ /* 0x0002620000002400 */
[----:B--2---:R-:W-:Y:S04]  /*3c20*/  SHF.L.U32 R15, R199, 0x6, RZ ;  /* 0x00000006c70f7819 */ /* 0x004fe800000006ff */
[----:B------:R-:W-:Y:S05]  /*3c30*/  ISETP.GE.AND P0, PT, R15, R182, PT ;  /* 0x000000b60f00720c */ /* 0x000fea0003f06270 */
[----:B------:R2:W1:Y:S10]  /*3c40*/  MUFU.TANH R120, R10 ;  /* 0x0000000a00787308 */ /* 0x0004740000002400 */
[----:B------:R2:W1:Y:S10]  /*3c50*/  MUFU.TANH R122, R11 ;  /* 0x0000000b007a7308 */ /* 0x0004740000002400 */
[----:B------:R2:W1:Y:S10]  /*3c60*/  MUFU.TANH R123, R12 ;  /* 0x0000000c007b7308 */ /* 0x0004740000002400 */
[----:B------:R2:W1:Y:S01]  /*3c70*/  MUFU.TANH R125, R13 ;  /* 0x0000000d007d7308 */ /* 0x0004620000002400 */
[-C--:B----4-:R-:W-:Y:S09]  /*3c80*/  HMMA.16816.F32 R20, R132, R4.reuse, R20 ;  /* 0x000000048414723c */ /* 0x090ff20000001814 */
[----:B------:R2:W4:Y:S01]  /*3c90*/  MUFU.TANH R127, R14 ;  /* 0x0000000e007f7308 */ /* 0x0005220000002400 */
[C---:B------:R-:W-:Y:S09]  /*3ca0*/  HMMA.16816.F32 R24, R104.reuse, R4, R24 ;  /* 0x000000046818723c */ /* 0x040ff20000001818 */
[----:B------:R2:W1:Y:S01]  /*3cb0*/  MUFU.TANH R124, R16 ;  /* 0x00000010007c7308 */ /* 0x0004620000002400 */
[-C--:B------:R-:W-:Y:S03]  /*3cc0*/  HMMA.16816.F32 R28, R104, R6.reuse, R28 ;  /* 0x00000006681c723c */ /* 0x080fe6000000181c */
[----:B------:R-:W-:Y:S01]  /*3cd0*/  FMUL.FTZ R20, R20, UR18 ;  /* 0x0000001214147c20 */ /* 0x000fe20008410000 */
[----:B------:R-:W-:Y:S01]  /*3ce0*/  FMUL.FTZ R21, R21, UR18 ;  /* 0x0000001215157c20 */ /* 0x000fe20008410000 */
[----:B------:R-:W-:Y:S01]  /*3cf0*/  FMUL.FTZ R22, R22, UR18 ;  /* 0x0000001216167c20 */ /* 0x000fe20008410000 */
[----:B------:R-:W-:Y:S03]  /*3d00*/  FMUL.FTZ R23, R23, UR18 ;  /* 0x0000001217177c20 */ /* 0x000fe60008410000 */
[----:B------:R2:W1:Y:S01]  /*3d10*/  MUFU.TANH R126, R17 ;  /* 0x00000011007e7308 */ /* 0x0004620000002400 */
[----:B------:R-:W-:Y:S04]  /*3d20*/  HMMA.16816.F32 R32, R132, R6, R32 ;  /* 0x000000068420723c */ /* 0x000fe80000001820 */
[----:B------:R-:W-:Y:S01]  /*3d30*/  FMUL.FTZ R24, R24, UR18 ;  /* 0x0000001218187c20 */ /* 0x000fe20008410000 */
[----:B------:R-:W-:Y:S01]  /*3d40*/  FMUL.FTZ R25, R25, UR18 ;  /* 0x0000001219197c20 */ /* 0x000fe20008410000 */
[----:B------:R-:W-:Y:S03]  /*3d50*/  FMUL.FTZ R26, R26, UR18 ;  /* 0x000000121a1a7c20 */ /* 0x000fe60008410000 */
[----:B------:R2:W1:Y:S01]  /*3d60*/  MUFU.TANH R129, R18 ;  /* 0x0000001200817308 */ /* 0x0004620000002400 */
[----:B------:R-:W-:Y:S01]  /*3d70*/  FMUL.FTZ R27, R27, UR18 ;  /* 0x000000121b1b7c20 */ /* 0x000fe20008410000 */
[----:B------:R-:W-:Y:S01]  /*3d80*/  FMUL.FTZ R28, R28, UR18 ;  /* 0x000000121c1c7c20 */ /* 0x000fe20008410000 */
[----:B------:R-:W-:Y:S01]  /*3d90*/  FMUL.FTZ R29, R29, UR18 ;  /* 0x000000121d1d7c20 */ /* 0x000fe20008410000 */
[----:B------:R-:W-:Y:S01]  /*3da0*/  FMUL.FTZ R30, R30, UR18 ;  /* 0x000000121e1e7c20 */ /* 0x000fe20008410000 */
[----:B------:R-:W-:Y:S05]  /*3db0*/  FMUL.FTZ R31, R31, UR18 ;  /* 0x000000121f1f7c20 */ /* 0x000fea0008410000 */
[----:B------:R2:W1:Y:S01]  /*3dc0*/  MUFU.TANH R131, R19 ;  /* 0x0000001300837308 */ /* 0x0004620000002400 */
[----:B------:R-:W-:Y:S01]  /*3dd0*/  FMUL.FTZ R32, R32, UR18 ;  /* 0x0000001220207c20 */ /* 0x000fe20008410000 */
[----:B------:R-:W-:Y:S01]  /*3de0*/  FMUL.FTZ R33, R33, UR18 ;  /* 0x0000001221217c20 */ /* 0x000fe20008410000 */
[----:B------:R-:W-:Y:S01]  /*3df0*/  FMUL.FTZ R34, R34, UR18 ;  /* 0x0000001222227c20 */ /* 0x000fe20008410000 */
[----:B------:R-:W-:Y:S06]  /*3e00*/  FMUL.FTZ R35, R35, UR18 ;  /* 0x0000001223237c20 */ /* 0x000fec0008410000 */
[----:B------:R2:W1:Y:S10]  /*3e10*/  MUFU.TANH R136, R20 ;  /* 0x0000001400887308 */ /* 0x0004740000002400 */
        /* <DEDUP_REMOVED lines=14> */
[----:B------:R2:W1:Y:S01]  /*3f00*/  MUFU.TANH R218, R35 ;  /* 0x0000002300da7308 */ /* 0x0004620000002400 */
[----:B---34-:R-:W-:Y:S05]  /*3f10*/  @!P0 BRA `(.L_x_1317) ;  /* 0x0000000000a88947 */ /* 0x018fea0003800000 */
[----:B------:R-:W-:Y:S01]  /*3f20*/  IADD3 R6, PT, PT, R15, 0x40, RZ ;  /* 0x000000400f067810 */ /* 0x000fe20007ffe0ff */
[----:B------:R-:W-:Y:S01]  /*3f30*/  IMAD.SHL.U32 R4, R181, 0x80, RZ ;  /* 0x00000080b5047824 */ /* 0x000fe200078e00ff */
[----:B-1----:R-:W-:Y:S01]  /*3f40*/  MOV R8, R133 ;  /* 0x0000008500087202 */ /* 0x002fe20000000f00 */
[----:B------:R-:W-:Y:S01]  /*3f50*/  IMAD.MOV.U32 R7, RZ, RZ, R132 ;  /* 0x000000ffff077224 */ /* 0x000fe200078e0084 */
[----:B--2---:R-:W-:Y:S01]  /*3f60*/  MOV R13, R218 ;  /* 0x000000da000d7202 */ /* 0x004fe20000000f00 */
[C---:B------:R-:W-:Y:S01]  /*3f70*/  IMAD.IADD R5, R4.reuse, 0x1, R202 ;  /* 0x0000000104057824 */ /* 0x040fe200078e02ca */
[----:B------:R-:W-:Y:S01]  /*3f80*/  MOV R16, R216 ;  /* 0x000000d800107202 */ /* 0x000fe20000000f00 */
[----:B------:R-:W-:Y:S01]  /*3f90*/  VIADD R4, R4, 0x80 ;  /* 0x0000008004047836 */ /* 0x000fe20000000000 */
[----:B------:R-:W-:Y:S01]  /*3fa0*/  MOV R10, R212 ;  /* 0x000000d4000a7202 */ /* 0x000fe20000000f00 */
[----:B------:R-:W-:Y:S01]  /*3fb0*/  IMAD.MOV.U32 R14, RZ, RZ, R217 ;  /* 0x000000ffff0e7224 */ /* 0x000fe200078e00d9 */
[----:B------:R-:W-:Y:S01]  /*3fc0*/  IADD3 R5, PT, PT, R5, 0x80, RZ ;  /* 0x0000008005057810 */ /* 0x000fe20007ffe0ff */
[----:B------:R-:W-:Y:S01]  /*3fd0*/  IMAD.MOV.U32 R17, RZ, RZ, R215 ;  /* 0x000000ffff117224 */ /* 0x000fe200078e00d7 */
[----:B------:R-:W-:Y:S01]  /*3fe0*/  ISETP.LT.AND P0, PT, R4, R200, PT ;  /* 0x000000c80400720c */ /* 0x000fe20003f01270 */
[----:B------:R-:W-:Y:S01]  /*3ff0*/  IMAD.MOV.U32 R9, RZ, RZ, R213 ;  /* 0x000000ffff097224 */ /* 0x000fe200078e00d5 */
[----:B------:R-:W-:Y:S01]  /*4000*/  IADD3 R5, PT, PT, R5, UR14, -R200 ;  /* 0x0000000e05057c10 */ /* 0x000fe2000fffe8c8 */
[----:B------:R-:W-:Y:S01]  /*4010*/  IMAD.MOV.U32 R11, RZ, RZ, R177 ;  /* 0x000000ffff0b7224 */ /* 0x000fe200078e00b1 */
[----:B------:R-:W-:Y:S01]  /*4020*/  MOV R4, R135 ;  /* 0x0000008700047202 */ /* 0x000fe20000000f00 */
[----:B------:R-:W-:Y:S01]  /*4030*/  IMAD.MOV.U32 R19, RZ, RZ, R138 ;  /* 0x000000ffff137224 */ /* 0x000fe200078e008a */
[----:B------:R-:W-:Y:S01]  /*4040*/  MOV R18, R139 ;  /* 0x0000008b00127202 */ /* 0x000fe20000000f00 */
[----:B------:R-:W-:Y:S01]  /*4050*/  VIADD R5, R5, 0xffffff80 ;  /* 0xffffff8005057836 */ /* 0x000fe20000000000 */
[----:B------:R-:W-:Y:S01]  /*4060*/  MOV R20, R137 ;  /* 0x0000008900147202 */ /* 0x000fe20000000f00 */
[----:B------:R-:W-:Y:S01]  /*4070*/  IMAD.MOV.U32 R21, RZ, RZ, R136 ;  /* 0x000000ffff157224 */ /* 0x000fe200078e0088 */
[----:B------:R-:W-:Y:S01]  /*4080*/  MOV R22, R130 ;  /* 0x0000008200167202 */ /* 0x000fe20000000f00 */
[----:B------:R-:W-:Y:S01]  /*4090*/  IMAD.MOV.U32 R23, RZ, RZ, R127 ;  /* 0x000000ffff177224 */ /* 0x000fe200078e007f */
[----:B------:R-:W-:Y:S01]  /*40a0*/  ISETP.GE.AND P1, PT, R6, R5, PT ;  /* 0x000000050600720c */ /* 0x000fe20003f26270 */
[----:B------:R-:W-:Y:S01]  /*40b0*/  IMAD.MOV.U32 R5, RZ, RZ, R134 ;  /* 0x000000ffff057224 */ /* 0x000fe200078e0086 */
[----:B------:R-:W-:Y:S01]  /*40c0*/  MOV R6, R214 ;  /* 0x000000d600067202 */ /* 0x000fe20000000f00 */
        /* <DEDUP_REMOVED lines=14> */
[----:B------:R-:W-:Y:S06]  /*41b0*/  @!P1 BRA P0, `(.L_x_1318) ;  /* 0x0000000800709947 */ /* 0x000fec0000000000 */
.L_x_1317:
[----:B------:R-:W3:Y:S01]  /*41c0*/  LDC R4, c[0x0][0x504] ;  /* 0x00014100ff047b82 */ /* 0x000ee20000000800 */
[----:B------:R-:W4:Y:S01]  /*41d0*/  S2R R101, SR_TID.X ;  /* 0x0000000000657919 */ /* 0x000f220000002100 */
[----:B------:R-:W-:Y:S06]  /*41e0*/  IMAD.IADD R6, R179, 0x1, R15 ;  /* 0x00000001b3067824 */ /* 0x000fec00078e020f */
[----:B------:R-:W1:Y:S01]  /*41f0*/  LDC R7, c[0x0][0x508] ;  /* 0x00014200ff077b82 */ /* 0x000e620000000800 */
[C-C-:B---3--:R-:W-:Y:S02]  /*4200*/  IADD3 R4, PT, PT, R200.reuse, -R4, -R202.reuse ;  /* 0x80000004c8047210 */ /* 0x148fe40007ffe8ca */
[----:B-1----:R-:W-:Y:S03]  /*4210*/  IADD3 R15, PT, PT, R200, R7, -R202 ;  /* 0x00000007c80f7210 */ /* 0x002fe60007ffe8ca */
[C---:B------:R-:W-:Y:S02]  /*4220*/  IMAD.IADD R4, R6.reuse, 0x1, R4 ;  /* 0x0000000106047824 */ /* 0x040fe400078e0204 */
[----:B----4-:R-:W-:Y:S01]  /*4230*/  IMAD.SHL.U32 R5, R101, 0x2, RZ ;  /* 0x0000000265057824 */ /* 0x010fe200078e00ff */
[----:B------:R-:W-:Y:S01]  /*4240*/  SHF.R.U32.HI R101, RZ, 0x1, R101 ;  /* 0x00000001ff657819 */ /* 0x000fe20000011665 */
[----:B------:R-:W-:Y:S01]  /*4250*/  IMAD.IADD R15, R6, 0x1, R15 ;  /* 0x00000001060f7824 */ /* 0x000fe200078e020f */
[----:B------:R-:W-:Y:S02]  /*4260*/  VIMNMX R7, PT, PT, RZ, R4, !PT ;  /* 0x00000004ff077248 */ /* 0x000fe40007fe0100 */
[----:B------:R-:W-:Y:S02]  /*4270*/  LOP3.LUT R5, R5, 0x6, RZ, 0xc0, !PT ;  /* 0x0000000605057812 */ /* 0x000fe400078ec0ff */
[C---:B------:R-:W-:Y:S02]  /*4280*/  VIADDMNMX R6, R4.reuse, 0x8, RZ, !PT ;  /* 0x0000000804067846 */ /* 0x040fe400078001ff */
[----:B------:R-:W-:Y:S02]  /*4290*/  LOP3.LUT R101, R5, 0x1e0, R101, 0xf8, !PT ;  /* 0x000001e005657812 */ /* 0x000fe400078ef865 */
[C---:B------:R-:W-:Y:S02]  /*42a0*/  VIADDMNMX R5, R4.reuse, 0x20, RZ, !PT ;  /* 0x0000002004057846 */ /* 0x040fe400078001ff */
[----:B------:R-:W-:Y:S01]  /*42b0*/  VIADDMNMX R4, R4, 0x28, RZ, !PT ;  /* 0x0000002804047846 */ /* 0x000fe200078001ff */
[----:B------:R-:W-:Y:S01]  /*42c0*/  IMAD R101, R181, 0x80, R101 ;  /* 0x00000080b5657824 */ /* 0x000fe200078e0265 */
[C-C-:B------:R-:W-:Y:S02]  /*42d0*/  VIADDMNMX R116, R15.reuse, 0x1, R200.reuse, PT ;  /* 0x000000010f747846 */ /* 0x140fe400038001c8 */
[--C-:B------:R-:W-:Y:S01]  /*42e0*/  VIADDMNMX R109, R15, 0x9, R200.reuse, PT ;  /* 0x000000090f6d7846 */ /* 0x100fe200038001c8 */
[C---:B------:R-:W-:Y:S01]  /*42f0*/  VIADD R107, R101.reuse, 0x1 ;  /* 0x00000001656b7836 */ /* 0x040fe20000000000 */
[C---:B------:R-:W-:Y:S01]  /*4300*/  ISETP.GE.AND P4, PT, R101.reuse, R7, PT ;  /* 0x000000076500720c */ /* 0x040fe20003f86270 */
[----:B------:R-:W-:Y:S01]  /*4310*/  VIADD R106, R101, 0x8 ;  /* 0x00000008656a7836 */ /* 0x000fe20000000000 */
[--C-:B------:R-:W-:Y:S01]  /*4320*/  VIADDMNMX R108, R15, 0x21, R200.reuse, PT ;  /* 0x000000210f6c7846 */ /* 0x100fe200038001c8 */
[----:B------:R-:W-:Y:S01]  /*4330*/  VIADD R105, R101, 0x9 ;  /* 0x0000000965697836 */ /* 0x000fe20000000000 */
[----:B------:R-:W-:Y:S01]  /*4340*/  VIADDMNMX R15, R15, 0x29, R200, PT ;  /* 0x000000290f0f7846 */ /* 0x000fe200038001c8 */
[C---:B------:R-:W-:Y:S01]  /*4350*/  VIADD R104, R101.reuse, 0x10 ;  /* 0x0000001065687836 */ /* 0x040fe20000000000 */
[----:B--2---:R-:W-:Y:S01]  /*4360*/  FSEL R12, R110, -INF , P4 ;  /* 0xff8000006e0c7808 */ /* 0x004fe20002000000 */
[C---:B------:R-:W-:Y:S01]  /*4370*/  VIADD R103, R101.reuse, 0x11 ;  /* 0x0000001165677836 */ /* 0x040fe20000000000 */
[C---:B------:R-:W-:Y:S01]  /*4380*/  ISETP.GE.AND P6, PT, R101.reuse, R6, PT ;  /* 0x000000066500720c */ /* 0x040fe20003fc6270 */
[C---:B------:R-:W-:Y:S01]  /*4390*/  VIADD R102, R101.reuse, 0x18 ;  /* 0x0000001865667836 */ /* 0x040fe20000000000 */
[C---:B------:R-:W-:Y:S02]  /*43a0*/  ISETP.GE.AND P5, PT, R101.reuse, R5, PT ;  /* 0x000000056500720c */ /* 0x040fe40003fa6270 */
[C---:B------:R-:W-:Y:S02]  /*43b0*/  ISETP.GE.AND P4, PT, R101.reuse, R4, PT ;  /* 0x000000046500720c */ /* 0x040fe40003f86270 */
        /* <DEDUP_REMOVED lines=124> */
.L_x_1318:
[----:B------:R-:W1:Y:S01]  /*4b80*/  S2R R116, SR_TID.X ;  /* 0x0000000000747919 */ /* 0x000e620000002100 */
[C---:B------:R-:W-:Y:S01]  /*4b90*/  FMUL.FTZ R15, R197.reuse, 1.4426950216293334961 ;  /* 0x3fb8aa3bc50f7820 */ /* 0x040fe20000410000 */
[----:B------:R-:W-:Y:S01]  /*4ba0*/  FSETP.NEU.FTZ.AND P0, PT, R197, -INF , PT ;  /* 0xff800000c500780b */ /* 0x000fe20003f1d000 */
[----:B------:R-:W-:Y:S01]  /*4bb0*/  FMUL.FTZ R101, R196, 1.4426950216293334961 ;  /* 0x3fb8aa3bc4657820 */ /* 0x000fe20000410000 */
[----:B------:R-:W-:Y:S01]  /*4bc0*/  FMUL.FTZ R229, R195, 1.4426950216293334961 ;  /* 0x3fb8aa3bc3e57820 */ /* 0x000fe20000410000 */
[----:B------:R-:W-:Y:S01]  /*4bd0*/  FMUL.FTZ R235, R194, 1.4426950216293334961 ;  /* 0x3fb8aa3bc2eb7820 */ /* 0x000fe20000410000 */
[----:B------:R-:W-:Y:S01]  /*4be0*/  FSEL R15, R15, RZ, P0 ;  /* 0x000000ff0f0f7208 */ /* 0x000fe20000000000 */
[----:B------:R-:W-:Y:S01]  /*4bf0*/  FFMA.FTZ R112, -R112, R112, 1 ;  /* 0x3f80000070707423 */ /* 0x000fe20000010170 */
[----:B------:R-:W-:Y:S01]  /*4c00*/  FSETP.NEU.FTZ.AND P0, PT, R196, -INF , PT ;  /* 0xff800000c400780b */ /* 0x000fe20003f1d000 */
[----:B------:R-:W-:Y:S01]  /*4c10*/  FFMA.FTZ R113, -R113, R113, 1 ;  /* 0x3f80000071717423 */ /* 0x000fe20000010171 */
[----:B------:R-:W-:Y:S01]  /*4c20*/  MOV R228, 0x10 ;  /* 0x0000001000e47802 */ /* 0x000fe20000000f00 */
[--C-:B------:R-:W-:Y:S01]  /*4c30*/  FFMA.FTZ R119, R12, UR15, -R15.reuse ;  /* 0x0000000f0c777c23 */ /* 0x100fe2000801080f */
[----:B------:R-:W-:Y:S01]  /*4c40*/  FSEL R12, R101, RZ, P0 ;  /* 0x000000ff650c7208 */ /* 0x000fe20000000000 */
[--C-:B------:R-:W-:Y:S01]  /*4c50*/  FFMA.FTZ R251, R100, UR15, -R15.reuse ;  /* 0x0000000f64fb7c23 */ /* 0x100fe2000801080f */
[----:B------:R-:W-:Y:S01]  /*4c60*/  FSETP.NEU.FTZ.AND P0, PT, R195, -INF , PT ;  /* 0xff800000c300780b */ /* 0x000fe20003f1d000 */
[--C-:B------:R-:W-:Y:S01]  /*4c70*/  FFMA.FTZ R244, R33, UR15, -R15.reuse ;  /* 0x0000000f21f47c23 */ /* 0x100fe2000801080f */
[--C-:B------:R-:W-:Y:S01]  /*4c80*/  FFMA.FTZ R239, R32, UR15, -R15.reuse ;  /* 0x0000000f20ef7c23 */ /* 0x100fe2000801080f */
[--C-:B------:R-:W-:Y:S01]  /*4c90*/  FFMA.FTZ R250, R35, UR15, -R12.reuse ;  /* 0x0000000f23fa7c23 */ /* 0x100fe2000801080c */
[--C-:B------:R-:W-:Y:S01]  /*4ca0*/  FFMA.FTZ R249, R34, UR15, -R12.reuse ;  /* 0x0000000f22f97c23 */ /* 0x100fe2000801080c */
[----:B------:R-:W-:Y:S01]  /*4cb0*/  MUFU.EX2 R119, R119 ;  /* 0x0000007700777308 */ /* 0x000fe20000000800 */
[----:B------:R-:W-:Y:S01]  /*4cc0*/  FSEL R229, R229, RZ, P0 ;  /* 0x000000ffe5e57208 */ /* 0x000fe20000000000 */
[--C-:B------:R-:W-:Y:S01]  /*4cd0*/  FFMA.FTZ R238, R31, UR15, -R12.reuse ;  /* 0x0000000f1fee7c23 */ /* 0x100fe2000801080c */
[----:B------:R-:W-:Y:S01]  /*4ce0*/  FSETP.NEU.FTZ.AND P0, PT, R194, -INF , PT ;  /* 0xff800000c200780b */ /* 0x000fe20003f1d000 */
[--C-:B------:R-:W-:Y:S01]  /*4cf0*/  FFMA.FTZ R237, R30, UR15, -R12.reuse ;  /* 0x0000000f1eed7c23 */ /* 0x100fe2000801080c */
[----:B------:R-:W-:Y:S01]  /*4d00*/  FFMA.FTZ R233, R21, UR15, -R15 ;  /* 0x0000000f15e97c23 */ /* 0x000fe2000801080f */
[--C-:B------:R-:W-:Y:S01]  /*4d10*/  FFMA.FTZ R221, R7, UR15, -R229.reuse ;  /* 0x0000000f07dd7c23 */ /* 0x100fe200080108e5 */
[----:B------:R-:W-:Y:S03]  /*4d20*/  FSEL R235, R235, RZ, P0 ;  /* 0x000000ffebeb7208 */ /* 0x000fe60000000000 */
[----:B------:R-:W2:Y:S01]  /*4d30*/  MUFU.EX2 R251, R251 ;  /* 0x000000fb00fb7308 */ /* 0x000ea20000000800 */
[--C-:B------:R-:W-:Y:S01]  /*4d40*/  FFMA.FTZ R248, R29, UR15, -R229.reuse ;  /* 0x0000000f1df87c23 */ /* 0x100fe200080108e5 */
[--C-:B------:R-:W-:Y:S01]  /*4d50*/  FFMA.FTZ R247, R28, UR15, -R229.reuse ;  /* 0x0000000f1cf77c23 */ /* 0x100fe200080108e5 */
[----:B------:R-:W-:Y:S01]  /*4d60*/  FFMA.FTZ R243, R25, UR15, -R229 ;  /* 0x0000000f19f37c23 */ /* 0x000fe200080108e5 */
[--C-:B------:R-:W-:Y:S01]  /*4d70*/  FFMA.FTZ R220, R9, UR15, -R235.reuse ;  /* 0x0000000f09dc7c23 */ /* 0x100fe200080108eb */
[--C-:B------:R-:W-:Y:S01]  /*4d80*/  FFMA.FTZ R246, R27, UR15, -R235.reuse ;  /* 0x0000000f1bf67c23 */ /* 0x100fe200080108eb */
[--C-:B------:R-:W-:Y:S01]  /*4d90*/  FFMA.FTZ R245, R26, UR15, -R235.reuse ;  /* 0x0000000f1af57c23 */ /* 0x100fe200080108eb */
[--C-:B------:R-:W-:Y:S03]  /*4da0*/  FFMA.FTZ R241, R23, UR15, -R235.reuse ;  /* 0x0000000f17f17c23 */ /* 0x100fe600080108eb */
[----:B------:R-:W-:Y:S01]  /*4db0*/  MUFU.EX2 R250, R250 ;  /* 0x000000fa00fa7308 */ /* 0x000fe20000000800 */
[--C-:B------:R-:W-:Y:S01]  /*4dc0*/  FFMA.FTZ R240, R22, UR15, -R235.reuse ;  /* 0x0000000f16f07c23 */ /* 0x100fe200080108eb */
[--C-:B------:R-:W-:Y:S01]  /*4dd0*/  FFMA.FTZ R219, R6, UR15, -R235.reuse ;  /* 0x0000000f06db7c23 */ /* 0x100fe200080108eb */
[--C-:B------:R-:W-:Y:S01]  /*4de0*/  FFMA.FTZ R236, R5, UR15, -R235.reuse ;  /* 0x0000000f05ec7c23 */ /* 0x100fe200080108eb */
[----:B------:R-:W-:Y:S01]  /*4df0*/  FFMA.FTZ R235, R4, UR15, -R235 ;  /* 0x0000000f04eb7c23 */ /* 0x000fe200080108eb */
[--C-:B------:R-:W-:Y:S01]  /*4e00*/  FFMA.FTZ R242, R24, UR15, -R229.reuse ;  /* 0x0000000f18f27c23 */ /* 0x100fe200080108e5 */
[--C-:B------:R-:W-:Y:S01]  /*4e10*/  FFMA.FTZ R223, R11, UR15, -R229.reuse ;  /* 0x0000000f0bdf7c23 */ /* 0x100fe200080108e5 */
[--C-:B------:R-:W-:Y:S03]  /*4e20*/  FFMA.FTZ R222, R10, UR15, -R229.reuse ;  /* 0x0000000f0ade7c23 */ /* 0x100fe600080108e5 */
[----:B------:R-:W3:Y:S01]  /*4e30*/  MUFU.EX2 R249, R249 ;  /* 0x000000f900f97308 */ /* 0x000ee20000000800 */
[----:B------:R-:W-:Y:S01]  /*4e40*/  FFMA.FTZ R229, R8, UR15, -R229 ;  /* 0x0000000f08e57c23 */ /* 0x000fe200080108e5 */
[--C-:B------:R-:W-:Y:S01]  /*4e50*/  FFMA.FTZ R232, R20, UR15, -R15.reuse ;  /* 0x0000000f14e87c23 */ /* 0x100fe2000801080f */
[--C-:B------:R-:W-:Y:S01]  /*4e60*/  FFMA.FTZ R231, R19, UR15, -R12.reuse ;  /* 0x0000000f13e77c23 */ /* 0x100fe2000801080c */
[--C-:B------:R-:W-:Y:S01]  /*4e70*/  FFMA.FTZ R230, R18, UR15, -R12.reuse ;  /* 0x0000000f12e67c23 */ /* 0x100fe2000801080c */
[--C-:B------:R-:W-:Y:S01]  /*4e80*/  FFMA.FTZ R227, R17, UR15, -R15.reuse ;  /* 0x0000000f11e37c23 */ /* 0x100fe2000801080f */
[--C-:B------:R-:W-:Y:S01]  /*4e90*/  FFMA.FTZ R225, R14, UR15, -R12.reuse ;  /* 0x0000000f0ee17c23 */ /* 0x100fe2000801080c */
[----:B------:R-:W-:Y:S03]  /*4ea0*/  FFMA.FTZ R15, R16, UR15, -R15 ;  /* 0x0000000f100f7c23 */ /* 0x000fe6000801080f */
[----:B------:R-:W-:Y:S01]  /*4eb0*/  MUFU.EX2 R244, R244 ;  /* 0x000000f400f47308 */ /* 0x000fe20000000800 */
[----:B------:R-:W-:Y:S01]  /*4ec0*/  FFMA.FTZ R12, R13, UR15, -R12 ;  /* 0x0000000f0d0c7c23 */ /* 0x000fe2000801080c */
[----:B------:R-:W-:Y:S01]  /*4ed0*/  MOV R128, 0x20 ;  /* 0x0000002000807802 */ /* 0x000fe20000000f00 */
[----:B------:R-:W-:Y:S01]  /*4ee0*/  FMUL.FTZ R112, R112, UR18 ;  /* 0x0000001270707c20 */ /* 0x000fe20008410000 */
[----:B------:R-:W-:Y:S01]  /*4ef0*/  MOV R117, 0x40 ;  /* 0x0000004000757802 */ /* 0x000fe20000000f00 */
[----:B------:R-:W-:Y:S01]  /*4f00*/  FMUL.FTZ R113, R113, UR18 ;  /* 0x0000001271717c20 */ /* 0x000fe20008410000 */
[----:B------:R-:W-:Y:S01]  /*4f10*/  FFMA.FTZ R110, -R110, R110, 1 ;  /* 0x3f8000006e6e7423 */ /* 0x000fe2000001016e */
[----:B------:R-:W-:Y:S03]  /*4f20*/  FFMA.FTZ R111, -R111, R111, 1 ;  /* 0x3f8000006f6f7423 */ /* 0x000fe6000001016f */
[----:B------:R-:W4:Y:S01]  /*4f30*/  MUFU.EX2 R239, R239 ;  /* 0x000000ef00ef7308 */ /* 0x000f220000000800 */
[----:B------:R-:W-:Y:S01]  /*4f40*/  FFMA.FTZ R123, -R123, R123, 1 ;  /* 0x3f8000007b7b7423 */ /* 0x000fe2000001017b */
[----:B------:R-:W-:Y:S01]  /*4f50*/  FMUL.FTZ R110, R110, UR18 ;  /* 0x000000126e6e7c20 */ /* 0x000fe20008410000 */
[----:B------:R-:W-:Y:S01]  /*4f60*/  FMUL.FTZ R111, R111, UR18 ;  /* 0x000000126f6f7c20 */ /* 0x000fe20008410000 */
[----:B------:R-:W-:Y:S01]  /*4f70*/  FFMA.FTZ R124, -R124, R124, 1 ;  /* 0x3f8000007c7c7423 */ /* 0x000fe2000001017c */
[----:B------:R-:W-:Y:S01]  /*4f80*/  FFMA.FTZ R126, -R126, R126, 1 ;  /* 0x3f8000007e7e7423 */ /* 0x000fe2000001017e */
[----:B------:R-:W-:Y:S01]  /*4f90*/  FFMA.FTZ R129, -R129, R129, 1 ;  /* 0x3f80000081817423 */ /* 0x000fe20000010181 */
[----:B------:R-:W-:Y:S03]  /*4fa0*/  FFMA.FTZ R131, -R131, R131, 1 ;  /* 0x3f80000083837423 */ /* 0x000fe60000010183 */
[----:B------:R-:W-:Y:S01]  /*4fb0*/  MUFU.EX2 R238, R238 ;  /* 0x000000ee00ee7308 */ /* 0x000fe20000000800 */
[----:B------:R-:W-:Y:S01]  /*4fc0*/  FFMA.FTZ R136, -R136, R136, 1 ;  /* 0x3f80000088887423 */ /* 0x000fe20000010188 */
[----:B------:R-:W-:Y:S01]  /*4fd0*/  FFMA.FTZ R137, -R137, R137, 1 ;  /* 0x3f80000089897423 */ /* 0x000fe20000010189 */
[----:B------:R-:W-:Y:S01]  /*4fe0*/  FFMA.FTZ R138, -R138, R138, 1 ;  /* 0x3f8000008a8a7423 */ /* 0x000fe2000001018a */
        /* <DEDUP_REMOVED lines=15> */
[----:B------:R-:W-:Y:S01]  /*50e0*/  FMUL.FTZ R123, R123, UR18 ;  /* 0x000000127b7b7c20 */ /* 0x000fe20008410000 */
[----:B------:R-:W-:Y:S01]  /*50f0*/  FMUL.FTZ R124, R124, UR18 ;  /* 0x000000127c7c7c20 */ /* 0x000fe20008410000 */
[----:B------:R-:W-:Y:S01]  /*5100*/  FMUL.FTZ R126, R126, UR18 ;  /* 0x000000127e7e7c20 */ /* 0x000fe20008410000 */
[----:B------:R-:W-:Y:S01]  /*5110*/  FMUL.FTZ R129, R129, UR18 ;  /* 0x0000001281817c20 */ /* 0x000fe20008410000 */
[----:B------:R-:W-:Y:S03]  /*5120*/  FMUL.FTZ R131, R131, UR18 ;  /* 0x0000001283837c20 */ /* 0x000fe60008410000 */
[----:B------:R-:W4:Y:S01]  /*5130*/  MUFU.EX2 R247, R247 ;  /* 0x000000f700f77308 */ /* 0x000f220000000800 */
[----:B------:R-:W-:Y:S01]  /*5140*/  FMUL.FTZ R136, R136, UR18 ;  /* 0x0000001288887c20 */ /* 0x000fe20008410000 */
[----:B------:R-:W-:Y:S01]  /*5150*/  FMUL.FTZ R137, R137, UR18 ;  /* 0x0000001289897c20 */ /* 0x000fe20008410000 */
[----:B------:R-:W-:Y:S01]  /*5160*/  FMUL.FTZ R138, R138, UR18 ;  /* 0x000000128a8a7c20 */ /* 0x000fe20008410000 */
[----:B------:R-:W-:Y:S01]  /*5170*/  FMUL.FTZ R139, R139, UR18 ;  /* 0x000000128b8b7c20 */ /* 0x000fe20008410000 */
[----:B------:R-:W-:Y:S01]  /*5180*/  FMUL.FTZ R177, R177, UR18 ;  /* 0x00000012b1b17c20 */ /* 0x000fe20008410000 */
[----:B------:R-:W-:Y:S01]  /*5190*/  FMUL.FTZ R212, R212, UR18 ;  /* 0x00000012d4d47c20 */ /* 0x000fe20008410000 */
[----:B------:R-:W-:Y:S03]  /*51a0*/  FMUL.FTZ R213, R213, UR18 ;  /* 0x00000012d5d57c20 */ /* 0x000fe60008410000 */
[----:B------:R-:W-:Y:S01]  /*51b0*/  MUFU.EX2 R246, R246 ;  /* 0x000000f600f67308 */ /* 0x000fe20000000800 */
        /* <DEDUP_REMOVED lines=9> */
[----:B------:R-:W-:Y:S08]  /*5250*/  FMUL.FTZ R218, R218, UR18 ;  /* 0x00000012dada7c20 */ /* 0x000ff00008410000 */
[----:B------:R-:W-:Y:S10]  /*5260*/  MUFU.EX2 R243, R243 ;  /* 0x000000f300f37308 */ /* 0x000ff40000000800 */
[----:B------:R-:W-:Y:S10]  /*5270*/  MUFU.EX2 R242, R242 ;  /* 0x000000f200f27308 */ /* 0x000ff40000000800 */
[----:B------:R-:W-:Y:S10]  /*5280*/  MUFU.EX2 R241, R241 ;  /* 0x000000f100f17308 */ /* 0x000ff40000000800 */
[----:B------:R-:W4:Y:S10]  /*5290*/  MUFU.EX2 R240, R240 ;  /* 0x000000f000f07308 */ /* 0x000f340000000800 */
[----:B------:R-:W-:Y:S10]  /*52a0*/  MUFU.EX2 R233, R233 ;  /* 0x000000e900e97308 */ /* 0x000ff40000000800 */
[----:B------:R-:W-:Y:S10]  /*52b0*/  MUFU.EX2 R232, R232 ;  /* 0x000000e800e87308 */ /* 0x000ff40000000800 */
[----:B------:R-:W-:Y:S10]  /*52c0*/  MUFU.EX2 R231, R231 ;  /* 0x000000e700e77308 */ /* 0x000ff40000000800 */
[----:B------:R-:W4:Y:S10]  /*52d0*/  MUFU.EX2 R230, R230 ;  /* 0x000000e600e67308 */ /* 0x000f340000000800 */
[----:B------:R-:W-:Y:S10]  /*52e0*/  MUFU.EX2 R227, R227 ;  /* 0x000000e300e37308 */ /* 0x000ff40000000800 */
[----:B------:R-:W4:Y:S10]  /*52f0*/  MUFU.EX2 R226, R15 ;  /* 0x0000000f00e27308 */ /* 0x000f340000000800 */
        /* <DEDUP_REMOVED lines=9> */
[----:B------:R-:W4:Y:S01]  /*5390*/  MUFU.EX2 R235, R235 ;  /* 0x000000eb00eb7308 */ /* 0x000f220000000800 */
[C---:B-1----:R-:W-:Y:S02]  /*53a0*/  SHF.L.U32 R118, R116.reuse, 0x3, RZ ;  /* 0x0000000374767819 */ /* 0x042fe400000006ff */
[----:B------:R-:W-:Y:S02]  /*53b0*/  SHF.L.U32 R108, R116, 0x6, RZ ;  /* 0x00000006746c7819 */ /* 0x000fe400000006ff */
[----:B------:R-:W-:Y:S02]  /*53c0*/  LOP3.LUT R118, R118, 0x38, RZ, 0xc0, !PT ;  /* 0x0000003876767812 */ /* 0x000fe400078ec0ff */
[----:B------:R-:W-:Y:S02]  /*53d0*/  LOP3.LUT R6, R108, 0x200, RZ, 0xc0, !PT ;  /* 0x000002006c067812 */ /* 0x000fe400078ec0ff */
[----:B------:R-:W-:Y:S02]  /*53e0*/  SHF.L.U32 R5, R116, 0x5, RZ ;  /* 0x0000000574057819 */ /* 0x000fe400000006ff */
[----:B------:R-:W-:Y:S02]  /*53f0*/  SHF.R.U32.HI R4, RZ, 0x1, R116 ;  /* 0x00000001ff047819 */ /* 0x000fe40000011674 */
[----:B------:R-:W-:Y:S02]  /*5400*/  LOP3.LUT R108, R118, 0x1c0, R108, 0xf8, !PT ;  /* 0x000001c0766c7812 */ /* 0x000fe400078ef86c */
[----:B--2---:R-:W-:Y:S02]  /*5410*/  F2FP.F16.F32.PACK_AB R7, R251, R119 ;  /* 0x00000077fb07723e */ /* 0x004fe400000000ff */
[----:B------:R-:W-:Y:S02]  /*5420*/  LOP3.LUT P0, RZ, R116, 0x4, RZ, 0xc0, !PT ;  /* 0x0000000474ff7812 */ /* 0x000fe4000780c0ff */
[----:B------:R-:W-:Y:S01]  /*5430*/  LOP3.LUT R5, R6, 0x400, R5, 0xf8, !PT ;  /* 0x0000040006057812 */ /* 0x000fe200078ef805 */
[----:B------:R1:W-:Y:S01]  /*5440*/  STS [R180], R7 ;  /* 0x00000007b4007388 */ /* 0x0003e20000000800 */
[----:B------:R-:W-:Y:S02]  /*5450*/  LOP3.LUT R4, R108, 0x8, R4, 0x78, !PT ;  /* 0x000000086c047812 */ /* 0x000fe400078e7804 */
[----:B---3--:R-:W-:Y:S02]  /*5460*/  F2FP.F16.F32.PACK_AB R6, R249, R250 ;  /* 0x000000faf906723e */ /* 0x008fe400000000ff */
[----:B------:R-:W-:Y:S02]  /*5470*/  SEL R228, R228, 0xfffffff0, !P0 ;  /* 0xfffffff0e4e47807 */ /* 0x000fe40004000000 */
[----:B------:R-:W-:Y:S01]  /*5480*/  LOP3.LUT R4, R5, R4, RZ, 0xfc, !PT ;  /* 0x0000000405047212 */ /* 0x000fe200078efcff */
[----:B------:R2:W-:Y:S01]  /*5490*/  STS [R180+0x400], R6 ;  /* 0x00040006b4007388 */ /* 0x0005e20000000800 */
[----:B----4-:R-:W-:Y:S02]  /*54a0*/  F2FP.F16.F32.PACK_AB R5, R239, R244 ;  /* 0x000000f4ef05723e */ /* 0x010fe400000000ff */
[----:B------:R-:W-:Y:S02]  /*54b0*/  IADD3 R234, PT, PT, R180, R228, RZ ;  /* 0x000000e4b4ea7210 */ /* 0x000fe40007ffe0ff */
[----:B------:R-:W-:Y:S02]  /*54c0*/  F2FP.F16.F32.PACK_AB R8, R247, R248 ;  /* 0x000000f8f708723e */ /* 0x000fe400000000ff */
[----:B------:R-:W-:Y:S01]  /*54d0*/  F2FP.F16.F32.PACK_AB R9, R240, R241 ;  /* 0x000000f1f009723e */ /* 0x000fe200000000ff */
[----:B------:R3:W-:Y:S01]  /*54e0*/  STS [R234], R5 ;  /* 0x00000005ea007388 */ /* 0x0007e20000000800 */
[----:B------:R-:W-:Y:S02]  /*54f0*/  IADD3 R228, PT, PT, R178, R228, RZ ;  /* 0x000000e4b2e47210 */ /* 0x000fe40007ffe0ff */
[----:B------:R-:W-:Y:S02]  /*5500*/  LEA R109, R4, UR4, 0x1 ;  /* 0x00000004046d7c11 */ /* 0x000fe4000f8e08ff */
[----:B------:R-:W-:Y:S02]  /*5510*/  LOP3.LUT P1, RZ, R116, 0x2, RZ, 0xc0, !PT ;  /* 0x0000000274ff7812 */ /* 0x000fe4000782c0ff */
[----:B------:R-:W-:Y:S02]  /*5520*/  SEL R117, R117, 0xffffffc0, !P0 ;  /* 0xffffffc075757807 */ /* 0x000fe40004000000 */
[----:B-1----:R-:W-:Y:S02]  /*5530*/  F2FP.F16.F32.PACK_AB R7, R237, R238 ;  /* 0x000000eeed07723e */ /* 0x002fe400000000ff */
[----:B------:R-:W-:Y:S02]  /*5540*/  SEL R128, R128, 0xffffffe0, !P1 ;  /* 0xffffffe080807807 */ /* 0x000fe40004800000 */
[----:B------:R-:W-:Y:S01]  /*5550*/  SHF.L.U32 R121, R116, 0x6, RZ ;  /* 0x0000000674797819 */ /* 0x000fe200000006ff */
[----:B------:R1:W-:Y:S01]  /*5560*/  STS [R234+0x400], R7 ;  /* 0x00040007ea007388 */ /* 0x0003e20000000800 */
[----:B------:R-:W-:Y:S02]  /*5570*/  IADD3 R104, PT, PT, R128, R109, RZ ;  /* 0x0000006d80687210 */ /* 0x000fe40007ffe0ff */
[----:B--2---:R-:W-:Y:S01]  /*5580*/  F2FP.F16.F32.PACK_AB R6, R245, R246 ;  /* 0x000000f6f506723e */ /* 0x004fe200000000ff */
[----:B------:R2:W-:Y:S01]  /*5590*/  STS [R180+0x1000], R8 ;  /* 0x00100008b4007388 */ /* 0x0005e20000000800 */
[----:B------:R-:W-:Y:S03]  /*55a0*/  ISETP.GT.AND P1, PT, R199, R183, PT ;  /* 0x000000b7c700720c */ /* 0x000fe60003f24270 */
[----:B------:R4:W-:Y:S01]  /*55b0*/  STS [R180+0x1400], R6 ;  /* 0x00140006b4007388 */ /* 0x0009e20000000800 */
[----:B---3--:R-:W-:Y:S03]  /*55c0*/  F2FP.F16.F32.PACK_AB R5, R242, R243 ;  /* 0x000000f3f205723e */ /* 0x008fe600000000ff */
[----:B------:R-:W-:Y:S04]  /*55d0*/  STS [R234+0x1400], R9 ;  /* 0x00140009ea007388 */ /* 0x000fe80000000800 */
[----:B------:R3:W-:Y:S01]  /*55e0*/  STS [R234+0x1000], R5 ;  /* 0x00100005ea007388 */ /* 0x0007e20000000800 */
[----:B-1----:R-:W-:Y:S02]  /*55f0*/  F2FP.F16.F32.PACK_AB R7, R230, R231 ;  /* 0x000000e7e607723e */ /* 0x002fe400000000ff */
[----:B--2---:R-:W-:Y:S03]  /*5600*/  F2FP.F16.F32.PACK_AB R8, R232, R233 ;  /* 0x000000e9e808723e */ /* 0x004fe600000000ff */
[----:B------:R1:W-:Y:S01]  /*5610*/  STS [R178+0x400], R7 ;  /* 0x00040007b2007388 */ /* 0x0003e20000000800 */
[----:B----4-:R-:W-:Y:S03]  /*5620*/  F2FP.F16.F32.PACK_AB R6, R226, R227 ;  /* 0x000000e3e206723e */ /* 0x010fe600000000ff */
[----:B------:R2:W-:Y:S04]  /*5630*/  STS [R178], R8 ;  /* 0x00000008b2007388 */ /* 0x0005e80000000800 */
[----:B------:R4:W-:Y:S01]  /*5640*/  STS [R228], R6 ;  /* 0x00000006e4007388 */ /* 0x0009e20000000800 */
[----:B---3--:R-:W-:Y:S05]  /*5650*/  F2FP.F16.F32.PACK_AB R5, R224, R225 ;  /* 0x000000e1e005723e */ /* 0x008fea00000000ff */
[----:B------:R3:W-:Y:S01]  /*5660*/  STS [R228+0x400], R5 ;  /* 0x00040005e4007388 */ /* 0x0007e20000000800 */
[----:B-1----:R-:W-:Y:S02]  /*5670*/  F2FP.F16.F32.PACK_AB R7, R219, R220 ;  /* 0x000000dcdb07723e */ /* 0x002fe400000000ff */
[----:B--2---:R-:W-:Y:S03]  /*5680*/  F2FP.F16.F32.PACK_AB R8, R222, R223 ;  /* 0x000000dfde08723e */ /* 0x004fe600000000ff */
[----:B------:R-:W-:Y:S01]  /*5690*/  STS [R178+0x1400], R7 ;  /* 0x00140007b2007388 */ /* 0x000fe20000000800 */
[----:B----4-:R-:W-:Y:S03]  /*56a0*/  F2FP.F16.F32.PACK_AB R6, R229, R221 ;  /* 0x000000dde506723e */ /* 0x010fe600000000ff */
[----:B------:R-:W-:Y:S04]  /*56b0*/  STS [R178+0x1000], R8 ;  /* 0x00100008b2007388 */ /* 0x000fe80000000800 */
[----:B------:R-:W-:Y:S01]  /*56c0*/  STS [R228+0x1000], R6 ;  /* 0x00100006e4007388 */ /* 0x000fe20000000800 */
[----:B---3--:R-:W-:Y:S05]  /*56d0*/  F2FP.F16.F32.PACK_AB R5, R235, R236 ;  /* 0x000000eceb05723e */ /* 0x008fea00000000ff */
[----:B------:R-:W-:Y:S04]  /*56e0*/  STS [R228+0x1400], R5 ;  /* 0x00140005e4007388 */ /* 0x000fe80000000800 */
[----:B------:R-:W1:Y:S08]  /*56f0*/  LDSM.16.M88.4 R32, [R109+0x4000] ;  /* 0x004000006d20783b */ /* 0x000e700000000200 */
[----:B------:R2:W3:Y:S08]  /*5700*/  LDSM.16.M88.4 R28, [R109+0x5000] ;  /* 0x005000006d1c783b */ /* 0x0004f00000000200 */
[----:B------:R-:W4:Y:S08]  /*5710*/  LDSM.16.M88.4 R100, [R104+0x4000] ;  /* 0x004000006864783b */ /* 0x000f300000000200 */
[----:B------:R-:W4:Y:S01]  /*5720*/  LDSM.16.M88.4 R104, [R104+0x5000] ;  /* 0x005000006868783b */ /* 0x000f220000000200 */
[----:B--2---:R-:W-:Y:S01]  /*5730*/  IADD3 R109, PT, PT, R109, R117, RZ ;  /* 0x000000756d6d7210 */ /* 0x004fe20007ffe0ff */
[-C--:B-1----:R-:W-:Y:S08]  /*5740*/  HMMA.16816.F32 R4, R32, R140.reuse, RZ ;  /* 0x0000008c2004723c */ /* 0x082ff000000018ff */
        /* <DEDUP_REMOVED lines=26> */
[----:B------:R-:W1:Y:S08]  /*58f0*/  LDSM.16.M88.4 R100, [R104+0x4000] ;  /* 0x004000006864783b */ /* 0x000e700000000200 */
[----:B------:R-:W2:Y:S01]  /*5900*/  LDSM.16.M88.4 R104, [R104+0x5000] ;  /* 0x005000006868783b */ /* 0x000ea20000000200 */
[-C--:B-1----:R-:W-:Y:S08]  /*5910*/  HMMA.16816.F32 R4, R100, R164.reuse, R4 ;  /* 0x000000a46404723c */ /* 0x082ff00000001804 */
[C---:B--2---:R-:W-:Y:S08]  /*5920*/  HMMA.16816.F32 R8, R104.reuse, R164, R8 ;  /* 0x000000a46808723c */ /* 0x044ff00000001808 */
[-C--:B------:R-:W-:Y:S03]  /*5930*/  HMMA.16816.F32 R12, R104, R166.reuse, R12 ;  /* 0x000000a6680c723c */ /* 0x080fe6000000180c */
[C---:B-----5:R-:W-:Y:S01]  /*5940*/  FADD.FTZ R4, -R211.reuse, R4 ;  /* 0x00000004d3047221 */ /* 0x060fe20000010100 */
[C---:B------:R-:W-:Y:S01]  /*5950*/  FADD.FTZ R6, -R210.reuse, R6 ;  /* 0x00000006d2067221 */ /* 0x040fe20000010100 */
[----:B------:R-:W-:Y:S01]  /*5960*/  FADD.FTZ R7, -R210, R7 ;  /* 0x00000007d2077221 */ /* 0x000fe20000010100 */
[----:B------:R-:W-:Y:S01]  /*5970*/  FADD.FTZ R5, -R211, R5 ;  /* 0x00000005d3057221 */ /* 0x000fe20000010100 */
[----:B------:R-:W-:Y:S01]  /*5980*/  FMUL.FTZ R109, R119, R4 ;  /* 0x00000004776d7220 */ /* 0x000fe20000410000 */
[--C-:B------:R-:W-:Y:S01]  /*5990*/  SHF.R.U32.HI R119, RZ, 0x4, R116.reuse ;  /* 0x00000004ff777819 */ /* 0x100fe20000011674 */
[C---:B------:R-:W-:Y:S04]  /*59a0*/  HMMA.16816.F32 R16, R100.reuse, R166, R16 ;  /* 0x000000a66410723c */ /* 0x040fe80000001810 */
[----:B------:R-:W-:Y:S01]  /*59b0*/  LOP3.LUT R119, R119, 0x8, RZ, 0xc0, !PT ;  /* 0x0000000877777812 */ /* 0x000fe200078ec0ff */
[----:B------:R-:W-:Y:S01]  /*59c0*/  FMUL.FTZ R6, R250, R6 ;  /* 0x00000006fa067220 */ /* 0x000fe20000410000 */
[----:B------:R-:W-:Y:S01]  /*59d0*/  FMUL.FTZ R7, R249, R7 ;  /* 0x00000007f9077220 */ /* 0x000fe20000410000 */
[----:B------:R-:W-:Y:S01]  /*59e0*/  FADD.FTZ R11, -R208, R11 ;  /* 0x0000000bd00b7221 */ /* 0x000fe20000010100 */
[-C--:B------:R-:W-:Y:S03]  /*59f0*/  HMMA.16816.F32 R20, R100, R168.reuse, R20 ;  /* 0x000000a86414723c */ /* 0x080fe60000001814 */
[----:B------:R-:W-:Y:S01]  /*5a00*/  LOP3.LUT R4, R119, 0x10, R116, 0xf8, !PT ;  /* 0x0000001077047812 */ /* 0x000fe200078ef874 */
[----:B------:R-:W-:Y:S01]  /*5a10*/  FMUL.FTZ R6, R6, R112 ;  /* 0x0000007006067220 */ /* 0x000fe20000410000 */
[----:B------:R-:W-:Y:S01]  /*5a20*/  FMUL.FTZ R7, R7, R113 ;  /* 0x0000007107077220 */ /* 0x000fe20000410000 */
[----:B------:R-:W-:Y:S01]  /*5a30*/  FMUL.FTZ R5, R251, R5 ;  /* 0x00000005fb057220 */ /* 0x000fe20000410000 */
[----:B------:R-:W-:Y:S01]  /*5a40*/  LOP3.LUT R108, R4, R108, RZ, 0x3c, !PT ;  /* 0x0000006c046c7212 */ /* 0x000fe200078e3cff */
[C---:B------:R-:W-:Y:S04]  /*5a50*/  HMMA.16816.F32 R24, R104.reuse, R168, R24 ;  /* 0x000000a86818723c */ /* 0x040fe80000001818 */
[----:B------:R-:W-:Y:S01]  /*5a60*/  FFMA.FTZ R4, -R122, R122, 1 ;  /* 0x3f8000007a047423 */ /* 0x000fe2000001017a */
[----:B------:R-:W-:Y:S01]  /*5a70*/  FMUL.FTZ R11, R245, R11 ;  /* 0x0000000bf50b7220 */ /* 0x000fe20000410000 */
[----:B------:R-:W-:Y:S01]  /*5a80*/  FADD.FTZ R16, -R211, R16 ;  /* 0x00000010d3107221 */ /* 0x000fe20000010100 */
[----:B------:R-:W-:Y:S01]  /*5a90*/  LOP3.LUT R121, R108, 0x200, R121, 0xf8, !PT ;  /* 0x000002006c797812 */ /* 0x000fe200078ef879 */
[-C--:B------:R-:W-:Y:S03]  /*5aa0*/  HMMA.16816.F32 R28, R104, R170.reuse, R28 ;  /* 0x000000aa681c723c */ /* 0x080fe6000000181c */
[----:B------:R-:W-:Y:S01]  /*5ab0*/  FMUL.FTZ R4, R4, UR18 ;  /* 0x0000001204047c20 */ /* 0x000fe20008410000 */
[----:B------:R-:W-:Y:S01]  /*5ac0*/  FMUL.FTZ R109, R109, R110 ;  /* 0x0000006e6d6d7220 */ /* 0x000fe20000410000 */
[----:B------:R-:W-:Y:S01]  /*5ad0*/  FMUL.FTZ R5, R5, R111 ;  /* 0x0000006f05057220 */ /* 0x000fe20000410000 */
[----:B------:R-:W-:Y:S01]  /*5ae0*/  F2FP.F16.F32.PACK_AB R6, R7, R6 ;  /* 0x000000060706723e */ /* 0x000fe200000000ff */
[----:B------:R-:W-:Y:S01]  /*5af0*/  FMUL.FTZ R11, R11, R4 ;  /* 0x000000040b0b7220 */ /* 0x000fe20000410000 */
[----:B------:R-:W-:Y:S04]  /*5b00*/  HMMA.16816.F32 R32, R100, R170, R32 ;  /* 0x000000aa6420723c */ /* 0x000fe80000001820 */
[----:B------:R-:W-:Y:S01]  /*5b10*/  FMUL.FTZ R244, R244, R16 ;  /* 0x00000010f4f47220 */ /* 0x000fe20000410000 */
[C---:B------:R-:W-:Y:S01]  /*5b20*/  FADD.FTZ R8, -R209.reuse, R8 ;  /* 0x00000008d1087221 */ /* 0x040fe20000010100 */
[C---:B------:R-:W-:Y:S01]  /*5b30*/  FADD.FTZ R9, -R209.reuse, R9 ;  /* 0x00000009d1097221 */ /* 0x040fe20000010100 */
[C---:B------:R-:W-:Y:S01]  /*5b40*/  FADD.FTZ R10, -R208.reuse, R10 ;  /* 0x0000000ad00a7221 */ /* 0x040fe20000010100 */
[C---:B------:R-:W-:Y:S01]  /*5b50*/  FADD.FTZ R12, -R209.reuse, R12 ;  /* 0x0000000cd10c7221 */ /* 0x040fe20000010100 */
[----:B------:R-:W-:Y:S01]  /*5b60*/  FADD.FTZ R13, -R209, R13 ;  /* 0x0000000dd10d7221 */ /* 0x000fe20000010100 */
[C---:B------:R-:W-:Y:S01]  /*5b70*/  FADD.FTZ R14, -R208.reuse, R14 ;  /* 0x0000000ed00e7221 */ /* 0x040fe20000010100 */
[----:B------:R-:W-:Y:S01]  /*5b80*/  FADD.FTZ R15, -R208, R15 ;  /* 0x0000000fd00f7221 */ /* 0x000fe20000010100 */
[----:B------:R-:W-:Y:S01]  /*5b90*/  FFMA.FTZ R111, -R114, R114, 1 ;  /* 0x3f800000726f7423 */ /* 0x000fe20000010172 */
[----:B------:R-:W-:Y:S01]  /*5ba0*/  FFMA.FTZ R110, -R115, R115, 1 ;  /* 0x3f800000736e7423 */ /* 0x000fe20000010173 */
[----:B------:R-:W-:Y:S01]  /*5bb0*/  FFMA.FTZ R108, -R120, R120, 1 ;  /* 0x3f800000786c7423 */ /* 0x000fe20000010178 */
[----:B------:R-:W-:Y:S01]  /*5bc0*/  FADD.FTZ R17, -R211, R17 ;  /* 0x00000011d3117221 */ /* 0x000fe20000010100 */
[C---:B------:R-:W-:Y:S01]  /*5bd0*/  FADD.FTZ R18, -R210.reuse, R18 ;  /* 0x00000012d2127221 */ /* 0x040fe20000010100 */
[----:B------:R-:W-:Y:S01]  /*5be0*/  FADD.FTZ R19, -R210, R19 ;  /* 0x00000013d2137221 */ /* 0x000fe20000010100 */
[----:B------:R-:W-:Y:S01]  /*5bf0*/  FFMA.FTZ R16, -R125, R125, 1 ;  /* 0x3f8000007d107423 */ /* 0x000fe2000001017d */
[----:B------:R-:W-:Y:S01]  /*5c00*/  FFMA.FTZ R7, -R127, R127, 1 ;  /* 0x3f8000007f077423 */ /* 0x000fe2000001017f */
[----:B------:R-:W-:Y:S01]  /*5c10*/  FFMA.FTZ R4, -R130, R130, 1 ;  /* 0x3f80000082047423 */ /* 0x000fe20000010182 */
[C---:B------:R-:W-:Y:S01]  /*5c20*/  FADD.FTZ R20, -R211.reuse, R20 ;  /* 0x00000014d3147221 */ /* 0x040fe20000010100 */
[----:B------:R-:W-:Y:S01]  /*5c30*/  FADD.FTZ R21, -R211, R21 ;  /* 0x00000015d3157221 */ /* 0x000fe20000010100 */
[C---:B------:R-:W-:Y:S01]  /*5c40*/  FADD.FTZ R22, -R210.reuse, R22 ;  /* 0x00000016d2167221 */ /* 0x040fe20000010100 */
[----:B------:R-:W-:Y:S01]  /*5c50*/  FADD.FTZ R23, -R210, R23 ;  /* 0x00000017d2177221 */ /* 0x000fe20000010100 */
        /* <DEDUP_REMOVED lines=8> */
[C---:B------:R-:W-:Y:S01]  /*5ce0*/  FADD.FTZ R32, -R211.reuse, R32 ;  /* 0x00000020d3207221 */ /* 0x040fe20000010100 */
[----:B------:R-:W-:Y:S01]  /*5cf0*/  FADD.FTZ R33, -R211, R33 ;  /* 0x00000021d3217221 */ /* 0x000fe20000010100 */
        /* <DEDUP_REMOVED lines=9> */
[----:B------:R-:W-:Y:S01]  /*5d90*/  FMUL.FTZ R111, R111, UR18 ;  /* 0x000000126f6f7c20 */ /* 0x000fe20008410000 */
[----:B------:R-:W-:Y:S01]  /*5da0*/  FMUL.FTZ R110, R110, UR18 ;  /* 0x000000126e6e7c20 */ /* 0x000fe20008410000 */
[----:B------:R-:W-:Y:S01]  /*5db0*/  FMUL.FTZ R108, R108, UR18 ;  /* 0x000000126c6c7c20 */ /* 0x000fe20008410000 */
        /* <DEDUP_REMOVED lines=99> */
.L_x_1319:
[----:B------:R-:W-:Y:S01]  /*63f0*/  STS [R180+-0x4000], R5 ;  /* 0xffc00005b4007388 */ /* 0x000fe20000000800 */
[----:B------:R-:W-:Y:S03]  /*6400*/  LEA R121, R121, UR4, 0x1 ;  /* 0x0000000479797c11 */ /* 0x000fe6000f8e08ff */
[----:B------:R-:W-:Y:S02]  /*6410*/  STS [R180+-0x3c00], R6 ;  /* 0xffc40006b4007388 */ /* 0x000fe40000000800 */
[----:B------:R-:W-:Y:S02]  /*6420*/  IMAD.IADD R120, R121, 0x1, R117 ;  /* 0x0000000179787824 */ /* 0x000fe400078e0275 */
[----:B------:R2:W-:Y:S04]  /*6430*/  STS [R234+-0x4000], R126 ;  /* 0xffc0007eea007388 */ /* 0x0005e80000000800 */
[----:B------:R-:W-:Y:S04]  /*6440*/  STS [R234+-0x3c00], R18 ;  /* 0xffc40012ea007388 */ /* 0x000fe80000000800 */
[----:B------:R-:W-:Y:S04]  /*6450*/  STS [R180+-0x3000], R8 ;  /* 0xffd00008b4007388 */ /* 0x000fe80000000800 */
[----:B------:R-:W-:Y:S04]  /*6460*/  STS [R180+-0x2c00], R10 ;  /* 0xffd4000ab4007388 */ /* 0x000fe80000000800 */
[----:B------:R-:W-:Y:S04]  /*6470*/  STS [R234+-0x3000], R12 ;  /* 0xffd0000cea007388 */ /* 0x000fe80000000800 */
[----:B------:R-:W-:Y:S04]  /*6480*/  STS [R234+-0x2c00], R4 ;  /* 0xffd40004ea007388 */ /* 0x000fe80000000800 */
[----:B------:R-:W-:Y:S01]  /*6490*/  STS [R178+-0x4000], R20 ;  /* 0xffc00014b2007388 */ /* 0x000fe20000000800 */
[----:B--2---:R-:W2:Y:S03]  /*64a0*/  LDC R126, c[0x0][0x44c] ;  /* 0x00011300ff7e7b82 */ /* 0x004ea60000000800 */
[----:B------:R-:W-:Y:S04]  /*64b0*/  STS [R178+-0x3c00], R22 ;  /* 0xffc40016b2007388 */ /* 0x000fe80000000800 */
[----:B------:R-:W-:Y:S04]  /*64c0*/  STS [R228+-0x4000], R32 ;  /* 0xffc00020e4007388 */ /* 0x000fe80000000800 */
[----:B------:R-:W-:Y:S04]  /*64d0*/  STS [R228+-0x3c00], R34 ;  /* 0xffc40022e4007388 */ /* 0x000fe80000000800 */
[----:B------:R-:W-:Y:S04]  /*64e0*/  STS [R178+-0x3000], R24 ;  /* 0xffd00018b2007388 */ /* 0x000fe80000000800 */
[----:B------:R-:W-:Y:S04]  /*64f0*/  STS [R178+-0x2c00], R26 ;  /* 0xffd4001ab2007388 */ /* 0x000fe80000000800 */
[----:B------:R-:W-:Y:S01]  /*6500*/  STS [R228+-0x3000], R28 ;  /* 0xffd0001ce4007388 */ /* 0x000fe20000000800 */
[----:B--2---:R-:W-:Y:S03]  /*6510*/  IMAD R126, R126, UR13, RZ ;  /* 0x0000000d7e7e7c24 */ /* 0x004fe6000f8e02ff */
        /* <DEDUP_REMOVED lines=43> */
[----:B------:R-:W-:Y:S04]  /*67d0*/  IMAD.SHL.U32 R8, R116, 0x8, RZ ;  /* 0x0000000874087824 */ /* 0x000fe800078e00ff */
        /* <DEDUP_REMOVED lines=8> */
[----:B------:R-:W-:Y:S01]  /*6860*/  LOP3.LUT R4, R8, 0x1f8, RZ, 0xc0, !PT ;  /* 0x000001f808047812 */ /* 0x000fe200078ec0ff */
[----:B------:R-:W-:Y:S03]  /*6870*/  IMAD.U32 R5, R126, -0x40, RZ ;  /* 0xffffffc07e057824 */ /* 0x000fe600078e00ff */
[----:B------:R-:W-:Y:S02]  /*6880*/  LOP3.LUT R4, R4, 0x38, R116, 0x78, !PT ;  /* 0x0000003804047812 */ /* 0x000fe400078e7874 */
[C---:B------:R-:W-:Y:S02]  /*6890*/  LEA R204, P0, R5.reuse, R204, 0x2 ;  /* 0x000000cc05cc7211 */ /* 0x040fe400078010ff */
[----:B------:R-:W-:Y:S02]  /*68a0*/  LOP3.LUT R4, R4, 0x1e00, R8, 0xf8, !PT ;  /* 0x00001e0004047812 */ /* 0x000fe400078ef808 */
[----:B------:R-:W-:Y:S02]  /*68b0*/  LEA.HI.X.SX32 R205, R5, R205, 0x2, P0 ;  /* 0x000000cd05cd7211 */ /* 0x000fe400000f16ff */
[----:B------:R-:W-:Y:S01]  /*68c0*/  LEA R125, R4, UR4, 0x1 ;  /* 0x00000004047d7c11 */ /* 0x000fe2000f8e08ff */
        /* <DEDUP_REMOVED lines=23> */
.L_x_1320:
[----:B------:R-:W-:Y:S01]  /*6a40*/  LDSM.16.M88.4 R16, [R176] ;  /* 0x00000000b010783b */ /* 0x000fe20000000200 */
[C---:B------:R-:W-:Y:S01]  /*6a50*/  IMAD.IADD R124, R176.reuse, 0x1, R128 ;  /* 0x00000001b07c7824 */ /* 0x040fe200078e0280 */
[----:B------:R-:W-:Y:S01]  /*6a60*/  ISETP.GT.AND P4, PT, R199, R183, PT ;  /* 0x000000b7c700720c */ /* 0x000fe20003f84270 */
[----:B------:R-:W-:Y:S01]  /*6a70*/  IMAD.IADD R123, R176, 0x1, R117 ;  /* 0x00000001b07b7824 */ /* 0x000fe200078e0275 */
[----:B------:R-:W1:Y:S01]  /*6a80*/  LDSM.16.MT88.4 R8, [R121+0x6000] ;  /* 0x006000007908783b */ /* 0x000e620000004200 */
[----:B------:R-:W-:Y:S02]  /*6a90*/  @P1 IADD3 R187, P2, PT, R187, -0x100, RZ ;  /* 0xffffff00bbbb1810 */ /* 0x000fe40007f5e0ff */
[----:B------:R-:W-:Y:S01]  /*6aa0*/  IMAD.IADD R122, R128, 0x1, R123 ;  /* 0x00000001807a7824 */ /* 0x000fe200078e027b */
[----:B------:R-:W2:Y:S01]  /*6ab0*/  LDSM.16.MT88.4 R20, [R120+0x6000] ;  /* 0x006000007814783b */ /* 0x000ea20000004200 */
[----:B------:R-:W-:Y:S03]  /*6ac0*/  @P1 IADD3.X R186, PT, PT, R186, -0x1, RZ, P2, !PT ;  /* 0xffffffffbaba1810 */ /* 0x000fe600017fe4ff */
[----:B------:R-:W-:Y:S04]  /*6ad0*/  LDSM.16.MT88.4 R28, [R121+0x6800] ;  /* 0x00680000791c783b */ /* 0x000fe80000004200 */
[----:B------:R-:W3:Y:S04]  /*6ae0*/  LDSM.16.M88.4 R24, [R124] ;  /* 0x000000007c18783b */ /* 0x000ee80000000200 */
[----:B------:R-:W4:Y:S04]  /*6af0*/  LDSM.16.MT88.4 R32, [R120+0x6800] ;  /* 0x006800007820783b */ /* 0x000f280000004200 */
        /* <DEDUP_REMOVED lines=22> */
[----:B------:R-:W1:Y:S03]  /*6c60*/  LDSM.16.M88.4 R20, [R124+0x2000] ;  /* 0x002000007c14783b */ /* 0x000e660000000200 */
[C---:B--2---:R-:W-:Y:S05]  /*6c70*/  HMMA.16816.F32 R4, R28.reuse, R108, R4 ;  /* 0x0000006c1c04723c */ /* 0x044fea0000001804 */
[C---:B------:R-:W-:Y:S03]  /*6c80*/  LEA R108, P0, R192.reuse, R204, 0x2 ;  /* 0x000000ccc06c7211 */ /* 0x040fe600078010ff */
[C---:B------:R-:W-:Y:S03]  /*6c90*/  HMMA.16816.F32 R8, R28.reuse, R110, R8 ;  /* 0x0000006e1c08723c */ /* 0x040fe60000001808 */
[----:B------:R-:W-:Y:S02]  /*6ca0*/  LEA.HI.X.SX32 R109, R192, R205, 0x2, P0 ;  /* 0x000000cdc06d7211 */ /* 0x000fe400000f16ff */
[C---:B------:R-:W-:Y:S03]  /*6cb0*/  LEA R110, P0, R126.reuse, R108, 0x5 ;  /* 0x0000006c7e6e7211 */ /* 0x040fe600078028ff */
[C---:B------:R-:W-:Y:S03]  /*6cc0*/  HMMA.16816.F32 R12, R28.reuse, R112, R12 ;  /* 0x000000701c0c723c */ /* 0x040fe6000000180c */
[C---:B------:R-:W-:Y:S02]  /*6cd0*/  LEA.HI.X.SX32 R111, R126.reuse, R109, 0x5, P0 ;  /* 0x0000006d7e6f7211 */ /* 0x040fe400000f2eff */
[C---:B------:R-:W-:Y:S03]  /*6ce0*/  LEA R112, P0, R126.reuse, R110, 0x5 ;  /* 0x0000006e7e707211 */ /* 0x040fe600078028ff */
[----:B------:R-:W-:Y:S01]  /*6cf0*/  HMMA.16816.F32 R16, R28, R114, R16 ;  /* 0x000000721c10723c */ /* 0x000fe20000001810 */
[----:B------:R-:W2:Y:S02]  /*6d00*/  LDSM.16.MT88.4 R28, [R120+0x8800] ;  /* 0x00880000781c783b */ /* 0x000ea40000004200 */
[C---:B------:R-:W-:Y:S02]  /*6d10*/  LEA.HI.X.SX32 R113, R126.reuse, R111, 0x5, P0 ;  /* 0x0000006f7e717211 */ /* 0x040fe400000f2eff */
[C---:B------:R-:W-:Y:S03]  /*6d20*/  LEA R114, P0, R126.reuse, R112, 0x5 ;  /* 0x000000707e727211 */ /* 0x040fe600078028ff */
[C---:B---3--:R-:W-:Y:S05]  /*6d30*/  HMMA.16816.F32 R4, R24.reuse, R32, R4 ;  /* 0x000000201804723c */ /* 0x048fea0000001804 */
[C---:B------:R-:W-:Y:S02]  /*6d40*/  LEA.HI.X.SX32 R115, R126.reuse, R113, 0x5, P0 ;  /* 0x000000717e737211 */ /* 0x040fe400000f2eff */
[C---:B------:R-:W-:Y:S01]  /*6d50*/  LEA R130, P0, R126.reuse, R114, 0x5 ;  /* 0x000000727e827211 */ /* 0x040fe200078028ff */
[C---:B------:R-:W-:Y:S01]  /*6d60*/  HMMA.16816.F32 R8, R24.reuse, R34, R8 ;  /* 0x000000221808723c */ /* 0x040fe20000001808 */
[----:B------:R-:W-:Y:S02]  /*6d70*/  LDSM.16.MT88.4 R32, [R121+0x9000] ;  /* 0x009000007920783b */ /* 0x000fe40000004200 */
[C---:B------:R-:W-:Y:S02]  /*6d80*/  LEA.HI.X.SX32 R131, R126.reuse, R115, 0x5, P0 ;  /* 0x000000737e837211 */ /* 0x040fe400000f2eff */
[C---:B------:R-:W-:Y:S03]  /*6d90*/  LEA R132, P0, R126.reuse, R130, 0x5 ;  /* 0x000000827e847211 */ /* 0x040fe600078028ff */
[C---:B----4-:R-:W-:Y:S03]  /*6da0*/  HMMA.16816.F32 R12, R24.reuse, R104, R12 ;  /* 0x00000068180c723c */ /* 0x050fe6000000180c */
[C---:B------:R-:W-:Y:S05]  /*6db0*/  LEA.HI.X.SX32 R133, R126.reuse, R131, 0x5, P0 ;  /* 0x000000837e857211 */ /* 0x040fea00000f2eff */
[----:B------:R-:W-:Y:S01]  /*6dc0*/  HMMA.16816.F32 R16, R24, R106, R16 ;  /* 0x0000006a1810723c */ /* 0x000fe20000001810 */
[----:B------:R-:W3:Y:S04]  /*6dd0*/  LDSM.16.M88.4 R24, [R123+0x2000] ;  /* 0x002000007b18783b */ /* 0x000ee80000000200 */
[----:B------:R-:W-:Y:S03]  /*6de0*/  LDSM.16.MT88.4 R104, [R120+0x9800] ;  /* 0x009800007868783b */ /* 0x000fe60000004200 */
[C---:B-1----:R-:W-:Y:S08]  /*6df0*/  HMMA.16816.F32 R4, R20.reuse, R100, R4 ;  /* 0x000000641404723c */ /* 0x042ff00000001804 */
[C---:B------:R-:W-:Y:S01]  /*6e00*/  HMMA.16816.F32 R8, R20.reuse, R102, R8 ;  /* 0x000000661408723c */ /* 0x040fe20000001808 */
[----:B------:R-:W1:Y:S07]  /*6e10*/  LDSM.16.MT88.4 R100, [R120+0x9000] ;  /* 0x009000007864783b */ /* 0x000e6e0000004200 */
[C---:B--2---:R-:W-:Y:S08]  /*6e20*/  HMMA.16816.F32 R12, R20.reuse, R28, R12 ;  /* 0x0000001c140c723c */ /* 0x044ff0000000180c */
[----:B------:R-:W-:Y:S01]  /*6e30*/  HMMA.16816.F32 R16, R20, R30, R16 ;  /* 0x0000001e1410723c */ /* 0x000fe20000001810 */
[----:B------:R-:W-:Y:S04]  /*6e40*/  LDSM.16.MT88.4 R28, [R121+0x9800] ;  /* 0x00980000791c783b */ /* 0x000fe80000004200 */
[----:B------:R2:W4:Y:S03]  /*6e50*/  LDSM.16.M88.4 R20, [R122+0x2000] ;  /* 0x002000007a14783b */ /* 0x0005260000000200 */
[C---:B---3--:R-:W-:Y:S08]  /*6e60*/  HMMA.16816.F32 R4, R24.reuse, R32, R4 ;  /* 0x000000201804723c */ /* 0x048ff00000001804 */
[C---:B------:R-:W-:Y:S08]  /*6e70*/  HMMA.16816.F32 R8, R24.reuse, R34, R8 ;  /* 0x000000221808723c */ /* 0x040ff00000001808 */
[C---:B-1----:R-:W-:Y:S03]  /*6e80*/  HMMA.16816.F32 R12, R24.reuse, R100, R12 ;  /* 0x00000064180c723c */ /* 0x042fe6000000180c */
[C---:B--2---:R-:W-:Y:S04]  /*6e90*/  LEA R122, P0, R126.reuse, R132, 0x5 ;  /* 0x000000847e7a7211 */ /* 0x044fe800078028ff */
[C---:B------:R-:W-:Y:S01]  /*6ea0*/  LEA.HI.X.SX32 R123, R126.reuse, R133, 0x5, P0 ;  /* 0x000000857e7b7211 */ /* 0x040fe200000f2eff */
[----:B------:R-:W-:Y:S03]  /*6eb0*/  HMMA.16816.F32 R16, R24, R102, R16 ;  /* 0x000000661810723c */ /* 0x000fe60000001810 */
[----:B------:R-:W-:Y:S04]  /*6ec0*/  @P1 IMAD.WIDE.U32 R26, R179, 0x4, R206 ;  /* 0x00000004b31a1825 */ /* 0x000fe800078e00ce */
[C---:B------:R-:W-:Y:S01]  /*6ed0*/  IMAD.WIDE R32, R126.reuse, -0xc0, R122 ;  /* 0xffffff407e207825 */ /* 0x040fe200078e027a */
[----:B------:R-:W5:Y:S01]  /*6ee0*/  @P1 LDG.E R197, desc[UR24][R26.64+-0x100] ;  /* 0xffff00181ac51981 */ /* 0x000f62000c1e1900 */
[C---:B----4-:R-:W-:Y:S03]  /*6ef0*/  HMMA.16816.F32 R4, R20.reuse, R28, R4 ;  /* 0x0000001c1404723c */ /* 0x050fe60000001804 */
        /* <DEDUP_REMOVED lines=94> */
[C---:B------:R-:W-:Y:S01]  /*74e0*/  IMAD.SHL.U32 R0, R116.reuse, 0x20, RZ ;  /* 0x0000002074007824 */ /* 0x040fe200078e00ff */
[----:B------:R-:W1:Y:S01]  /*74f0*/  LDCU UR6, c[0x0][0x500] ;  /* 0x0000a000ff0677ac */ /* 0x000e620008000800 */
[C---:B------:R-:W-:Y:S01]  /*7500*/  IMAD.SHL.U32 R2, R116.reuse, 0x10, RZ ;  /* 0x0000001074027824 */ /* 0x040fe200078e00ff */
[C---:B------:R-:W-:Y:S01]  /*7510*/  R2P PR, R116.reuse, 0x18 ;  /* 0x0000001874007804 */ /* 0x040fe20000000000 */
[----:B------:R-:W-:Y:S01]  /*7520*/  IMAD.SHL.U32 R3, R116, 0x2, RZ ;  /* 0x0000000274037824 */ /* 0x000fe200078e00ff */
[----:B------:R-:W-:Y:S02]  /*7530*/  LOP3.LUT R0, R0, 0xc00, RZ, 0xc0, !PT ;  /* 0x00000c0000007812 */ /* 0x000fe400078ec0ff */
[----:B------:R-:W-:Y:S02]  /*7540*/  LOP3.LUT R2, R2, 0x1c0, RZ, 0xc0, !PT ;  /* 0x000001c002027812 */ /* 0x000fe400078ec0ff */
[--C-:B------:R-:W-:Y:S02]  /*7550*/  LOP3.LUT R0, R0, 0x6, R3.reuse, 0xf8, !PT ;  /* 0x0000000600007812 */ /* 0x100fe400078ef803 */
[----:B------:R-:W-:Y:S01]  /*7560*/  LOP3.LUT R2, R2, 0x38, R3, 0xf8, !PT ;  /* 0x0000003802027812 */ /* 0x000fe200078ef803 */
[----:B------:R-:W-:Y:S01]  /*7570*/  IMAD.MOV.U32 R3, RZ, RZ, 0x20 ;  /* 0x00000020ff037424 */ /* 0x000fe200078e00ff */
[----:B------:R-:W-:-:S02]  /*7580*/  F2FP.F16.F32.PACK_AB R36, R37, R36 ;  /* 0x000000242524723e */ /* 0x000fc400000000ff */
[----:B------:R-:W-:Y:S02]  /*7590*/  LOP3.LUT R0, R0, R2, R119, 0xf6, !PT ;  /* 0x0000000200007212 */ /* 0x000fe400078ef677 */
[----:B------:R-:W-:Y:S02]  /*75a0*/  SEL R3, R3, 0xffffffe0, !P3 ;  /* 0xffffffe003037807 */ /* 0x000fe40005800000 */
        /* <DEDUP_REMOVED lines=115> */
.L_x_1322:
[----:B------:R-:W2:Y:S01]  /*7ce0*/  LDCU.64 UR14, c[0x0][0x5c0] ;  /* 0x0000b800ff0e77ac */ /* 0x000ea20008000a00 */
[----:B-1----:R-:W-:-:S05]  /*7cf0*/  IADD3 R2, PT, PT, R201, R203, RZ ;  /* 0x000000cbc9027210 */ /* 0x002fca0007ffe0ff */
[C---:B--2---:R-:W-:Y:S02]  /*7d00*/  IMAD R32, R2.reuse, UR15, RZ ;  /* 0x0000000f02207c24 */ /* 0x044fe4000f8e02ff */
[----:B------:R-:W-:-:S05]  /*7d10*/  IMAD.WIDE.U32 R2, R2, UR14, RZ ;  /* 0x0000000e02027c25 */ /* 0x000fca000f8e00ff */
[----:B------:R-:W-:Y:S02]  /*7d20*/  IADD3 R32, PT, PT, R3, R32, RZ ;  /* 0x0000002003207210 */ /* 0x000fe40007ffe0ff */
[----:B------:R-:W-:Y:S02]  /*7d30*/  MOV R33, R2 ;  /* 0x0000000200217202 */ /* 0x000fe40000000f00 */
.L_x_1323:
        /* <DEDUP_REMOVED lines=12> */
.L_x_1324:
[----:B------:R-:W1:Y:S01]  /*7e00*/  LDCU.64 UR12, c[0x0][0x5c8] ;  /* 0x0000b900ff0c77ac */ /* 0x000e620008000a00 */
[----:B------:R-:W-:-:S05]  /*7e10*/  IADD3 R2, PT, PT, R201, R203, RZ ;  /* 0x000000cbc9027210 */ /* 0x000fca0007ffe0ff */
[C---:B-1----:R-:W-:Y:S02]  /*7e20*/  IMAD R6, R2.reuse, UR13, RZ ;  /* 0x0000000d02067c24 */ /* 0x042fe4000f8e02ff */
[----:B------:R-:W-:-:S05]  /*7e30*/  IMAD.WIDE.U32 R2, R2, UR12, RZ ;  /* 0x0000000c02027c25 */ /* 0x000fca000f8e00ff */
[----:B------:R-:W-:-:S07]  /*7e40*/  IADD3 R6, PT, PT, R3, R6, RZ ;  /* 0x0000000603067210 */ /* 0x000fce0007ffe0ff */
.L_x_1325:
        /* <DEDUP_REMOVED lines=11> */
[----:B------:R-:W-:Y:S01]  /*7f00*/  BSSY.RECONVERGENT B0, `(.L_x_1326) ;  /* 0x0000030000007945 */ /* 0x000fe20003800200 */
[----:B------:R-:W-:-:S04]  /*7f10*/  IMAD.WIDE.U32 R44, R35, UR14, RZ ;  /* 0x0000000e232c7c25 */ /* 0x000fc8000f8e00ff */
[----:B------:R-:W-:Y:S01]  /*7f20*/  IMAD.WIDE.U32 R38, R35, UR12, R8 ;  /* 0x0000000c23267c25 */ /* 0x000fe2000f8e0008 */
[----:B--2---:R-:W-:-:S03]  /*7f30*/  ISETP.GE.AND P2, PT, R118, UR6, PT ;  /* 0x0000000676007c0c */ /* 0x004fc6000bf46270 */
[----:B------:R-:W-:Y:S01]  /*7f40*/  IMAD R7, R36, UR12, RZ ;  /* 0x0000000c24077c24 */ /* 0x000fe2000f8e02ff */
[----:B------:R-:W-:Y:S01]  /*7f50*/  IADD3 R38, P0, PT, R2, R38, RZ ;  /* 0x0000002602267210 */ /* 0x000fe20007f1e0ff */
[----:B------:R-:W-:Y:S01]  /*7f60*/  IMAD R36, R36, UR14, RZ ;  /* 0x0000000e24247c24 */ /* 0x000fe2000f8e02ff */
[-C--:B------:R-:W-:Y:S01]  /*7f70*/  ISETP.GE.OR P4, PT, R34, R200.reuse, P2 ;  /* 0x000000c82200720c */ /* 0x080fe20001786670 */
[C---:B------:R-:W-:Y:S02]  /*7f80*/  IMAD R7, R35.reuse, UR13, R7 ;  /* 0x0000000d23077c24 */ /* 0x040fe4000f8e0207 */
[----:B------:R-:W-:Y:S01]  /*7f90*/  IMAD R36, R35, UR15, R36 ;  /* 0x0000000f23247c24 */ /* 0x000fe2000f8e0224 */
[----:B------:R2:W4:Y:S02]  /*7fa0*/  LDS.128 R28, [R125+0x7000] ;  /* 0x007000007d1c7984 */ /* 0x0005240000000c00 */
[----:B------:R-:W-:Y:S02]  /*7fb0*/  IADD3.X R39, PT, PT, R6, R39, R7, P0, !PT ;  /* 0x0000002706277210 */ /* 0x000fe400007fe407 */
[----:B-1----:R-:W-:Y:S01]  /*7fc0*/  SHF.R.U32.HI R0, RZ, 0x3, R0 ;  /* 0x00000003ff007819 */ /* 0x002fe20000011600 */
[----:B------:R2:W1:Y:S01]  /*7fd0*/  LDS.128 R24, [R125+0x9000] ;  /* 0x009000007d187984 */ /* 0x0004620000000c00 */
[----:B------:R-:W2:Y:S01]  /*7fe0*/  LDC.64 R6, c[0x0][0x5d8] ;  /* 0x00017600ff067b82 */ /* 0x000ea20000000a00 */
[----:B---3--:R-:W-:Y:S01]  /*7ff0*/  IMAD.WIDE.U32 R38, R4, UR20, R38 ;  /* 0x0000001404267c25 */ /* 0x008fe2000f8e0026 */
[----:B------:R-:W-:Y:S01]  /*8000*/  ISETP.GE.OR P5, PT, R0, R200, P2 ;  /* 0x000000c80000720c */ /* 0x000fe200017a6670 */
[----:B------:R3:W1:Y:S01]  /*8010*/  LDS.128 R20, [R125+0xa000] ;  /* 0x00a000007d147984 */ /* 0x0006620000000c00 */
[----:B------:R-:W-:Y:S01]  /*8020*/  LOP3.LUT R4, R44, R118, RZ, 0xfc, !PT ;  /* 0x000000762c047212 */ /* 0x000fe200078efcff */
[----:B------:R-:W-:-:S02]  /*8030*/  IMAD R41, R5, UR20, R39 ;  /* 0x0000001405297c24 */ /* 0x000fc4000f8e0227 */
[----:B------:R3:W1:Y:S01]  /*8040*/  LDS.128 R16, [R125+0xb000] ;  /* 0x00b000007d107984 */ /* 0x0006620000000c00 */
[----:B------:R-:W-:Y:S02]  /*8050*/  IADD3 R44, P0, PT, R33, R4, RZ ;  /* 0x00000004212c7210 */ /* 0x000fe40007f1e0ff */
[----:B------:R-:W-:Y:S01]  /*8060*/  LEA.HI R4, R116, 0x40, RZ, 0x1d ;  /* 0x0000004074047811 */ /* 0x000fe200078fe8ff */
[----:B------:R3:W1:Y:S01]  /*8070*/  LDS.128 R12, [R125+0xc000] ;  /* 0x00c000007d0c7984 */ /* 0x0006620000000c00 */
[----:B------:R-:W-:Y:S02]  /*8080*/  IADD3.X R45, PT, PT, R32, R45, R36, P0, !PT ;  /* 0x0000002d202d7210 */ /* 0x000fe400007fe424 */
[----:B------:R-:W-:Y:S01]  /*8090*/  LEA.HI R116, R116, 0x60, RZ, 0x1d ;  /* 0x0000006074747811 */ /* 0x000fe200078fe8ff */
[----:B------:R3:W1:Y:S01]  /*80a0*/  LDS.128 R8, [R125+0xd000] ;  /* 0x00d000007d087984 */ /* 0x0006620000000c00 */
[----:B------:R-:W4:Y:S01]  /*80b0*/  @!P5 LDC.64 R2, c[0x0][0x568] ;  /* 0x00015a00ff02db82 */ /* 0x000f220000000a00 */
[----:B------:R-:W-:Y:S01]  /*80c0*/  @!P5 IMAD.MOV.U32 R40, RZ, RZ, R38 ;  /* 0x000000ffff28d224 */ /* 0x000fe200078e0026 */
[----:B------:R-:W-:-:S02]  /*80d0*/  ISETP.GE.OR P3, PT, R4, R200, P2 ;  /* 0x000000c80400720c */ /* 0x000fc40001766670 */
[----:B------:R-:W-:Y:S01]  /*80e0*/  ISETP.GE.OR P2, PT, R116, R200, P2 ;  /* 0x000000c87400720c */ /* 0x000fe20001746670 */
[C---:B------:R-:W-:Y:S01]  /*80f0*/  @!P5 IMAD.WIDE.U32 R42, R0.reuse, UR12, R40 ;  /* 0x0000000c002adc25 */ /* 0x040fe2000f8e0028 */
[----:B------:R-:W-:-:S03]  /*8100*/  IADD3 R32, P0, PT, R0, 0x60, RZ ;  /* 0x0000006000207810 */ /* 0x000fc60007f1e0ff */
[----:B--2---:R-:W-:-:S04]  /*8110*/  IMAD.WIDE.U32 R44, R6, UR20, R44 ;  /* 0x00000014062c7c25 */ /* 0x004fc8000f8e002c */
[----:B------:R-:W-:Y:S01]  /*8120*/  IMAD R34, R7, UR20, R45 ;  /* 0x0000001407227c24 */ /* 0x000fe2000f8e022d */
[----:B----4-:R-:W-:Y:S02]  /*8130*/  @!P5 LEA R36, P6, R42, R2, 0x1 ;  /* 0x000000022a24d211 */ /* 0x010fe400078c08ff */
[----:B------:R-:W-:-:S05]  /*8140*/  IADD3 R2, P1, PT, R0, 0x20, RZ ;  /* 0x0000002000027810 */ /* 0x000fca0007f3e0ff */
[----:B------:R-:W-:Y:S01]  /*8150*/  IMAD.X R33, RZ, RZ, RZ, P1 ;  /* 0x000000ffff217224 */ /* 0x000fe200008e06ff */
[----:B-1-3--:R-:W-:Y:S07]  /*8160*/  @P5 BRA `(.L_x_1327) ;  /* 0x0000000000245947 */ /* 0x00afee0003800000 */
        /* <DEDUP_REMOVED lines=9> */
.L_x_1327:
[----:B------:R-:W-:Y:S05]  /*8200*/  BSYNC.RECONVERGENT B0 ;  /* 0x0000000000007941 */ /* 0x000fea0003800200 */
.L_x_1326:
        /* <DEDUP_REMOVED lines=12> */
.L_x_1329:
[----:B------:R-:W-:Y:S05]  /*82d0*/  BSYNC.RECONVERGENT B0 ;  /* 0x0000000000007941 */ /* 0x000fea0003800200 */
.L_x_1328:
[----:B-1----:R1:W3:Y:S01]  /*82e0*/  LDS.128 R4, [R125+0x8000] ;  /* 0x008000007d047984 */ /* 0x0022e20000000c00 */
[C---:B--2---:R-:W-:Y:S01]  /*82f0*/  IADD3 R28, P1, PT, R0.reuse, 0x40, RZ ;  /* 0x00000040001c7810 */ /* 0x044fe20007f3e0ff */
        /* <DEDUP_REMOVED lines=14> */
.L_x_1331:
[----:B------:R-:W-:Y:S05]  /*83e0*/  BSYNC.RECONVERGENT B0 ;  /* 0x0000000000007941 */ /* 0x000fea0003800200 */
.L_x_1330:
        /* <DEDUP_REMOVED lines=14> */
.L_x_1333:
[----:B------:R-:W-:Y:S05]  /*84d0*/  BSYNC.RECONVERGENT B0 ;  /* 0x0000000000007941 */ /* 0x000fea0003800200 */
.L_x_1332:
        /* <DEDUP_REMOVED lines=13> */
.L_x_1335:
[----:B------:R-:W-:Y:S05]  /*85b0*/  BSYNC.RECONVERGENT B0 ;  /* 0x0000000000007941 */ /* 0x000fea0003800200 */
.L_x_1334:
        /* <DEDUP_REMOVED lines=12> */
.L_x_1337:
[----:B------:R-:W-:Y:S05]  /*8680*/  BSYNC.RECONVERGENT B0 ;  /* 0x0000000000007941 */ /* 0x000fea0003800200 */
.L_x_1336:
[----:B------:R-:W-:Y:S05]  /*8690*/  @P2 BRA `(.L_x_1284) ;  /* 0x0000000000282947 */ /* 0x000fea0003800000 */
[----:B------:R-:W1:Y:S01]  /*86a0*/  LDCU.64 UR6, c[0x0][0x568] ;  /* 0x0000ad00ff0677ac */ /* 0x000e620008000a00 */
[----:B--23--:R-:W-:Y:S01]  /*86b0*/  MOV R4, R38 ;  /* 0x0000002600047202 */ /* 0x00cfe20000000f00 */
        /* <DEDUP_REMOVED lines=8> */
.L_x_1284:
[----:B------:R-:W-:Y:S05]  /*8740*/  BSYNC.RECONVERGENT B1 ;  /* 0x0000000000017941 */ /* 0x000fea0003800200 */
.L_x_1258:
[----:B------:R-:W1:Y:S01]  /*8750*/  LDCU UR7, c[0x0][0x438] ;  /* 0x00008700ff0777ac */ /* 0x000e620008000800 */
[----:B------:R-:W1:Y:S08]  /*8760*/  LDC R0, c[0x0][0x370] ;  /* 0x0000dc00ff007b82 */ /* 0x000e700000000800 */
[----:B--234-:R-:W2:Y:S01]  /*8770*/  LDC R6, c[0x0][0x438] ;  /* 0x00010e00ff067b82 */ /* 0x01cea20000000800 */
[----:B-1----:R-:W-:-:S04]  /*8780*/  UIADD3 UR7, UPT, UPT, UR7, 0x7f, URZ ;  /* 0x0000007f07077890 */ /* 0x002fc8000fffe0ff */
[----:B------:R-:W-:Y:S01]  /*8790*/  USHF.R.S32.HI UR6, URZ, 0x1f, UR7 ;  /* 0x0000001fff067899 */ /* 0x000fe20008011407 */
[----:B------:R-:W-:-:S03]  /*87a0*/  IADD3 R181, PT, PT, R0, R181, RZ ;  /* 0x000000b500b57210 */ /* 0x000fc60007ffe0ff */
[----:B------:R-:W-:-:S04]  /*87b0*/  ULEA.HI UR6, UR6, UR7, URZ, 0x7 ;  /* 0x0000000706067291 */ /* 0x000fc8000f8f38ff */
[----:B------:R-:W-:-:S06]  /*87c0*/  USHF.R.S32.HI UR6, URZ, 0x7, UR6 ;  /* 0x00000007ff067899 */ /* 0x000fcc0008011406 */
[----:B------:R-:W-:-:S13]  /*87d0*/  ISETP.GE.AND P0, PT, R181, UR6, PT ;  /* 0x00000006b5007c0c */ /* 0x000fda000bf06270 */
[----:B--2---:R-:W-:Y:S05]  /*87e0*/  @!P0 BRA `(.L_x_1338) ;  /* 0xffffff7c00108947 */ /* 0x004fea000383ffff */
[----:B------:R-:W-:Y:S05]  /*87f0*/  EXIT ;  /* 0x000000000000794d */ /* 0x000fea0003800000 */
.L_x_1339:
        /* <DEDUP_REMOVED lines=16> */
.L_x_2773:


//--------------------- .text._ZN5flash44flash_bwd_dq_dk_dv_loop_seqk_parallel_kernelI23Flash_bwd_kernel_traitsILi64ELi64ELi128ELi8ELi2ELi4ELi4ELb1ELb0EN7cutlass6half_tE19Flash_kernel_traitsILi64ELi64ELi128ELi8ES3_EELb1ELb0ELb0ELb0ELb1ELb1ELb0EEEvNS_16Flash_bwd_paramsE --------------------------
	.section	.text._ZN5flash44flash_bwd_dq_dk_dv_loop_seqk_parallel_kernelI23Flash_bwd_kernel_traitsILi64ELi64ELi128ELi8ELi2ELi4ELi4ELb1ELb0EN7cutlass6half_tE19Flash_kernel_traitsILi64ELi64ELi128ELi8ES3_EELb1ELb0ELb0ELb0ELb1ELb1ELb0EEEvNS_16Flash_bwd_paramsE,"ax",@progbits
	.align	128
        .global         _ZN5flash44flash_bwd_dq_dk_dv_loop_seqk_parallel_kernelI23Flash_bwd_kernel_traitsILi64ELi64ELi128ELi8ELi2ELi4ELi4ELb1ELb0EN7cutlass6half_tE19Flash_kernel_traitsILi64ELi64ELi128ELi8ES3_EELb1ELb0ELb0ELb0ELb1ELb1ELb0EEEvNS_16Flash_bwd_paramsE
        .type           _ZN5flash44flash_bwd_dq_dk_dv_loop_seqk_parallel_kernelI23Flash_bwd_kernel_traitsILi64ELi64ELi128ELi8ELi2ELi4ELi4ELb1ELb0EN7cutlass6half_tE19Flash_kernel_traitsILi64ELi64ELi128ELi8ES3_EELb1ELb0ELb0ELb0ELb1ELb1ELb0EEEvNS_16Flash_bwd_paramsE,@function
        .size           _ZN5flash44flash_bwd_dq_dk_dv_loop_seqk_parallel_kernelI23Flash_bwd_kernel_traitsILi64ELi64ELi128ELi8ELi2ELi4ELi4ELb1ELb0EN7cutlass6half_tE19Flash_kernel_traitsILi64ELi64ELi128ELi8ES3_EELb1ELb0ELb0ELb0ELb1ELb1ELb0EEEvNS_16Flash_bwd_paramsE,(.L_x_2774 - _ZN5flash44flash_bwd_dq_dk_dv_loop_seqk_parallel_kernelI23Flash_bwd_kernel_traitsILi64ELi64ELi128ELi8ELi2ELi4ELi4ELb1ELb0EN7cutlass6half_tE19Flash_kernel_traitsILi64ELi64ELi128ELi8ES3_EELb1ELb0ELb0ELb0ELb1ELb1ELb0EEEvNS_16Flash_bwd_paramsE)
        .other          _ZN5flash44flash_bwd_dq_dk_dv_loop_seqk_parallel_kernelI23Flash_bwd_kernel_traitsILi64ELi64ELi128ELi8ELi2ELi4ELi4ELb1ELb0EN7cutlass6half_tE19Flash_kernel_traitsILi64ELi64ELi128ELi8ES3_EELb1ELb0ELb0ELb0ELb1ELb1ELb0EEEvNS_16Flash_bwd_paramsE,@"STO_CUDA_ENTRY STV_DEFAULT"
_ZN5flash44flash_bwd_dq_dk_dv_loop_seqk_parallel_kernelI23Flash_bwd_kernel_traitsILi64ELi64ELi128ELi8ELi2ELi4ELi4ELb1ELb0EN7cutlass6half_tE19Flash_kernel_traitsILi64ELi64ELi128ELi8ES3_EELb1ELb0ELb0ELb0ELb1ELb1ELb0EEEvNS_16Flash_bwd_paramsE:
.text._ZN5flash44flash_bwd_dq_dk_dv_loop_seqk_parallel_kernelI23Flash_bwd_kernel_traitsILi64ELi64ELi128ELi8ELi2ELi4ELi4ELb1ELb0EN7cutlass6half_tE19Flash_kernel_traitsILi64ELi64ELi128ELi8ES3_EELb1ELb0ELb0ELb0ELb1ELb1ELb0EEEvNS_16Flash_bwd_paramsE:
        /* <DEDUP_REMOVED lines=18> */
[----:B------:R-:W-:Y:S01]  /*0120*/  IMAD.MOV.U32 R238, RZ, RZ, 0x10 ;  /* 0x00000010ffee7424 */ /* 0x000fe200078e00ff */
[----:B------:R-:W-:Y:S01]  /*0130*/  UMOV UR22, URZ ;  /* 0x000000ff00167c82 */ /* 0x000fe20008000000 */
[----:B------:R-:W-:Y:S01]  /*0140*/  UMOV UR23, URZ ;  /* 0x000000ff00177c82 */ /* 0x000fe20008000000 */
[----:B--2---:R-:W-:-:S04]  /*0150*/  ULEA UR6, UR6, UR5, 0x18 ;  /* 0x0000000506067291 */ /* 0x004fc8000f8ec0ff */
[----:B------:R-:W-:Y:S02]  /*0160*/  UIADD3 UR5, UPT, UPT, UR6, 0xe000, URZ ;  /* 0x0000e00006057890 */ /* 0x000fe4000fffe0ff */
[----:B------:R-:W-:Y:S01]  /*0170*/  UIADD3 UR4, UPT, UPT, UR6, 0xa000, URZ ;  /* 0x0000a00006047890 */ /* 0x000fe2000fffe0ff */
[--C-:B-1----:R-:W-:Y:S01]  /*0180*/  SHF.R.U32.HI R2, RZ, 0x1, R194.reuse ;  /* 0x00000001ff027819 */ /* 0x102fe200000116c2 */
[C---:B------:R-:W-:Y:S01]  /*0190*/  IMAD.SHL.U32 R4, R194.reuse, 0x10, RZ ;  /* 0x00000010c2047824 */ /* 0x040fe200078e00ff */
[----:B------:R-:W-:Y:S01]  /*01a0*/  SHF.R.U32.HI R0, RZ, 0x2, R194 ;  /* 0x00000002ff007819 */ /* 0x000fe200000116c2 */
[----:B------:R-:W-:Y:S01]  /*01b0*/  IMAD.SHL.U32 R3, R194, 0x40, RZ ;  /* 0x00000040c2037824 */ /* 0x000fe200078e00ff */
[----:B------:R-:W-:Y:S01]  /*01c0*/  LOP3.LUT R193, R2, 0x10, RZ, 0xc0, !PT ;  /* 0x0000001002c17812 */ /* 0x000fe200078ec0ff */
[----:B------:R-:W-:Y:S01]  /*01d0*/  IMAD.SHL.U32 R200, R194, 0x2, RZ ;  /* 0x00000002c2c87824 */ /* 0x000fe200078e00ff */
[----:B------:R-:W-:Y:S01]  /*01e0*/  LOP3.LUT R4, R4, 0x1c0, RZ, 0xc0, !PT ;  /* 0x000001c004047812 */ /* 0x000fe200078ec0ff */
[C---:B------:R-:W-:Y:S01]  /*01f0*/  IMAD.SHL.U32 R196, R194.reuse, 0x8, RZ ;  /* 0x00000008c2c47824 */ /* 0x040fe200078e00ff */
[----:B------:R-:W-:Y:S01]  /*0200*/  LOP3.LUT R193, R193, 0x7, R0, 0xf8, !PT ;  /* 0x00000007c1c17812 */ /* 0x000fe200078ef800 */
[----:B------:R-:W-:Y:S01]  /*0210*/  IMAD.SHL.U32 R0, R194, 0x20, RZ ;  /* 0x00000020c2007824 */ /* 0x000fe200078e00ff */
[----:B------:R-:W-:-:S02]  /*0220*/  SHF.R.U32.HI R186, RZ, 0x4, R194 ;  /* 0x00000004ffba7819 */ /* 0x000fc400000116c2 */
[----:B------:R-:W-:Y:S02]  /*0230*/  LOP3.LUT R184, R3, 0x1c0, RZ, 0xc0, !PT ;  /* 0x000001c003b87812 */ /* 0x000fe400078ec0ff */
[----:B------:R-:W-:Y:S02]  /*0240*/  LOP3.LUT R199, R0, 0xc00, RZ, 0xc0, !PT ;  /* 0x00000c0000c77812 */ /* 0x000fe400078ec0ff */
[--C-:B------:R-:W-:Y:S02]  /*0250*/  LOP3.LUT R4, R4, 0x38, R200.reuse, 0xf8, !PT ;  /* 0x0000003804047812 */ /* 0x100fe400078ef8c8 */
[----:B------:R-:W-:Y:S02]  /*0260*/  LOP3.LUT R199, R199, 0x6, R200, 0xf8, !PT ;  /* 0x00000006c7c77812 */ /* 0x000fe400078ef8c8 */
[----:B------:R-:W-:Y:S02]  /*0270*/  LOP3.LUT R186, R186, 0x8, RZ, 0xc0, !PT ;  /* 0x00000008baba7812 */ /* 0x000fe400078ec0ff */
[----:B------:R-:W-:-:S02]  /*0280*/  LOP3.LUT P2, R5, R194, 0x10, RZ, 0xc0, !PT ;  /* 0x00000010c2057812 */ /* 0x000fc4000784c0ff */
[----:B------:R-:W-:Y:S02]  /*0290*/  LOP3.LUT R184, R184, 0x38, R196, 0xf8, !PT ;  /* 0x00000038b8b87812 */ /* 0x000fe400078ef8c4 */
[----:B------:R-:W-:Y:S02]  /*02a0*/  LOP3.LUT R185, R3, 0x200, RZ, 0xc0, !PT ;  /* 0x0000020003b97812 */ /* 0x000fe400078ec0ff */
[----:B------:R-:W-:Y:S02]  /*02b0*/  LOP3.LUT R200, R200, 0x7006, R0, 0xc8, !PT ;  /* 0x00007006c8c87812 */ /* 0x000fe400078ec800 */
[----:B------:R-:W-:Y:S02]  /*02c0*/  LOP3.LUT R178, R2, 0x30, RZ, 0xc0, !PT ;  /* 0x0000003002b27812 */ /* 0x000fe400078ec0ff */
[----:B------:R-:W-:Y:S02]  /*02d0*/  LOP3.LUT R199, R199, R4, R186, 0xf6, !PT ;  /* 0x00000004c7c77212 */ /* 0x000fe400078ef6ba */
[----:B------:R-:W-:-:S02]  /*02e0*/  LOP3.LUT R4, R4, 0x20, R2, 0x78, !PT ;  /* 0x0000002004047812 */ /* 0x000fc400078e7802 */
[C---:B------:R-:W-:Y:S02]  /*02f0*/  LOP3.LUT R186, R184.reuse, R186, R5, 0x1e, !PT ;  /* 0x000000bab8ba7212 */ /* 0x040fe400078e1e05 */
[C---:B------:R-:W-:Y:S02]  /*0300*/  LOP3.LUT R187, R185.reuse, 0x400, R0, 0xf8, !PT ;  /* 0x00000400b9bb7812 */ /* 0x040fe400078ef800 */
[----:B------:R-:W-:Y:S02]  /*0310*/  LOP3.LUT R2, R184, 0x8, R2, 0x78, !PT ;  /* 0x00000008b8027812 */ /* 0x000fe400078e7802 */
[--C-:B------:R-:W-:Y:S02]  /*0320*/  LOP3.LUT R200, R200, 0x400, R0.reuse, 0xf8, !PT ;  /* 0x00000400c8c87812 */ /* 0x100fe400078ef800 */
[----:B------:R-:W-:Y:S02]  /*0330*/  LOP3.LUT R185, R185, 0xc00, R0, 0xf8, !PT ;  /* 0x00000c00b9b97812 */ /* 0x000fe400078ef800 */
[----:B------:R-:W-:-:S02]  /*0340*/  LOP3.LUT R184, R184, 0x8, R194, 0x78, !PT ;  /* 0x00000008b8b87812 */ /* 0x000fc400078e78c2 */
[----:B------:R-:W-:Y:S02]  /*0350*/  LOP3.LUT R178, R178, 0x8, R194, 0xf8, !PT ;  /* 0x00000008b2b27812 */ /* 0x000fe400078ef8c2 */
[----:B------:R-:W-:Y:S02]  /*0360*/  LOP3.LUT R200, R200, R4, RZ, 0xfc, !PT ;  /* 0x00000004c8c87212 */ /* 0x000fe400078efcff */
[-C--:B------:R-:W-:Y:S02]  /*0370*/  LOP3.LUT R187, R187, R2.reuse, RZ, 0xfc, !PT ;  /* 0x00000002bbbb7212 */ /* 0x080fe400078efcff */
[----:B------:R-:W-:Y:S02]  /*0380*/  LOP3.LUT R185, R185, R2, RZ, 0xfc, !PT ;  /* 0x00000002b9b97212 */ /* 0x000fe400078efcff */
[----:B------:R-:W-:Y:S02]  /*0390*/  LOP3.LUT R184, R184, 0x7a00, R0, 0xf8, !PT ;  /* 0x00007a00b8b87812 */ /* 0x000fe400078ef800 */
[----:B------:R-:W-:-:S02]  /*03a0*/  LOP3.LUT P0, RZ, R194, 0x4, RZ, 0xc0, !PT ;  /* 0x00000004c2ff7812 */ /* 0x000fc4000780c0ff */
[----:B------:R-:W-:Y:S02]  /*03b0*/  LOP3.LUT P3, RZ, R194, 0x8, RZ, 0xc0, !PT ;  /* 0x00000008c2ff7812 */ /* 0x000fe4000786c0ff */
[----:B------:R-:W-:Y:S02]  /*03c0*/  LEA R199, R199, UR6, 0x1 ;  /* 0x00000006c7c77c11 */ /* 0x000fe4000f8e08ff */
[--C-:B------:R-:W-:Y:S02]  /*03d0*/  LOP3.LUT R178, R178, 0x1c0, R3.reuse, 0xf8, !PT ;  /* 0x000001c0b2b27812 */ /* 0x100fe400078ef803 */
[----:B------:R-:W-:Y:S01]  /*03e0*/  LOP3.LUT R201, R196, 0x1f8, RZ, 0xc0, !PT ;  /* 0x000001f8c4c97812 */ /* 0x000fe200078ec0ff */
[C---:B------:R-:W-:Y:S01]  /*03f0*/  VIADD R204, R199.reuse, 0x6000 ;  /* 0x00006000c7cc7836 */ /* 0x040fe20000000000 */
[----:B------:R-:W-:Y:S01]  /*0400*/  LOP3.LUT R186, R186, 0x200, R3, 0xf8, !PT ;  /* 0x00000200baba7812 */ /* 0x000fe200078ef803 */
[----:B------:R-:W-:Y:S01]  /*0410*/  VIADD R203, R199, 0x6040 ;  /* 0x00006040c7cb7836 */ /* 0x000fe20000000000 */
[----:B------:R-:W-:Y:S01]  /*0420*/  LOP3.LUT P1, RZ, R194, 0x2, RZ, 0xc0, !PT ;  /* 0x00000002c2ff7812 */ /* 0x000fe2000782c0ff */
[----:B------:R-:W-:Y:S01]  /*0430*/  @P2 VIADD R203, R204, 0xffffffc0 ;  /* 0xffffffc0cccb2836 */ /* 0x000fe20000000000 */
[----:B------:R-:W-:-:S02]  /*0440*/  SEL R208, R183, 0xffffffe0, !P3 ;  /* 0xffffffe0b7d07807 */ /* 0x000fc40005800000 */
[----:B------:R-:W-:Y:S02]  /*0450*/  SEL R181, R181, 0xffffffc0, !P0 ;  /* 0xffffffc0b5b57807 */ /* 0x000fe40004000000 */
[----:B------:R-:W-:Y:S02]  /*0460*/  LEA R200, R200, UR5, 0x1 ;  /* 0x00000005c8c87c11 */ /* 0x000fe4000f8e08ff */
[----:B------:R-:W-:Y:S02]  /*0470*/  LEA R187, R187, UR6, 0x1 ;  /* 0x00000006bbbb7c11 */ /* 0x000fe4000f8e08ff */
[----:B------:R-:W-:Y:S01]  /*0480*/  LEA R185, R185, UR4, 0x1 ;  /* 0x00000004b9b97c11 */ /* 0x000fe2000f8e08ff */
[----:B------:R-:W-:Y:S01]  /*0490*/  IMAD.IADD R239, R200, 0x1, R208 ;  /* 0x00000001c8ef7824 */ /* 0x000fe200078e02d0 */
[----:B------:R-:W-:Y:S01]  /*04a0*/  LEA R184, R184, UR4, 0x1 ;  /* 0x00000004b8b87c11 */ /* 0x000fe2000f8e08ff */
[--C-:B------:R-:W-:Y:S01]  /*04b0*/  IMAD.IADD R3, R187, 0x1, R181.reuse ;  /* 0x00000001bb037824 */ /* 0x100fe200078e02b5 */
[----:B------:R-:W-:Y:S01]  /*04c0*/  LOP3.LUT R178, R178, 0x38, R196, 0x78, !PT ;  /* 0x00000038b2b27812 */ /* 0x000fe200078e78c4 */
[--C-:B------:R-:W-:Y:S01]  /*04d0*/  IMAD.IADD R176, R185, 0x1, R181.reuse ;  /* 0x00000001b9b07824 */ /* 0x100fe200078e02b5 */
[----:B------:R-:W-:Y:S01]  /*04e0*/  LOP3.LUT R201, R201, 0x38, R194, 0x78, !PT ;  /* 0x00000038c9c97812 */ /* 0x000fe200078e78c2 */
[----:B------:R-:W-:Y:S01]  /*04f0*/  IMAD.IADD R180, R184, 0x1, R181 ;  /* 0x00000001b8b47824 */ /* 0x000fe200078e02b5 */
[----:B------:R-:W-:Y:S01]  /*0500*/  SEL R238, R238, 0xfffffff0, !P0 ;  /* 0xfffffff0eeee7807 */ /* 0x000fe20004000000 */
[----:B------:R-:W-:Y:S01]  /*0510*/  IMAD.IADD R208, R208, 0x1, R203 ;  /* 0x00000001d0d07824 */ /* 0x000fe200078e02cb */
[----:B------:R-:W-:-:S02]  /*0520*/  SEL R183, R183, 0xffffffe0, !P1 ;  /* 0xffffffe0b7b77807 */ /* 0x000fc40004800000 */
[----:B------:R-:W-:Y:S01]  /*0530*/  LEA R186, R186, UR6, 0x1 ;  /* 0x00000006baba7c11 */ /* 0x000fe2000f8e08ff */
[----:B------:R-:W-:Y:S01]  /*0540*/  IMAD.IADD R240, R200, 0x1, R238 ;  /* 0x00000001c8f07824 */ /* 0x000fe200078e02ee */
[----:B------:R-:W-:Y:S01]  /*0550*/  LOP3.LUT R178, R178, 0x200, R0, 0xf8, !PT ;  /* 0x00000200b2b27812 */ /* 0x000fe200078ef800 */
[--C-:B------:R-:W-:Y:S01]  /*0560*/  IMAD.IADD R182, R184, 0x1, R183.reuse ;  /* 0x00000001b8b67824 */ /* 0x100fe200078e02b7 */
[----:B------:R-:W-:Y:S01]  /*0570*/  LOP3.LUT R201, R201, 0x1e00, R196, 0xf8, !PT ;  /* 0x00001e00c9c97812 */ /* 0x000fe200078ef8c4 */
[----:B------:R-:W-:Y:S01]  /*0580*/  IMAD.IADD R172, R187, 0x1, R183 ;  /* 0x00000001bbac7824 */ /* 0x000fe200078e02b7 */
[--C-:B------:R-:W-:Y:S01]  /*0590*/  SHF.R.U32.HI R197, RZ, 0x3, R194.reuse ;  /* 0x00000003ffc57819 */ /* 0x100fe200000116c2 */
[----:B------:R-:W-:Y:S01]  /*05a0*/  IMAD.IADD R0, R186, 0x1, R181 ;  /* 0x00000001ba007824 */ /* 0x000fe200078e02b5 */
[----:B------:R-:W-:Y:S01]  /*05b0*/  SHF.R.U32.HI R195, RZ, 0x5, R194 ;  /* 0x00000005ffc37819 */ /* 0x000fe200000116c2 */
[----:B------:R-:W-:Y:S01]  /*05c0*/  IMAD.IADD R177, R185, 0x1, R183 ;  /* 0x00000001b9b17824 */ /* 0x000fe200078e02b7 */
[----:B------:R-:W-:Y:S01]  /*05d0*/  LOP3.LUT R194, R194, 0x1f, RZ, 0xc0, !PT ;  /* 0x0000001fc2c27812 */ /* 0x000fe200078ec0ff */
[----:B------:R-:W-:Y:S01]  /*05e0*/  IMAD.IADD R238, R238, 0x1, R239 ;  /* 0x00000001eeee7824 */ /* 0x000fe200078e02ef */
[----:B------:R-:W-:Y:S01]  /*05f0*/  LOP3.LUT R202, R196, 0x38, RZ, 0xc0, !PT ;  /* 0x00000038c4ca7812 */ /* 0x000fe200078ec0ff */
[----:B------:R-:W-:Y:S01]  /*0600*/  IMAD.IADD R179, R183, 0x1, R180 ;  /* 0x00000001b7b37824 */ /* 0x000fe200078e02b4 */
[----:B------:R-:W-:Y:S01]  /*0610*/  LEA R201, R201, UR6, 0x1 ;  /* 0x00000006c9c97c11 */ /* 0x000fe2000f8e08ff */
[C---:B------:R-:W-:Y:S01]  /*0620*/  IMAD.IADD R2, R183.reuse, 0x1, R3 ;  /* 0x00000001b7027824 */ /* 0x040fe200078e0203 */
[----:B------:R-:W-:Y:S01]  /*0630*/  LEA R178, R178, UR5, 0x1 ;  /* 0x00000005b2b27c11 */ /* 0x000fe2000f8e08ff */
[----:B---34-:R-:W-:-:S07]  /*0640*/  IMAD.IADD R175, R183, 0x1, R176 ;  /* 0x00000001b7af7824 */ /* 0x018fce00078e02b0 */
.L_x_1347:
[----:B------:R-:W1:Y:S01]  /*0650*/  LDC.64 R6, c[0x0][0x470] ;  /* 0x00011c00ff067b82 */ /* 0x000e620000000a00 */
[----:B------:R-:W-:-:S07]  /*0660*/  IMAD.MOV.U32 R207, RZ, RZ, RZ ;  /* 0x000000ffffcf7224 */ /* 0x000fce00078e00ff */
[----:B------:R-:W2:Y:S01]  /*0670*/  LDC.64 R4, c[0x0][0x478] ;  /* 0x00011e00ff047b82 */ /* 0x000ea20000000a00 */
[----:B-1----:R-:W-:-:S04]  /*0680*/  ISETP.NE.U32.AND P3, PT, R6, RZ, PT ;  /* 0x000000ff0600720c */ /* 0x002fc80003f65070 */
[----:B------:R-:W-:Y:S02]  /*0690*/  ISETP.NE.AND.EX P3, PT, R7, RZ, PT, P3 ;  /* 0x000000ff0700720c */ /* 0x000fe40003f65330 */
[----:B--2---:R-:W-:-:S04]  /*06a0*/  ISETP.NE.U32.AND P2, PT, R4, RZ, PT ;  /* 0x000000ff0400720c */ /* 0x004fc80003f45070 */
[----:B------:R-:W-:-:S07]  /*06b0*/  ISETP.NE.AND.EX P2, PT, R5, RZ, PT, P2 ;  /* 0x000000ff0500720c */ /* 0x000fce0003f45320 */
[----:B------:R-:W-:-:S04]  /*06c0*/  @P3 LEA R6, P1, R192, R6, 0x2 ;  /* 0x00000006c0063211 */ /* 0x000fc800078210ff */
[C---:B------:R-:W-:Y:S02]  /*06d0*/  @P3 LEA.HI.X R7, R192.reuse, R7, RZ, 0x2, P1 ;  /* 0x00000007c0073211 */ /* 0x040fe400008f14ff */
[----:B------:R-:W-:-:S03]  /*06e0*/  @P2 LEA R8, P0, R192, R4, 0x2 ;  /* 0x00000004c0082211 */ /* 0x000fc600078010ff */
[----:B------:R1:W2:Y:S01]  /*06f0*/  @P3 LDG.E R207, desc[UR20][R6.64] ;  /* 0x0000001406cf3981 */ /* 0x0002a2000c1e1900 */
[----:B------:R-:W-:Y:S02]  /*0700*/  @P2 LEA.HI.X R9, R192, R5, RZ, 0x2, P0 ;  /* 0x00000005c0092211 */ /* 0x000fe400000f14ff */
[----:B------:R-:W3:Y:S03]  /*0710*/  @!P2 LDC.64 R4, c[0x0][0x438] ;  /* 0x00010e00ff04ab82 */ /* 0x000ee60000000a00 */
[----:B------:R-:W2:Y:S05]  /*0720*/  @P2 LDG.E R8, desc[UR20][R8.64] ;  /* 0x0000001408082981 */ /* 0x000eaa000c1e1900 */
[----:B-1----:R-:W1:Y:S01]  /*0730*/  @!P2 LDC.64 R6, c[0x0][0x488] ;  /* 0x00012200ff06ab82 */ /* 0x002e620000000a00 */
[----:B------:R-:W-:Y:S01]  /*0740*/  IMAD.SHL.U32 R206, R198, 0x80, RZ ;  /* 0x00000080c6ce7824 */ /* 0x000fe200078e00ff */
[----:B-1----:R-:W-:-:S04]  /*0750*/  @!P2 ISETP.NE.U32.AND P0, PT, R6, RZ, PT ;  /* 0x000000ff0600a20c */ /* 0x002fc80003f05070 */
[----:B------:R-:W-:-:S04]  /*0760*/  @!P2 ISETP.NE.AND.EX P0, PT, R7, RZ, PT, P0 ;  /* 0x000000ff0700a20c */ /* 0x000fc80003f05300 */
[----:B---3--:R-:W-:Y:S01]  /*0770*/  @!P2 SEL R5, R5, RZ, P0 ;  /* 0x000000ff0505a207 */ /* 0x008fe20000000000 */
[----:B--2---:R-:W-:-:S03]  /*0780*/  @P2 IMAD.IADD R8, R8, 0x1, -R207 ;  /* 0x0000000108082824 */ /* 0x004fc600078e0acf */
[----:B------:R-:W-:-:S04]  /*0790*/  @!P2 IADD3 R8, PT, PT, R5, R4, -R207 ;  /* 0x000000040508a210 */ /* 0x000fc80007ffe8cf */
[----:B------:R-:W-:-:S13]  /*07a0*/  ISETP.GE.AND P0, PT, R206, R8, PT ;  /* 0x00000008ce00720c */ /* 0x000fda0003f06270 */
[----:B-----5:R-:W-:Y:S05]  /*07b0*/  @P0 BRA `(.L_x_1340) ;  /* 0x0000005000cc0947 */ /* 0x020fea0003800000 */
[----:B------:R-:W1:Y:S01]  /*07c0*/  LDC R4, c[0x0][0x3e8] ;  /* 0x0000fa00ff047b82 */ /* 0x000e620000000800 */
[----:B------:R-:W2:Y:S01]  /*07d0*/  LDCU.U8 UR4, c[0x0][0x548] ;  /* 0x0000a900ff0477ac */ /* 0x000ea20008000000 */
[----:B------:R-:W-:Y:S01]  /*07e0*/  IMAD.SHL.U32 R12, R192, 0x80, RZ ;  /* 0x00000080c00c7824 */ /* 0x000fe200078e00ff */
[----:B------:R-:W3:Y:S01]  /*07f0*/  LDCU.U8 UR24, c[0x0][0x5f0] ;  /* 0x0000be00ff1877ac */ /* 0x000ee20008000000 */
[----:B--2---:R-:W-:Y:S02]  /*0800*/  ISETP.NE.AND P0, PT, RZ, UR4, PT ;  /* 0x00000004ff007c0c */ /* 0x004fe4000bf05270 */
[----:B-1----:R-:W-:-:S04]  /*0810*/  IABS R6, R4 ;  /* 0x0000000400067213 */ /* 0x002fc80000000000 */
[----:B------:R-:W1:Y:S07]  /*0820*/  I2F.RP R8, R6 ;  /* 0x0000000600087306 */ /* 0x000e6e0000209400 */
[----:B------:R-:W2:Y:S01]  /*0830*/  @P0 LDC R14, c[0x0][0x454] ;  /* 0x00011500ff0e0b82 */ /* 0x000ea20000000800 */
[----:B-1----:R-:W1:Y:S01]  /*0840*/  MUFU.RCP R8, R8 ;  /* 0x0000000800087308 */ /* 0x002e620000001000 */
[----:B--2---:R-:W-:Y:S02]  /*0850*/  @P0 IMAD R14, R189, R14, RZ ;  /* 0x0000000ebd0e0224 */ /* 0x004fe400078e02ff */
[----:B-1----:R-:W-:-:S05]  /*0860*/  VIADD R8, R8, 0xffffffe ;  /* 0x0ffffffe08087836 */ /* 0x002fca0000000000 */
[----:B------:R-:W1:Y:S02]  /*0870*/  F2I.FTZ.U32.TRUNC.NTZ R9, R8 ;  /* 0x0000000800097305 */ /* 0x000e64000021f000 */
[----:B-1----:R-:W-:Y:S01]  /*0880*/  IMAD.MOV R5, RZ, RZ, -R9 ;  /* 0x000000ffff057224 */ /* 0x002fe200078e0a09 */
[----:B------:R-:W-:-:S03]  /*0890*/  MOV R8, RZ ;  /* 0x000000ff00087202 */ /* 0x000fc60000000f00 */
[----:B------:R-:W-:Y:S01]  /*08a0*/  IMAD R7, R5, R6, RZ ;  /* 0x0000000605077224 */ /* 0x000fe200078e02ff */
[----:B------:R-:W-:-:S03]  /*08b0*/  IABS R5, R189 ;  /* 0x000000bd00057213 */ /* 0x000fc60000000000 */
[----:B------:R-:W-:Y:S02]  /*08c0*/  IMAD.HI.U32 R7, R9, R7, R8 ;  /* 0x0000000709077227 */ /* 0x000fe400078e0008 */
[----:B------:R-:W1:Y:S04]  /*08d0*/  LDC R8, c[0x0][0x434] ;  /* 0x00010d00ff087b82 */ /* 0x000e680000000800 */
[----:B------:R-:W-:-:S04]  /*08e0*/  IMAD.HI.U32 R22, R7, R5, RZ ;  /* 0x0000000507167227 */ /* 0x000fc800078e00ff */
[----:B------:R-:W-:-:S04]  /*08f0*/  IMAD.MOV R7, RZ, RZ, -R22 ;  /* 0x000000ffff077224 */ /* 0x000fc800078e0a16 */
[C---:B------:R-:W-:Y:S02]  /*0900*/  IMAD R7, R6.reuse, R7, R5 ;  /* 0x0000000706077224 */ /* 0x040fe400078e0205 */
[----:B------:R-:W2:Y:S03]  /*0910*/  @!P0 LDC R5, c[0x0][0x3e0] ;  /* 0x0000f800ff058b82 */ /* 0x000ea60000000800 */
[----:B------:R-:W-:Y:S01]  /*0920*/  ISETP.GT.U32.AND P2, PT, R6, R7, PT ;  /* 0x000000070600720c */ /* 0x000fe20003f44070 */
[----:B-1----:R-:W-:-:S12]  /*0930*/  @P0 IMAD R14, R192, R8, R14 ;  /* 0x00000008c00e0224 */ /* 0x002fd800078e020e */
[----:B------:R-:W-:Y:S01]  /*0940*/  @!P2 IMAD.IADD R7, R7, 0x1, -R6 ;  /* 0x000000010707a824 */ /* 0x000fe200078e0a06 */
[----:B------:R-:W-:Y:S02]  /*0950*/  @!P2 IADD3 R22, PT, PT, R22, 0x1, RZ ;  /* 0x000000011616a810 */ /* 0x000fe40007ffe0ff */
[----:B------:R-:W-:Y:S02]  /*0960*/  ISETP.NE.AND P2, PT, R4, RZ, PT ;  /* 0x000000ff0400720c */ /* 0x000fe40003f45270 */
[----:B------:R-:W-:Y:S02]  /*0970*/  ISETP.GE.U32.AND P3, PT, R7, R6, PT ;  /* 0x000000060700720c */ /* 0x000fe40003f66070 */
[----:B------:R-:W-:Y:S01]  /*0980*/  LOP3.LUT R6, R189, R4, RZ, 0x3c, !PT ;  /* 0x00000004bd067212 */ /* 0x000fe200078e3cff */
[----:B--2---:R-:W-:-:S03]  /*0990*/  @!P0 IMAD R5, R192, R5, R189 ;  /* 0x00000005c0058224 */ /* 0x004fc600078e02bd */
[----:B------:R-:W-:Y:S01]  /*09a0*/  ISETP.GE.AND P1, PT, R6, RZ, PT ;  /* 0x000000ff0600720c */ /* 0x000fe20003f26270 */
[----:B------:R-:W-:Y:S02]  /*09b0*/  VIADD R6, R8, 0x3f ;  /* 0x0000003f08067836 */ /* 0x000fe40000000000 */
[----:B------:R-:W-:-:S03]  /*09c0*/  @!P0 IMAD R14, R5, R8, RZ ;  /* 0x00000008050e8224 */ /* 0x000fc600078e02ff */
[----:B------:R-:W-:Y:S01]  /*09d0*/  SHF.R.S32.HI R231, RZ, 0x1f, R6 ;  /* 0x0000001fffe77819 */ /* 0x000fe20000011406 */
[----:B------:R-:W-:-:S03]  /*09e0*/  @P3 VIADD R22, R22, 0x1 ;  /* 0x0000000116163836 */ /* 0x000fc60000000000 */
[----:B------:R-:W-:-:S03]  /*09f0*/  LEA.HI R231, R231, R6, RZ, 0x6 ;  /* 0x00000006e7e77211 */ /* 0x000fc600078f30ff */
[----:B------:R-:W-:Y:S02]  /*0a00*/  @!P1 IADD3 R22, PT, PT, -R22, RZ, RZ ;  /* 0x000000ff16169210 */ /* 0x000fe40007ffe1ff */
[----:B------:R-:W-:Y:S02]  /*0a10*/  SHF.R.S32.HI R231, RZ, 0x6, R231 ;  /* 0x00000006ffe77819 */ /* 0x000fe400000114e7 */
[----:B------:R-:W-:Y:S02]  /*0a20*/  @!P2 LOP3.LUT R22, RZ, R4, RZ, 0x33, !PT ;  /* 0x00000004ff16a212 */ /* 0x000fe400078e33ff */
[----:B------:R-:W-:Y:S02]  /*0a30*/  IADD3 R237, PT, PT, R231, -0x1, RZ ;  /* 0xffffffffe7ed7810 */ /* 0x000fe40007ffe0ff */
[----:B------:R-:W-:Y:S01]  /*0a40*/  SHF.R.S32.HI R20, RZ, 0x1f, R22 ;  /* 0x0000001fff147819 */ /* 0x000fe20000011416 */
[----:B---3--:R-:W-:Y:S06]  /*0a50*/  @!P0 BRA `(.L_x_1341) ;  /* 0x00000000001c8947 */ /* 0x008fec0003800000 */
[----:B------:R-:W1:Y:S01]  /*0a60*/  LDC R13, c[0x0][0x444] ;  /* 0x00011100ff0d7b82 */ /* 0x000e620000000800 */
[----:B------:R-:W2:Y:S01]  /*0a70*/  LDCU UR5, c[0x0][0x430] ;  /* 0x00008600ff0577ac */ /* 0x000ea20008000800 */
[----:B------:R-:W2:Y:S02]  /*0a80*/  LDCU UR4, c[0x0][0x454] ;  /* 0x00008a80ff0477ac */ /* 0x000ea40008000800 */
[----:B--2---:R-:W-:Y:S01]  /*0a90*/  ULEA UR4, UR5, UR4, 0x7 ;  /* 0x0000000405047291 */ /* 0x004fe2000f8e38ff */
[----:B-1----:R-:W-:-:S05]  /*0aa0*/  IMAD R9, R192, R13, R12 ;  /* 0x0000000dc0097224 */ /* 0x002fca00078e020c */
[----:B------:R-:W-:Y:S01]  /*0ab0*/  IMAD R9, R189, UR4, R9 ;  /* 0x00000004bd097c24 */ /* 0x000fe2000f8e0209 */
[----:B------:R-:W-:Y:S06]  /*0ac0*/  BRA `(.L_x_1342) ;  /* 0x0000000000107947 */ /* 0x000fec0003800000 */
.L_x_1341:
[----:B------:R-:W1:Y:S01]  /*0ad0*/  LDC R13, c[0x0][0x444] ;  /* 0x00011100ff0d7b82 */ /* 0x000e620000000800 */
[----:B------:R-:W2:Y:S02]  /*0ae0*/  LDCU UR4, c[0x0][0x3e0] ;  /* 0x00007c00ff0477ac */ /* 0x000ea40008000800 */
[----:B--2---:R-:W-:-:S04]  /*0af0*/  IMAD R9, R192, UR4, R189 ;  /* 0x00000004c0097c24 */ /* 0x004fc8000f8e02bd */
[----:B-1----:R-:W-:-:S07]  /*0b00*/  IMAD R9, R9, R13, RZ ;  /* 0x0000000d09097224 */ /* 0x002fce00078e02ff */
.L_x_1342:
[----:B------:R-:W1:Y:S01]  /*0b10*/  LDCU.64 UR10, c[0x0][0x588] ;  /* 0x0000b100ff0a77ac */ /* 0x000e620008000a00 */
[----:B------:R-:W-:Y:S01]  /*0b20*/  IMAD.MOV.U32 R6, RZ, RZ, R202 ;  /* 0x000000ffff067224 */ /* 0x000fe200078e00ca */
[----:B------:R-:W-:Y:S01]  /*0b30*/  LEA R11, R231, 0xffffffc0, 0x6 ;  /* 0xffffffc0e70b7811 */ /* 0x000fe200078e30ff */
[----:B------:R-:W-:Y:S01]  /*0b40*/  IMAD.MOV.U32 R7, RZ, RZ, RZ ;  /* 0x000000ffff077224 */ /* 0x000fe200078e00ff */
[----:B------:R-:W2:Y:S01]  /*0b50*/  LDCU.64 UR12, c[0x0][0x3a8] ;  /* 0x00007500ff0c77ac */ /* 0x000ea20008000a00 */
[----:B------:R-:W-:Y:S01]  /*0b60*/  SHF.R.S32.HI R5, RZ, 0x1f, R207 ;  /* 0x0000001fff057819 */ /* 0x000fe200000114cf */
[----:B------:R-:W3:Y:S01]  /*0b70*/  LDC.64 R246, c[0x0][0x420] ;  /* 0x00010800fff67b82 */ /* 0x000ee20000000a00 */
[----:B------:R-:W-:Y:S01]  /*0b80*/  SHF.R.S32.HI R10, RZ, 0x1f, R11 ;  /* 0x0000001fff0a7819 */ /* 0x000fe2000001140b */
[----:B------:R-:W4:Y:S01]  /*0b90*/  LDCU.64 UR8, c[0x0][0x3a0] ;  /* 0x00007400ff0877ac */ /* 0x000f220008000a00 */
[C---:B------:R-:W-:Y:S01]  /*0ba0*/  IADD3 R207, P0, PT, R206.reuse, R207, RZ ;  /* 0x000000cfcecf7210 */ /* 0x040fe20007f1e0ff */
[----:B------:R-:W-:Y:S01]  /*0bb0*/  IMAD R14, R237, 0x40, R14 ;  /* 0x00000040ed0e7824 */ /* 0x000fe200078e020e */
[----:B------:R-:W-:Y:S01]  /*0bc0*/  ISETP.NE.AND P5, PT, RZ, UR24, PT ;  /* 0x00000018ff007c0c */ /* 0x000fe2000bfa5270 */
[----:B------:R-:W4:Y:S01]  /*0bd0*/  LDCU.128 UR4, c[0x0][0x590] ;  /* 0x0000b200ff0477ac */ /* 0x000f220008000c00 */
[----:B------:R-:W-:Y:S01]  /*0be0*/  LEA.HI.X.SX32 R206, R206, R5, 0x1, P0 ;  /* 0x00000005cece7211 */ /* 0x000fe200000f0eff */
[----:B------:R-:W3:Y:S01]  /*0bf0*/  LDC R217, c[0x0][0x44c] ;  /* 0x00011300ffd97b82 */ /* 0x000ee20000000800 */
[----:B------:R-:W4:Y:S01]  /*0c00*/  LDCU.64 UR16, c[0x0][0x3b0] ;  /* 0x00007600ff1077ac */ /* 0x000f220008000a00 */
[C---:B-1----:R-:W-:Y:S01]  /*0c10*/  IMAD.WIDE.U32 R28, R192.reuse, UR10, R6 ;  /* 0x0000000ac01c7c25 */ /* 0x042fe2000f8e0006 */
[----:B------:R-:W1:Y:S03]  /*0c20*/  LDCU.64 UR14, c[0x0][0x398] ;  /* 0x00007300ff0e77ac */ /* 0x000e660008000a00 */
[C---:B------:R-:W-:Y:S01]  /*0c30*/  IMAD R29, R192.reuse, UR11, R29 ;  /* 0x0000000bc01d7c24 */ /* 0x040fe2000f8e021d */
[----:B------:R-:W1:Y:S01]  /*0c40*/  LDCU.64 UR10, c[0x0][0x3d8] ;  /* 0x00007b00ff0a77ac */ /* 0x000e620008000a00 */
[C-C-:B--2---:R-:W-:Y:S01]  /*0c50*/  IMAD.WIDE.U32 R26, R192.reuse, UR12, R6.reuse ;  /* 0x0000000cc01a7c25 */ /* 0x144fe2000f8e0006 */
[----:B------:R-:W2:Y:S03]  /*0c60*/  LDCU.64 UR18, c[0x0][0x3c8] ;  /* 0x00007900ff1277ac */ /* 0x000ea60008000a00 */
[----:B----4-:R-:W-:-:S02]  /*0c70*/  IMAD.WIDE.U32 R24, R192, UR8, R6 ;  /* 0x00000008c0187c25 */ /* 0x010fc4000f8e0006 */
[----:B------:R-:W4:Y:S02]  /*0c80*/  LDC.64 R6, c[0x0][0x3c0] ;  /* 0x0000f000ff067b82 */ /* 0x000f240000000a00 */
[C---:B------:R-:W-:Y:S02]  /*0c90*/  IMAD R18, R10.reuse, UR4, RZ ;  /* 0x000000040a127c24 */ /* 0x040fe4000f8e02ff */
[----:B------:R-:W-:Y:S02]  /*0ca0*/  IMAD R4, R10, UR16, RZ ;  /* 0x000000100a047c24 */ /* 0x000fe4000f8e02ff */
[C---:B------:R-:W-:Y:S02]  /*0cb0*/  IMAD R18, R11.reuse, UR5, R18 ;  /* 0x000000050b127c24 */ /* 0x040fe4000f8e0212 */
[----:B------:R-:W-:-:S04]  /*0cc0*/  IMAD.WIDE.U32 R28, R11, UR4, R28 ;  /* 0x000000040b1c7c25 */ /* 0x000fc8000f8e001c */
[----:B------:R-:W-:-:S04]  /*0cd0*/  IMAD.WIDE.U32 R16, R11, UR16, RZ ;  /* 0x000000100b107c25 */ /* 0x000fc8000f8e00ff */
[----:B------:R-:W-:Y:S01]  /*0ce0*/  IMAD R25, R192, UR9, R25 ;  /* 0x00000009c0197c24 */ /* 0x000fe2000f8e0219 */
[----:B------:R-:W3:Y:S01]  /*0cf0*/  LDCU.64 UR8, c[0x0][0x3d0] ;  /* 0x00007a00ff0877ac */ /* 0x000ee20008000a00 */
[----:B------:R-:W-:Y:S01]  /*0d00*/  IMAD R4, R11, UR17, R4 ;  /* 0x000000110b047c24 */ /* 0x000fe2000f8e0204 */
[----:B------:R-:W-:Y:S01]  /*0d10*/  LOP3.LUT R30, R16, 0x38, R196, 0xf8, !PT ;  /* 0x00000038101e7812 */ /* 0x000fe200078ef8c4 */
[----:B------:R-:W-:Y:S02]  /*0d20*/  IMAD.IADD R19, R29, 0x1, R18 ;  /* 0x000000011d137824 */ /* 0x000fe400078e0212 */
[----:B------:R-:W-:Y:S02]  /*0d30*/  IMAD.MOV.U32 R18, RZ, RZ, R28 ;  /* 0x000000ffff127224 */ /* 0x000fe400078e001c */
[----:B------:R-:W-:Y:S01]  /*0d40*/  IMAD.IADD R31, R17, 0x1, R4 ;  /* 0x00000001111f7824 */ /* 0x000fe200078e0204 */
[----:B------:R-:W-:Y:S01]  /*0d50*/  LOP3.LUT R4, R237, 0x80000001, RZ, 0xc0, !PT ;  /* 0x80000001ed047812 */ /* 0x000fe200078ec0ff */
[----:B------:R-:W-:-:S03]  /*0d60*/  IMAD.WIDE.U32 R18, R189, UR6, R18 ;  /* 0x00000006bd127c25 */ /* 0x000fc6000f8e0012 */
[----:B------:R-:W-:Y:S01]  /*0d70*/  ISETP.NE.AND P4, PT, R4, 0x1, PT ;  /* 0x000000010400780c */ /* 0x000fe20003f85270 */
[C---:B------:R-:W-:Y:S02]  /*0d80*/  IMAD R27, R192.reuse, UR13, R27 ;  /* 0x0000000dc01b7c24 */ /* 0x040fe4000f8e021b */
[----:B-1----:R-:W-:Y:S01]  /*0d90*/  IMAD.WIDE.U32 R30, R192, UR14, R30 ;  /* 0x0000000ec01e7c25 */ /* 0x002fe2000f8e001e */
[----:B------:R-:W-:-:S03]  /*0da0*/  SEL R173, RZ, 0x2000, P4 ;  /* 0x00002000ffad7807 */ /* 0x000fc60002000000 */
[----:B------:R-:W-:Y:S02]  /*0db0*/  IMAD R16, R20, UR10, RZ ;  /* 0x0000000a14107c24 */ /* 0x000fe4000f8e02ff */
[C---:B------:R-:W-:Y:S01]  /*0dc0*/  IMAD R19, R189.reuse, UR7, R19 ;  /* 0x00000007bd137c24 */ /* 0x040fe2000f8e0213 */
[----:B------:R-:W1:Y:S01]  /*0dd0*/  LDCU.64 UR6, c[0x0][0x380] ;  /* 0x00007000ff0677ac */ /* 0x000e620008000a00 */
[----:B------:R-:W-:Y:S02]  /*0de0*/  IMAD R5, R192, UR15, R31 ;  /* 0x0000000fc0057c24 */ /* 0x000fe4000f8e021f */
[----:B------:R-:W-:Y:S02]  /*0df0*/  IMAD.MOV.U32 R4, RZ, RZ, R30 ;  /* 0x000000ffff047224 */ /* 0x000fe400078e001e */
[C---:B------:R-:W-:Y:S02]  /*0e00*/  IMAD R16, R22.reuse, UR11, R16 ;  /* 0x0000000b16107c24 */ /* 0x040fe4000f8e0210 */
[----:B------:R-:W-:Y:S01]  /*0e10*/  IMAD.WIDE.U32 R26, R22, UR10, R26 ;  /* 0x0000000a161a7c25 */ /* 0x000fe2000f8e001a */
[----:B------:R-:W1:Y:S03]  /*0e20*/  LDCU.64 UR10, c[0x0][0x550] ;  /* 0x0000aa00ff0a77ac */ /* 0x000e660008000a00 */
[----:B--2---:R-:W-:-:S04]  /*0e30*/  IMAD.WIDE.U32 R4, R189, UR18, R4 ;  /* 0x00000012bd047c25 */ /* 0x004fc8000f8e0004 */
[----:B---3--:R-:W-:Y:S02]  /*0e40*/  IMAD R20, R20, UR8, RZ ;  /* 0x0000000814147c24 */ /* 0x008fe4000f8e02ff */
[----:B------:R-:W-:Y:S02]  /*0e50*/  IMAD.IADD R17, R27, 0x1, R16 ;  /* 0x000000011b117824 */ /* 0x000fe400078e0210 */
[----:B------:R-:W-:Y:S02]  /*0e60*/  IMAD.MOV.U32 R16, RZ, RZ, R26 ;  /* 0x000000ffff107224 */ /* 0x000fe400078e001a */
[----:B----4-:R-:W-:Y:S02]  /*0e70*/  IMAD R15, R206, R6, RZ ;  /* 0x00000006ce0f7224 */ /* 0x010fe400078e02ff */
[----:B------:R-:W-:-:S04]  /*0e80*/  IMAD.WIDE.U32 R18, R197, UR4, R18 ;  /* 0x00000004c5127c25 */ /* 0x000fc8000f8e0012 */
[----:B------:R-:W-:Y:S01]  /*0e90*/  IMAD R5, R189, UR19, R5 ;  /* 0x00000013bd057c24 */ /* 0x000fe2000f8e0205 */
[----:B-1----:R-:W-:Y:S01]  /*0ea0*/  LEA R215, P0, R18, UR10, 0x1 ;  /* 0x0000000a12d77c11 */ /* 0x002fe2000f8008ff */
[C---:B------:R-:W-:Y:S01]  /*0eb0*/  IMAD R20, R22.reuse, UR9, R20 ;  /* 0x0000000916147c24 */ /* 0x040fe2000f8e0214 */
[----:B------:R-:W-:Y:S01]  /*0ec0*/  USHF.L.U32 UR9, UR4, 0x5, URZ ;  /* 0x0000000504097899 */ /* 0x000fe200080006ff */
[----:B------:R-:W-:Y:S01]  /*0ed0*/  IMAD.WIDE.U32 R22, R22, UR8, R24 ;  /* 0x0000000816167c25 */ /* 0x000fe2000f8e0018 */
[----:B------:R-:W-:-:S03]  /*0ee0*/  USHF.L.U64.HI UR8, UR4, 0x5, UR5 ;  /* 0x0000000504087899 */ /* 0x000fc60008010205 */
[C---:B------:R-:W-:Y:S01]  /*0ef0*/  IMAD R15, R207.reuse, R7, R15 ;  /* 0x00000007cf0f7224 */ /* 0x040fe200078e020f */
[----:B------:R-:W-:Y:S01]  /*0f00*/  USHF.L.U64.HI UR8, UR9, 0x1, UR8 ;  /* 0x0000000109087899 */ /* 0x000fe20008010208 */
[----:B------:R-:W-:-:S04]  /*0f10*/  IMAD.WIDE.U32 R16, R207, R6, R16 ;  /* 0x00000006cf107225 */ /* 0x000fc800078e0010 */
[C---:B------:R-:W-:Y:S01]  /*0f20*/  IMAD R214, R197.reuse, UR5, R19 ;  /* 0x00000005c5d67c24 */ /* 0x040fe2000f8e0213 */
[----:B------:R-:W1:Y:S01]  /*0f30*/  LDCU.64 UR4, c[0x0][0x390] ;  /* 0x00007200ff0477ac */ /* 0x000e620008000a00 */
[----:B------:R-:W-:-:S03]  /*0f40*/  IMAD.WIDE.U32 R4, R197, UR16, R4 ;  /* 0x00000010c5047c25 */ /* 0x000fc6000f8e0004 */
[----:B------:R-:W-:Y:S01]  /*0f50*/  LEA.HI.X R214, R18, UR11, R214, 0x1, P0 ;  /* 0x0000000b12d67c11 */ /* 0x000fe200080f0cd6 */
[----:B------:R-:W-:Y:S01]  /*0f60*/  IMAD.IADD R17, R17, 0x1, R15 ;  /* 0x0000000111117824 */ /* 0x000fe200078e020f */
[C---:B------:R-:W-:Y:S01]  /*0f70*/  LEA R213, P1, R4.reuse, UR6, 0x1 ;  /* 0x0000000604d57c11 */ /* 0x040fe2000f8208ff */
[----:B------:R-:W-:Y:S01]  /*0f80*/  IMAD.IADD R21, R23, 0x1, R20 ;  /* 0x0000000117157824 */ /* 0x000fe200078e0214 */
[----:B------:R-:W-:Y:S01]  /*0f90*/  USHF.L.U32 UR6, UR9, 0x1, URZ ;  /* 0x0000000109067899 */ /* 0x000fe200080006ff */
[C---:B------:R-:W-:Y:S01]  /*0fa0*/  IMAD R212, R197.reuse, UR17, R5 ;  /* 0x00000011c5d47c24 */ /* 0x040fe2000f8e0205 */
[----:B------:R-:W-:Y:S01]  /*0fb0*/  USHF.L.U64.HI UR17, UR16, 0x5, UR17 ;  /* 0x0000000510117899 */ /* 0x000fe20008010211 */
[----:B------:R-:W-:Y:S01]  /*0fc0*/  IMAD.MOV.U32 R20, RZ, RZ, R22 ;  /* 0x000000ffff147224 */ /* 0x000fe200078e0016 */
[----:B------:R-:W-:Y:S01]  /*0fd0*/  USHF.L.U32 UR16, UR16, 0x5, URZ ;  /* 0x0000000510107899 */ /* 0x000fe200080006ff */
[C---:B------:R-:W-:Y:S01]  /*0fe0*/  IMAD.WIDE.U32 R22, R197.reuse, R6, R16 ;  /* 0x00000006c5167225 */ /* 0x040fe200078e0010 */
[----:B------:R-:W-:Y:S01]  /*0ff0*/  LEA.HI.X R212, R4, UR7, R212, 0x1, P1 ;  /* 0x0000000704d47c11 */ /* 0x000fe200088f0cd4 */
[----:B------:R-:W2:Y:S01]  /*1000*/  LDCU UR9, c[0x0][0x3e0] ;  /* 0x00007c00ff0977ac */ /* 0x000ea20008000800 */
[----:B------:R-:W3:Y:S01]  /*1010*/  LDC.64 R4, c[0x0][0x3b8] ;  /* 0x0000ee00ff047b82 */ /* 0x000ee20000000a00 */
[C---:B------:R-:W-:Y:S01]  /*1020*/  IMAD.SHL.U32 R17, R6.reuse, 0x20, RZ ;  /* 0x0000002006117824 */ /* 0x040fe200078e00ff */
[CC--:B------:R-:W-:Y:S01]  /*1030*/  LEA R19, P1, R6.reuse, R22.reuse, 0x6 ;  /* 0x0000001606137211 */ /* 0x0c0fe200078230ff */
[----:B------:R-:W-:Y:S01]  /*1040*/  IMAD R15, R197, R7, R23 ;  /* 0x00000007c50f7224 */ /* 0x000fe200078e0217 */
[C-C-:B------:R-:W-:Y:S01]  /*1050*/  SHF.L.U64.HI R16, R6.reuse, 0x5, R7.reuse ;  /* 0x0000000506107819 */ /* 0x140fe20000010207 */
[----:B------:R-:W-:Y:S01]  /*1060*/  USHF.L.U32 UR7, UR16, 0x1, URZ ;  /* 0x0000000110077899 */ /* 0x000fe200080006ff */
[----:B------:R-:W-:Y:S01]  /*1070*/  IADD3 R18, P0, PT, R17, R22, RZ ;  /* 0x0000001611127210 */ /* 0x000fe20007f1e0ff */
[----:B------:R-:W-:Y:S01]  /*1080*/  USHF.L.U64.HI UR17, UR16, 0x1, UR17 ;  /* 0x0000000110117899 */ /* 0x000fe20008010211 */
[----:B------:R-:W-:Y:S01]  /*1090*/  LEA.HI.X R7, R6, R15, R7, 0x6, P1 ;  /* 0x0000000f06077211 */ /* 0x000fe200008f3407 */
[----:B------:R-:W-:Y:S01]  /*10a0*/  IMAD.IADD R236, R201, 0x1, R173 ;  /* 0x00000001c9ec7824 */ /* 0x000fe200078e02ad */
[C---:B-1----:R-:W-:Y:S01]  /*10b0*/  LEA R24, P1, R19.reuse, UR4, 0x1 ;  /* 0x0000000413187c11 */ /* 0x042fe2000f8208ff */
[----:B------:R-:W-:Y:S01]  /*10c0*/  IMAD.X R6, R16, 0x1, R15, P0 ;  /* 0x0000000110067824 */ /* 0x000fe200000e060f */
[----:B------:R-:W-:Y:S01]  /*10d0*/  IADD3 R17, P0, PT, R19, R17, RZ ;  /* 0x0000001113117210 */ /* 0x000fe20007f1e0ff */
[----:B------:R-:W-:Y:S01]  /*10e0*/  IMAD.WIDE R246, R14, 0x4, R246 ;  /* 0x000000040ef67825 */ /* 0x000fe200078e02f6 */
[----:B------:R-:W-:-:S02]  /*10f0*/  LEA R26, P2, R18, UR4, 0x1 ;  /* 0x00000004121a7c11 */ /* 0x000fc4000f8408ff */
[----:B------:R-:W-:Y:S02]  /*1100*/  LEA R28, P3, R22, UR4, 0x1 ;  /* 0x00000004161c7c11 */ /* 0x000fe4000f8608ff */
[----:B------:R-:W-:Y:S01]  /*1110*/  LEA.HI.X R25, R19, UR5, R7, 0x1, P1 ;  /* 0x0000000513197c11 */ /* 0x000fe200088f0c07 */
[----:B------:R-:W-:Y:S01]  /*1120*/  IMAD.X R7, R7, 0x1, R16, P0 ;  /* 0x0000000107077824 */ /* 0x000fe200000e0610 */
[----:B------:R-:W-:Y:S01]  /*1130*/  LEA.HI.X R27, R18, UR5, R6, 0x1, P2 ;  /* 0x00000005121b7c11 */ /* 0x000fe200090f0c06 */
[----:B------:R-:W-:Y:S01]  /*1140*/  IMAD.MOV.U32 R16, RZ, RZ, R215 ;  /* 0x000000ffff107224 */ /* 0x000fe200078e00d7 */
[C---:B------:R-:W-:Y:S02]  /*1150*/  LEA R6, P0, R17.reuse, UR4, 0x1 ;  /* 0x0000000411067c11 */ /* 0x040fe4000f8008ff */
[----:B------:R-:W-:Y:S01]  /*1160*/  LEA.HI.X R29, R22, UR5, R15, 0x1, P3 ;  /* 0x00000005161d7c11 */ /* 0x000fe200098f0c0f */
[----:B------:R-:W-:Y:S01]  /*1170*/  @P5 BAR.SYNC.DEFER_BLOCKING 0x0 ;  /* 0x0000000000005b1d */ /* 0x000fe20000010000 */
[----:B------:R-:W-:Y:S01]  /*1180*/  LEA.HI.X R7, R17, UR5, R7, 0x1, P0 ;  /* 0x0000000511077c11 */ /* 0x000fe200080f0c07 */
[----:B---3--:R-:W-:-:S02]  /*1190*/  IMAD R15, R206, R4, RZ ;  /* 0x00000004ce0f7224 */ /* 0x008fc400078e02ff */
[----:B------:R-:W-:Y:S02]  /*11a0*/  IMAD.MOV.U32 R17, RZ, RZ, R214 ;  /* 0x000000ffff117224 */ /* 0x000fe400078e00d6 */
[----:B------:R-:W1:Y:S01]  /*11b0*/  LDCU.64 UR4, c[0x0][0x388] ;  /* 0x00007100ff0477ac */ /* 0x000e620008000a00 */
[C---:B------:R-:W-:Y:S02]  /*11c0*/  IMAD R15, R207.reuse, R5, R15 ;  /* 0x00000005cf0f7224 */ /* 0x040fe400078e020f */
[----:B------:R-:W-:-:S04]  /*11d0*/  IMAD.WIDE.U32 R20, R207, R4, R20 ;  /* 0x00000004cf147225 */ /* 0x000fc800078e0014 */
[----:B------:R-:W-:Y:S02]  /*11e0*/  IMAD.IADD R21, R21, 0x1, R15 ;  /* 0x0000000115157824 */ /* 0x000fe400078e020f */
[----:B------:R-:W-:-:S04]  /*11f0*/  IMAD.WIDE.U32 R20, R197, R4, R20 ;  /* 0x00000004c5147225 */ /* 0x000fc800078e0014 */
[----:B------:R-:W-:Y:S01]  /*1200*/  IMAD R15, R197, R5, R21 ;  /* 0x00000005c50f7224 */ /* 0x000fe200078e0215 */
[----:B------:R-:W-:Y:S01]  /*1210*/  @!PT LDS RZ, [RZ] ;  /* 0x00000000fffff984 */ /* 0x000fe20000000800 */
[----:B------:R-:W-:Y:S01]  /*1220*/  @!PT LDS RZ, [RZ] ;  /* 0x00000000fffff984 */ /* 0x000fe20000000800 */
[----:B------:R-:W-:Y:S01]  /*1230*/  @!PT LDS RZ, [RZ] ;  /* 0x00000000fffff984 */ /* 0x000fe20000000800 */
[----:B------:R-:W-:Y:S04]  /*1240*/  LDGSTS.E.BYPASS.LTC128B.128 [R201+0xa000], desc[UR20][R28.64] ;  /* 0x0a0000001cc97fae */ /* 0x000fe8000b981a14 */
[----:B------:R-:W-:Y:S04]  /*1250*/  LDGSTS.E.BYPASS.LTC128B.128 [R201+0xb000], desc[UR20][R26.64] ;  /* 0x0b0000001ac97fae */ /* 0x000fe8000b981a14 */
[----:B------:R-:W-:Y:S04]  /*1260*/  LDGSTS.E.BYPASS.LTC128B.128 [R201+0xc000], desc[UR20][R24.64] ;  /* 0x0c00000018c97fae */ /* 0x000fe8000b981a14 */
[----:B------:R3:W-:Y:S04]  /*1270*/  LDGSTS.E.BYPASS.LTC128B.128 [R201+0xd000], desc[UR20][R6.64] ;  /* 0x0d00000006c97fae */ /* 0x0007e8000b981a14 */
[----:B------:R-:W0:Y:S04]  /*1280*/  LDGDEPBAR ;  /* 0x00000000000079af */ /* 0x000e280000000000 */
[----:B------:R4:W-:Y:S01]  /*1290*/  LDGSTS.E.BYPASS.LTC128B.128 [R201+0x4000], desc[UR20][R16.64] ;  /* 0x0400000010c97fae */ /* 0x0009e2000b981a14 */
[----:B---3--:R-:W-:-:S04]  /*12a0*/  IADD3 R6, P0, PT, R215, UR6, RZ ;  /* 0x00000006d7067c10 */ /* 0x008fc8000ff1e0ff */
[----:B------:R-:W-:Y:S02]  /*12b0*/  IADD3.X R7, PT, PT, R214, UR8, RZ, P0, !PT ;  /* 0x00000008d6077c10 */ /* 0x000fe400087fe4ff */
[----:B------:R-:W-:Y:S01]  /*12c0*/  IADD3 R18, P0, PT, R213, UR7, RZ ;  /* 0x00000007d5127c10 */ /* 0x000fe2000ff1e0ff */
[----:B----4-:R-:W-:Y:S02]  /*12d0*/  IMAD.SHL.U32 R17, R4, 0x20, RZ ;  /* 0x0000002004117824 */ /* 0x010fe400078e00ff */
[----:B------:R3:W-:Y:S01]  /*12e0*/  LDGSTS.E.BYPASS.LTC128B.128 [R201+0x5000], desc[UR20][R6.64] ;  /* 0x0500000006c97fae */ /* 0x0007e2000b981a14 */
[----:B------:R-:W-:Y:S02]  /*12f0*/  IADD3.X R19, PT, PT, R212, UR17, RZ, P0, !PT ;  /* 0x00000011d4137c10 */ /* 0x000fe400087fe4ff */
[----:B------:R-:W-:Y:S01]  /*1300*/  SHF.L.U64.HI R16, R4, 0x5, R5 ;  /* 0x0000000504107819 */ /* 0x000fe20000010205 */
[----:B---3--:R-:W-:Y:S02]  /*1310*/  IMAD.MOV.U32 R6, RZ, RZ, R213 ;  /* 0x000000ffff067224 */ /* 0x008fe400078e00d5 */
[----:B------:R-:W-:-:S05]  /*1320*/  IMAD.MOV.U32 R7, RZ, RZ, R212 ;  /* 0x000000ffff077224 */ /* 0x000fca00078e00d4 */
[----:B------:R1:W-:Y:S04]  /*1330*/  LDGSTS.E.BYPASS.LTC128B.128 [R236], desc[UR20][R6.64] ;  /* 0x0000000006ec7fae */ /* 0x0003e8000b981a14 */
[----:B------:R3:W-:Y:S01]  /*1340*/  LDGSTS.E.BYPASS.LTC128B.128 [R236+0x1000], desc[UR20][R18.64] ;  /* 0x0100000012ec7fae */ /* 0x0007e2000b981a14 */
[----:B-1----:R-:W-:Y:S02]  /*1350*/  LEA R6, P2, R20, UR4, 0x1 ;  /* 0x0000000414067c11 */ /* 0x002fe4000f8408ff */
[-C--:B---3--:R-:W-:Y:S02]  /*1360*/  LEA R19, P0, R4, R20.reuse, 0x6 ;  /* 0x0000001404137211 */ /* 0x088fe400078030ff */
[----:B------:R-:W-:Y:S02]  /*1370*/  IADD3 R18, P1, PT, R17, R20, RZ ;  /* 0x0000001411127210 */ /* 0x000fe40007f3e0ff */
[----:B------:R-:W-:-:S02]  /*1380*/  LEA.HI.X R7, R20, UR5, R15, 0x1, P2 ;  /* 0x0000000514077c11 */ /* 0x000fc400090f0c0f */
[----:B------:R-:W-:Y:S01]  /*1390*/  LEA.HI.X R4, R4, R15, R5, 0x6, P0 ;  /* 0x0000000f04047211 */ /* 0x000fe200000f3405 */
[----:B------:R-:W-:Y:S01]  /*13a0*/  IMAD.X R15, R16, 0x1, R15, P1 ;  /* 0x00000001100f7824 */ /* 0x000fe200008e060f */
[C---:B------:R-:W-:Y:S01]  /*13b0*/  IADD3 R17, P0, PT, R19.reuse, R17, RZ ;  /* 0x0000001113117210 */ /* 0x040fe20007f1e0ff */
[----:B------:R1:W-:Y:S01]  /*13c0*/  LDGSTS.E.BYPASS.LTC128B.128 [R201+0x6000], desc[UR20][R6.64] ;  /* 0x0600000006c97fae */ /* 0x0003e2000b981a14 */
[C---:B------:R-:W-:Y:S02]  /*13d0*/  LEA R20, P1, R19.reuse, UR4, 0x1 ;  /* 0x0000000413147c11 */ /* 0x040fe4000f8208ff */
[----:B------:R-:W-:Y:S01]  /*13e0*/  LEA R22, P2, R18, UR4, 0x1 ;  /* 0x0000000412167c11 */ /* 0x000fe2000f8408ff */
[----:B------:R-:W-:Y:S01]  /*13f0*/  IMAD.X R16, R4, 0x1, R16, P0 ;  /* 0x0000000104107824 */ /* 0x000fe200000e0610 */
[----:B------:R-:W-:Y:S01]  /*1400*/  LEA.HI.X R21, R19, UR5, R4, 0x1, P1 ;  /* 0x0000000513157c11 */ /* 0x000fe200088f0c04 */
[----:B------:R-:W-:Y:S01]  /*1410*/  IMAD.WIDE.U32 R4, R193, 0x4, R246 ;  /* 0x00000004c1047825 */ /* 0x000fe200078e00f6 */
[----:B------:R-:W-:-:S02]  /*1420*/  LEA.HI.X R23, R18, UR5, R15, 0x1, P2 ;  /* 0x0000000512177c11 */ /* 0x000fc400090f0c0f */
[C---:B------:R-:W-:Y:S01]  /*1430*/  LEA R24, P0, R17.reuse, UR4, 0x1 ;  /* 0x0000000411187c11 */ /* 0x040fe2000f8008ff */
[----:B------:R-:W-:Y:S01]  /*1440*/  IMAD.WIDE.U32 R18, R192, R13, RZ ;  /* 0x0000000dc0127225 */ /* 0x000fe200078e00ff */
[----:B--2---:R-:W-:Y:S01]  /*1450*/  USHF.R.S32.HI UR4, URZ, 0x1f, UR9 ;  /* 0x0000001fff047899 */ /* 0x004fe20008011409 */
[----:B------:R-:W-:Y:S01]  /*1460*/  LDGSTS.E.BYPASS.LTC128B.128 [R201+0x7000], desc[UR20][R22.64] ;  /* 0x0700000016c97fae */ /* 0x000fe2000b981a14 */
[----:B------:R-:W-:-:S03]  /*1470*/  LEA.HI.X R25, R17, UR5, R16, 0x1, P0 ;  /* 0x0000000511197c11 */ /* 0x000fc600080f0c10 */
[----:B------:R-:W-:Y:S01]  /*1480*/  LDGSTS.E.BYPASS.LTC128B.128 [R201+0x8000], desc[UR20][R20.64] ;  /* 0x0800000014c97fae */ /* 0x000fe2000b981a14 */
[----:B------:R-:W-:-:S03]  /*1490*/  IMAD R16, R189, R217, RZ ;  /* 0x000000d9bd107224 */ /* 0x000fc600078e02ff */
[----:B------:R-:W-:Y:S04]  /*14a0*/  LDGSTS.E.BYPASS.LTC128B.128 [R201+0x9000], desc[UR20][R24.64] ;  /* 0x0900000018c97fae */ /* 0x000fe8000b981a14 */
[----:B------:R-:W0:Y:S01]  /*14b0*/  LDGDEPBAR ;  /* 0x00000000000079af */ /* 0x000e220000000000 */
[----:B-1----:R-:W1:Y:S03]  /*14c0*/  LDC.64 R6, c[0x0][0x460] ;  /* 0x00011800ff067b82 */ /* 0x002e660000000a00 */
[----:B------:R-:W5:Y:S04]  /*14d0*/  LDG.E R235, desc[UR20][R4.64] ;  /* 0x0000001404eb7981 */ /* 0x000f68000c1e1900 */
[----:B------:R-:W5:Y:S04]  /*14e0*/  LDG.E R234, desc[UR20][R4.64+0x20] ;  /* 0x0000201404ea7981 */ /* 0x000f68000c1e1900 */
[----:B------:R-:W5:Y:S04]  /*14f0*/  LDG.E R233, desc[UR20][R4.64+0x80] ;  /* 0x0000801404e97981 */ /* 0x000f68000c1e1900 */
[----:B------:R2:W5:Y:S01]  /*1500*/  LDG.E R232, desc[UR20][R4.64+0xa0] ;  /* 0x0000a01404e87981 */ /* 0x000562000c1e1900 */
[----:B------:R-:W-:Y:S01]  /*1510*/  SHF.R.S32.HI R17, RZ, 0x1f, R16 ;  /* 0x0000001fff117819 */ /* 0x000fe20000011410 */
[----:B------:R-:W-:Y:S01]  /*1520*/  IMAD R9, R237, 0x40, R9 ;  /* 0x00000040ed097824 */ /* 0x000fe200078e0209 */
[----:B------:R-:W-:-:S02]  /*1530*/  CS2R R94, SRZ ;  /* 0x00000000005e7805 */ /* 0x000fc4000001ff00 */
[----:B------:R-:W-:Y:S02]  /*1540*/  CS2R R92, SRZ ;  /* 0x00000000005c7805 */ /* 0x000fe4000001ff00 */
[----:B------:R-:W-:Y:S02]  /*1550*/  CS2R R98, SRZ ;  /* 0x0000000000627805 */ /* 0x000fe4000001ff00 */
[----:B------:R-:W-:Y:S02]  /*1560*/  CS2R R96, SRZ ;  /* 0x0000000000607805 */ /* 0x000fe4000001ff00 */
[----:B------:R-:W-:Y:S01]  /*1570*/  CS2R R90, SRZ ;  /* 0x00000000005a7805 */ /* 0x000fe2000001ff00 */
[----:B------:R-:W-:-:S04]  /*1580*/  DEPBAR.LE SB0, 0x1 ;  /* 0x000080400000791a */ /* 0x000fc80000000000 */
[----:B-1----:R-:W-:Y:S01]  /*1590*/  ISETP.NE.U32.AND P0, PT, R6, RZ, PT ;  /* 0x000000ff0600720c */ /* 0x002fe20003f05070 */
[----:B------:R-:W-:Y:S01]  /*15a0*/  BAR.SYNC.DEFER_BLOCKING 0x0 ;  /* 0x0000000000007b1d */ /* 0x000fe20000010000 */
[----:B------:R-:W-:Y:S02]  /*15b0*/  SHF.R.S32.HI R6, RZ, 0x1f, R217 ;  /* 0x0000001fff067819 */ /* 0x000fe400000114d9 */
[----:B------:R-:W-:Y:S02]  /*15c0*/  CS2R R88, SRZ ;  /* 0x0000000000587805 */ /* 0x000fe4000001ff00 */
[----:B------:R-:W-:Y:S02]  /*15d0*/  ISETP.NE.AND.EX P0, PT, R7, RZ, PT, P0 ;  /* 0x000000ff0700720c */ /* 0x000fe40003f05300 */
[----:B------:R-:W-:Y:S02]  /*15e0*/  CS2R R86, SRZ ;  /* 0x0000000000567805 */ /* 0x000fe4000001ff00 */
[----:B------:R-:W-:-:S02]  /*15f0*/  CS2R R84, SRZ ;  /* 0x0000000000547805 */ /* 0x000fc4000001ff00 */
[----:B------:R-:W-:Y:S02]  /*1600*/  CS2R R78, SRZ ;  /* 0x00000000004e7805 */ /* 0x000fe4000001ff00 */
[----:B------:R-:W-:Y:S02]  /*1610*/  SEL R12, R12, RZ, P0 ;  /* 0x000000ff0c0c7207 */ /* 0x000fe40000000000 */
[----:B------:R-:W-:Y:S02]  /*1620*/  CS2R R76, SRZ ;  /* 0x00000000004c7805 */ /* 0x000fe4000001ff00 */
[----:B------:R-:W-:Y:S02]  /*1630*/  CS2R R82, SRZ ;  /* 0x0000000000527805 */ /* 0x000fe4000001ff00 */
[----:B------:R-:W-:Y:S02]  /*1640*/  CS2R R80, SRZ ;  /* 0x0000000000507805 */ /* 0x000fe4000001ff00 */
[----:B------:R-:W-:-:S02]  /*1650*/  IADD3 R12, P0, PT, R11, R12, RZ ;  /* 0x0000000c0b0c7210 */ /* 0x000fc40007f1e0ff */
[----:B------:R-:W-:Y:S02]  /*1660*/  CS2R R74, SRZ ;  /* 0x00000000004a7805 */ /* 0x000fe4000001ff00 */
[----:B--2---:R-:W-:Y:S02]  /*1670*/  SHF.R.S32.HI R4, RZ, 0x1f, R13 ;  /* 0x0000001fff047819 */ /* 0x004fe4000001140d */
[----:B------:R-:W-:Y:S01]  /*1680*/  CS2R R72, SRZ ;  /* 0x0000000000487805 */ /* 0x000fe2000001ff00 */
[----:B------:R-:W1:Y:S01]  /*1690*/  S2R R13, SR_CTAID.X ;  /* 0x00000000000d7919 */ /* 0x000e620000002500 */
[----:B------:R-:W-:Y:S01]  /*16a0*/  IMAD.X R10, RZ, RZ, R10, P0 ;  /* 0x000000ffff0a7224 */ /* 0x000fe200000e060a */
[----:B------:R-:W-:Y:S01]  /*16b0*/  CS2R R70, SRZ ;  /* 0x0000000000467805 */ /* 0x000fe2000001ff00 */
[----:B------:R-:W-:Y:S01]  /*16c0*/  IMAD R4, R4, R192, RZ ;  /* 0x000000c004047224 */ /* 0x000fe200078e02ff */
[----:B------:R-:W-:Y:S02]  /*16d0*/  CS2R R68, SRZ ;  /* 0x0000000000447805 */ /* 0x000fe4000001ff00 */
[----:B------:R-:W-:-:S02]  /*16e0*/  CS2R R62, SRZ ;  /* 0x00000000003e7805 */ /* 0x000fc4000001ff00 */
[----:B------:R-:W-:Y:S01]  /*16f0*/  CS2R R60, SRZ ;  /* 0x00000000003c7805 */ /* 0x000fe2000001ff00 */
[----:B------:R-:W-:Y:S01]  /*1700*/  IMAD.IADD R14, R19, 0x1, R4 ;  /* 0x00000001130e7824 */ /* 0x000fe200078e0204 */
[----:B------:R-:W-:Y:S01]  /*1710*/  CS2R R66, SRZ ;  /* 0x0000000000427805 */ /* 0x000fe2000001ff00 */
[----:B------:R-:W1:Y:S01]  /*1720*/  LDC.64 R4, c[0x0][0x5f8] ;  /* 0x00017e00ff047b82 */ /* 0x000e620000000a00 */
[----:B------:R2:W3:Y:S01]  /*1730*/  LDSM.16.M88.4 R140, [R184] ;  /* 0x00000000b88c783b */ /* 0x0004e20000000200 */
[----:B------:R-:W-:Y:S01]  /*1740*/  IMAD R14, R14, UR9, RZ ;  /* 0x000000090e0e7c24 */ /* 0x000fe2000f8e02ff */
[----:B------:R-:W-:Y:S02]  /*1750*/  CS2R R64, SRZ ;  /* 0x0000000000407805 */ /* 0x000fe4000001ff00 */
[----:B------:R-:W-:Y:S01]  /*1760*/  CS2R R58, SRZ ;  /* 0x00000000003a7805 */ /* 0x000fe2000001ff00 */
[----:B------:R2:W4:Y:S01]  /*1770*/  LDSM.16.M88.4 R144, [R184+0x800] ;  /* 0x00080000b890783b */ /* 0x0005220000000200 */
[C---:B------:R-:W-:Y:S01]  /*1780*/  IMAD R14, R18.reuse, UR4, R14 ;  /* 0x00000004120e7c24 */ /* 0x040fe2000f8e020e */
[----:B------:R-:W2:Y:S01]  /*1790*/  LDCU.64 UR4, c[0x0][0x570] ;  /* 0x0000ae00ff0477ac */ /* 0x000ea20008000a00 */
[----:B------:R-:W-:Y:S01]  /*17a0*/  IMAD.WIDE.U32 R18, R18, UR9, RZ ;  /* 0x0000000912127c25 */ /* 0x000fe2000f8e00ff */
[----:B------:R1:W2:Y:S01]  /*17b0*/  LDSM.16.M88.4 R148, [R182] ;  /* 0x00000000b694783b */ /* 0x0002a20000000200 */
[----:B------:R-:W-:-:S02]  /*17c0*/  CS2R R56, SRZ ;  /* 0x0000000000387805 */ /* 0x000fc4000001ff00 */
[----:B------:R-:W-:Y:S01]  /*17d0*/  CS2R R54, SRZ ;  /* 0x0000000000367805 */ /* 0x000fe2000001ff00 */
[----:B------:R-:W-:Y:S01]  /*17e0*/  IMAD.IADD R14, R19, 0x1, R14 ;  /* 0x00000001130e7824 */ /* 0x000fe200078e020e */
[----:B------:R1:W2:Y:S01]  /*17f0*/  LDSM.16.M88.4 R152, [R182+0x800] ;  /* 0x00080000b698783b */ /* 0x0002a20000000200 */
[-C--:B------:R-:W-:Y:S01]  /*1800*/  IMAD.WIDE.U32 R16, R18, R217.reuse, R16 ;  /* 0x000000d912107225 */ /* 0x080fe200078e0010 */
[----:B------:R-:W-:Y:S02]  /*1810*/  CS2R R52, SRZ ;  /* 0x0000000000347805 */ /* 0x000fe4000001ff00 */
[----:B------:R-:W-:Y:S01]  /*1820*/  CS2R R46, SRZ ;  /* 0x00000000002e7805 */ /* 0x000fe2000001ff00 */
[----:B------:R1:W2:Y:S01]  /*1830*/  LDSM.16.M88.4 R156, [R180] ;  /* 0x00000000b49c783b */ /* 0x0002a20000000200 */
[----:B------:R-:W-:Y:S01]  /*1840*/  IMAD R14, R14, R217, RZ ;  /* 0x000000d90e0e7224 */ /* 0x000fe200078e02ff */
[----:B------:R-:W-:Y:S02]  /*1850*/  CS2R R44, SRZ ;  /* 0x00000000002c7805 */ /* 0x000fe4000001ff00 */
[----:B------:R-:W-:Y:S01]  /*1860*/  CS2R R50, SRZ ;  /* 0x0000000000327805 */ /* 0x000fe2000001ff00 */
[----:B------:R1:W2:Y:S01]  /*1870*/  LDSM.16.M88.4 R160, [R180+0x800] ;  /* 0x00080000b4a0783b */ /* 0x0002a20000000200 */
[----:B------:R-:W-:Y:S01]  /*1880*/  IMAD R6, R6, R18, R14 ;  /* 0x0000001206067224 */ /* 0x000fe200078e020e */
[----:B------:R-:W-:Y:S01]  /*1890*/  CS2R R48, SRZ ;  /* 0x0000000000307805 */ /* 0x000fe2000001ff00 */
[----:B------:R-:W-:Y:S01]  /*18a0*/  IMAD.WIDE R14, R217, UR9, RZ ;  /* 0x00000009d90e7c25 */ /* 0x000fe2000f8e02ff */
[----:B------:R2:W2:Y:S01]  /*18b0*/  LDSM.16.M88.4 R164, [R179] ;  /* 0x00000000b3a4783b */ /* 0x0004a20000000200 */
[----:B------:R-:W-:-:S02]  /*18c0*/  CS2R R42, SRZ ;  /* 0x00000000002a7805 */ /* 0x000fc4000001ff00 */
[----:B------:R-:W-:Y:S01]  /*18d0*/  CS2R R40, SRZ ;  /* 0x0000000000287805 */ /* 0x000fe2000001ff00 */
[----:B------:R-:W-:Y:S01]  /*18e0*/  IMAD.IADD R17, R17, 0x1, R6 ;  /* 0x0000000111117824 */ /* 0x000fe200078e0206 */
[----:B------:R2:W2:Y:S01]  /*18f0*/  LDSM.16.M88.4 R168, [R179+0x800] ;  /* 0x00080000b3a8783b */ /* 0x0004a20000000200 */
[----:B------:R-:W-:Y:S01]  /*1900*/  IMAD R6, R15, R12, RZ ;  /* 0x0000000c0f067224 */ /* 0x000fe200078e02ff */
[----:B------:R-:W-:Y:S01]  /*1910*/  CS2R R38, SRZ ;  /* 0x0000000000267805 */ /* 0x000fe2000001ff00 */
[----:B------:R-:W-:Y:S01]  /*1920*/  IMAD R217, R217, UR9, RZ ;  /* 0x00000009d9d97c24 */ /* 0x000fe2000f8e02ff */
[----:B------:R-:W-:Y:S01]  /*1930*/  CS2R R36, SRZ ;  /* 0x0000000000247805 */ /* 0x000fe2000001ff00 */
[----:B------:R-:W-:Y:S02]  /*1940*/  IMAD R6, R14, R10, R6 ;  /* 0x0000000a0e067224 */ /* 0x000fe400078e0206 */
[----:B-1----:R-:W-:-:S04]  /*1950*/  IMAD.WIDE.U32 R10, R13, R4, RZ ;  /* 0x000000040d0a7225 */ /* 0x002fc800078e00ff */
[----:B------:R-:W-:Y:S01]  /*1960*/  IMAD.WIDE.U32 R16, R14, R12, R16 ;  /* 0x0000000c0e107225 */ /* 0x000fe200078e0010 */
[----:B------:R-:W-:Y:S01]  /*1970*/  SEL R4, R10, RZ, P5 ;  /* 0x000000ff0a047207 */ /* 0x000fe20002800000 */
[----:B------:R-:W1:Y:S02]  /*1980*/  LDC.64 R14, c[0x0][0x5e8] ;  /* 0x00017a00ff0e7b82 */ /* 0x000e640000000a00 */
[----:B------:R-:W-:Y:S02]  /*1990*/  IMAD R7, R195, R217, R194 ;  /* 0x000000d9c3077224 */ /* 0x000fe400078e02c2 */
[----:B------:R-:W-:Y:S02]  /*19a0*/  IMAD R5, R13, R5, R11 ;  /* 0x000000050d057224 */ /* 0x000fe400078e020b */
[----:B------:R-:W-:Y:S01]  /*19b0*/  IMAD.IADD R6, R17, 0x1, R6 ;  /* 0x0000000111067824 */ /* 0x000fe200078e0206 */
[----:B------:R-:W-:Y:S01]  /*19c0*/  IADD3 R4, P1, P0, R7, R16, R4 ;  /* 0x0000001007047210 */ /* 0x000fe2000783e004 */
[----:B------:R-:W-:Y:S01]  /*19d0*/  IMAD.SHL.U32 R10, R217, 0x40, RZ ;  /* 0x00000040d90a7824 */ /* 0x000fe200078e00ff */
[----:B------:R-:W-:-:S02]  /*19e0*/  SHF.R.S32.HI R7, RZ, 0x1f, R7 ;  /* 0x0000001fff077819 */ /* 0x000fc40000011407 */
[----:B------:R-:W-:-:S04]  /*19f0*/  SEL R5, R5, RZ, P5 ;  /* 0x000000ff05057207 */ /* 0x000fc80002800000 */
[----:B------:R-:W-:Y:S02]  /*1a00*/  IADD3.X R5, PT, PT, R7, R6, R5, P1, P0 ;  /* 0x0000000607057210 */ /* 0x000fe40000fe0405 */
[----:B------:R-:W-:Y:S02]  /*1a10*/  ISETP.GE.AND P1, PT, R8, 0x1, PT ;  /* 0x000000010800780c */ /* 0x000fe40003f26270 */
[----:B------:R-:W-:-:S04]  /*1a20*/  IADD3 R4, P0, PT, R10, R4, RZ ;  /* 0x000000040a047210 */ /* 0x000fc80007f1e0ff */
[----:B------:R-:W-:Y:S02]  /*1a30*/  LEA.HI.X.SX32 R5, R10, R5, 0x1, P0 ;  /* 0x000000050a057211 */ /* 0x000fe400000f0eff */
[----:B--2---:R-:W-:-:S04]  /*1a40*/  LEA R244, P0, R4, UR4, 0x2 ;  /* 0x0000000404f47c11 */ /* 0x004fc8000f8010ff */
[----:B------:R-:W-:Y:S01]  /*1a50*/  LEA.HI.X R245, R4, UR5, R5, 0x2, P0 ;  /* 0x0000000504f57c11 */ /* 0x000fe200080f1405 */
[----:B-1----:R-:W-:Y:S01]  /*1a60*/  IMAD.WIDE R4, R9, 0x4, R14 ;  /* 0x0000000409047825 */ /* 0x002fe200078e020e */
[----:B---34-:R-:W-:Y:S07]  /*1a70*/  @!P1 BRA `(.L_x_1343) ;  /* 0x0000003000f49947 */ /* 0x018fee0003800000 */
[----:B------:R-:W1:Y:S01]  /*1a80*/  LDC.64 R190, c[0x0][0x528] ;  /* 0x00014a00ffbe7b82 */ /* 0x000e620000000a00 */
[----:B------:R-:W2:Y:S01]  /*1a90*/  S2R R230, SR_TID.X ;  /* 0x0000000000e67919 */ /* 0x000ea20000002100 */
[----:B------:R-:W3:Y:S01]  /*1aa0*/  LDCU UR5, c[0x0][0x3b0] ;  /* 0x00007600ff0577ac */ /* 0x000ee20008000800 */
[----:B------:R-:W-:Y:S01]  /*1ab0*/  IMAD R242, R192, UR9, R189 ;  /* 0x00000009c0f27c24 */ /* 0x000fe2000f8e02bd */
[----:B------:R-:W4:Y:S04]  /*1ac0*/  LDCU UR4, c[0x0][0x590] ;  /* 0x0000b200ff0477ac */ /* 0x000f280008000800 */
[----:B------:R-:W2:Y:S01]  /*1ad0*/  LDC R205, c[0x0][0x44c] ;  /* 0x00011300ffcd7b82 */ /* 0x000ea20000000800 */
[----:B------:R-:W-:Y:S01]  /*1ae0*/  IMAD.MOV.U32 R210, RZ, RZ, R4 ;  /* 0x000000ffffd27224 */ /* 0x000fe200078e0004 */
[----:B------:R-:W-:Y:S01]  /*1af0*/  MOV R209, R5 ;  /* 0x0000000500d17202 */ /* 0x000fe20000000f00 */
[----:B------:R-:W1:Y:S01]  /*1b00*/  LDCU UR11, c[0x0][0x45c] ;  /* 0x00008b80ff0b77ac */ /* 0x000e620008000800 */
[----:B------:R-:W-:Y:S01]  /*1b10*/  SHF.L.U32 R217, R217, 0x3, RZ ;  /* 0x00000003d9d97819 */ /* 0x000fe200000006ff */
[----:B------:R-:W1:Y:S02]  /*1b20*/  LDCU.U8 UR10, c[0x0][0x4f8] ;  /* 0x00009f00ff0a77ac */ /* 0x000e640008000000 */
[----:B-1----:R-:W2:Y:S01]  /*1b30*/  LDG.E.64 R6, desc[UR20][R190.64+0x8] ;  /* 0x00000814be067981 */ /* 0x002ea2000c1e1b00 */
[----:B------:R-:W-:Y:S01]  /*1b40*/  IMAD.IADD R174, R187, 0x1, R173 ;  /* 0x00000001bbae7824 */ /* 0x000fe200078e02ad */
[----:B------:R-:W1:Y:S02]  /*1b50*/  LDCU UR9, c[0x0][0x3e0] ;  /* 0x00007c00ff0977ac */ /* 0x000e640008000800 */
[----:B------:R-:W2:Y:S01]  /*1b60*/  LDG.E.64 R190, desc[UR20][R190.64] ;  /* 0x00000014bebe7981 */ /* 0x000ea2000c1e1b00 */
[----:B------:R-:W-:Y:S01]  /*1b70*/  IMAD.SHL.U32 R242, R242, 0x20, RZ ;  /* 0x00000020f2f27824 */ /* 0x000fe200078e00ff */
[----:B------:R-:W-:Y:S01]  /*1b80*/  LOP3.LUT R4, R195, 0x1, RZ, 0xc0, !PT ;  /* 0x00000001c3047812 */ /* 0x000fe200078ec0ff */
[----:B------:R-:W-:Y:S01]  /*1b90*/  IMAD.MOV.U32 R95, RZ, RZ, RZ ;  /* 0x000000ffff5f7224 */ /* 0x000fe200078e00ff */
[----:B------:R-:W-:Y:S01]  /*1ba0*/  IADD3 R173, PT, PT, R186, R173, RZ ;  /* 0x000000adbaad7210 */ /* 0x000fe20007ffe0ff */
[----:B---3--:R-:W-:Y:S01]  /*1bb0*/  USHF.L.U32 UR5, UR5, 0x6, URZ ;  /* 0x0000000605057899 */ /* 0x008fe200080006ff */
[----:B------:R-:W-:Y:S01]  /*1bc0*/  SHF.R.S32.HI R216, RZ, 0x1f, R242 ;  /* 0x0000001fffd87819 */ /* 0x000fe200000114f2 */
[----:B------:R-:W-:Y:S01]  /*1bd0*/  IMAD R231, R231, 0x4, R4 ;  /* 0x00000004e7e77824 */ /* 0x000fe200078e0204 */
[----:B----4-:R-:W-:Y:S01]  /*1be0*/  USHF.L.U32 UR4, UR4, 0x6, URZ ;  /* 0x0000000604047899 */ /* 0x010fe200080006ff */
[----:B--2---:R-:W-:-:S04]  /*1bf0*/  IADD3 R242, P1, P0, R242, R6, R194 ;  /* 0x00000006f2f27210 */ /* 0x004fc8000783e0c2 */
[----:B------:R-:W-:Y:S02]  /*1c00*/  IADD3.X R216, PT, PT, R216, R7, RZ, P1, P0 ;  /* 0x00000007d8d87210 */ /* 0x000fe40000fe04ff */
[----:B------:R-:W-:Y:S01]  /*1c10*/  SHF.R.U32.HI R230, RZ, 0x6, R230 ;  /* 0x00000006ffe67819 */ /* 0x000fe200000116e6 */
[----:B------:R-:W-:Y:S01]  /*1c20*/  VIADD R228, R191, 0xbb67ae85 ;  /* 0xbb67ae85bfe47836 */ /* 0x000fe20000000000 */
[----:B------:R-:W-:Y:S01]  /*1c30*/  IADD3 R231, PT, PT, R231, -0x4, RZ ;  /* 0xfffffffce7e77810 */ /* 0x000fe20007ffe0ff */
[C---:B------:R-:W-:Y:S01]  /*1c40*/  VIADD R226, R191.reuse, 0x76cf5d0a ;  /* 0x76cf5d0abfe27836 */ /* 0x040fe20000000000 */
[C---:B------:R-:W-:Y:S01]  /*1c50*/  IADD3 R229, PT, PT, R190.reuse, -0x61c88647, RZ ;  /* 0x9e3779b9bee57810 */ /* 0x040fe20007ffe0ff */
[C---:B------:R-:W-:Y:S01]  /*1c60*/  VIADD R224, R191.reuse, 0x32370b8f ;  /* 0x32370b8fbfe07836 */ /* 0x040fe20000000000 */
[C---:B------:R-:W-:Y:S01]  /*1c70*/  IADD3 R227, PT, PT, R190.reuse, 0x3c6ef372, RZ ;  /* 0x3c6ef372bee37810 */ /* 0x040fe20007ffe0ff */
[C---:B------:R-:W-:Y:S01]  /*1c80*/  VIADD R222, R191.reuse, 0xed9eba14 ;  /* 0xed9eba14bfde7836 */ /* 0x040fe20000000000 */
[C---:B------:R-:W-:Y:S01]  /*1c90*/  IADD3 R225, PT, PT, R190.reuse, -0x255992d5, RZ ;  /* 0xdaa66d2bbee17810 */ /* 0x040fe20007ffe0ff */
[C---:B------:R-:W-:Y:S01]  /*1ca0*/  VIADD R220, R191.reuse, 0xa9066899 ;  /* 0xa9066899bfdc7836 */ /* 0x040fe20000000000 */
[C---:B------:R-:W-:Y:S01]  /*1cb0*/  IADD3 R223, PT, PT, R190.reuse, 0x78dde6e4, RZ ;  /* 0x78dde6e4bedf7810 */ /* 0x040fe20007ffe0ff */
[----:B------:R-:W-:Y:S01]  /*1cc0*/  VIADD R218, R191, 0x646e171e ;  /* 0x646e171ebfda7836 */ /* 0x000fe20000000000 */
[----:B------:R-:W-:Y:S01]  /*1cd0*/  IADD3 R221, PT, PT, R190, 0x1715609d, RZ ;  /* 0x1715609dbedd7810 */ /* 0x000fe20007ffe0ff */
[----:B------:R-:W-:Y:S01]  /*1ce0*/  IMAD.WIDE.U32 R242, R242, -0x2daee0ad, RZ ;  /* 0xd2511f53f2f27825 */ /* 0x000fe200078e00ff */
[----:B-1----:R-:W-:-:S07]  /*1cf0*/  IADD3 R219, PT, PT, R190, -0x4ab325aa, RZ ;  /* 0xb54cda56bedb7810 */ /* 0x002fce0007ffe0ff */
.L_x_1346:
[----:B------:R-:W0:Y:S01]  /*1d00*/  LDGDEPBAR ;  /* 0x00000000000079af */ /* 0x000e220000000000 */
[--C-:B------:R-:W-:Y:S01]  /*1d10*/  IMAD.IADD R112, R183, 0x1, R174.reuse ;  /* 0x00000001b7707824 */ /* 0x100fe200078e02ae */
[----:B-----5:R-:W-:Y:S01]  /*1d20*/  FSETP.NEU.FTZ.AND P0, PT, R235, -INF , PT ;  /* 0xff800000eb00780b */ /* 0x020fe20003f1d000 */
[----:B------:R-:W-:Y:S01]  /*1d30*/  IMAD.IADD R128, R181, 0x1, R174 ;  /* 0x00000001b5807824 */ /* 0x000fe200078e02ae */
[----:B------:R-:W-:Y:S01]  /*1d40*/  FSETP.NEU.FTZ.AND P1, PT, R233, -INF , PT ;  /* 0xff800000e900780b */ /* 0x000fe20003f3d000 */
[----:B------:R-:W-:Y:S02]  /*1d50*/  IMAD.MOV.U32 R211, RZ, RZ, R209 ;  /* 0x000000ffffd37224 */ /* 0x000fe400078e00d1 */
[----:B------:R-:W-:Y:S02]  /*1d60*/  IMAD.IADD R188, R183, 0x1, R128 ;  /* 0x00000001b7bc7824 */ /* 0x000fe400078e0280 */
[----:B------:R-:W-:Y:S05]  /*1d70*/  IMAD R248, R198, 0x4, R230 ;  /* 0x00000004c6f87824 */ /* 0x000fea00078e02e6 */
[----:B------:R-:W-:Y:S05]  /*1d80*/  LOP3.LUT R248, R191, R248, R243, 0x96, !PT ;  /* 0x000000f8bff87212 */ /* 0x000fea00078e96f3 */
[----:B------:R-:W-:Y:S01]  /*1d90*/  IMAD.WIDE.U32 R248, R248, -0x326172a9, RZ ;  /* 0xcd9e8d57f8f87825 */ /* 0x000fe200078e00ff */
        /* <DEDUP_REMOVED lines=25> */
[C---:B-1----:R-:W-:Y:S08]  /*1f30*/  HMMA.16816.F32 R8, R112.reuse, R108, R8 ;  /* 0x0000006c7008723c */ /* 0x042ff00000001808 */
[-C--:B------:R-:W-:Y:S08]  /*1f40*/  HMMA.16816.F32 R12, R112, R110.reuse, R12 ;  /* 0x0000006e700c723c */ /* 0x080ff0000000180c */
[C---:B------:R-:W-:Y:S08]  /*1f50*/  HMMA.16816.F32 R16, R104.reuse, R110, R16 ;  /* 0x0000006e6810723c */ /* 0x040ff00000001810 */
[-C--:B--2---:R-:W-:Y:S08]  /*1f60*/  HMMA.16816.F32 R20, R104, R116.reuse, R20 ;  /* 0x000000746814723c */ /* 0x084ff00000001814 */
[C---:B------:R-:W-:Y:S08]  /*1f70*/  HMMA.16816.F32 R24, R112.reuse, R116, R24 ;  /* 0x000000747018723c */ /* 0x040ff00000001818 */
[-C--:B------:R-:W-:Y:S08]  /*1f80*/  HMMA.16816.F32 R28, R112, R118.reuse, R28 ;  /* 0x00000076701c723c */ /* 0x080ff0000000181c */
[----:B------:R-:W-:Y:S01]  /*1f90*/  HMMA.16816.F32 R32, R104, R118, R32 ;  /* 0x000000766820723c */ /* 0x000fe20000001820 */
[----:B------:R-:W1:Y:S07]  /*1fa0*/  LDSM.16.M88.4 R104, [R188+0x1000] ;  /* 0x00100000bc68783b */ /* 0x000e6e0000000200 */
[-C--:B------:R-:W-:Y:S08]  /*1fb0*/  HMMA.16816.F32 R4, R120, R124.reuse, R4 ;  /* 0x0000007c7804723c */ /* 0x080ff00000001804 */
[C---:B---3--:R-:W-:Y:S04]  /*1fc0*/  HMMA.16816.F32 R8, R100.reuse, R124, R8 ;  /* 0x0000007c6408723c */ /* 0x048fe80000001808 */
[----:B------:R-:W-:Y:S04]  /*1fd0*/  IMAD.WIDE.U32 R124, R231, -0x326172a9, RZ ;  /* 0xcd9e8d57e77c7825 */ /* 0x000fe800078e00ff */
[-C--:B------:R-:W-:Y:S03]  /*1fe0*/  HMMA.16816.F32 R12, R100, R126.reuse, R12 ;  /* 0x0000007e640c723c */ /* 0x080fe6000000180c */
[----:B------:R-:W-:Y:S05]  /*1ff0*/  LOP3.LUT R124, R229, R124, R249, 0x96, !PT ;  /* 0x0000007ce57c7212 */ /* 0x000fea00078e96f9 */
[C---:B------:R-:W-:Y:S08]  /*2000*/  HMMA.16816.F32 R16, R120.reuse, R126, R16 ;  /* 0x0000007e7810723c */ /* 0x040ff00000001810 */
[-C--:B----4-:R-:W-:Y:S08]  /*2010*/  HMMA.16816.F32 R20, R120, R128.reuse, R20 ;  /* 0x000000807814723c */ /* 0x090ff00000001814 */
[C---:B------:R-:W-:Y:S08]  /*2020*/  HMMA.16816.F32 R24, R100.reuse, R128, R24 ;  /* 0x000000806418723c */ /* 0x040ff00000001818 */
[-C--:B------:R-:W-:Y:S03]  /*2030*/  HMMA.16816.F32 R28, R100, R130.reuse, R28 ;  /* 0x00000082641c723c */ /* 0x080fe6000000181c */
[----:B------:R-:W-:Y:S01]  /*2040*/  FMUL.FTZ R100, R235, 1.4426950216293334961 ;  /* 0x3fb8aa3beb647820 */ /* 0x000fe20000410000 */
[----:B------:R-:W-:Y:S01]  /*2050*/  FMUL.FTZ R101, R234, 1.4426950216293334961 ;  /* 0x3fb8aa3bea657820 */ /* 0x000fe20000410000 */
[----:B------:R-:W-:Y:S03]  /*2060*/  FMUL.FTZ R102, R233, 1.4426950216293334961 ;  /* 0x3fb8aa3be9667820 */ /* 0x000fe60000410000 */
[----:B------:R-:W-:Y:S04]  /*2070*/  HMMA.16816.F32 R32, R120, R130, R32 ;  /* 0x000000827820723c */ /* 0x000fe80000001820 */
[----:B------:R-:W-:Y:S02]  /*2080*/  FSEL R100, R100, RZ, P0 ;  /* 0x000000ff64647208 */ /* 0x000fe40000000000 */
[----:B------:R-:W-:Y:S02]  /*2090*/  FSETP.NEU.FTZ.AND P0, PT, R234, -INF , PT ;  /* 0xff800000ea00780b */ /* 0x000fe40003f1d000 */
[-C--:B------:R-:W-:Y:S05]  /*20a0*/  HMMA.16816.F32 R4, R132, R136.reuse, R4 ;  /* 0x000000888404723c */ /* 0x080fea0000001804 */
[----:B------:R-:W-:Y:S02]  /*20b0*/  FSEL R102, R102, RZ, P1 ;  /* 0x000000ff66667208 */ /* 0x000fe40000800000 */
[----:B------:R-:W-:Y:S01]  /*20c0*/  FSEL R101, R101, RZ, P0 ;  /* 0x000000ff65657208 */ /* 0x000fe20000000000 */
[C---:B-1----:R-:W-:Y:S04]  /*20d0*/  HMMA.16816.F32 R8, R104.reuse, R136, R8 ;  /* 0x000000886808723c */ /* 0x042fe80000001808 */
[----:B------:R-:W-:Y:S04]  /*20e0*/  LEA R118, P0, R193, R210, 0x2 ;  /* 0x000000d2c1767211 */ /* 0x000fe800078010ff */
[-C--:B------:R-:W-:Y:S03]  /*20f0*/  HMMA.16816.F32 R12, R104, R138.reuse, R12 ;  /* 0x0000008a680c723c */ /* 0x080fe6000000180c */
[--C-:B------:R-:W-:Y:S01]  /*2100*/  FFMA.FTZ R5, R5, UR11, -R100.reuse ;  /* 0x0000000b05057c23 */ /* 0x100fe20008010864 */
[----:B------:R-:W-:Y:S01]  /*2110*/  FFMA.FTZ R6, R6, UR11, -R101 ;  /* 0x0000000b06067c23 */ /* 0x000fe20008010865 */
[----:B------:R-:W-:Y:S01]  /*2120*/  LEA.HI.X R119, R193, R211, RZ, 0x2, P0 ;  /* 0x000000d3c1777211 */ /* 0x000fe200000f14ff */
[----:B------:R-:W-:Y:S01]  /*2130*/  FFMA.FTZ R108, R4, UR11, -R100 ;  /* 0x0000000b046c7c23 */ /* 0x000fe20008010864 */
[----:B------:R1:W-:Y:S01]  /*2140*/  MUFU.EX2 R109, R5 ;  /* 0x00000005006d7308 */ /* 0x0003e20000000800 */
[C---:B------:R-:W-:Y:S02]  /*2150*/  HMMA.16816.F32 R16, R132.reuse, R138, R16 ;  /* 0x0000008a8410723c */ /* 0x040fe40000001810 */
[----:B------:R-:W2:Y:S02]  /*2160*/  LDG.E R116, desc[UR20][R118.64] ;  /* 0x0000001476747981 */ /* 0x000ea4000c1e1900 */
[--C-:B------:R-:W-:Y:S01]  /*2170*/  FFMA.FTZ R8, R8, UR11, -R102.reuse ;  /* 0x0000000b08087c23 */ /* 0x100fe20008010866 */
[----:B------:R-:W-:Y:S01]  /*2180*/  VIADD R4, R231, 0x2 ;  /* 0x00000002e7047836 */ /* 0x000fe20000000000 */
[----:B------:R-:W3:Y:S03]  /*2190*/  LDG.E R115, desc[UR20][R118.64+0x20] ;  /* 0x0000201476737981 */ /* 0x000ee6000c1e1900 */
[----:B------:R4:W-:Y:S01]  /*21a0*/  MUFU.EX2 R110, R6 ;  /* 0x00000006006e7308 */ /* 0x0009e20000000800 */
[----:B------:R-:W-:Y:S01]  /*21b0*/  FSETP.NEU.FTZ.AND P0, PT, R232, -INF , PT ;  /* 0xff800000e800780b */ /* 0x000fe20003f1d000 */
[----:B------:R-:W-:Y:S01]  /*21c0*/  IMAD.WIDE.U32 R126, R4, -0x326172a9, RZ ;  /* 0xcd9e8d57047e7825 */ /* 0x000fe200078e00ff */
[----:B------:R-:W5:Y:S02]  /*21d0*/  LDG.E R114, desc[UR20][R118.64+0x80] ;  /* 0x0000801476727981 */ /* 0x000f64000c1e1900 */
[-C--:B------:R-:W-:Y:S01]  /*21e0*/  LOP3.LUT R4, R216, R190.reuse, R125, 0x96, !PT ;  /* 0x000000bed8047212 */ /* 0x080fe200078e967d */
[----:B------:R-:W-:Y:S01]  /*21f0*/  FFMA.FTZ R7, R7, UR11, -R101 ;  /* 0x0000000b07077c23 */ /* 0x000fe20008010865 */
[----:B------:R4:W5:Y:S03]  /*2200*/  LDG.E R113, desc[UR20][R118.64+0xa0] ;  /* 0x0000a01476717981 */ /* 0x000966000c1e1900 */
[----:B------:R4:W-:Y:S01]  /*2210*/  MUFU.EX2 R112, R8 ;  /* 0x0000000800707308 */ /* 0x0009e20000000800 */
[----:B------:R-:W-:Y:S01]  /*2220*/  IMAD.WIDE.U32 R124, R124, -0x2daee0ad, RZ ;  /* 0xd2511f537c7c7825 */ /* 0x000fe200078e00ff */
[----:B------:R-:W-:Y:S03]  /*2230*/  LOP3.LUT R128, R216, R190, R127, 0x96, !PT ;  /* 0x000000bed8807212 */ /* 0x000fe600078e967f */
[--C-:B------:R-:W-:Y:S01]  /*2240*/  FFMA.FTZ R12, R12, UR11, -R102.reuse ;  /* 0x0000000b0c0c7c23 */ /* 0x100fe20008010866 */
[----:B-1----:R-:W-:Y:S04]  /*2250*/  IMAD.WIDE.U32 R4, R4, -0x2daee0ad, RZ ;  /* 0xd2511f5304047825 */ /* 0x002fe800078e00ff */
[--C-:B------:R-:W-:Y:S01]  /*2260*/  FFMA.FTZ R9, R9, UR11, -R102.reuse ;  /* 0x0000000b09097c23 */ /* 0x100fe20008010866 */
[----:B------:R-:W-:Y:S01]  /*2270*/  MUFU.EX2 R111, R7 ;  /* 0x00000007006f7308 */ /* 0x000fe20000000800 */
[----:B----4-:R-:W-:Y:S01]  /*2280*/  FMUL.FTZ R6, R232, 1.4426950216293334961 ;  /* 0x3fb8aa3be8067820 */ /* 0x010fe20000410000 */
[----:B------:R-:W-:Y:S01]  /*2290*/  LOP3.LUT R122, R228, R242, R5, 0x96, !PT ;  /* 0x000000f2e47a7212 */ /* 0x000fe200078e9605 */
[----:B------:R-:W-:Y:S01]  /*22a0*/  IMAD.WIDE.U32 R128, R128, -0x2daee0ad, RZ ;  /* 0xd2511f5380807825 */ /* 0x000fe200078e00ff */
[----:B------:R-:W-:Y:S02]  /*22b0*/  LOP3.LUT R4, R226, R4, R125, 0x96, !PT ;  /* 0x00000004e2047212 */ /* 0x000fe400078e967d */
[----:B------:R-:W-:Y:S01]  /*22c0*/  LOP3.LUT R126, R229, R126, R249, 0x96, !PT ;  /* 0x0000007ee57e7212 */ /* 0x000fe200078e96f9 */
[----:B------:R-:W-:Y:S01]  /*22d0*/  IMAD.WIDE.U32 R122, R122, -0x326172a9, RZ ;  /* 0xcd9e8d577a7a7825 */ /* 0x000fe200078e00ff */
[----:B------:R-:W-:Y:S02]  /*22e0*/  LOP3.LUT R130, R228, R242, R129, 0x96, !PT ;  /* 0x000000f2e4827212 */ /* 0x000fe400078e9681 */
[----:B------:R-:W-:Y:S01]  /*22f0*/  MUFU.EX2 R120, R12 ;  /* 0x0000000c00787308 */ /* 0x000fe20000000800 */
[----:B------:R-:W-:Y:S01]  /*2300*/  FSEL R8, R6, RZ, P0 ;  /* 0x000000ff06087208 */ /* 0x000fe20000000000 */
[----:B------:R-:W-:Y:S01]  /*2310*/  IMAD.WIDE.U32 R4, R4, -0x326172a9, RZ ;  /* 0xcd9e8d5704047825 */ /* 0x000fe200078e00ff */
[----:B------:R-:W-:Y:S03]  /*2320*/  LOP3.LUT R136, R227, R248, R123, 0x96, !PT ;  /* 0x000000f8e3887212 */ /* 0x000fe600078e967b */
[----:B------:R-:W-:Y:S01]  /*2330*/  FFMA.FTZ R13, R13, UR11, -R102 ;  /* 0x0000000b0d0d7c23 */ /* 0x000fe20008010866 */
[--C-:B------:R-:W-:Y:S01]  /*2340*/  FFMA.FTZ R10, R10, UR11, -R8.reuse ;  /* 0x0000000b0a0a7c23 */ /* 0x100fe20008010808 */
[----:B------:R-:W-:Y:S01]  /*2350*/  LOP3.LUT R122, R225, R122, R5, 0x96, !PT ;  /* 0x0000007ae17a7212 */ /* 0x000fe200078e9605 */
[----:B------:R-:W-:Y:S04]  /*2360*/  IMAD.WIDE.U32 R136, R136, -0x2daee0ad, RZ ;  /* 0xd2511f5388887825 */ /* 0x000fe800078e00ff */
[--C-:B------:R-:W-:Y:S01]  /*2370*/  FFMA.FTZ R11, R11, UR11, -R8.reuse ;  /* 0x0000000b0b0b7c23 */ /* 0x100fe20008010808 */
[----:B------:R1:W-:Y:S01]  /*2380*/  MUFU.EX2 R118, R10 ;  /* 0x0000000a00767308 */ /* 0x0003e20000000800 */
[----:B------:R-:W-:Y:S01]  /*2390*/  FFMA.FTZ R14, R14, UR11, -R8 ;  /* 0x0000000b0e0e7c23 */ /* 0x000fe20008010808 */
[----:B------:R-:W-:Y:S01]  /*23a0*/  IMAD.WIDE.U32 R130, R130, -0x326172a9, RZ ;  /* 0xcd9e8d5782827825 */ /* 0x000fe200078e00ff */
[----:B------:R-:W-:Y:S03]  /*23b0*/  LOP3.LUT R124, R224, R124, R137, 0x96, !PT ;  /* 0x0000007ce07c7212 */ /* 0x000fe600078e9689 */
[--C-:B------:R-:W-:Y:S01]  /*23c0*/  FFMA.FTZ R17, R17, UR11, -R100.reuse ;  /* 0x0000000b11117c23 */ /* 0x100fe20008010864 */
[----:B------:R-:W-:Y:S01]  /*23d0*/  IMAD.WIDE.U32 R126, R126, -0x2daee0ad, RZ ;  /* 0xd2511f537e7e7825 */ /* 0x000fe200078e00ff */
[----:B------:R-:W-:Y:S02]  /*23e0*/  LOP3.LUT R248, R227, R248, R131, 0x96, !PT ;  /* 0x000000f8e3f87212 */ /* 0x000fe400078e9683 */
[----:B------:R4:W-:Y:S01]  /*23f0*/  MUFU.EX2 R119, R11 ;  /* 0x0000000b00777308 */ /* 0x0009e20000000800 */
[----:B------:R-:W-:Y:S01]  /*2400*/  FFMA.FTZ R18, R18, UR11, -R101 ;  /* 0x0000000b12127c23 */ /* 0x000fe20008010865 */
[----:B------:R-:W-:Y:S01]  /*2410*/  IMAD.WIDE.U32 R124, R124, -0x326172a9, RZ ;  /* 0xcd9e8d577c7c7825 */ /* 0x000fe200078e00ff */
[----:B------:R-:W-:Y:S03]  /*2420*/  LOP3.LUT R128, R226, R128, R127, 0x96, !PT ;  /* 0x00000080e2807212 */ /* 0x000fe600078e967f */
[----:B------:R-:W-:Y:S01]  /*2430*/  FFMA.FTZ R211, R19, UR11, -R101 ;  /* 0x0000000b13d37c23 */ /* 0x000fe20008010865 */
[----:B------:R-:W-:Y:S04]  /*2440*/  IMAD.WIDE.U32 R248, R248, -0x2daee0ad, RZ ;  /* 0xd2511f53f8f87825 */ /* 0x000fe800078e00ff */
[----:B------:R-:W-:Y:S01]  /*2450*/  FFMA.FTZ R16, R16, UR11, -R100 ;  /* 0x0000000b10107c23 */ /* 0x000fe20008010864 */
[----:B------:R4:W-:Y:S01]  /*2460*/  MUFU.EX2 R117, R9 ;  /* 0x0000000900757308 */ /* 0x0009e20000000800 */
[----:B-1----:R-:W-:Y:S01]  /*2470*/  LOP3.LUT R10, R223, R4, R125, 0x96, !PT ;  /* 0x00000004df0a7212 */ /* 0x002fe200078e967d */
[----:B------:R-:W-:Y:S01]  /*2480*/  IMAD.WIDE.U32 R122, R122, -0x2daee0ad, RZ ;  /* 0xd2511f537a7a7825 */ /* 0x000fe200078e00ff */
[----:B------:R-:W1:Y:S02]  /*2490*/  LDSM.16.M88.4 R4, [R179+-0x3800] ;  /* 0xffc80000b304783b */ /* 0x000e640000000200 */
[----:B------:R-:W-:Y:S01]  /*24a0*/  LOP3.LUT R126, R224, R126, R249, 0x96, !PT ;  /* 0x0000007ee07e7212 */ /* 0x000fe200078e96f9 */
[----:B------:R-:W-:Y:S01]  /*24b0*/  IMAD.WIDE.U32 R128, R128, -0x326172a9, RZ ;  /* 0xcd9e8d5780807825 */ /* 0x000fe200078e00ff */
[----:B------:R-:W-:Y:S03]  /*24c0*/  LOP3.LUT R12, R222, R136, R123, 0x96, !PT ;  /* 0x00000088de0c7212 */ /* 0x000fe600078e967b */
[----:B------:R1:W-:Y:S01]  /*24d0*/  MUFU.EX2 R121, R13 ;  /* 0x0000000d00797308 */ /* 0x0003e20000000800 */
[----:B------:R-:W-:Y:S01]  /*24e0*/  FFMA.FTZ R123, R15, UR11, -R8 ;  /* 0x0000000b0f7b7c23 */ /* 0x000fe20008010808 */
[----:B----4-:R-:W-:Y:S01]  /*24f0*/  IMAD.WIDE.U32 R10, R10, -0x2daee0ad, RZ ;  /* 0xd2511f530a0a7825 */ /* 0x010fe200078e00ff */
[----:B------:R-:W-:Y:S03]  /*2500*/  LOP3.LUT R130, R225, R130, R129, 0x96, !PT ;  /* 0x00000082e1827212 */ /* 0x000fe600078e9681 */
[----:B------:R-:W-:Y:S01]  /*2510*/  IMAD.WIDE.U32 R126, R126, -0x326172a9, RZ ;  /* 0xcd9e8d577e7e7825 */ /* 0x000fe200078e00ff */
[----:B------:R-:W-:Y:S03]  /*2520*/  LOP3.LUT R11, R220, R122, R11, 0x96, !PT ;  /* 0x0000007adc0b7212 */ /* 0x000fe600078e960b */
[----:B------:R-:W-:Y:S01]  /*2530*/  MUFU.EX2 R125, R17 ;  /* 0x00000011007d7308 */ /* 0x000fe20000000800 */
[----:B------:R-:W-:Y:S01]  /*2540*/  IMAD.WIDE.U32 R130, R130, -0x2daee0ad, RZ ;  /* 0xd2511f5382827825 */ /* 0x000fe200078e00ff */
[----:B------:R-:W-:Y:S03]  /*2550*/  LOP3.LUT R9, R223, R128, R127, 0x96, !PT ;  /* 0x00000080df097212 */ /* 0x000fe600078e967f */
[----:B------:R-:W-:Y:S01]  /*2560*/  IMAD.WIDE.U32 R128, R12, -0x326172a9, RZ ;  /* 0xcd9e8d570c807825 */ /* 0x000fe200078e00ff */
[----:B------:R-:W-:Y:S04]  /*2570*/  LOP3.LUT R248, R222, R248, R131, 0x96, !PT ;  /* 0x000000f8def87212 */ /* 0x000fe800078e9683 */
[----:B------:R4:W-:Y:S01]  /*2580*/  MUFU.EX2 R122, R14 ;  /* 0x0000000e007a7308 */ /* 0x0009e20000000800 */
[----:B------:R-:W-:Y:S04]  /*2590*/  IMAD.WIDE.U32 R138, R11, -0x326172a9, RZ ;  /* 0xcd9e8d570b8a7825 */ /* 0x000fe800078e00ff */
[----:B------:R-:W-:Y:S01]  /*25a0*/  IMAD.WIDE.U32 R248, R248, -0x326172a9, RZ ;  /* 0xcd9e8d57f8f87825 */ /* 0x000fe200078e00ff */
[----:B------:R-:W-:Y:S04]  /*25b0*/  LOP3.LUT R128, R219, R128, R139, 0x96, !PT ;  /* 0x00000080db807212 */ /* 0x000fe800078e968b */
[----:B------:R4:W-:Y:S01]  /*25c0*/  MUFU.EX2 R127, R18 ;  /* 0x00000012007f7308 */ /* 0x0009e20000000800 */
[C---:B------:R-:W-:Y:S01]  /*25d0*/  PRMT R139, R138.reuse, 0x7773, RZ ;  /* 0x000077738a8b7816 */ /* 0x040fe200000000ff */
[----:B-1----:R-:W-:Y:S01]  /*25e0*/  IMAD.WIDE.U32 R12, R9, -0x2daee0ad, RZ ;  /* 0xd2511f53090c7825 */ /* 0x002fe200078e00ff */
[C---:B------:R-:W-:Y:S02]  /*25f0*/  PRMT R136, R138.reuse, 0x7771, RZ ;  /* 0x000077718a887816 */ /* 0x040fe400000000ff */
[C---:B------:R-:W-:Y:S02]  /*2600*/  LOP3.LUT R250, R221.reuse, R126, R249, 0x96, !PT ;  /* 0x0000007eddfa7212 */ /* 0x040fe400078e96f9 */
[----:B------:R-:W-:Y:S03]  /*2610*/  PRMT R126, R138, 0x7770, RZ ;  /* 0x000077708a7e7816 */ /* 0x000fe600000000ff */
[----:B------:R-:W1:Y:S01]  /*2620*/  MUFU.EX2 R108, R108 ;  /* 0x0000006c006c7308 */ /* 0x000e620000000800 */
[----:B------:R-:W-:Y:S01]  /*2630*/  LOP3.LUT R130, R220, R130, R13, 0x96, !PT ;  /* 0x00000082dc827212 */ /* 0x000fe200078e960d */
[----:B------:R-:W-:Y:S01]  /*2640*/  IMAD.WIDE.U32 R250, R250, -0x2daee0ad, RZ ;  /* 0xd2511f53fafa7825 */ /* 0x000fe200078e00ff */
[-C--:B------:R-:W-:Y:S03]  /*2650*/  HMMA.16816.F32 R20, R132, R4.reuse, R20 ;  /* 0x000000048414723c */ /* 0x080fe60000001814 */
[----:B------:R-:W-:Y:S01]  /*2660*/  IMAD.WIDE.U32 R130, R130, -0x326172a9, RZ ;  /* 0xcd9e8d5782827825 */ /* 0x000fe200078e00ff */
[----:B----4-:R-:W-:Y:S03]  /*2670*/  LOP3.LUT R14, R221, R124, R129, 0x96, !PT ;  /* 0x0000007cdd0e7212 */ /* 0x010fe600078e9681 */
[----:B------:R-:W4:Y:S01]  /*2680*/  MUFU.EX2 R123, R123 ;  /* 0x0000007b007b7308 */ /* 0x000f220000000800 */
[----:B------:R-:W-:Y:S01]  /*2690*/  LOP3.LUT R129, R128, 0xff, RZ, 0xc0, !PT ;  /* 0x000000ff80817812 */ /* 0x000fe200078ec0ff */
[C---:B------:R-:W-:Y:S04]  /*26a0*/  HMMA.16816.F32 R24, R104.reuse, R4, R24 ;  /* 0x000000046818723c */ /* 0x040fe80000001818 */
[----:B------:R-:W-:Y:S01]  /*26b0*/  PRMT R188, R130, 0x7770, RZ ;  /* 0x0000777082bc7816 */ /* 0x000fe200000000ff */
[----:B------:R-:W-:Y:S01]  /*26c0*/  IMAD.WIDE.U32 R14, R14, -0x2daee0ad, RZ ;  /* 0xd2511f530e0e7825 */ /* 0x000fe200078e00ff */
[C---:B------:R-:W-:Y:S02]  /*26d0*/  PRMT R19, R130.reuse, 0x7771, RZ ;  /* 0x0000777182137816 */ /* 0x040fe400000000ff */
[----:B------:R-:W4:Y:S01]  /*26e0*/  MUFU.EX2 R124, R16 ;  /* 0x00000010007c7308 */ /* 0x000f220000000800 */
[-C--:B------:R-:W-:Y:S03]  /*26f0*/  HMMA.16816.F32 R28, R104, R6.reuse, R28 ;  /* 0x00000006681c723c */ /* 0x080fe6000000181c */
[----:B------:R-:W-:Y:S01]  /*2700*/  PRMT R18, R130, 0x7772, RZ ;  /* 0x0000777282127816 */ /* 0x000fe200000000ff */
[--C-:B------:R-:W-:Y:S01]  /*2710*/  FFMA.FTZ R20, R20, UR11, -R100.reuse ;  /* 0x0000000b14147c23 */ /* 0x100fe20008010864 */
[----:B------:R-:W-:Y:S01]  /*2720*/  PRMT R17, R130, 0x7773, RZ ;  /* 0x0000777382117816 */ /* 0x000fe200000000ff */
[----:B------:R-:W-:Y:S01]  /*2730*/  FFMA.FTZ R21, R21, UR11, -R100 ;  /* 0x0000000b15157c23 */ /* 0x000fe20008010864 */
[----:B------:R-:W-:Y:S01]  /*2740*/  ISETP.LE.U32.AND P0, PT, R129, UR10, PT ;  /* 0x0000000a81007c0c */ /* 0x000fe2000bf03070 */
[----:B------:R-:W-:Y:S04]  /*2750*/  HMMA.16816.F32 R32, R132, R6, R32 ;  /* 0x000000068420723c */ /* 0x000fe80000001820 */
[----:B------:R-:W-:Y:S01]  /*2760*/  SHF.R.U32.HI R130, RZ, 0x18, R128 ;  /* 0x00000018ff827819 */ /* 0x000fe20000011680 */
[--C-:B------:R-:W-:Y:S01]  /*2770*/  FFMA.FTZ R26, R26, UR11, -R8.reuse ;  /* 0x0000000b1a1a7c23 */ /* 0x100fe20008010808 */
[C---:B------:R-:W-:Y:S01]  /*2780*/  LOP3.LUT R129, R128.reuse, 0xffff, RZ, 0xc0, !PT ;  /* 0x0000ffff80817812 */ /* 0x040fe200078ec0ff */
[----:B------:R-:W-:Y:S01]  /*2790*/  FFMA.FTZ R27, R27, UR11, -R8 ;  /* 0x0000000b1b1b7c23 */ /* 0x000fe20008010808 */
[----:B------:R-:W-:Y:S01]  /*27a0*/  PRMT R128, R128, 0x7632, R128 ;  /* 0x0000763280807816 */ /* 0x000fe20000000080 */
[----:B------:R-:W-:Y:S01]  /*27b0*/  FFMA.FTZ R22, R22, UR11, -R101 ;  /* 0x0000000b16167c23 */ /* 0x000fe20008010865 */
[----:B------:R-:W-:Y:S01]  /*27c0*/  ISETP.LE.U32.AND P5, PT, R130, UR10, PT ;  /* 0x0000000a82007c0c */ /* 0x000fe2000bfa3070 */
[--C-:B------:R-:W-:Y:S01]  /*27d0*/  FFMA.FTZ R30, R30, UR11, -R8.reuse ;  /* 0x0000000b1e1e7c23 */ /* 0x100fe20008010808 */
[----:B------:R-:W-:Y:S01]  /*27e0*/  LOP3.LUT R130, R128, 0xff, RZ, 0xc0, !PT ;  /* 0x000000ff80827812 */ /* 0x000fe200078ec0ff */
[----:B-1----:R-:W-:Y:S01]  /*27f0*/  @!P0 FADD.FTZ R108, -R108, -RZ ;  /* 0x800000ff6c6c8221 */ /* 0x002fe20000010100 */
[----:B------:R1:W-:Y:S01]  /*2800*/  MUFU.EX2 R128, R20 ;  /* 0x0000001400807308 */ /* 0x0003e20000000800 */
[----:B------:R-:W-:Y:S01]  /*2810*/  LOP3.LUT R131, R219, R248, R131, 0x96, !PT ;  /* 0x000000f8db837212 */ /* 0x000fe200078e9683 */
[----:B------:R-:W-:Y:S01]  /*2820*/  FFMA.FTZ R8, R31, UR11, -R8 ;  /* 0x0000000b1f087c23 */ /* 0x000fe20008010808 */
[----:B------:R-:W-:Y:S01]  /*2830*/  SHF.R.U32.HI R129, RZ, 0x8, R129 ;  /* 0x00000008ff817819 */ /* 0x000fe20000011681 */
[----:B------:R-:W-:Y:S01]  /*2840*/  FFMA.FTZ R23, R23, UR11, -R101 ;  /* 0x0000000b17177c23 */ /* 0x000fe20008010865 */
[----:B------:R-:W-:Y:S01]  /*2850*/  ISETP.LE.U32.AND P1, PT, R130, UR10, PT ;  /* 0x0000000a82007c0c */ /* 0x000fe2000bf23070 */
[--C-:B------:R-:W-:Y:S01]  /*2860*/  FFMA.FTZ R32, R32, UR11, -R100.reuse ;  /* 0x0000000b20207c23 */ /* 0x100fe20008010864 */
[----:B------:R-:W-:Y:S03]  /*2870*/  LOP3.LUT R129, R129, 0xffff, RZ, 0xc0, !PT ;  /* 0x0000ffff81817812 */ /* 0x000fe600078ec0ff */
[----:B------:R-:W-:Y:S01]  /*2880*/  MUFU.EX2 R248, R8 ;  /* 0x0000000800f87308 */ /* 0x000fe20000000800 */
[----:B------:R-:W-:Y:S01]  /*2890*/  @!P5 FADD.FTZ R111, -R111, -RZ ;  /* 0x800000ff6f6fd221 */ /* 0x000fe20000010100 */
[----:B------:R-:W-:Y:S01]  /*28a0*/  ISETP.LE.U32.AND P5, PT, R188, UR10, PT ;  /* 0x0000000abc007c0c */ /* 0x000fe2000bfa3070 */
[----:B------:R-:W-:Y:S01]  /*28b0*/  FFMA.FTZ R100, R33, UR11, -R100 ;  /* 0x0000000b21647c23 */ /* 0x000fe20008010864 */
[----:B------:R-:W-:Y:S01]  /*28c0*/  ISETP.LE.U32.AND P4, PT, R129, UR10, PT ;  /* 0x0000000a81007c0c */ /* 0x000fe2000bf83070 */
[--C-:B------:R-:W-:Y:S01]  /*28d0*/  FFMA.FTZ R24, R24, UR11, -R102.reuse ;  /* 0x0000000b18187c23 */ /* 0x100fe20008010866 */
[----:B------:R-:W-:Y:S01]  /*28e0*/  LOP3.LUT R4, R131, 0xff, RZ, 0xc0, !PT ;  /* 0x000000ff83047812 */ /* 0x000fe200078ec0ff */
[----:B------:R-:W-:Y:S01]  /*28f0*/  FFMA.FTZ R25, R25, UR11, -R102 ;  /* 0x0000000b19197c23 */ /* 0x000fe20008010866 */
[----:B------:R-:W-:Y:S02]  /*2900*/  LOP3.LUT R103, R218, R10, R15, 0x96, !PT ;  /* 0x0000000ada677212 */ /* 0x000fe400078e960f */
[----:B------:R-:W-:Y:S01]  /*2910*/  MUFU.EX2 R129, R21 ;  /* 0x0000001500817308 */ /* 0x000fe20000000800 */
[C---:B-1----:R-:W-:Y:S01]  /*2920*/  LOP3.LUT R20, R131.reuse, 0xffff, RZ, 0xc0, !PT ;  /* 0x0000ffff83147812 */ /* 0x042fe200078ec0ff */
[----:B------:R-:W-:Y:S01]  /*2930*/  @!P1 FADD.FTZ R110, -R110, -RZ ;  /* 0x800000ff6e6e9221 */ /* 0x000fe20000010100 */
[----:B------:R-:W-:Y:S01]  /*2940*/  PRMT R5, R131, 0x7632, R5 ;  /* 0x0000763283057816 */ /* 0x000fe20000000005 */
[----:B------:R-:W-:Y:S01]  /*2950*/  FFMA.FTZ R34, R34, UR11, -R101 ;  /* 0x0000000b22227c23 */ /* 0x000fe20008010865 */
[----:B------:R-:W-:Y:S01]  /*2960*/  SHF.R.U32.HI R20, RZ, 0x8, R20 ;  /* 0x00000008ff147819 */ /* 0x000fe20000011614 */
[----:B------:R-:W-:Y:S01]  /*2970*/  @!P5 FADD.FTZ R120, -R120, -RZ ;  /* 0x800000ff7878d221 */ /* 0x000fe20000010100 */
[----:B------:R-:W-:Y:S01]  /*2980*/  SHF.R.U32.HI R131, RZ, 0x18, R131 ;  /* 0x00000018ff837819 */ /* 0x000fe20000011683 */
[----:B------:R-:W-:Y:S01]  /*2990*/  @!P4 FADD.FTZ R109, -R109, -RZ ;  /* 0x800000ff6d6dc221 */ /* 0x000fe20000010100 */
[----:B------:R-:W-:Y:S01]  /*29a0*/  LOP3.LUT R20, R20, 0xffff, RZ, 0xc0, !PT ;  /* 0x0000ffff14147812 */ /* 0x000fe200078ec0ff */
[----:B------:R-:W-:Y:S01]  /*29b0*/  MUFU.EX2 R130, R22 ;  /* 0x0000001600827308 */ /* 0x000fe20000000800 */
[----:B------:R-:W-:Y:S01]  /*29c0*/  ISETP.LE.U32.AND P2, PT, R4, UR10, PT ;  /* 0x0000000a04007c0c */ /* 0x000fe2000bf43070 */
[----:B------:R-:W-:Y:S01]  /*29d0*/  FFMA.FTZ R101, R35, UR11, -R101 ;  /* 0x0000000b23657c23 */ /* 0x000fe20008010865 */
[----:B------:R-:W-:Y:S01]  /*29e0*/  ISETP.LE.U32.AND P3, PT, R20, UR10, PT ;  /* 0x0000000a14007c0c */ /* 0x000fe2000bf63070 */
[--C-:B------:R-:W-:Y:S01]  /*29f0*/  FFMA.FTZ R28, R28, UR11, -R102.reuse ;  /* 0x0000000b1c1c7c23 */ /* 0x100fe20008010866 */
[----:B------:R-:W-:Y:S01]  /*2a00*/  LOP3.LUT R4, R103, 0xff, RZ, 0xc0, !PT ;  /* 0x000000ff67047812 */ /* 0x000fe200078ec0ff */
[----:B------:R-:W-:Y:S01]  /*2a10*/  FFMA.FTZ R102, R29, UR11, -R102 ;  /* 0x0000000b1d667c23 */ /* 0x000fe20008010866 */
[----:B------:R-:W-:Y:S03]  /*2a20*/  ISETP.LE.U32.AND P4, PT, R131, UR10, PT ;  /* 0x0000000a83007c0c */ /* 0x000fe6000bf83070 */
[----:B------:R-:W-:Y:S01]  /*2a30*/  MUFU.EX2 R135, R32 ;  /* 0x0000002000877308 */ /* 0x000fe20000000800 */
[----:B------:R-:W-:Y:S02]  /*2a40*/  ISETP.GT.U32.AND P1, PT, R136, UR10, PT ;  /* 0x0000000a88007c0c */ /* 0x000fe4000bf24070 */
[----:B------:R-:W-:Y:S02]  /*2a50*/  ISETP.GT.U32.AND P5, PT, R17, UR10, PT ;  /* 0x0000000a11007c0c */ /* 0x000fe4000bfa4070 */
[----:B------:R-:W-:Y:S01]  /*2a60*/  ISETP.LE.U32.AND P6, PT, R126, UR10, PT ;  /* 0x0000000a7e007c0c */ /* 0x000fe2000bfc3070 */
[----:B------:R-:W-:Y:S01]  /*2a70*/  @!P2 FADD.FTZ R112, -R112, -RZ ;  /* 0x800000ff7070a221 */ /* 0x000fe20000010100 */
[----:B------:R-:W-:Y:S01]  /*2a80*/  LOP3.LUT R5, R5, 0xff, RZ, 0xc0, !PT ;  /* 0x000000ff05057812 */ /* 0x000fe200078ec0ff */
[----:B------:R-:W-:Y:S01]  /*2a90*/  @!P3 FADD.FTZ R117, -R117, -RZ ;  /* 0x800000ff7575b221 */ /* 0x000fe20000010100 */
[----:B------:R-:W-:Y:S01]  /*2aa0*/  ISETP.GT.U32.AND P3, PT, R18, UR10, PT ;  /* 0x0000000a12007c0c */ /* 0x000fe2000bf64070 */
[----:B------:R-:W1:Y:S01]  /*2ab0*/  MUFU.EX2 R126, R211 ;  /* 0x000000d3007e7308 */ /* 0x000e620000000800 */
[----:B------:R-:W-:Y:S01]  /*2ac0*/  LOP3.LUT R9, R218, R12, R251, 0x96, !PT ;  /* 0x0000000cda097212 */ /* 0x000fe200078e96fb */
[----:B------:R-:W-:Y:S01]  /*2ad0*/  @!P4 FADD.FTZ R119, -R119, -RZ ;  /* 0x800000ff7777c221 */ /* 0x000fe20000010100 */
[----:B------:R-:W-:Y:S01]  /*2ae0*/  ISETP.GT.U32.AND P4, PT, R139, UR10, PT ;  /* 0x0000000a8b007c0c */ /* 0x000fe2000bf84070 */
[----:B------:R-:W-:Y:S01]  /*2af0*/  @P1 FADD.FTZ R125, -R125, -RZ ;  /* 0x800000ff7d7d1221 */ /* 0x000fe20000010100 */
[----:B------:R-:W-:Y:S01]  /*2b00*/  ISETP.LE.U32.AND P0, PT, R5, UR10, PT ;  /* 0x0000000a05007c0c */ /* 0x000fe2000bf03070 */
[----:B----4-:R-:W-:Y:S01]  /*2b10*/  @P5 FADD.FTZ R123, -R123, -RZ ;  /* 0x800000ff7b7b5221 */ /* 0x010fe20000010100 */
[----:B------:R-:W-:Y:S01]  /*2b20*/  SHF.R.U32.HI R5, RZ, 0x18, R103 ;  /* 0x00000018ff057819 */ /* 0x000fe20000011667 */
[----:B------:R-:W-:Y:S01]  /*2b30*/  @!P6 FADD.FTZ R124, -R124, -RZ ;  /* 0x800000ff7c7ce221 */ /* 0x000fe20000010100 */
[----:B------:R-:W-:Y:S01]  /*2b40*/  PRMT R137, R138, 0x7772, RZ ;  /* 0x000077728a897816 */ /* 0x000fe200000000ff */
[----:B------:R-:W4:Y:S01]  /*2b50*/  MUFU.EX2 R131, R23 ;  /* 0x0000001700837308 */ /* 0x000f220000000800 */
[----:B------:R-:W-:Y:S01]  /*2b60*/  ISETP.LE.U32.AND P5, PT, R5, UR10, PT ;  /* 0x0000000a05007c0c */ /* 0x000fe2000bfa3070 */
[----:B------:R-:W-:Y:S01]  /*2b70*/  @P3 FADD.FTZ R122, -R122, -RZ ;  /* 0x800000ff7a7a3221 */ /* 0x000fe20000010100 */
[----:B------:R-:W-:Y:S02]  /*2b80*/  ISETP.LE.U32.AND P3, PT, R4, UR10, PT ;  /* 0x0000000a04007c0c */ /* 0x000fe4000bf63070 */
[----:B------:R-:W-:Y:S02]  /*2b90*/  LOP3.LUT R4, R103, 0xffff, RZ, 0xc0, !PT ;  /* 0x0000ffff67047812 */ /* 0x000fe400078ec0ff */
[----:B------:R-:W-:Y:S01]  /*2ba0*/  PRMT R5, R9, 0x7632, R5 ;  /* 0x0000763209057816 */ /* 0x000fe20000000005 */
[----:B-1----:R-:W-:Y:S01]  /*2bb0*/  @P4 FADD.FTZ R126, -R126, -RZ ;  /* 0x800000ff7e7e4221 */ /* 0x002fe20000010100 */
[----:B------:R-:W-:Y:S01]  /*2bc0*/  SHF.R.U32.HI R4, RZ, 0x8, R4 ;  /* 0x00000008ff047819 */ /* 0x000fe20000011604 */
[----:B------:R-:W-:Y:S01]  /*2bd0*/  @!P0 FADD.FTZ R118, -R118, -RZ ;  /* 0x800000ff76768221 */ /* 0x000fe20000010100 */
[----:B------:R-:W-:Y:S01]  /*2be0*/  LOP3.LUT R5, R5, 0xff, RZ, 0xc0, !PT ;  /* 0x000000ff05057812 */ /* 0x000fe200078ec0ff */
[----:B------:R-:W-:Y:S01]  /*2bf0*/  MUFU.EX2 R139, R100 ;  /* 0x00000064008b7308 */ /* 0x000fe20000000800 */
[----:B------:R-:W-:Y:S02]  /*2c00*/  LOP3.LUT R4, R4, 0xffff, RZ, 0xc0, !PT ;  /* 0x0000ffff04047812 */ /* 0x000fe400078ec0ff */
[----:B------:R-:W-:Y:S01]  /*2c10*/  ISETP.GT.U32.AND P0, PT, R137, UR10, PT ;  /* 0x0000000a89007c0c */ /* 0x000fe2000bf04070 */
[----:B------:R-:W-:Y:S01]  /*2c20*/  @!P3 FADD.FTZ R128, -R128, -RZ ;  /* 0x800000ff8080b221 */ /* 0x000fe20000010100 */
[----:B------:R-:W-:Y:S01]  /*2c30*/  ISETP.LE.U32.AND P1, PT, R4, UR10, PT ;  /* 0x0000000a04007c0c */ /* 0x000fe2000bf23070 */
[----:B----4-:R-:W-:Y:S01]  /*2c40*/  @!P5 FADD.FTZ R131, -R131, -RZ ;  /* 0x800000ff8383d221 */ /* 0x010fe20000010100 */
[----:B------:R-:W-:Y:S03]  /*2c50*/  LOP3.LUT R4, R9, 0xffff, RZ, 0xc0, !PT ;  /* 0x0000ffff09047812 */ /* 0x000fe600078ec0ff */
[----:B------:R-:W1:Y:S01]  /*2c60*/  MUFU.EX2 R136, R24 ;  /* 0x0000001800887308 */ /* 0x000e620000000800 */
[----:B------:R-:W-:Y:S02]  /*2c70*/  ISETP.LE.U32.AND P3, PT, R5, UR10, PT ;  /* 0x0000000a05007c0c */ /* 0x000fe4000bf63070 */
[----:B------:R-:W-:Y:S02]  /*2c80*/  SHF.R.U32.HI R4, RZ, 0x8, R4 ;  /* 0x00000008ff047819 */ /* 0x000fe40000011604 */
[----:B------:R-:W-:Y:S02]  /*2c90*/  F2FP.RELU.F16.F32.PACK_AB R5, R109, R108 ;  /* 0x0000006c6d05723e */ /* 0x000fe400000008ff */
[----:B------:R-:W-:Y:S01]  /*2ca0*/  LOP3.LUT R4, R4, 0xffff, RZ, 0xc0, !PT ;  /* 0x0000ffff04047812 */ /* 0x000fe200078ec0ff */
[----:B------:R-:W-:Y:S01]  /*2cb0*/  @P0 FADD.FTZ R127, -R127, -RZ ;  /* 0x800000ff7f7f0221 */ /* 0x000fe20000010100 */
[----:B------:R-:W-:Y:S01]  /*2cc0*/  LOP3.LUT R6, R9, 0xff, RZ, 0xc0, !PT ;  /* 0x000000ff09067812 */ /* 0x000fe200078ec0ff */
[----:B------:R4:W-:Y:S01]  /*2cd0*/  STS [R200], R5 ;  /* 0x00000005c8007388 */ /* 0x0009e20000000800 */
[----:B------:R-:W-:Y:S01]  /*2ce0*/  ISETP.LE.U32.AND P4, PT, R4, UR10, PT ;  /* 0x0000000a04007c0c */ /* 0x000fe2000bf83070 */
[----:B------:R-:W-:Y:S01]  /*2cf0*/  @!P1 FADD.FTZ R129, -R129, -RZ ;  /* 0x800000ff81819221 */ /* 0x000fe20000010100 */
[----:B------:R-:W-:Y:S01]  /*2d00*/  F2FP.RELU.F16.F32.PACK_AB R4, R111, R110 ;  /* 0x0000006e6f04723e */ /* 0x000fe200000008ff */
[----:B------:R-:W4:Y:S01]  /*2d10*/  MUFU.EX2 R137, R25 ;  /* 0x0000001900897308 */ /* 0x000f220000000800 */
[----:B------:R-:W-:Y:S02]  /*2d20*/  F2FP.RELU.F16.F32.PACK_AB R7, R117, R112 ;  /* 0x000000707507723e */ /* 0x000fe400000008ff */
[----:B------:R-:W-:Y:S01]  /*2d30*/  ISETP.LE.U32.AND P0, PT, R6, UR10, PT ;  /* 0x0000000a06007c0c */ /* 0x000fe2000bf03070 */
[----:B------:R2:W-:Y:S01]  /*2d40*/  STS [R200+0x400], R4 ;  /* 0x00040004c8007388 */ /* 0x0005e20000000800 */
[----:B------:R-:W-:Y:S02]  /*2d50*/  F2FP.RELU.F16.F32.PACK_AB R6, R119, R118 ;  /* 0x000000767706723e */ /* 0x000fe400000008ff */
[----:B------:R-:W-:Y:S03]  /*2d60*/  ISETP.GT.U32.AND P2, PT, R19, UR10, PT ;  /* 0x0000000a13007c0c */ /* 0x000fe6000bf44070 */
[----:B------:R-:W-:Y:S01]  /*2d70*/  MUFU.EX2 R211, R34 ;  /* 0x0000002200d37308 */ /* 0x000fe20000000800 */
[----:B------:R-:W-:Y:S02]  /*2d80*/  PRMT R103, R103, 0x7632, R103 ;  /* 0x0000763267677816 */ /* 0x000fe40000000067 */
[C---:B------:R-:W-:Y:S02]  /*2d90*/  PRMT R13, R14.reuse, 0x7771, RZ ;  /* 0x000077710e0d7816 */ /* 0x040fe400000000ff */
[----:B------:R-:W-:Y:S02]  /*2da0*/  LOP3.LUT R103, R103, 0xff, RZ, 0xc0, !PT ;  /* 0x000000ff67677812 */ /* 0x000fe400078ec0ff */
[----:B------:R-:W-:Y:S03]  /*2db0*/  PRMT R138, R14, 0x7770, RZ ;  /* 0x000077700e8a7816 */ /* 0x000fe600000000ff */
[----:B------:R-:W-:Y:S01]  /*2dc0*/  MUFU.EX2 R241, R101 ;  /* 0x0000006500f17308 */ /* 0x000fe20000000800 */
[----:B------:R-:W-:Y:S01]  /*2dd0*/  ISETP.LE.U32.AND P6, PT, R103, UR10, PT ;  /* 0x0000000a67007c0c */ /* 0x000fe2000bfc3070 */
[----:B-1----:R-:W-:Y:S01]  /*2de0*/  @!P0 FADD.FTZ R136, -R136, -RZ ;  /* 0x800000ff88888221 */ /* 0x002fe20000010100 */
[----:B------:R-:W-:Y:S01]  /*2df0*/  ISETP.GT.U32.AND P1, PT, R13, UR10, PT ;  /* 0x0000000a0d007c0c */ /* 0x000fe2000bf24070 */
[----:B------:R-:W-:Y:S01]  /*2e00*/  @P2 FADD.FTZ R121, -R121, -RZ ;  /* 0x800000ff79792221 */ /* 0x000fe20000010100 */
[----:B----4-:R-:W-:Y:S01]  /*2e10*/  F2FP.RELU.F16.F32.PACK_AB R5, R125, R124 ;  /* 0x0000007c7d05723e */ /* 0x010fe200000008ff */
[----:B------:R-:W-:Y:S01]  /*2e20*/  @!P4 FADD.FTZ R137, -R137, -RZ ;  /* 0x800000ff8989c221 */ /* 0x000fe20000010100 */
[----:B------:R-:W-:Y:S03]  /*2e30*/  ISETP.LE.U32.AND P2, PT, R138, UR10, PT ;  /* 0x0000000a8a007c0c */ /* 0x000fe6000bf43070 */
[----:B------:R-:W-:Y:S01]  /*2e40*/  MUFU.EX2 R132, R27 ;  /* 0x0000001b00847308 */ /* 0x000fe20000000800 */
[----:B------:R-:W-:Y:S01]  /*2e50*/  F2FP.RELU.F16.F32.PACK_AB R8, R121, R120 ;  /* 0x000000787908723e */ /* 0x000fe200000008ff */
[----:B------:R1:W-:Y:S01]  /*2e60*/  STS [R240], R5 ;  /* 0x00000005f0007388 */ /* 0x0003e20000000800 */
[----:B------:R-:W-:Y:S02]  /*2e70*/  PRMT R12, R14, 0x7772, RZ ;  /* 0x000077720e0c7816 */ /* 0x000fe400000000ff */
[----:B--2---:R-:W-:Y:S01]  /*2e80*/  F2FP.RELU.F16.F32.PACK_AB R4, R126, R127 ;  /* 0x0000007f7e04723e */ /* 0x004fe200000008ff */
[----:B------:R-:W-:Y:S01]  /*2e90*/  @!P6 FADD.FTZ R130, -R130, -RZ ;  /* 0x800000ff8282e221 */ /* 0x000fe20000010100 */
[----:B------:R-:W-:Y:S03]  /*2ea0*/  PRMT R11, R14, 0x7773, RZ ;  /* 0x000077730e0b7816 */ /* 0x000fe600000000ff */
[----:B------:R-:W2:Y:S01]  /*2eb0*/  MUFU.EX2 R138, R26 ;  /* 0x0000001a008a7308 */ /* 0x000ea20000000800 */
[----:B------:R-:W-:Y:S01]  /*2ec0*/  @P1 FADD.FTZ R139, -R139, -RZ ;  /* 0x800000ff8b8b1221 */ /* 0x000fe20000010100 */
[----:B------:R4:W-:Y:S01]  /*2ed0*/  STS [R240+0x400], R4 ;  /* 0x00040004f0007388 */ /* 0x0009e20000000800 */
[----:B------:R-:W-:Y:S01]  /*2ee0*/  ISETP.GT.U32.AND P6, PT, R12, UR10, PT ;  /* 0x0000000a0c007c0c */ /* 0x000fe2000bfc4070 */
[----:B------:R-:W-:Y:S01]  /*2ef0*/  @!P2 FADD.FTZ R135, -R135, -RZ ;  /* 0x800000ff8787a221 */ /* 0x000fe20000010100 */
[----:B------:R-:W-:Y:S01]  /*2f00*/  ISETP.GT.U32.AND P5, PT, R11, UR10, PT ;  /* 0x0000000a0b007c0c */ /* 0x000fe2000bfa4070 */
[----:B------:R3:W-:Y:S01]  /*2f10*/  STS [R200+0x1000], R7 ;  /* 0x00100007c8007388 */ /* 0x0007e20000000800 */
[----:B------:R-:W-:Y:S03]  /*2f20*/  SHF.R.U32.HI R9, RZ, 0x18, R9 ;  /* 0x00000018ff097819 */ /* 0x000fe60000011609 */
[----:B------:R-:W3:Y:S01]  /*2f30*/  MUFU.EX2 R133, R28 ;  /* 0x0000001c00857308 */ /* 0x000ee20000000800 */
[C---:B------:R-:W-:Y:S01]  /*2f40*/  PRMT R10, R250.reuse, 0x7770, RZ ;  /* 0x00007770fa0a7816 */ /* 0x040fe200000000ff */
[----:B------:R3:W-:Y:S01]  /*2f50*/  STS [R200+0x1400], R6 ;  /* 0x00140006c8007388 */ /* 0x0007e20000000800 */
[C---:B------:R-:W-:Y:S02]  /*2f60*/  PRMT R16, R250.reuse, 0x7771, RZ ;  /* 0x00007771fa107816 */ /* 0x040fe400000000ff */
[C---:B------:R-:W-:Y:S01]  /*2f70*/  PRMT R14, R250.reuse, 0x7772, RZ ;  /* 0x00007772fa0e7816 */ /* 0x040fe200000000ff */
[----:B------:R3:W-:Y:S01]  /*2f80*/  STS [R240+0x1000], R8 ;  /* 0x00100008f0007388 */ /* 0x0007e20000000800 */
[----:B------:R-:W-:Y:S03]  /*2f90*/  PRMT R15, R250, 0x7773, RZ ;  /* 0x00007773fa0f7816 */ /* 0x000fe600000000ff */
[----:B------:R-:W3:Y:S01]  /*2fa0*/  MUFU.EX2 R134, R102 ;  /* 0x0000006600867308 */ /* 0x000ee20000000800 */
[----:B------:R-:W-:Y:S01]  /*2fb0*/  ISETP.LE.U32.AND P1, PT, R9, UR10, PT ;  /* 0x0000000a09007c0c */ /* 0x000fe2000bf23070 */
[----:B--2---:R-:W-:Y:S01]  /*2fc0*/  @!P3 FADD.FTZ R138, -R138, -RZ ;  /* 0x800000ff8a8ab221 */ /* 0x004fe20000010100 */
[----:B-1----:R-:W-:Y:S01]  /*2fd0*/  F2FP.RELU.F16.F32.PACK_AB R5, R131, R130 ;  /* 0x000000828305723e */ /* 0x002fe200000008ff */
[----:B------:R-:W-:Y:S01]  /*2fe0*/  @P6 FADD.FTZ R211, -R211, -RZ ;  /* 0x800000ffd3d36221 */ /* 0x000fe20000010100 */
[----:B------:R-:W-:Y:S01]  /*2ff0*/  ISETP.LE.U32.AND P0, PT, R10, UR10, PT ;  /* 0x0000000a0a007c0c */ /* 0x000fe2000bf03070 */
[----:B------:R-:W-:Y:S01]  /*3000*/  @P5 FADD.FTZ R241, -R241, -RZ ;  /* 0x800000fff1f15221 */ /* 0x000fe20000010100 */
[----:B------:R-:W-:Y:S03]  /*3010*/  ISETP.GT.U32.AND P4, PT, R16, UR10, PT ;  /* 0x0000000a10007c0c */ /* 0x000fe6000bf84070 */
[----:B------:R-:W1:Y:S01]  /*3020*/  MUFU.EX2 R188, R30 ;  /* 0x0000001e00bc7308 */ /* 0x000e620000000800 */
[----:B------:R-:W-:Y:S02]  /*3030*/  ISETP.GT.U32.AND P3, PT, R14, UR10, PT ;  /* 0x0000000a0e007c0c */ /* 0x000fe4000bf64070 */
[----:B----4-:R-:W-:Y:S02]  /*3040*/  F2FP.RELU.F16.F32.PACK_AB R4, R139, R135 ;  /* 0x000000878b04723e */ /* 0x010fe400000008ff */
[----:B------:R-:W-:Y:S01]  /*3050*/  ISETP.GT.U32.AND P2, PT, R15, UR10, PT ;  /* 0x0000000a0f007c0c */ /* 0x000fe2000bf44070 */
[----:B------:R-:W-:Y:S01]  /*3060*/  @!P1 FADD.FTZ R132, -R132, -RZ ;  /* 0x800000ff84849221 */ /* 0x000fe20000010100 */
[----:B---3--:R-:W-:Y:S02]  /*3070*/  F2FP.RELU.F16.F32.PACK_AB R7, R123, R122 ;  /* 0x0000007a7b07723e */ /* 0x008fe400000008ff */
[----:B------:R-:W-:Y:S01]  /*3080*/  FSETP.GE.FTZ.AND P1, PT, R139, RZ, PT ;  /* 0x000000ff8b00720b */ /* 0x000fe20003f36000 */
[----:B------:R-:W-:Y:S01]  /*3090*/  @!P0 FADD.FTZ R133, -R133, -RZ ;  /* 0x800000ff85858221 */ /* 0x000fe20000010100 */
[----:B------:R-:W-:Y:S01]  /*30a0*/  F2FP.RELU.F16.F32.PACK_AB R6, R129, R128 ;  /* 0x000000808106723e */ /* 0x000fe200000008ff */
[----:B------:R2:W-:Y:S01]  /*30b0*/  STS [R240+0x1400], R7 ;  /* 0x00140007f0007388 */ /* 0x0005e20000000800 */
[----:B------:R-:W-:Y:S01]  /*30c0*/  @P4 FADD.FTZ R134, -R134, -RZ ;  /* 0x800000ff86864221 */ /* 0x000fe20000010100 */
[----:B------:R-:W-:Y:S02]  /*30d0*/  FSETP.GE.FTZ.AND P0, PT, R108, RZ, PT ;  /* 0x000000ff6c00720b */ /* 0x000fe40003f16000 */
[----:B------:R3:W-:Y:S01]  /*30e0*/  STS [R239], R6 ;  /* 0x00000006ef007388 */ /* 0x0007e20000000800 */
[----:B-1----:R-:W-:Y:S01]  /*30f0*/  @P3 FADD.FTZ R188, -R188, -RZ ;  /* 0x800000ffbcbc3221 */ /* 0x002fe20000010100 */
[----:B------:R-:W-:Y:S01]  /*3100*/  @P2 FADD.FTZ R248, -R248, -RZ ;  /* 0x800000fff8f82221 */ /* 0x000fe20000010100 */
[----:B------:R-:W-:Y:S01]  /*3110*/  F2FP.RELU.F16.F32.PACK_AB R8, R137, R136 ;  /* 0x000000888908723e */ /* 0x000fe200000008ff */
[----:B------:R1:W-:Y:S01]  /*3120*/  STS [R239+0x400], R5 ;  /* 0x00040005ef007388 */ /* 0x0003e20000000800 */
[----:B------:R-:W-:Y:S02]  /*3130*/  FSETP.GE.FTZ.AND P2, PT, R129, RZ, PT ;  /* 0x000000ff8100720b */ /* 0x000fe40003f56000 */
[----:B------:R-:W-:Y:S01]  /*3140*/  FSETP.GE.FTZ.AND P6, PT, R109, RZ, PT ;  /* 0x000000ff6d00720b */ /* 0x000fe20003fd6000 */
[----:B------:R4:W-:Y:S01]  /*3150*/  STS [R238], R4 ;  /* 0x00000004ee007388 */ /* 0x0009e20000000800 */
[----:B------:R-:W-:Y:S02]  /*3160*/  FSETP.GE.FTZ.AND P5, PT, R124, RZ, PT ;  /* 0x000000ff7c00720b */ /* 0x000fe40003fb6000 */
[----:B------:R-:W-:Y:S02]  /*3170*/  FSETP.GE.FTZ.AND P4, PT, R125, RZ, PT ;  /* 0x000000ff7d00720b */ /* 0x000fe40003f96000 */
[----:B------:R-:W-:Y:S02]  /*3180*/  FSETP.GE.FTZ.AND P3, PT, R128, RZ, PT ;  /* 0x000000ff8000720b */ /* 0x000fe40003f76000 */
[----:B--2---:R-:W-:Y:S02]  /*3190*/  F2FP.RELU.F16.F32.PACK_AB R7, R132, R138 ;  /* 0x0000008a8407723e */ /* 0x004fe400000008ff */
[----:B---3--:R-:W-:Y:S02]  /*31a0*/  F2FP.RELU.F16.F32.PACK_AB R6, R241, R211 ;  /* 0x000000d3f106723e */ /* 0x008fe400000008ff */
[----:B-1----:R-:W-:Y:S03]  /*31b0*/  F2FP.RELU.F16.F32.PACK_AB R5, R134, R133 ;  /* 0x000000858605723e */ /* 0x002fe600000008ff */
[----:B------:R-:W-:Y:S01]  /*31c0*/  STS [R238+0x400], R6 ;  /* 0x00040006ee007388 */ /* 0x000fe20000000800 */
[----:B----4-:R-:W-:Y:S03]  /*31d0*/  F2FP.RELU.F16.F32.PACK_AB R4, R248, R188 ;  /* 0x000000bcf804723e */ /* 0x010fe600000008ff */
[----:B------:R-:W-:Y:S04]  /*31e0*/  STS [R239+0x1000], R8 ;  /* 0x00100008ef007388 */ /* 0x000fe80000000800 */
        /* <DEDUP_REMOVED lines=44> */
[----:B------:R-:W-:Y:S02]  /*34b0*/  FSEL R5, R5, R116, P6 ;  /* 0x0000007405057208 */ /* 0x000fe40003000000 */
[-C--:B------:R-:W-:Y:S03]  /*34c0*/  HMMA.16816.F32 R20, R104, R168.reuse, R20 ;  /* 0x000000a86814723c */ /* 0x080fe60000001814 */
[----:B------:R-:W-:Y:S01]  /*34d0*/  FMUL.FTZ R4, R108, R4 ;  /* 0x000000046c047220 */ /* 0x000fe20000410000 */
[----:B------:R-:W-:Y:S04]  /*34e0*/  FMUL.FTZ R5, R109, R5 ;  /* 0x000000056d057220 */ /* 0x000fe80000410000 */
[C---:B------:R-:W-:Y:S04]  /*34f0*/  HMMA.16816.F32 R24, R100.reuse, R168, R24 ;  /* 0x000000a86418723c */ /* 0x040fe80000001818 */
[----:B------:R-:W-:Y:S01]  /*3500*/  F2FP.F16.F32.PACK_AB R4, R5, R4 ;  /* 0x000000040504723e */ /* 0x000fe200000000ff */
[C---:B------:R-:W-:Y:S01]  /*3510*/  FADD.FTZ R16, -R116.reuse, R16 ;  /* 0x0000001074107221 */ /* 0x040fe20000010100 */
[----:B------:R-:W-:Y:S02]  /*3520*/  FADD.FTZ R17, -R116, R17 ;  /* 0x0000001174117221 */ /* 0x000fe40000010100 */
[-C--:B------:R-:W-:Y:S03]  /*3530*/  HMMA.16816.F32 R28, R100, R170.reuse, R28 ;  /* 0x000000aa641c723c */ /* 0x080fe6000000181c */
[-C--:B------:R-:W-:Y:S01]  /*3540*/  FSEL R16, R16, R116.reuse, P5 ;  /* 0x0000007410107208 */ /* 0x080fe20002800000 */
[----:B------:R-:W-:Y:S01]  /*3550*/  VIADD R100, R237, 0x1 ;  /* 0x00000001ed647836 */ /* 0x000fe20000000000 */
[----:B------:R-:W-:Y:S01]  /*3560*/  FSEL R17, R17, R116, P4 ;  /* 0x0000007411117208 */ /* 0x000fe20002000000 */
[C---:B------:R-:W-:Y:S01]  /*3570*/  FADD.FTZ R21, -R116.reuse, R21 ;  /* 0x0000001574157221 */ /* 0x040fe20000010100 */
[----:B------:R-:W-:Y:S01]  /*3580*/  FADD.FTZ R20, -R116, R20 ;  /* 0x0000001474147221 */ /* 0x000fe20000010100 */
[----:B------:R-:W-:Y:S04]  /*3590*/  HMMA.16816.F32 R32, R104, R170, R32 ;  /* 0x000000aa6820723c */ /* 0x000fe80000001820 */
[----:B------:R-:W-:Y:S01]  /*35a0*/  ISETP.NE.AND P0, PT, R100, 0x1, PT ;  /* 0x000000016400780c */ /* 0x000fe20003f05270 */
[----:B------:R-:W-:Y:S01]  /*35b0*/  FMUL.FTZ R16, R124, R16 ;  /* 0x000000107c107220 */ /* 0x000fe20000410000 */
[-C--:B------:R-:W-:Y:S01]  /*35c0*/  FSEL R21, R21, R116.reuse, P2 ;  /* 0x0000007415157208 */ /* 0x080fe20001000000 */
[----:B------:R-:W-:Y:S01]  /*35d0*/  FMUL.FTZ R17, R125, R17 ;  /* 0x000000117d117220 */ /* 0x000fe20000410000 */
[----:B------:R-:W-:Y:S02]  /*35e0*/  FSEL R20, R20, R116, P3 ;  /* 0x0000007414147208 */ /* 0x000fe40001800000 */
[----:B------:R-:W-:Y:S01]  /*35f0*/  FSETP.GE.FTZ.AND P2, PT, R135, RZ, PT ;  /* 0x000000ff8700720b */ /* 0x000fe20003f56000 */
[----:B------:R-:W-:Y:S01]  /*3600*/  FMUL.FTZ R21, R129, R21 ;  /* 0x0000001581157220 */ /* 0x000fe20000410000 */
[----:B------:R-:W-:Y:S01]  /*3610*/  F2FP.F16.F32.PACK_AB R16, R17, R16 ;  /* 0x000000101110723e */ /* 0x000fe200000000ff */
[----:B------:R-:W-:Y:S05]  /*3620*/  FMUL.FTZ R20, R128, R20 ;  /* 0x0000001480147220 */ /* 0x000fea0000410000 */
[----:B------:R-:W-:Y:S01]  /*3630*/  F2FP.F16.F32.PACK_AB R20, R21, R20 ;  /* 0x000000141514723e */ /* 0x000fe200000000ff */
[----:B------:R-:W-:Y:S05]  /*3640*/  FADD.FTZ R32, -R116, R32 ;  /* 0x0000002074207221 */ /* 0x000fea0000010100 */
[----:B------:R-:W-:Y:S01]  /*3650*/  FSEL R32, R32, R116, P2 ;  /* 0x0000007420207208 */ /* 0x000fe20001000000 */
[----:B------:R-:W-:Y:S01]  /*3660*/  @P1 FADD.FTZ R116, -R116, R33 ;  /* 0x0000002174741221 */ /* 0x000fe20000010100 */
[----:B------:R-:W-:Y:S02]  /*3670*/  FSETP.GE.FTZ.AND P2, PT, R110, RZ, PT ;  /* 0x000000ff6e00720b */ /* 0x000fe40003f56000 */
[----:B------:R-:W-:Y:S01]  /*3680*/  FSETP.GE.FTZ.AND P1, PT, R111, RZ, PT ;  /* 0x000000ff6f00720b */ /* 0x000fe20003f36000 */
[----:B------:R-:W-:Y:S01]  /*3690*/  FMUL.FTZ R32, R135, R32 ;  /* 0x0000002087207220 */ /* 0x000fe20000410000 */
[-C--:B------:R-:W-:Y:S01]  /*36a0*/  FSEL R6, R6, R115.reuse, P2 ;  /* 0x0000007306067208 */ /* 0x080fe20001000000 */
[----:B------:R-:W-:Y:S01]  /*36b0*/  FMUL.FTZ R116, R139, R116 ;  /* 0x000000748b747220 */ /* 0x000fe20000410000 */
[----:B------:R-:W-:Y:S01]  /*36c0*/  FSEL R33, R7, R115, P1 ;  /* 0x0000007307217208 */ /* 0x000fe20000800000 */
[----:B------:R-:W-:Y:S08]  /*36d0*/  @!P0 BRA `(.L_x_1344) ;  /* 0x0000000000548947 */ /* 0x000ff00003800000 */
        /* <DEDUP_REMOVED lines=8> */
[----:B------:R-:W-:Y:S01]  /*3760*/  IMAD.IADD R236, R236, 0x1, R5 ;  /* 0x00000001ecec7824 */ /* 0x000fe200078e0205 */
[----:B------:R-:W-:Y:S01]  /*3770*/  LEA.HI.X.SX32 R212, R7, R212, 0x1, P1 ;  /* 0x000000d407d47211 */ /* 0x000fe200008f0eff */
[----:B------:R-:W-:Y:S01]  /*3780*/  IMAD.MOV.U32 R102, RZ, RZ, R213 ;  /* 0x000000ffff667224 */ /* 0x000fe200078e00d5 */
[----:B------:R-:W-:Y:S01]  /*3790*/  IADD3 R100, P1, PT, R213, UR7, RZ ;  /* 0x00000007d5647c10 */ /* 0x000fe2000ff3e0ff */
[----:B------:R-:W-:Y:S02]  /*37a0*/  IMAD.IADD R174, R174, 0x1, R5 ;  /* 0x00000001aeae7824 */ /* 0x000fe400078e0205 */
[----:B------:R-:W-:Y:S01]  /*37b0*/  IMAD.MOV.U32 R103, RZ, RZ, R212 ;  /* 0x000000ffff677224 */ /* 0x000fe200078e00d4 */
[----:B------:R-:W-:Y:S04]  /*37c0*/  IADD3.X R101, PT, PT, R212, UR17, RZ, P1, !PT ;  /* 0x00000011d4657c10 */ /* 0x000fe80008ffe4ff */
[----:B------:R-:W-:Y:S01]  /*37d0*/  @!PT LDS RZ, [RZ] ;  /* 0x00000000fffff984 */ /* 0x000fe20000000800 */
[----:B------:R-:W-:Y:S01]  /*37e0*/  @!PT LDS RZ, [RZ] ;  /* 0x00000000fffff984 */ /* 0x000fe20000000800 */
[----:B------:R-:W-:Y:S01]  /*37f0*/  @!PT LDS RZ, [RZ] ;  /* 0x00000000fffff984 */ /* 0x000fe20000000800 */
[----:B------:R1:W-:Y:S04]  /*3800*/  LDGSTS.E.BYPASS.LTC128B.128 [R236], desc[UR20][R102.64] ;  /* 0x0000000066ec7fae */ /* 0x0003e8000b981a14 */
[----:B------:R1:W-:Y:S04]  /*3810*/  LDGSTS.E.BYPASS.LTC128B.128 [R236+0x1000], desc[UR20][R100.64] ;  /* 0x0100000064ec7fae */ /* 0x0003e8000b981a14 */
[----:B------:R-:W0:Y:S02]  /*3820*/  LDGDEPBAR ;  /* 0x00000000000079af */ /* 0x000e240000000000 */
.L_x_1344:
[----:B------:R-:W-:Y:S01]  /*3830*/  FADD.FTZ R18, -R115, R18 ;  /* 0x0000001273127221 */ /* 0x000fe20000010100 */
[----:B------:R-:W-:Y:S01]  /*3840*/  FSETP.GE.FTZ.AND P1, PT, R127, RZ, PT ;  /* 0x000000ff7f00720b */ /* 0x000fe20003f36000 */
[----:B------:R2:W-:Y:S01]  /*3850*/  STS [R200+-0x4000], R4 ;  /* 0xffc00004c8007388 */ /* 0x0005e20000000800 */
[----:B------:R-:W-:Y:S01]  /*3860*/  FADD.FTZ R23, -R115, R23 ;  /* 0x0000001773177221 */ /* 0x000fe20000010100 */
[----:B------:R-:W-:Y:S01]  /*3870*/  FSETP.GE.FTZ.AND P2, PT, R131, RZ, PT ;  /* 0x000000ff8300720b */ /* 0x000fe20003f56000 */
[C---:B------:R-:W-:Y:S01]  /*3880*/  FADD.FTZ R19, -R115.reuse, R19 ;  /* 0x0000001373137221 */ /* 0x040fe20000010100 */
[-C--:B------:R-:W-:Y:S01]  /*3890*/  FSEL R18, R18, R115.reuse, P1 ;  /* 0x0000007312127208 */ /* 0x080fe20000800000 */
[----:B------:R-:W-:Y:S01]  /*38a0*/  FADD.FTZ R22, -R115, R22 ;  /* 0x0000001673167221 */ /* 0x000fe20000010100 */
        /* <DEDUP_REMOVED lines=9> */
[C---:B------:R-:W-:Y:S01]  /*3940*/  FADD.FTZ R24, -R114.reuse, R24 ;  /* 0x0000001872187221 */ /* 0x040fe20000010100 */
[-C--:B------:R-:W-:Y:S01]  /*3950*/  FSEL R19, R19, R115.reuse, P4 ;  /* 0x0000007313137208 */ /* 0x080fe20002000000 */
[----:B------:R-:W-:Y:S01]  /*3960*/  FADD.FTZ R25, -R114, R25 ;  /* 0x0000001972197221 */ /* 0x000fe20000010100 */
        /* <DEDUP_REMOVED lines=8> */
[-C--:B------:R-:W-:Y:S01]  /*39f0*/  FSEL R12, R12, R114.reuse, P1 ;  /* 0x000000720c0c7208 */ /* 0x080fe20000800000 */
[----:B------:R-:W-:Y:S01]  /*3a00*/  FADD.FTZ R11, -R113, R11 ;  /* 0x0000000b710b7221 */ /* 0x000fe20000010100 */
[----:B------:R-:W-:Y:S01]  /*3a10*/  FSETP.GE.FTZ.AND P1, PT, R134, RZ, PT ;  /* 0x000000ff8600720b */ /* 0x000fe20003f36000 */
[----:B------:R-:W-:Y:S01]  /*3a20*/  FMUL.FTZ R33, R111, R33 ;  /* 0x000000216f217220 */ /* 0x000fe20000410000 */
[----:B------:R-:W-:Y:S01]  /*3a30*/  FSEL R9, R9, R114, P2 ;  /* 0x0000007209097208 */ /* 0x000fe20001000000 */
[----:B------:R-:W-:Y:S01]  /*3a40*/  FMUL.FTZ R6, R110, R6 ;  /* 0x000000066e067220 */ /* 0x000fe20000410000 */
[----:B------:R-:W-:Y:S01]  /*3a50*/  FSETP.GE.FTZ.AND P3, PT, R112, RZ, PT ;  /* 0x000000ff7000720b */ /* 0x000fe20003f76000 */
[----:B------:R-:W-:Y:S01]  /*3a60*/  FADD.FTZ R14, -R113, R14 ;  /* 0x0000000e710e7221 */ /* 0x000fe20000010100 */
[----:B------:R-:W-:Y:S01]  /*3a70*/  FSETP.GE.FTZ.AND P2, PT, R121, RZ, PT ;  /* 0x000000ff7900720b */ /* 0x000fe20003f56000 */
[----:B------:R-:W-:Y:S01]  /*3a80*/  FADD.FTZ R15, -R113, R15 ;  /* 0x0000000f710f7221 */ /* 0x000fe20000010100 */
[-C--:B------:R-:W-:Y:S01]  /*3a90*/  FSEL R8, R8, R114.reuse, P3 ;  /* 0x0000007208087208 */ /* 0x080fe20001800000 */
        /* <DEDUP_REMOVED lines=9> */
[----:B------:R-:W-:Y:S01]  /*3b30*/  FSEL R24, R24, R114, P4 ;  /* 0x0000007218187208 */ /* 0x000fe20002000000 */
[----:B------:R-:W-:Y:S01]  /*3b40*/  FMUL.FTZ R4, R121, R4 ;  /* 0x0000000479047220 */ /* 0x000fe20000410000 */
[-C--:B------:R-:W-:Y:S01]  /*3b50*/  FSEL R25, R25, R114.reuse, P3 ;  /* 0x0000007219197208 */ /* 0x080fe20001800000 */
[C---:B------:R-:W-:Y:S01]  /*3b60*/  FADD.FTZ R26, -R113.reuse, R26 ;  /* 0x0000001a711a7221 */ /* 0x040fe20000010100 */
[----:B------:R-:W-:Y:S01]  /*3b70*/  FSEL R28, R28, R114, P2 ;  /* 0x000000721c1c7208 */ /* 0x000fe20001000000 */
[----:B------:R-:W-:Y:S01]  /*3b80*/  @P1 FADD.FTZ R114, -R114, R29 ;  /* 0x0000001d72721221 */ /* 0x000fe20000010100 */
[----:B------:R-:W-:Y:S01]  /*3b90*/  FSETP.GE.FTZ.AND P2, PT, R118, RZ, PT ;  /* 0x000000ff7600720b */ /* 0x000fe20003f56000 */
[----:B------:R-:W-:Y:S01]  /*3ba0*/  FADD.FTZ R27, -R113, R27 ;  /* 0x0000001b711b7221 */ /* 0x000fe20000010100 */
[----:B------:R-:W-:Y:S01]  /*3bb0*/  FSETP.GE.FTZ.AND P1, PT, R119, RZ, PT ;  /* 0x000000ff7700720b */ /* 0x000fe20003f36000 */
[----:B------:R-:W-:Y:S01]  /*3bc0*/  FMUL.FTZ R23, R131, R23 ;  /* 0x0000001783177220 */ /* 0x000fe20000410000 */
[-C--:B------:R-:W-:Y:S01]  /*3bd0*/  FSEL R10, R10, R113.reuse, P2 ;  /* 0x000000710a0a7208 */ /* 0x080fe20001000000 */
        /* <DEDUP_REMOVED lines=47> */
[----:B------:R-:W-:Y:S01]  /*3ed0*/  F2FP.F16.F32.PACK_AB R24, R25, R24 ;  /* 0x000000181918723e */ /* 0x000fe200000000ff */
[----:B------:R-:W-:Y:S01]  /*3ee0*/  IMAD R116, R205, UR9, RZ ;  /* 0x00000009cd747c24 */ /* 0x000fe2000f8e02ff */
[----:B------:R-:W-:Y:S02]  /*3ef0*/  F2FP.F16.F32.PACK_AB R26, R27, R26 ;  /* 0x0000001a1b1a723e */ /* 0x000fe400000000ff */
[----:B------:R-:W-:Y:S01]  /*3f00*/  STS [R238+-0x4000], R32 ;  /* 0xffc00020ee007388 */ /* 0x000fe20000000800 */
[----:B------:R-:W-:Y:S02]  /*3f10*/  F2FP.F16.F32.PACK_AB R28, R114, R28 ;  /* 0x0000001c721c723e */ /* 0x000fe400000000ff */
[----:B------:R-:W-:Y:S02]  /*3f20*/  F2FP.F16.F32.PACK_AB R30, R113, R30 ;  /* 0x0000001e711e723e */ /* 0x000fe400000000ff */
[----:B------:R-:W-:Y:S05]  /*3f30*/  STS [R238+-0x3c00], R34 ;  /* 0xffc40022ee007388 */ /* 0x000fea0000000800 */
        /* <DEDUP_REMOVED lines=66> */
[----:B------:R-:W-:Y:S04]  /*4360*/  IADD3.X R5, PT, PT, R214, UR8, RZ, P1, !PT ;  /* 0x00000008d6057c10 */ /* 0x000fe80008ffe4ff */
[----:B------:R-:W-:Y:S01]  /*4370*/  @!PT LDS RZ, [RZ] ;  /* 0x00000000fffff984 */ /* 0x000fe20000000800 */
[----:B------:R-:W-:Y:S01]  /*4380*/  @!PT LDS RZ, [RZ] ;  /* 0x00000000fffff984 */ /* 0x000fe20000000800 */
[----:B------:R-:W-:Y:S01]  /*4390*/  @!PT LDS RZ, [RZ] ;  /* 0x00000000fffff984 */ /* 0x000fe20000000800 */
[----:B------:R1:W-:Y:S04]  /*43a0*/  LDGSTS.E.BYPASS.LTC128B.128 [R201+0x4000], desc[UR20][R6.64] ;  /* 0x0400000006c97fae */ /* 0x0003e8000b981a14 */
[----:B------:R1:W-:Y:S04]  /*43b0*/  LDGSTS.E.BYPASS.LTC128B.128 [R201+0x5000], desc[UR20][R4.64] ;  /* 0x0500000004c97fae */ /* 0x0003e8000b981a14 */
[----:B------:R-:W0:Y:S02]  /*43c0*/  LDGDEPBAR ;  /* 0x00000000000079af */ /* 0x000e240000000000 */
.L_x_1345:
        /* <DEDUP_REMOVED lines=168> */
.L_x_1343:
[----:B------:R-:W1:Y:S01]  /*4e50*/  S2R R4, SR_TID.X ;  /* 0x0000000000047919 */ /* 0x000e620000002100 */
[----:B------:R-:W2:Y:S01]  /*4e60*/  LDCU UR4, c[0x0][0x500] ;  /* 0x0000a000ff0477ac */ /* 0x000ea20008000800 */
[----:B------:R-:W-:Y:S01]  /*4e70*/  MOV R8, R202 ;  /* 0x000000ca00087202 */ /* 0x000fe20000000f00 */
[----:B------:R-:W3:Y:S01]  /*4e80*/  LDC.64 R6, c[0x0][0x5c0] ;  /* 0x00017000ff067b82 */ /* 0x000ee20000000a00 */
[----:B------:R-:W-:Y:S01]  /*4e90*/  MOV R9, RZ ;  /* 0x000000ff00097202 */ /* 0x000fe20000000f00 */
[----:B------:R-:W4:Y:S01]  /*4ea0*/  LDCU UR5, c[0x0][0x4fc] ;  /* 0x00009f80ff0577ac */ /* 0x000f220008000800 */
[----:B------:R-:W3:Y:S01]  /*4eb0*/  LDCU.64 UR6, c[0x0][0x5d8] ;  /* 0x0000bb00ff0677ac */ /* 0x000ee20008000a00 */
[----:B------:R-:W3:Y:S01]  /*4ec0*/  LDCU.64 UR8, c[0x0][0x5e0] ;  /* 0x0000bc00ff0877ac */ /* 0x000ee20008000a00 */
        /* <DEDUP_REMOVED lines=29> */
[----:B------:R-:W-:Y:S01]  /*50a0*/  IADD3 R4, PT, PT, R199, 0x6020, RZ ;  /* 0x00006020c7047810 */ /* 0x000fe20007ffe0ff */
[----:B------:R-:W-:Y:S01]  /*50b0*/  FMUL.FTZ R89, R89, UR4 ;  /* 0x0000000459597c20 */ /* 0x000fe20008410000 */
[----:B------:R-:W-:Y:S01]  /*50c0*/  FMUL.FTZ R90, R90, UR4 ;  /* 0x000000045a5a7c20 */ /* 0x000fe20008410000 */
[----:B------:R-:W-:Y:S01]  /*50d0*/  FMUL.FTZ R91, R91, UR4 ;  /* 0x000000045b5b7c20 */ /* 0x000fe20008410000 */
[----:B------:R-:W-:Y:S01]  /*50e0*/  F2FP.F16.F32.PACK_AB R80, R81, R80 ;  /* 0x000000505150723e */ /* 0x000fe200000000ff */
[----:B------:R-:W-:Y:S01]  /*50f0*/  FMUL.FTZ R92, R92, UR4 ;  /* 0x000000045c5c7c20 */ /* 0x000fe20008410000 */
[----:B------:R-:W-:Y:S01]  /*5100*/  F2FP.F16.F32.PACK_AB R82, R83, R82 ;  /* 0x000000525352723e */ /* 0x000fe200000000ff */
[----:B------:R-:W-:Y:S01]  /*5110*/  FMUL.FTZ R93, R93, UR4 ;  /* 0x000000045d5d7c20 */ /* 0x000fe20008410000 */
[----:B------:R-:W-:Y:S01]  /*5120*/  @P0 IADD3 R4, PT, PT, R204, -0x20, RZ ;  /* 0xffffffe0cc040810 */ /* 0x000fe20007ffe0ff */
[----:B------:R-:W-:Y:S01]  /*5130*/  FMUL.FTZ R94, R94, UR4 ;  /* 0x000000045e5e7c20 */ /* 0x000fe20008410000 */
[----:B------:R-:W-:Y:S01]  /*5140*/  FMUL.FTZ R95, R95, UR4 ;  /* 0x000000045f5f7c20 */ /* 0x000fe20008410000 */
[----:B------:R-:W-:Y:S01]  /*5150*/  F2FP.F16.F32.PACK_AB R72, R73, R72 ;  /* 0x000000484948723e */ /* 0x000fe200000000ff */
[----:B----4-:R-:W-:Y:S01]  /*5160*/  FMUL.FTZ R36, R36, UR5 ;  /* 0x0000000524247c20 */ /* 0x010fe20008410000 */
        /* <DEDUP_REMOVED lines=17> */
[----:B------:R-:W-:Y:S01]  /*5280*/  STS [R199+0x6000], R68 ;  /* 0x00600044c7007388 */ /* 0x000fe20000000800 */
[----:B------:R-:W-:Y:S01]  /*5290*/  F2FP.F16.F32.PACK_AB R98, R99, R98 ;  /* 0x000000626362723e */ /* 0x000fe200000000ff */
[----:B------:R-:W-:Y:S01]  /*52a0*/  FMUL.FTZ R44, R44, UR5 ;  /* 0x000000052c2c7c20 */ /* 0x000fe20008410000 */
[----:B------:R-:W-:Y:S01]  /*52b0*/  FMUL.FTZ R45, R45, UR5 ;  /* 0x000000052d2d7c20 */ /* 0x000fe20008410000 */
[----:B------:R-:W-:Y:S01]  /*52c0*/  STS [R199+0x6400], R70 ;  /* 0x00640046c7007388 */ /* 0x000fe20000000800 */
[----:B------:R-:W-:Y:S01]  /*52d0*/  FMUL.FTZ R46, R46, UR5 ;  /* 0x000000052e2e7c20 */ /* 0x000fe20008410000 */
[----:B------:R-:W-:Y:S01]  /*52e0*/  FMUL.FTZ R47, R47, UR5 ;  /* 0x000000052f2f7c20 */ /* 0x000fe20008410000 */
[----:B------:R-:W-:Y:S01]  /*52f0*/  F2FP.F16.F32.PACK_AB R88, R89, R88 ;  /* 0x000000585958723e */ /* 0x000fe200000000ff */
[----:B------:R-:W-:Y:S01]  /*5300*/  STS [R4], R80 ;  /* 0x0000005004007388 */ /* 0x000fe20000000800 */
[----:B------:R-:W-:Y:S01]  /*5310*/  F2FP.F16.F32.PACK_AB R90, R91, R90 ;  /* 0x0000005a5b5a723e */ /* 0x000fe200000000ff */
[----:B------:R-:W-:Y:S01]  /*5320*/  FMUL.FTZ R52, R52, UR5 ;  /* 0x0000000534347c20 */ /* 0x000fe20008410000 */
[----:B------:R-:W-:Y:S01]  /*5330*/  FMUL.FTZ R53, R53, UR5 ;  /* 0x0000000535357c20 */ /* 0x000fe20008410000 */
[----:B------:R-:W-:Y:S01]  /*5340*/  STS [R4+0x400], R82 ;  /* 0x0004005204007388 */ /* 0x000fe20000000800 */
        /* <DEDUP_REMOVED lines=15> */
[----:B------:R-:W-:Y:S01]  /*5440*/  STS [R199+0x8000], R72 ;  /* 0x00800048c7007388 */ /* 0x000fe20000000800 */
[----:B------:R-:W-:Y:S01]  /*5450*/  F2FP.F16.F32.PACK_AB R94, R95, R94 ;  /* 0x0000005e5f5e723e */ /* 0x000fe200000000ff */
[----:B------:R-:W1:Y:S01]  /*5460*/  LDCU.64 UR4, c[0x0][0x5a8] ;  /* 0x0000b500ff0477ac */ /* 0x000e620008000a00 */
        /* <DEDUP_REMOVED lines=10> */
[----:B------:R-:W-:Y:S01]  /*5510*/  STS [R203], R84 ;  /* 0x00000054cb007388 */ /* 0x000fe20000000800 */
[----:B------:R-:W-:-:S02]  /*5520*/  F2FP.F16.F32.PACK_AB R46, R47, R46 ;  /* 0x0000002e2f2e723e */ /* 0x000fc400000000ff */
[----:B------:R-:W-:Y:S01]  /*5530*/  F2FP.F16.F32.PACK_AB R52, R53, R52 ;  /* 0x000000343534723e */ /* 0x000fe200000000ff */
[----:B------:R-:W-:Y:S01]  /*5540*/  STS [R203+0x400], R86 ;  /* 0x00040056cb007388 */ /* 0x000fe20000000800 */
[----:B------:R-:W-:Y:S01]  /*5550*/  F2FP.F16.F32.PACK_AB R54, R55, R54 ;  /* 0x000000363736723e */ /* 0x000fe200000000ff */
[C---:B-1----:R-:W-:Y:S01]  /*5560*/  IMAD.WIDE.U32 R10, R192.reuse, UR4, R8 ;  /* 0x00000004c00a7c25 */ /* 0x042fe2000f8e0008 */
[----:B------:R-:W-:Y:S01]  /*5570*/  F2FP.F16.F32.PACK_AB R64, R65, R64 ;  /* 0x000000404140723e */ /* 0x000fe200000000ff */
[----:B------:R-:W-:Y:S01]  /*5580*/  STS [R208], R96 ;  /* 0x00000060d0007388 */ /* 0x000fe20000000800 */
[----:B------:R-:W-:Y:S01]  /*5590*/  F2FP.F16.F32.PACK_AB R66, R67, R66 ;  /* 0x000000424342723e */ /* 0x000fe200000000ff */
[----:B------:R-:W-:Y:S01]  /*55a0*/  IMAD R11, R192, UR5, R11 ;  /* 0x00000005c00b7c24 */ /* 0x000fe2000f8e020b */
[----:B------:R-:W-:Y:S01]  /*55b0*/  F2FP.F16.F32.PACK_AB R56, R57, R56 ;  /* 0x000000383938723e */ /* 0x000fe200000000ff */
[----:B------:R-:W-:Y:S01]  /*55c0*/  STS [R208+0x400], R98 ;  /* 0x00040062d0007388 */ /* 0x000fe20000000800 */
[----:B------:R-:W-:Y:S01]  /*55d0*/  F2FP.F16.F32.PACK_AB R58, R59, R58 ;  /* 0x0000003a3b3a723e */ /* 0x000fe200000000ff */
[----:B------:R-:W1:Y:S01]  /*55e0*/  LDCU.64 UR4, c[0x0][0x5b0] ;  /* 0x0000b600ff0477ac */ /* 0x000e620008000a00 */
[----:B------:R-:W-:Y:S01]  /*55f0*/  F2FP.F16.F32.PACK_AB R60, R61, R60 ;  /* 0x0000003c3d3c723e */ /* 0x000fe200000000ff */
[----:B------:R-:W-:Y:S01]  /*5600*/  STS [R203+0x2000], R88 ;  /* 0x00200058cb007388 */ /* 0x000fe20000000800 */
[----:B------:R-:W-:Y:S01]  /*5610*/  F2FP.F16.F32.PACK_AB R62, R63, R62 ;  /* 0x0000003e3f3e723e */ /* 0x000fe200000000ff */
[----:B---3--:R-:W-:-:S02]  /*5620*/  IMAD.WIDE.U32 R10, R189, UR6, R10 ;  /* 0x00000006bd0a7c25 */ /* 0x008fc4000f8e000a */
[----:B------:R-:W-:Y:S02]  /*5630*/  STS [R203+0x2400], R90 ;  /* 0x0024005acb007388 */ /* 0x000fe40000000800 */
[----:B------:R-:W-:Y:S02]  /*5640*/  IMAD R43, R189, UR7, R11 ;  /* 0x00000007bd2b7c24 */ /* 0x000fe4000f8e020b */
        /* <DEDUP_REMOVED lines=8> */
[----:B------:R-:W-:Y:S04]  /*56d0*/  STS [R4+0x6000], R44 ;  /* 0x0060002c04007388 */ /* 0x000fe80000000800 */
[----:B------:R3:W-:Y:S04]  /*56e0*/  STS [R4+0x6400], R46 ;  /* 0x0064002e04007388 */ /* 0x0007e80000000800 */
[----:B------:R-:W-:Y:S04]  /*56f0*/  STS [R203+0x4000], R52 ;  /* 0x00400034cb007388 */ /* 0x000fe80000000800 */
[----:B------:R-:W-:Y:S04]  /*5700*/  STS [R203+0x4400], R54 ;  /* 0x00440036cb007388 */ /* 0x000fe80000000800 */
[----:B------:R-:W-:Y:S04]  /*5710*/  STS [R208+0x4000], R64 ;  /* 0x00400040d0007388 */ /* 0x000fe80000000800 */
[----:B------:R-:W-:Y:S01]  /*5720*/  STS [R208+0x4400], R66 ;  /* 0x00440042d0007388 */ /* 0x000fe20000000800 */
[----:B--2---:R-:W-:-:S03]  /*5730*/  MOV R42, R10 ;  /* 0x0000000a002a7202 */ /* 0x004fc60000000f00 */
[----:B------:R-:W-:Y:S02]  /*5740*/  STS [R203+0x6000], R56 ;  /* 0x00600038cb007388 */ /* 0x000fe40000000800 */
[-C--:B------:R-:W-:Y:S02]  /*5750*/  IMAD.WIDE.U32 R42, R207, R6.reuse, R42 ;  /* 0x00000006cf2a7225 */ /* 0x080fe400078e002a */
[----:B------:R-:W-:Y:S01]  /*5760*/  STS [R203+0x6400], R58 ;  /* 0x0064003acb007388 */ /* 0x000fe20000000800 */
[----:B---3--:R-:W2:Y:S01]  /*5770*/  LDC.64 R4, c[0x0][0x5c8] ;  /* 0x00017200ff047b82 */ /* 0x008ea20000000a00 */
[----:B-1----:R-:W-:Y:S02]  /*5780*/  IMAD.WIDE.U32 R46, R192, UR4, R8 ;  /* 0x00000004c02e7c25 */ /* 0x002fe4000f8e0008 */
[----:B------:R-:W-:Y:S02]  /*5790*/  STS [R208+0x6000], R60 ;  /* 0x0060003cd0007388 */ /* 0x000fe40000000800 */
[----:B------:R-:W-:-:S02]  /*57a0*/  IMAD R8, R206, R6, RZ ;  /* 0x00000006ce087224 */ /* 0x000fc400078e02ff */
[----:B------:R-:W-:Y:S01]  /*57b0*/  STS [R208+0x6400], R62 ;  /* 0x0064003ed0007388 */ /* 0x000fe20000000800 */
[----:B------:R-:W-:Y:S01]  /*57c0*/  IMAD R47, R192, UR5, R47 ;  /* 0x00000005c02f7c24 */ /* 0x000fe2000f8e022f */
[----:B------:R-:W1:Y:S01]  /*57d0*/  LDCU.128 UR4, c[0x0][0x560] ;  /* 0x0000ac00ff0477ac */ /* 0x000e620008000c00 */
[----:B------:R-:W-:Y:S01]  /*57e0*/  IMAD R8, R207, R7, R8 ;  /* 0x00000007cf087224 */ /* 0x000fe200078e0208 */
[----:B------:R-:W-:Y:S01]  /*57f0*/  BAR.SYNC.DEFER_BLOCKING 0x0 ;  /* 0x0000000000007b1d */ /* 0x000fe20000010000 */
[----:B------:R-:W-:-:S03]  /*5800*/  IMAD.WIDE.U32 R46, R189, UR8, R46 ;  /* 0x00000008bd2e7c25 */ /* 0x000fc6000f8e002e */
[----:B------:R-:W-:Y:S01]  /*5810*/  IADD3 R43, PT, PT, R43, R8, RZ ;  /* 0x000000082b2b7210 */ /* 0x000fe20007ffe0ff */
[----:B------:R-:W-:Y:S02]  /*5820*/  IMAD R47, R189, UR9, R47 ;  /* 0x00000009bd2f7c24 */ /* 0x000fe4000f8e022f */
[----:B------:R-:W-:-:S04]  /*5830*/  IMAD.WIDE.U32 R42, R197, R6, R42 ;  /* 0x00000006c52a7225 */ /* 0x000fc800078e002a */
[-C--:B--2---:R-:W-:Y:S02]  /*5840*/  IMAD R40, R206, R4.reuse, RZ ;  /* 0x00000004ce287224 */ /* 0x084fe400078e02ff */
[----:B------:R-:W-:Y:S01]  /*5850*/  IMAD R41, R197, R7, R43 ;  /* 0x00000007c5297224 */ /* 0x000fe200078e022b */
[C---:B-1----:R-:W-:Y:S01]  /*5860*/  LEA R44, P0, R42.reuse, UR4, 0x1 ;  /* 0x000000042a2c7c11 */ /* 0x042fe2000f8008ff */
[C---:B------:R-:W-:Y:S02]  /*5870*/  IMAD R40, R207.reuse, R5, R40 ;  /* 0x00000005cf287224 */ /* 0x040fe400078e0228 */
[----:B------:R-:W-:Y:S01]  /*5880*/  IMAD.WIDE.U32 R46, R207, R4, R46 ;  /* 0x00000004cf2e7225 */ /* 0x000fe200078e002e */
[----:B------:R-:W-:Y:S02]  /*5890*/  LEA.HI.X R45, R42, UR5, R41, 0x1, P0 ;  /* 0x000000052a2d7c11 */ /* 0x000fe400080f0c29 */
[----:B------:R-:W-:Y:S01]  /*58a0*/  SHF.L.U32 R41, R6, 0x6, RZ ;  /* 0x0000000606297819 */ /* 0x000fe200000006ff */
[----:B------:R-:W1:Y:S01]  /*58b0*/  LDS.128 R16, [R201+0x6000] ;  /* 0x00600000c9107984 */ /* 0x000e620000000c00 */
[----:B------:R-:W-:-:S02]  /*58c0*/  IADD3 R47, PT, PT, R47, R40, RZ ;  /* 0x000000282f2f7210 */ /* 0x000fc40007ffe0ff */
[C---:B------:R-:W-:Y:S01]  /*58d0*/  LEA R42, P0, R6.reuse, R44, 0x7 ;  /* 0x0000002c062a7211 */ /* 0x040fe200078038ff */
[----:B------:R-:W2:Y:S01]  /*58e0*/  LDS.128 R12, [R201+0x7000] ;  /* 0x00700000c90c7984 */ /* 0x000ea20000000c00 */
[C---:B------:R-:W-:Y:S01]  /*58f0*/  SHF.L.U64.HI R40, R6.reuse, 0x6, R7 ;  /* 0x0000000606287819 */ /* 0x040fe20000010207 */
[----:B------:R-:W-:Y:S01]  /*5900*/  IMAD.WIDE.U32 R46, R197, R4, R46 ;  /* 0x00000004c52e7225 */ /* 0x000fe200078e002e */
[----:B------:R-:W-:Y:S01]  /*5910*/  IADD3 R48, P1, PT, R41, R44, RZ ;  /* 0x0000002c29307210 */ /* 0x000fe20007f3e0ff */
[----:B------:R-:W3:Y:S01]  /*5920*/  LDS.128 R8, [R201+0x8000] ;  /* 0x00800000c9087984 */ /* 0x000ee20000000c00 */
[----:B------:R-:W-:Y:S01]  /*5930*/  LEA.HI.X R43, R6, R45, R7, 0x7, P0 ;  /* 0x0000002d062b7211 */ /* 0x000fe200000f3c07 */
[----:B------:R-:W-:Y:S01]  /*5940*/  IMAD R6, R197, R5, R47 ;  /* 0x00000005c5067224 */ /* 0x000fe200078e022f */
[----:B------:R-:W-:Y:S01]  /*5950*/  IADD3.X R49, PT, PT, R40, R45, RZ, P1, !PT ;  /* 0x0000002d28317210 */ /* 0x000fe20000ffe4ff */
[----:B------:R-:W4:Y:S01]  /*5960*/  LDS.128 R28, [R201+0x9000] ;  /* 0x00900000c91c7984 */ /* 0x000f220000000c00 */
[----:B------:R-:W-:-:S03]  /*5970*/  SHF.L.U32 R7, R4, 0x6, RZ ;  /* 0x0000000604077819 */ /* 0x000fc600000006ff */
[----:B------:R-:W4:Y:S04]  /*5980*/  LDS.128 R24, [R201+0xa000] ;  /* 0x00a00000c9187984 */ /* 0x000f280000000c00 */
[----:B------:R-:W4:Y:S04]  /*5990*/  LDS.128 R20, [R201+0xb000] ;  /* 0x00b00000c9147984 */ /* 0x000f280000000c00 */
[----:B------:R-:W4:Y:S04]  /*59a0*/  LDS.128 R36, [R201+0xc000] ;  /* 0x00c00000c9247984 */ /* 0x000f280000000c00 */
[----:B------:R-:W4:Y:S04]  /*59b0*/  LDS.128 R32, [R201+0xd000] ;  /* 0x00d00000c9207984 */ /* 0x000f280000000c00 */
[----:B-1----:R1:W-:Y:S04]  /*59c0*/  STG.E.128 desc[UR20][R44.64], R16 ;  /* 0x000000102c007986 */ /* 0x0023e8000c101d14 */
[----:B--2---:R2:W-:Y:S04]  /*59d0*/  STG.E.128 desc[UR20][R48.64], R12 ;  /* 0x0000000c30007986 */ /* 0x0045e8000c101d14 */
[----:B---3--:R3:W-:Y:S01]  /*59e0*/  STG.E.128 desc[UR20][R42.64], R8 ;  /* 0x000000082a007986 */ /* 0x0087e2000c101d14 */
[----:B-1----:R-:W-:-:S02]  /*59f0*/  LEA R16, P0, R46, UR6, 0x1 ;  /* 0x000000062e107c11 */ /* 0x002fc4000f8008ff */
[----:B------:R-:W-:Y:S02]  /*5a00*/  IADD3 R18, P2, PT, R42, R41, RZ ;  /* 0x000000292a127210 */ /* 0x000fe40007f5e0ff */
[----:B------:R-:W-:Y:S02]  /*5a10*/  LEA.HI.X R17, R46, UR7, R6, 0x1, P0 ;  /* 0x000000072e117c11 */ /* 0x000fe400080f0c06 */
[CC--:B--2---:R-:W-:Y:S02]  /*5a20*/  LEA R12, P0, R4.reuse, R16.reuse, 0x7 ;  /* 0x00000010040c7211 */ /* 0x0c4fe400078038ff */
[C-C-:B------:R-:W-:Y:S02]  /*5a30*/  SHF.L.U64.HI R6, R4.reuse, 0x6, R5.reuse ;  /* 0x0000000604067819 */ /* 0x140fe40000010205 */
[----:B------:R-:W-:Y:S02]  /*5a40*/  IADD3 R14, P1, PT, R7, R16, RZ ;  /* 0x00000010070e7210 */ /* 0x000fe40007f3e0ff */
[----:B------:R-:W-:-:S02]  /*5a50*/  LEA.HI.X R13, R4, R17, R5, 0x7, P0 ;  /* 0x00000011040d7211 */ /* 0x000fc400000f3c05 */
[----:B------:R-:W-:Y:S02]  /*5a60*/  IADD3.X R19, PT, PT, R43, R40, RZ, P2, !PT ;  /* 0x000000282b137210 */ /* 0x000fe400017fe4ff */
[----:B------:R-:W-:Y:S02]  /*5a70*/  IADD3 R4, P0, PT, R12, R7, RZ ;  /* 0x000000070c047210 */ /* 0x000fe40007f1e0ff */
[----:B------:R-:W-:Y:S01]  /*5a80*/  IADD3.X R15, PT, PT, R6, R17, RZ, P1, !PT ;  /* 0x00000011060f7210 */ /* 0x000fe20000ffe4ff */
[----:B----4-:R3:W-:Y:S01]  /*5a90*/  STG.E.128 desc[UR20][R18.64], R28 ;  /* 0x0000001c12007986 */ /* 0x0107e2000c101d14 */
[----:B------:R-:W-:-:S03]  /*5aa0*/  IADD3.X R5, PT, PT, R13, R6, RZ, P0, !PT ;  /* 0x000000060d057210 */ /* 0x000fc600007fe4ff */
[----:B------:R3:W-:Y:S04]  /*5ab0*/  STG.E.128 desc[UR20][R16.64], R24 ;  /* 0x0000001810007986 */ /* 0x0007e8000c101d14 */
[----:B------:R3:W-:Y:S04]  /*5ac0*/  STG.E.128 desc[UR20][R14.64], R20 ;  /* 0x000000140e007986 */ /* 0x0007e8000c101d14 */
[----:B------:R3:W-:Y:S04]  /*5ad0*/  STG.E.128 desc[UR20][R12.64], R36 ;  /* 0x000000240c007986 */ /* 0x0007e8000c101d14 */
[----:B------:R3:W-:Y:S02]  /*5ae0*/  STG.E.128 desc[UR20][R4.64], R32 ;  /* 0x0000002004007986 */ /* 0x0007e4000c101d14 */
.L_x_1340:
[----:B------:R-:W1:Y:S01]  /*5af0*/  LDCU UR5, c[0x0][0x438] ;  /* 0x00008700ff0577ac */ /* 0x000e620008000800 */
[----:B---3--:R-:W2:Y:S01]  /*5b00*/  LDC R4, c[0x0][0x370] ;  /* 0x0000dc00ff047b82 */ /* 0x008ea20000000800 */
[----:B-1----:R-:W-:-:S04]  /*5b10*/  UIADD3 UR5, UPT, UPT, UR5, 0x7f, URZ ;  /* 0x0000007f05057890 */ /* 0x002fc8000fffe0ff */
[----:B------:R-:W-:Y:S01]  /*5b20*/  USHF.R.S32.HI UR4, URZ, 0x1f, UR5 ;  /* 0x0000001fff047899 */ /* 0x000fe20008011405 */
[----:B--2---:R-:W-:-:S03]  /*5b30*/  IADD3 R198, PT, PT, R4, R198, RZ ;  /* 0x000000c604c67210 */ /* 0x004fc60007ffe0ff */
[----:B------:R-:W-:-:S04]  /*5b40*/  ULEA.HI UR4, UR4, UR5, URZ, 0x7 ;  /* 0x0000000504047291 */ /* 0x000fc8000f8f38ff */
[----:B------:R-:W-:-:S06]  /*5b50*/  USHF.R.S32.HI UR4, URZ, 0x7, UR4 ;  /* 0x00000007ff047899 */ /* 0x000fcc0008011404 */
[----:B------:R-:W-:-:S13]  /*5b60*/  ISETP.GE.AND P0, PT, R198, UR4, PT ;  /* 0x00000004c6007c0c */ /* 0x000fda000bf06270 */
[----:B------:R-:W-:Y:S05]  /*5b70*/  @!P0 BRA `(.L_x_1347) ;  /* 0xffffffa800b48947 */ /* 0x000fea000383ffff */
[----:B------:R-:W-:Y:S05]  /*5b80*/  EXIT ;  /* 0x000000000000794d */ /* 0x000fea0003800000 */
.L_x_1348:
        /* <DEDUP_REMOVED lines=15> */
.L_x_2774:


//--------------------- .text._ZN5flash44flash_bwd_dq_dk_dv_loop_seqk_parallel_kernelI23Flash_bwd_kernel_traitsILi64ELi64ELi128ELi8ELi2ELi4ELi4ELb1ELb0EN7cutlass6half_tE19Flash_kernel_traitsILi64ELi64ELi128ELi8ES3_EELb0ELb0ELb0ELb0ELb1ELb1ELb1EEEvNS_16Flash_bwd_paramsE --------------------------
	.section	.text._ZN5flash44flash_bwd_dq_dk_dv_loop_seqk_parallel_kernelI23Flash_bwd_kernel_traitsILi64ELi64ELi128ELi8ELi2ELi4ELi4ELb1ELb0EN7cutlass6half_tE19Flash_kernel_traitsILi64ELi64ELi128ELi8ES3_EELb0ELb0ELb0ELb0ELb1ELb1ELb1EEEvNS_16Flash_bwd_paramsE,"ax",@progbits
	.align	128
        .global         _ZN5flash44flash_bwd_dq_dk_dv_loop_seqk_parallel_kernelI23Flash_bwd_kernel_traitsILi64ELi64ELi128ELi8ELi2ELi4ELi4ELb1ELb0EN7cutlass6half_tE19Flash_kernel_traitsILi64ELi64ELi128ELi8ES3_EELb0ELb0ELb0ELb0ELb1ELb1ELb1EEEvNS_16Flash_bwd_paramsE
        .type           _ZN5flash44flash_bwd_dq_dk_dv_loop_seqk_parallel_kernelI23Flash_bwd_kernel_traitsILi64ELi64ELi128ELi8ELi2ELi4ELi4ELb1ELb0EN7cutlass6half_tE19Flash_kernel_traitsILi64ELi64ELi128ELi8ES3_EELb0ELb0ELb0ELb0ELb1ELb1ELb1EEEvNS_16Flash_bwd_paramsE,@function
        .size           _ZN5flash44flash_bwd_dq_dk_dv_loop_seqk_parallel_kernelI23Flash_bwd_kernel_traitsILi64ELi64ELi128ELi8ELi2ELi4ELi4ELb1ELb0EN7cutlass6half_tE19Flash_kernel_traitsILi64ELi64ELi128ELi8ES3_EELb0ELb0ELb0ELb0ELb1ELb1ELb1EEEvNS_16Flash_bwd_paramsE,(.L_x_2775 - _ZN5flash44flash_bwd_dq_dk_dv_loop_seqk_parallel_kernelI23Flash_bwd_kernel_traitsILi64ELi64ELi128ELi8ELi2ELi4ELi4ELb1ELb0EN7cutlass6half_tE19Flash_kernel_traitsILi64ELi64ELi128ELi8ES3_EELb0ELb0ELb0ELb0ELb1ELb1ELb1EEEvNS_16Flash_bwd_paramsE)
        .other          _ZN5flash44flash_bwd_dq_dk_dv_loop_seqk_parallel_kernelI23Flash_bwd_kernel_traitsILi64ELi64ELi128ELi8ELi2ELi4ELi4ELb1ELb0EN7cutlass6half_tE19Flash_kernel_traitsILi64ELi64ELi128ELi8ES3_EELb0ELb0ELb0ELb0ELb1ELb1ELb1EEEvNS_16Flash_bwd_paramsE,@"STO_CUDA_ENTRY STV_DEFAULT"
_ZN5flash44flash_bwd_dq_dk_dv_loop_seqk_parallel_kernelI23Flash_bwd_kernel_traitsILi64ELi64ELi128ELi8ELi2ELi4ELi4ELb1ELb0EN7cutlass6half_tE19Flash_kernel_traitsILi64ELi64ELi128ELi8ES3_EELb0ELb0ELb0ELb0ELb1ELb1ELb1EEEvNS_16Flash_bwd_paramsE:
.text._ZN5flash44flash_bwd_dq_dk_dv_loop_seqk_parallel_kernelI23Flash_bwd_kernel_traitsILi64ELi64ELi128ELi8ELi2ELi4ELi4ELb1ELb0EN7cutlass6half_tE19Flash_kernel_traitsILi64ELi64ELi128ELi8ES3_EELb0ELb0ELb0ELb0ELb1ELb1ELb1EEEvNS_16Flash_bwd_paramsE:
        /* <DEDUP_REMOVED lines=12> */
[----:B------:R-:W-:Y:S01]  /*00c0*/  UMOV UR6, 0x400 ;  /* 0x0000040000067882 */ /* 0x000fe20000000000 */
[----:B------:R-:W-:Y:S01]  /*00d0*/  IMAD.MOV.U32 R187, RZ, RZ, 0x10 ;  /* 0x00000010ffbb7424 */ /* 0x000fe200078e00ff */
[----:B------:R-:W3:Y:S01]  /*00e0*/  LDCU.64 UR22, c[0x0][0x358] ;  /* 0x00006b00ff1677ac */ /* 0x000ee20008000a00 */
[----:B------:R-:W-:-:S03]  /*00f0*/  IMAD.MOV.U32 R183, RZ, RZ, 0x40 ;  /* 0x00000040ffb77424 */ /* 0x000fc600078e00ff */
[----:B------:R-:W4:Y:S01]  /*0100*/  S2UR UR4, SR_CgaCtaId ;  /* 0x00000000000479c3 */ /* 0x000f220000008800 */
[----:B------:R-:W-:Y:S01]  /*0110*/  UMOV UR18, 0xffffe000 ;  /* 0xffffe00000127882 */ /* 0x000fe20000000000 */
[----:B------:R-:W-:-:S06]  /*0120*/  UMOV UR21, URZ ;  /* 0x000000ff00157c82 */ /* 0x000fcc0008000000 */
[----:B------:R-:W5:Y:S01]  /*0130*/  S2UR UR16, SR_CgaCtaId ;  /* 0x00000000001079c3 */ /* 0x000f620000008800 */
[----:B--2---:R-:W-:-:S07]  /*0140*/  ULEA UR7, UR7, UR5, 0x18 ;  /* 0x0000000507077291 */ /* 0x004fce000f8ec0ff */
[----:B------:R-:W2:Y:S01]  /*0150*/  S2UR UR19, SR_CTAID.Z ;  /* 0x00000000001379c3 */ /* 0x000ea20000002700 */
        /* <DEDUP_REMOVED lines=8> */
[----:B------:R-:W1:Y:S01]  /*01e0*/  S2UR UR17, SR_CTAID.Y ;  /* 0x00000000001179c3 */ /* 0x000e620000002600 */
[----:B------:R-:W-:Y:S01]  /*01f0*/  LOP3.LUT R8, R8, 0x8, RZ, 0xc0, !PT ;  /* 0x0000000808087812 */ /* 0x000fe200078ec0ff */
[----:B------:R-:W-:Y:S01]  /*0200*/  IMAD.SHL.U32 R7, R191, 0x8, RZ ;  /* 0x00000008bf077824 */ /* 0x000fe200078e00ff */
[--C-:B------:R-:W-:Y:S01]  /*0210*/  LOP3.LUT R4, R4, 0x38, R6.reuse, 0xf8, !PT ;  /* 0x0000003804047812 */ /* 0x100fe200078ef806 */
[----:B----4-:R-:W-:Y:S01]  /*0220*/  ULEA UR4, UR4, UR6, 0x18 ;  /* 0x0000000604047291 */ /* 0x010fe2000f8ec0ff */
[----:B------:R-:W-:Y:S01]  /*0230*/  LOP3.LUT R189, R189, 0x6, R6, 0xf8, !PT ;  /* 0x00000006bdbd7812 */ /* 0x000fe200078ef806 */
[----:B------:R-:W-:Y:S01]  /*0240*/  UIADD3 UR6, UPT, UPT, UR7, 0xe000, URZ ;  /* 0x0000e00007067890 */ /* 0x000fe2000fffe0ff */
[----:B------:R-:W-:Y:S01]  /*0250*/  LOP3.LUT R182, R3, 0x30, RZ, 0xc0, !PT ;  /* 0x0000003003b67812 */ /* 0x000fe200078ec0ff */
[----:B-----5:R-:W-:Y:S01]  /*0260*/  ULEA UR16, UR16, UR5, 0x18 ;  /* 0x0000000510107291 */ /* 0x020fe2000f8ec0ff */
[----:B------:R-:W-:Y:S01]  /*0270*/  LOP3.LUT P0, R186, R191, 0x10, RZ, 0xc0, !PT ;  /* 0x00000010bfba7812 */ /* 0x000fe2000780c0ff */
[----:B------:R-:W-:Y:S01]  /*0280*/  UIADD3 UR5, UPT, UPT, UR7, 0xa000, URZ ;  /* 0x0000a00007057890 */ /* 0x000fe2000fffe0ff */
[----:B------:R-:W-:-:S02]  /*0290*/  LOP3.LUT R2, R5, 0x1c0, RZ, 0xc0, !PT ;  /* 0x000001c005027812 */ /* 0x000fc400078ec0ff */
[----:B------:R-:W-:Y:S02]  /*02a0*/  LOP3.LUT R189, R189, R4, R8, 0xf6, !PT ;  /* 0x00000004bdbd7212 */ /* 0x000fe400078ef608 */
[--C-:B------:R-:W-:Y:S02]  /*02b0*/  LOP3.LUT R190, R6, 0x7006, R0.reuse, 0xc8, !PT ;  /* 0x0000700606be7812 */ /* 0x100fe400078ec800 */
[----:B------:R-:W-:Y:S02]  /*02c0*/  LOP3.LUT R182, R182, 0x8, R191, 0xf8, !PT ;  /* 0x00000008b6b67812 */ /* 0x000fe400078ef8bf */
[----:B------:R-:W-:Y:S02]  /*02d0*/  LOP3.LUT R2, R2, 0x38, R7, 0xf8, !PT ;  /* 0x0000003802027812 */ /* 0x000fe400078ef807 */
[----:B------:R-:W-:Y:S02]  /*02e0*/  LOP3.LUT R190, R190, 0x400, R0, 0xf8, !PT ;  /* 0x00000400bebe7812 */ /* 0x000fe400078ef800 */
[----:B------:R-:W-:-:S02]  /*02f0*/  LOP3.LUT R4, R4, 0x20, R3, 0x78, !PT ;  /* 0x0000002004047812 */ /* 0x000fc400078e7803 */
[----:B------:R-:W-:Y:S02]  /*0300*/  LEA R189, R189, UR7, 0x1 ;  /* 0x00000007bdbd7c11 */ /* 0x000fe4000f8e08ff */
[----:B------:R-:W-:Y:S02]  /*0310*/  LOP3.LUT P1, RZ, R191, 0x8, RZ, 0xc0, !PT ;  /* 0x00000008bfff7812 */ /* 0x000fe4000782c0ff */
[----:B------:R-:W-:Y:S02]  /*0320*/  LOP3.LUT R192, R7, 0x1f8, RZ, 0xc0, !PT ;  /* 0x000001f807c07812 */ /* 0x000fe400078ec0ff */
[----:B------:R-:W-:Y:S02]  /*0330*/  LOP3.LUT R182, R182, 0x1c0, R5, 0xf8, !PT ;  /* 0x000001c0b6b67812 */ /* 0x000fe400078ef805 */
[----:B------:R-:W-:Y:S02]  /*0340*/  LOP3.LUT R186, R2, R8, R186, 0x1e, !PT ;  /* 0x0000000802ba7212 */ /* 0x000fe400078e1eba */
[----:B------:R-:W-:-:S02]  /*0350*/  LOP3.LUT R185, R5, 0x200, RZ, 0xc0, !PT ;  /* 0x0000020005b97812 */ /* 0x000fc400078ec0ff */
[----:B------:R-:W-:Y:S02]  /*0360*/  LOP3.LUT R3, R2, 0x8, R3, 0x78, !PT ;  /* 0x0000000802037812 */ /* 0x000fe400078e7803 */
[----:B------:R-:W-:Y:S02]  /*0370*/  LOP3.LUT R190, R190, R4, RZ, 0xfc, !PT ;  /* 0x00000004bebe7212 */ /* 0x000fe400078efcff */
[--C-:B------:R-:W-:Y:S01]  /*0380*/  LOP3.LUT R184, R2, 0x8, R191.reuse, 0x78, !PT ;  /* 0x0000000802b87812 */ /* 0x100fe200078e78bf */
[C---:B------:R-:W-:Y:S01]  /*0390*/  VIADD R2, R189.reuse, 0x6000 ;  /* 0x00006000bd027836 */ /* 0x040fe20000000000 */
[----:B------:R-:W-:Y:S01]  /*03a0*/  LOP3.LUT R192, R192, 0x38, R191, 0x78, !PT ;  /* 0x00000038c0c07812 */ /* 0x000fe200078e78bf */
[----:B------:R-:W-:Y:S01]  /*03b0*/  VIADD R189, R189, 0x6040 ;  /* 0x00006040bdbd7836 */ /* 0x000fe20000000000 */
[----:B------:R-:W-:Y:S01]  /*03c0*/  LOP3.LUT R182, R182, 0x38, R7, 0x78, !PT ;  /* 0x00000038b6b67812 */ /* 0x000fe200078e7807 */
[----:B------:R-:W-:Y:S01]  /*03d0*/  @P0 VIADD R189, R2, 0xffffffc0 ;  /* 0xffffffc002bd0836 */ /* 0x000fe20000000000 */
[----:B------:R-:W-:-:S02]  /*03e0*/  LOP3.LUT R185, R185, 0xc00, R0, 0xf8, !PT ;  /* 0x00000c00b9b97812 */ /* 0x000fc400078ef800 */
[----:B------:R-:W-:Y:S02]  /*03f0*/  LEA R190, R190, UR6, 0x1 ;  /* 0x00000006bebe7c11 */ /* 0x000fe4000f8e08ff */
[----:B------:R-:W-:Y:S02]  /*0400*/  LOP3.LUT R192, R192, 0x1e00, R7, 0xf8, !PT ;  /* 0x00001e00c0c07812 */ /* 0x000fe400078ef807 */
[----:B------:R-:W-:Y:S01]  /*0410*/  LOP3.LUT R186, R186, 0x200, R5, 0xf8, !PT ;  /* 0x00000200baba7812 */ /* 0x000fe200078ef805 */
[----:B------:R-:W-:Y:S01]  /*0420*/  VIADD R193, R190, 0x20 ;  /* 0x00000020bec17836 */ /* 0x000fe20000000000 */
[----:B------:R-:W-:Y:S01]  /*0430*/  LOP3.LUT R182, R182, 0x200, R0, 0xf8, !PT ;  /* 0x00000200b6b67812 */ /* 0x000fe200078ef800 */
[----:B------:R-:W-:Y:S01]  /*0440*/  @P1 VIADD R193, R190, 0xffffffe0 ;  /* 0xffffffe0bec11836 */ /* 0x000fe20000000000 */
[C---:B------:R-:W-:Y:S02]  /*0450*/  LOP3.LUT P2, RZ, R191.reuse, 0x2, RZ, 0xc0, !PT ;  /* 0x00000002bfff7812 */ /* 0x040fe4000784c0ff */
[----:B------:R-:W-:-:S02]  /*0460*/  LOP3.LUT P0, RZ, R191, 0x4, RZ, 0xc0, !PT ;  /* 0x00000004bfff7812 */ /* 0x000fc4000780c0ff */
[----:B------:R-:W-:Y:S02]  /*0470*/  LOP3.LUT R185, R185, R3, RZ, 0xfc, !PT ;  /* 0x00000003b9b97212 */ /* 0x000fe400078efcff */
[----:B------:R-:W-:Y:S02]  /*0480*/  LOP3.LUT R184, R184, 0x7a00, R0, 0xf8, !PT ;  /* 0x00007a00b8b87812 */ /* 0x000fe400078ef800 */
[----:B------:R-:W-:Y:S02]  /*0490*/  SHF.R.U32.HI R191, RZ, 0x5, R191 ;  /* 0x00000005ffbf7819 */ /* 0x000fe400000116bf */
[----:B------:R-:W-:Y:S02]  /*04a0*/  SEL R187, R187, 0xfffffff0, !P2 ;  /* 0xfffffff0bbbb7807 */ /* 0x000fe40005000000 */
[----:B------:R-:W-:Y:S02]  /*04b0*/  SEL R183, R183, 0xffffffc0, !P0 ;  /* 0xffffffc0b7b77807 */ /* 0x000fe40004000000 */
[----:B------:R-:W-:-:S02]  /*04c0*/  LEA R192, R192, UR7, 0x1 ;  /* 0x00000007c0c07c11 */ /* 0x000fc4000f8e08ff */
[----:B------:R-:W-:Y:S02]  /*04d0*/  LEA R186, R186, UR7, 0x1 ;  /* 0x00000007baba7c11 */ /* 0x000fe4000f8e08ff */
[----:B------:R-:W-:Y:S02]  /*04e0*/  LEA R182, R182, UR6, 0x1 ;  /* 0x00000006b6b67c11 */ /* 0x000fe4000f8e08ff */
[----:B------:R-:W-:Y:S02]  /*04f0*/  LEA R185, R185, UR5, 0x1 ;  /* 0x00000005b9b97c11 */ /* 0x000fe4000f8e08ff */
[----:B------:R-:W-:Y:S01]  /*0500*/  LEA R184, R184, UR5, 0x1 ;  /* 0x00000005b8b87c11 */ /* 0x000fe2000f8e08ff */
[----:B-123--:R-:W-:-:S06]  /*0510*/  UMOV UR5, URZ ;  /* 0x000000ff00057c82 */ /* 0x00efcc0008000000 */
.L_x_1356:
[----:B------:R-:W1:Y:S01]  /*0520*/  LDCU.64 UR8, c[0x0][0x470] ;  /* 0x00008e00ff0877ac */ /* 0x000e620008000a00 */
[----:B------:R-:W2:Y:S01]  /*0530*/  S2UR UR27, SR_CTAID.Y ;  /* 0x00000000001b79c3 */ /* 0x000ea20000002600 */
[----:B---3--:R-:W3:Y:S01]  /*0540*/  LDCU.64 UR6, c[0x0][0x478] ;  /* 0x00008f00ff0677ac */ /* 0x008ee20008000a00 */
[----:B-1----:R-:W-:-:S04]  /*0550*/  UISETP.NE.U32.AND UP2, UPT, UR8, URZ, UPT ;  /* 0x000000ff0800728c */ /* 0x002fc8000bf45070 */
[----:B------:R-:W-:Y:S02]  /*0560*/  UISETP.NE.AND.EX UP2, UPT, UR9, URZ, UPT, UP2 ;  /* 0x000000ff0900728c */ /* 0x000fe4000bf45320 */
[----:B---3--:R-:W-:-:S04]  /*0570*/  UISETP.NE.U32.AND UP0, UPT, UR6, URZ, UPT ;  /* 0x000000ff0600728c */ /* 0x008fc8000bf05070 */
[----:B------:R-:W-:Y:S01]  /*0580*/  PLOP3.LUT P1, PT, PT, PT, UP2, 0x80, 0x8 ;  /* 0x000000000008781c */ /* 0x000fe20003f2f028 */
[----:B------:R-:W-:-:S04]  /*0590*/  UISETP.NE.AND.EX UP0, UPT, UR7, URZ, UPT, UP0 ;  /* 0x000000ff0700728c */ /* 0x000fc8000bf05300 */
[----:B--2---:R-:W-:-:S04]  /*05a0*/  @UP2 ULEA UR8, UP1, UR27, UR8, 0x2 ;  /* 0x000000081b082291 */ /* 0x004fc8000f8210ff */
[----:B------:R-:W-:Y:S02]  /*05b0*/  @UP2 ULEA.HI.X UR9, UR27, UR9, URZ, 0x2, UP1 ;  /* 0x000000091b092291 */ /* 0x000fe400088f14ff */
[----:B------:R-:W-:Y:S01]  /*05c0*/  IMAD.U32 R2, RZ, RZ, UR8 ;  /* 0x00000008ff027e24 */ /* 0x000fe2000f8e00ff */
[----:B------:R-:W-:-:S03]  /*05d0*/  @UP0 ULEA UR6, UP1, UR27, UR6, 0x2 ;  /* 0x000000061b060291 */ /* 0x000fc6000f8210ff */
[----:B------:R-:W-:-:S05]  /*05e0*/  IMAD.U32 R3, RZ, RZ, UR9 ;  /* 0x00000009ff037e24 */ /* 0x000fca000f8e00ff */
[----:B------:R1:W2:Y:S01]  /*05f0*/  @P1 LDG.E R0, desc[UR22][R2.64] ;  /* 0x0000001602001981 */ /* 0x0002a2000c1e1900 */
[----:B------:R-:W-:Y:S01]  /*0600*/  PLOP3.LUT P0, PT, PT, PT, UP0, 0x80, 0x8 ;  /* 0x000000000008781c */ /* 0x000fe20003f0f008 */
[----:B------:R-:W-:Y:S01]  /*0610*/  @UP0 ULEA.HI.X UR7, UR27, UR7, URZ, 0x2, UP1 ;  /* 0x000000071b070291 */ /* 0x000fe200088f14ff */
[----:B------:R-:W3:Y:S01]  /*0620*/  @!UP0 LDCU.64 UR8, c[0x0][0x488] ;  /* 0x00009100ff0887ac */ /* 0x000ee20008000a00 */
[----:B-1----:R-:W-:-:S04]  /*0630*/  IMAD.U32 R2, RZ, RZ, UR6 ;  /* 0x00000006ff027e24 */ /* 0x002fc8000f8e00ff */
[----:B------:R-:W-:-:S05]  /*0640*/  MOV R3, UR7 ;  /* 0x0000000700037c02 */ /* 0x000fca0008000f00 */
[----:B------:R-:W1:Y:S01]  /*0650*/  @!UP0 LDCU.64 UR6, c[0x0][0x438] ;  /* 0x00008700ff0687ac */ /* 0x000e620008000a00 */
[----:B------:R-:W4:Y:S01]  /*0660*/  @P0 LDG.E R2, desc[UR22][R2.64] ;  /* 0x0000001602020981 */ /* 0x000f22000c1e1900 */
[----:B------:R-:W-:Y:S01]  /*0670*/  UMOV UR35, URZ ;  /* 0x000000ff00237c82 */ /* 0x000fe20008000000 */
[----:B---3--:R-:W-:Y:S02]  /*0680*/  @!UP0 UISETP.NE.U32.AND UP1, UPT, UR8, URZ, UPT ;  /* 0x000000ff0800828c */ /* 0x008fe4000bf25070 */
[----:B------:R-:W-:Y:S02]  /*0690*/  USHF.L.U32 UR34, UR20, 0x7, URZ ;  /* 0x0000000714227899 */ /* 0x000fe400080006ff */
[----:B------:R-:W-:-:S04]  /*06a0*/  @!UP0 UISETP.NE.AND.EX UP1, UPT, UR9, URZ, UPT, UP1 ;  /* 0x000000ff0900828c */ /* 0x000fc8000bf25310 */
[----:B-1----:R-:W-:Y:S01]  /*06b0*/  @!UP0 USEL UR7, UR7, URZ, UP1 ;  /* 0x000000ff07078287 */ /* 0x002fe20008800000 */
[----:B--2---:R-:W-:-:S13]  /*06c0*/  @P1 R2UR UR35, R0 ;  /* 0x00000000002312ca */ /* 0x004fda00000e0000 */
[----:B------:R-:W-:Y:S01]  /*06d0*/  @!UP0 UIADD3 UR6, UPT, UPT, UR7, UR6, -UR35 ;  /* 0x0000000607068290 */ /* 0x000fe2000fffe823 */
[----:B----4-:R-:W-:-:S05]  /*06e0*/  @P0 VIADD R2, R2, -UR35 ;  /* 0x8000002302020c36 */ /* 0x010fca0008000000 */
[----:B------:R-:W-:-:S04]  /*06f0*/  @!P0 MOV R2, UR6 ;  /* 0x0000000600028c02 */ /* 0x000fc80008000f00 */
[----:B------:R-:W-:-:S13]  /*0700*/  ISETP.LE.AND P0, PT, R2, UR34, PT ;  /* 0x0000002202007c0c */ /* 0x000fda000bf03270 */
[----:B-----5:R-:W-:Y:S05]  /*0710*/  @P0 BRA `(.L_x_1349) ;  /* 0x0000005000440947 */ /* 0x020fea0003800000 */
[----:B------:R-:W1:Y:S01]  /*0720*/  LDC R0, c[0x0][0x3e8] ;  /* 0x0000fa00ff007b82 */ /* 0x000e620000000800 */
[----:B------:R-:W2:Y:S01]  /*0730*/  LDCU.U8 UR6, c[0x0][0x548] ;  /* 0x0000a900ff0677ac */ /* 0x000ea20008000000 */
[----:B------:R-:W3:Y:S01]  /*0740*/  LDCU UR25, c[0x0][0x434] ;  /* 0x00008680ff1977ac */ /* 0x000ee20008000800 */
[----:B------:R-:W4:Y:S01]  /*0750*/  LDCU.U8 UR33, c[0x0][0x5f0] ;  /* 0x0000be00ff2177ac */ /* 0x000f220008000000 */
[----:B------:R-:W-:Y:S02]  /*0760*/  USHF.L.U32 UR31, UR27, 0x7, URZ ;  /* 0x000000071b1f7899 */ /* 0x000fe400080006ff */
[----:B--2---:R-:W-:Y:S02]  /*0770*/  UISETP.NE.AND UP0, UPT, UR6, URZ, UPT ;  /* 0x000000ff0600728c */ /* 0x004fe4000bf05270 */
[----:B---3--:R-:W-:Y:S01]  /*0780*/  UIADD3 UR7, UPT, UPT, UR25, 0x3f, URZ ;  /* 0x0000003f19077890 */ /* 0x008fe2000fffe0ff */
[----:B-1----:R-:W-:-:S03]  /*0790*/  IABS R4, R0 ;  /* 0x0000000000047213 */ /* 0x002fc60000000000 */
[----:B------:R-:W-:Y:S01]  /*07a0*/  USHF.R.S32.HI UR28, URZ, 0x1f, UR7 ;  /* 0x0000001fff1c7899 */ /* 0x000fe20008011407 */
[----:B------:R-:W1:Y:S04]  /*07b0*/  I2F.RP R6, R4 ;  /* 0x0000000400067306 */ /* 0x000e680000209400 */
[----:B------:R-:W2:Y:S01]  /*07c0*/  @UP0 LDCU UR32, c[0x0][0x454] ;  /* 0x00008a80ff2007ac */ /* 0x000ea20008000800 */
[----:B------:R-:W3:Y:S01]  /*07d0*/  @!UP0 LDCU UR6, c[0x0][0x3e0] ;  /* 0x00007c00ff0687ac */ /* 0x000ee20008000800 */
[----:B------:R-:W-:-:S04]  /*07e0*/  ULEA.HI UR28, UR28, UR7, URZ, 0x6 ;  /* 0x000000071c1c7291 */ /* 0x000fc8000f8f30ff */
[----:B------:R-:W-:Y:S01]  /*07f0*/  USHF.R.S32.HI UR28, URZ, 0x6, UR28 ;  /* 0x00000006ff1c7899 */ /* 0x000fe2000801141c */
[----:B-1----:R-:W1:Y:S03]  /*0800*/  MUFU.RCP R6, R6 ;  /* 0x0000000600067308 */ /* 0x002e660000001000 */
[----:B------:R-:W-:Y:S02]  /*0810*/  UIADD3 UR30, UPT, UPT, UR28, -0x1, URZ ;  /* 0xffffffff1c1e7890 */ /* 0x000fe4000fffe0ff */
[----:B--2---:R-:W-:Y:S02]  /*0820*/  @UP0 UIMAD UR32, UR19, UR32, URZ ;  /* 0x00000020132002a4 */ /* 0x004fe4000f8e02ff */
[----:B---3--:R-:W-:Y:S02]  /*0830*/  @!UP0 UIMAD UR6, UR27, UR6, UR19 ;  /* 0x000000061b0682a4 */ /* 0x008fe4000f8e0213 */
[----:B------:R-:W-:-:S02]  /*0840*/  @UP0 UIMAD UR32, UR27, UR25, UR32 ;  /* 0x000000191b2002a4 */ /* 0x000fc4000f8e0220 */
[----:B------:R-:W-:Y:S01]  /*0850*/  @!UP0 UIMAD UR32, UR6, UR25, URZ ;  /* 0x00000019062082a4 */ /* 0x000fe2000f8e02ff */
[----:B-1----:R-:W-:-:S04]  /*0860*/  VIADD R6, R6, 0xffffffe ;  /* 0x0ffffffe06067836 */ /* 0x002fc80000000000 */
[----:B------:R-:W1:Y:S02]  /*0870*/  F2I.FTZ.U32.TRUNC.NTZ R7, R6 ;  /* 0x0000000600077305 */ /* 0x000e64000021f000 */
[----:B-1----:R-:W-:Y:S02]  /*0880*/  IMAD.MOV R2, RZ, RZ, -R7 ;  /* 0x000000ffff027224 */ /* 0x002fe400078e0a07 */
[----:B------:R-:W-:Y:S02]  /*0890*/  IMAD.MOV.U32 R6, RZ, RZ, RZ ;  /* 0x000000ffff067224 */ /* 0x000fe400078e00ff */
[----:B------:R-:W-:Y:S01]  /*08a0*/  IMAD R3, R2, R4, RZ ;  /* 0x0000000402037224 */ /* 0x000fe200078e02ff */
[----:B------:R-:W-:-:S03]  /*08b0*/  IABS R2, UR19 ;  /* 0x0000001300027c13 */ /* 0x000fc60008000000 */
        /* <DEDUP_REMOVED lines=16> */
[----:B----4-:R-:W-:Y:S06]  /*09c0*/  BRA.U !UP0, `(.L_x_1350) ;  /* 0x00000001081c7547 */ /* 0x010fec000b800000 */
[----:B------:R-:W1:Y:S01]  /*09d0*/  LDCU UR7, c[0x0][0x430] ;  /* 0x00008600ff0777ac */ /* 0x000e620008000800 */
[----:B------:R-:W1:Y:S01]  /*09e0*/  LDCU UR6, c[0x0][0x454] ;  /* 0x00008a80ff0677ac */ /* 0x000e620008000800 */
[----:B------:R-:W2:Y:S01]  /*09f0*/  LDCU UR24, c[0x0][0x444] ;  /* 0x00008880ff1877ac */ /* 0x000ea20008000800 */
[----:B-1----:R-:W-:Y:S02]  /*0a00*/  ULEA UR6, UR7, UR6, 0x7 ;  /* 0x0000000607067291 */ /* 0x002fe4000f8e38ff */
[----:B--2---:R-:W-:-:S04]  /*0a10*/  UIMAD UR29, UR27, UR24, UR31 ;  /* 0x000000181b1d72a4 */ /* 0x004fc8000f8e021f */
[----:B------:R-:W-:Y:S01]  /*0a20*/  UIMAD UR29, UR6, UR19, UR29 ;  /* 0x00000013061d72a4 */ /* 0x000fe2000f8e021d */
[----:B------:R-:W-:Y:S11]  /*0a30*/  BRA `(.L_x_1351) ;  /* 0x0000000000107947 */ /* 0x000ff60003800000 */
.L_x_1350:
[----:B------:R-:W1:Y:S01]  /*0a40*/  LDCU UR29, c[0x0][0x3e0] ;  /* 0x00007c00ff1d77ac */ /* 0x000e620008000800 */
[----:B------:R-:W2:Y:S01]  /*0a50*/  LDCU UR24, c[0x0][0x444] ;  /* 0x00008880ff1877ac */ /* 0x000ea20008000800 */
[----:B-1----:R-:W-:-:S04]  /*0a60*/  UIMAD UR29, UR27, UR29, UR19 ;  /* 0x0000001d1b1d72a4 */ /* 0x002fc8000f8e0213 */
[----:B--2---:R-:W-:-:S12]  /*0a70*/  UIMAD UR29, UR29, UR24, URZ ;  /* 0x000000181d1d72a4 */ /* 0x004fd8000f8e02ff */
.L_x_1351:
[----:B------:R-:W1:Y:S01]  /*0a80*/  S2R R194, SR_TID.X ;  /* 0x0000000000c27919 */ /* 0x000e620000002100 */
[----:B------:R-:W2:Y:S01]  /*0a90*/  LDC.64 R6, c[0x0][0x3b0] ;  /* 0x0000ec00ff067b82 */ /* 0x000ea20000000a00 */
[----:B------:R-:W-:Y:S01]  /*0aa0*/  ULEA UR28, UR28, 0xffffffc0, 0x6 ;  /* 0xffffffc01c1c7891 */ /* 0x000fe2000f8e30ff */
[----:B------:R-:W-:Y:S01]  /*0ab0*/  IMAD.SHL.U32 R2, R191, 0x10, RZ ;  /* 0x00000010bf027824 */ /* 0x000fe200078e00ff */
[----:B------:R-:W3:Y:S01]  /*0ac0*/  LDCU.64 UR8, c[0x0][0x398] ;  /* 0x00007300ff0877ac */ /* 0x000ee20008000a00 */
[----:B------:R-:W-:Y:S01]  /*0ad0*/  IMAD.MOV.U32 R25, RZ, RZ, RZ ;  /* 0x000000ffff197224 */ /* 0x000fe200078e00ff */
[----:B------:R-:W-:Y:S01]  /*0ae0*/  ISETP.NE.AND P3, PT, RZ, UR33, PT ;  /* 0x00000021ff007c0c */ /* 0x000fe2000bf65270 */
[----:B------:R-:W-:Y:S01]  /*0af0*/  USHF.R.S32.HI UR26, URZ, 0x1f, UR28 ;  /* 0x0000001fff1a7899 */ /* 0x000fe2000801141c */
[----:B------:R-:W-:Y:S01]  /*0b00*/  LOP3.LUT R2, R2, 0x10, RZ, 0xc0, !PT ;  /* 0x0000001002027812 */ /* 0x000fe200078ec0ff */
[----:B------:R-:W4:Y:S01]  /*0b10*/  LDCU.64 UR10, c[0x0][0x3a8] ;  /* 0x00007500ff0a77ac */ /* 0x000f220008000a00 */
[----:B------:R-:W4:Y:S01]  /*0b20*/  LDCU.64 UR6, c[0x0][0x3a0] ;  /* 0x00007400ff0677ac */ /* 0x000f220008000a00 */
[----:B------:R-:W4:Y:S01]  /*0b30*/  LDCU.64 UR12, c[0x0][0x588] ;  /* 0x0000b100ff0c77ac */ /* 0x000f220008000a00 */
[----:B---3--:R-:W-:Y:S01]  /*0b40*/  IMAD.U32 R8, RZ, RZ, UR8 ;  /* 0x00000008ff087e24 */ /* 0x008fe2000f8e00ff */
[----:B------:R-:W3:Y:S01]  /*0b50*/  LDCU.64 UR14, c[0x0][0x3c8] ;  /* 0x00007900ff0e77ac */ /* 0x000ee20008000a00 */
[----:B--2---:R-:W-:-:S02]  /*0b60*/  IMAD R0, R6, UR26, RZ ;  /* 0x0000001a06007c24 */ /* 0x004fc4000f8e02ff */
[----:B------:R-:W-:Y:S01]  /*0b70*/  IMAD.WIDE.U32 R4, R6, UR28, RZ ;  /* 0x0000001c06047c25 */ /* 0x000fe2000f8e00ff */
[----:B------:R-:W-:-:S03]  /*0b80*/  ULEA UR32, UR30, UR32, 0x6 ;  /* 0x000000201e207291 */ /* 0x000fc6000f8e30ff */
[----:B------:R-:W-:Y:S02]  /*0b90*/  IMAD R0, R7, UR28, R0 ;  /* 0x0000001c07007c24 */ /* 0x000fe4000f8e0200 */
[----:B-1----:R-:W-:Y:S02]  /*0ba0*/  IMAD.SHL.U32 R24, R194, 0x8, RZ ;  /* 0x00000008c2187824 */ /* 0x002fe400078e00ff */
[----:B------:R-:W-:Y:S01]  /*0bb0*/  IMAD.IADD R5, R5, 0x1, R0 ;  /* 0x0000000105057824 */ /* 0x000fe200078e0200 */
[----:B------:R-:W-:Y:S01]  /*0bc0*/  SHF.R.U32.HI R0, RZ, 0x2, R194 ;  /* 0x00000002ff007819 */ /* 0x000fe200000116c2 */
[----:B----4-:R-:W-:Y:S01]  /*0bd0*/  IMAD.U32 R26, RZ, RZ, UR10 ;  /* 0x0000000aff1a7e24 */ /* 0x010fe2000f8e00ff */
[----:B------:R-:W-:Y:S01]  /*0be0*/  LOP3.LUT R24, R24, 0x38, RZ, 0xc0, !PT ;  /* 0x0000003818187812 */ /* 0x000fe200078ec0ff */
[----:B------:R-:W-:Y:S01]  /*0bf0*/  IMAD.U32 R22, RZ, RZ, UR6 ;  /* 0x00000006ff167e24 */ /* 0x000fe2000f8e00ff */
[----:B------:R-:W-:Y:S01]  /*0c00*/  LOP3.LUT R0, R2, 0x7, R0, 0xf8, !PT ;  /* 0x0000000702007812 */ /* 0x000fe200078ef800 */
[----:B------:R-:W-:Y:S01]  /*0c10*/  IMAD.U32 R20, RZ, RZ, UR7 ;  /* 0x00000007ff147e24 */ /* 0x000fe2000f8e00ff */
[----:B------:R-:W-:Y:S01]  /*0c20*/  LOP3.LUT R4, R4, R24, RZ, 0xfc, !PT ;  /* 0x0000001804047212 */ /* 0x000fe200078efcff */
[----:B------:R-:W1:Y:S01]  /*0c30*/  LDC.64 R2, c[0x0][0x3c0] ;  /* 0x0000f000ff027b82 */ /* 0x000e620000000a00 */
[----:B------:R-:W-:Y:S01]  /*0c40*/  IMAD.U32 R18, RZ, RZ, UR11 ;  /* 0x0000000bff127e24 */ /* 0x000fe2000f8e00ff */
[----:B------:R-:W2:Y:S01]  /*0c50*/  LDCU.64 UR6, c[0x0][0x3d0] ;  /* 0x00007a00ff0677ac */ /* 0x000ea20008000a00 */
[----:B------:R-:W-:Y:S01]  /*0c60*/  IMAD.WIDE.U32 R26, R26, UR27, R24 ;  /* 0x0000001b1a1a7c25 */ /* 0x000fe2000f8e0018 */
[----:B------:R-:W4:Y:S03]  /*0c70*/  LDCU.64 UR10, c[0x0][0x420] ;  /* 0x00008400ff0a77ac */ /* 0x000f260008000a00 */
[----:B------:R-:W-:-:S04]  /*0c80*/  IMAD.WIDE.U32 R8, R8, UR27, R4 ;  /* 0x0000001b08087c25 */ /* 0x000fc8000f8e0004 */
[----:B------:R-:W-:Y:S01]  /*0c90*/  IMAD.U32 R4, RZ, RZ, UR9 ;  /* 0x00000009ff047e24 */ /* 0x000fe2000f8e00ff */
[----:B------:R-:W2:Y:S01]  /*0ca0*/  LDCU.64 UR8, c[0x0][0x3d8] ;  /* 0x00007b00ff0877ac */ /* 0x000ea20008000a00 */
[----:B------:R-:W-:Y:S02]  /*0cb0*/  IMAD R19, R18, UR27, R27 ;  /* 0x0000001b12137c24 */ /* 0x000fe4000f8e021b */
[----:B------:R-:W-:Y:S02]  /*0cc0*/  IMAD.MOV.U32 R18, RZ, RZ, R26 ;  /* 0x000000ffff127224 */ /* 0x000fe400078e001a */
[----:B------:R-:W-:Y:S01]  /*0cd0*/  IMAD.U32 R16, RZ, RZ, UR12 ;  /* 0x0000000cff107e24 */ /* 0x000fe2000f8e00ff */
[----:B------:R-:W-:Y:S01]  /*0ce0*/  UIADD3 UR12, UP0, UPT, UR34, UR35, URZ ;  /* 0x00000023220c7290 */ /* 0x000fe2000ff1e0ff */
[----:B------:R-:W-:Y:S02]  /*0cf0*/  IMAD R5, R4, UR27, R9 ;  /* 0x0000001b04057c24 */ /* 0x000fe4000f8e0209 */
[----:B---3--:R-:W-:Y:S01]  /*0d00*/  IMAD.U32 R12, RZ, RZ, UR14 ;  /* 0x0000000eff0c7e24 */ /* 0x008fe2000f8e00ff */
[----:B------:R-:W-:Y:S01]  /*0d10*/  USHF.R.S32.HI UR14, URZ, 0x1f, UR35 ;  /* 0x0000001fff0e7899 */ /* 0x000fe20008011423 */
[----:B------:R-:W-:Y:S01]  /*0d20*/  IMAD.MOV.U32 R4, RZ, RZ, R8 ;  /* 0x000000ffff047224 */ /* 0x000fe200078e0008 */
[----:B------:R-:W-:Y:S01]  /*0d30*/  MOV R8, UR15 ;  /* 0x0000000f00087c02 */ /* 0x000fe20008000f00 */
[----:B------:R-:W-:Y:S01]  /*0d40*/  IMAD.WIDE.U32 R22, R22, UR27, R24 ;  /* 0x0000001b16167c25 */ /* 0x000fe2000f8e0018 */
[----:B------:R-:W-:-:S02]  /*0d50*/  ULEA.HI.X.SX32 UR14, UR34, UR14, 0x1, UP0 ;  /* 0x0000000e220e7291 */ /* 0x000fc400080f0eff */
[----:B----4-:R-:W-:Y:S01]  /*0d60*/  UIMAD.WIDE UR32, UR32, 0x4, UR10 ;  /* 0x00000004202078a5 */ /* 0x010fe2000f8e020a */
[----:B------:R-:W-:-:S04]  /*0d70*/  IMAD.WIDE.U32 R12, R12, UR19, R4 ;  /* 0x000000130c0c7c25 */ /* 0x000fc8000f8e0004 */
[----:B--2---:R-:W-:Y:S01]  /*0d80*/  IMAD R26, R10, UR8, RZ ;  /* 0x000000080a1a7c24 */ /* 0x004fe2000f8e02ff */
[----:B------:R-:W2:Y:S01]  /*0d90*/  LDC.64 R4, c[0x0][0x590] ;  /* 0x00016400ff047b82 */ /* 0x000ea20000000a00 */
[----:B------:R-:W-:-:S04]  /*0da0*/  IMAD.WIDE.U32 R18, R14, UR8, R18 ;  /* 0x000000080e127c25 */ /* 0x000fc8000f8e0012 */
[----:B------:R-:W-:Y:S02]  /*0db0*/  IMAD R21, R20, UR27, R23 ;  /* 0x0000001b14157c24 */ /* 0x000fe4000f8e0217 */
[----:B-1----:R-:W-:Y:S02]  /*0dc0*/  IMAD R9, R2, UR14, RZ ;  /* 0x0000000e02097c24 */ /* 0x002fe4000f8e02ff */
[----:B------:R-:W-:Y:S01]  /*0dd0*/  IMAD.WIDE.U32 R16, R16, UR27, R24 ;  /* 0x0000001b10107c25 */ /* 0x000fe2000f8e0018 */
[----:B------:R-:W-:Y:S01]  /*0de0*/  USHF.R.S32.HI UR11, URZ, 0x1f, UR24 ;  /* 0x0000001fff0b7899 */ /* 0x000fe20008011418 */
[----:B------:R-:W1:Y:S02]  /*0df0*/  LDCU UR10, c[0x0][0x44c] ;  /* 0x00008980ff0a77ac */ /* 0x000e640008000800 */
[----:B------:R-:W-:Y:S02]  /*0e00*/  IMAD R26, R14, UR9, R26 ;  /* 0x000000090e1a7c24 */ /* 0x000fe4000f8e021a */
[----:B------:R-:W-:Y:S01]  /*0e10*/  IMAD R13, R8, UR19, R13 ;  /* 0x00000013080d7c24 */ /* 0x000fe2000f8e020d */
[----:B------:R-:W3:Y:S01]  /*0e20*/  LDCU.64 UR8, c[0x0][0x380] ;  /* 0x00007000ff0877ac */ /* 0x000ee20008000a00 */
[----:B------:R-:W-:Y:S01]  /*0e30*/  IMAD R10, R10, UR6, RZ ;  /* 0x000000060a0a7c24 */ /* 0x000fe2000f8e02ff */
[----:B------:R-:W-:Y:S01]  /*0e40*/  SHF.R.U32.HI R8, RZ, 0x3, R194 ;  /* 0x00000003ff087819 */ /* 0x000fe200000116c2 */
[----:B------:R-:W-:-:S02]  /*0e50*/  IMAD.IADD R27, R19, 0x1, R26 ;  /* 0x00000001131b7824 */ /* 0x000fc400078e021a */
[----:B------:R-:W-:Y:S02]  /*0e60*/  IMAD.MOV.U32 R20, RZ, RZ, R22 ;  /* 0x000000ffff147224 */ /* 0x000fe400078e0016 */
[----:B------:R-:W-:Y:S02]  /*0e70*/  IMAD.MOV.U32 R26, RZ, RZ, R18 ;  /* 0x000000ffff1a7224 */ /* 0x000fe400078e0012 */
[C---:B------:R-:W-:Y:S02]  /*0e80*/  IMAD R10, R14.reuse, UR7, R10 ;  /* 0x000000070e0a7c24 */ /* 0x040fe4000f8e020a */
[----:B------:R-:W-:Y:S01]  /*0e90*/  IMAD.WIDE.U32 R14, R14, UR6, R20 ;  /* 0x000000060e0e7c25 */ /* 0x000fe2000f8e0014 */
[----:B------:R-:W4:Y:S03]  /*0ea0*/  LDCU.64 UR6, c[0x0][0x390] ;  /* 0x00007200ff0677ac */ /* 0x000f260008000a00 */
[----:B------:R-:W-:-:S02]  /*0eb0*/  IMAD R9, R3, UR12, R9 ;  /* 0x0000000c03097c24 */ /* 0x000fc4000f8e0209 */
[----:B------:R-:W-:-:S04]  /*0ec0*/  IMAD.WIDE.U32 R12, R8, R6, R12 ;  /* 0x00000006080c7225 */ /* 0x000fc800078e000c */
[----:B------:R-:W-:Y:S01]  /*0ed0*/  IMAD.WIDE.U32 R26, R2, UR12, R26 ;  /* 0x0000000c021a7c25 */ /* 0x000fe2000f8e001a */
[----:B---3--:R-:W-:-:S03]  /*0ee0*/  LEA R196, P0, R12, UR8, 0x1 ;  /* 0x000000080cc47c11 */ /* 0x008fc6000f8008ff */
[----:B------:R-:W-:Y:S02]  /*0ef0*/  IMAD R195, R8, R7, R13 ;  /* 0x0000000708c37224 */ /* 0x000fe400078e020d */
[----:B------:R-:W-:Y:S01]  /*0f00*/  IMAD.IADD R27, R27, 0x1, R9 ;  /* 0x000000011b1b7824 */ /* 0x000fe200078e0209 */
[----:B------:R-:W-:Y:S01]  /*0f10*/  SHF.L.U64.HI R9, R6, 0x5, R7 ;  /* 0x0000000506097819 */ /* 0x000fe20000010207 */
[----:B------:R-:W-:Y:S01]  /*0f20*/  IMAD.U32 R24, RZ, RZ, UR13 ;  /* 0x0000000dff187e24 */ /* 0x000fe2000f8e00ff */
[----:B------:R-:W-:Y:S01]  /*0f30*/  LEA.HI.X R195, R12, UR9, R195, 0x1, P0 ;  /* 0x000000090cc37c11 */ /* 0x000fe200080f0cc3 */
[----:B------:R-:W-:Y:S01]  /*0f40*/  IMAD.SHL.U32 R13, R6, 0x20, RZ ;  /* 0x00000020060d7824 */ /* 0x000fe200078e00ff */
[----:B------:R-:W3:Y:S01]  /*0f50*/  LDCU.64 UR8, c[0x0][0x550] ;  /* 0x0000aa00ff0877ac */ /* 0x000ee20008000a00 */
[----:B------:R-:W1:Y:S01]  /*0f60*/  LDC.64 R6, c[0x0][0x598] ;  /* 0x00016600ff067b82 */ /* 0x000e620000000a00 */
[----:B------:R-:W-:Y:S02]  /*0f70*/  IMAD R25, R24, UR27, R17 ;  /* 0x0000001b18197c24 */ /* 0x000fe4000f8e0211 */
[----:B------:R-:W-:Y:S01]  /*0f80*/  IMAD.MOV.U32 R24, RZ, RZ, R16 ;  /* 0x000000ffff187224 */ /* 0x000fe200078e0010 */
[----:B------:R-:W-:Y:S01]  /*0f90*/  LEA R12, P0, R13, R196, 0x1 ;  /* 0x000000c40d0c7211 */ /* 0x000fe200078008ff */
[----:B------:R-:W-:-:S02]  /*0fa0*/  IMAD.SHL.U32 R16, R2, 0x20, RZ ;  /* 0x0000002002107824 */ /* 0x000fc400078e00ff */
[----:B------:R-:W-:Y:S01]  /*0fb0*/  IMAD.WIDE.U32 R26, R8, R2, R26 ;  /* 0x00000002081a7225 */ /* 0x000fe200078e001a */
[----:B------:R-:W-:Y:S02]  /*0fc0*/  LEA.HI.X R13, R13, R195, R9, 0x1, P0 ;  /* 0x000000c30d0d7211 */ /* 0x000fe400000f0c09 */
[----:B------:R-:W-:Y:S01]  /*0fd0*/  SHF.L.U64.HI R9, R2, 0x5, R3 ;  /* 0x0000000502097819 */ /* 0x000fe20000010203 */
[----:B------:R-:W-:Y:S01]  /*0fe0*/  IMAD.IADD R11, R15, 0x1, R10 ;  /* 0x000000010f0b7824 */ /* 0x000fe200078e020a */
[-C--:B------:R-:W-:Y:S01]  /*0ff0*/  IADD3 R18, P1, PT, R16, R26.reuse, RZ ;  /* 0x0000001a10127210 */ /* 0x080fe20007f3e0ff */
[----:B------:R-:W-:Y:S01]  /*1000*/  IMAD R15, R8, R3, R27 ;  /* 0x00000003080f7224 */ /* 0x000fe200078e021b */
[----:B----4-:R-:W-:Y:S01]  /*1010*/  LEA R22, P2, R26, UR6, 0x1 ;  /* 0x000000061a167c11 */ /* 0x010fe2000f8408ff */
[----:B--2---:R-:W-:Y:S02]  /*1020*/  IMAD R19, R4, UR26, RZ ;  /* 0x0000001a04137c24 */ /* 0x004fe4000f8e02ff */
[----:B------:R-:W-:Y:S01]  /*1030*/  IMAD.MOV.U32 R10, RZ, RZ, R14 ;  /* 0x000000ffff0a7224 */ /* 0x000fe200078e000e */
[----:B------:R-:W-:Y:S01]  /*1040*/  LEA R14, P0, R2, R26, 0x6 ;  /* 0x0000001a020e7211 */ /* 0x000fe200078030ff */
[----:B------:R-:W-:Y:S01]  /*1050*/  IMAD R19, R5, UR28, R19 ;  /* 0x0000001c05137c24 */ /* 0x000fe2000f8e0213 */
[----:B------:R-:W-:Y:S01]  /*1060*/  IADD3.X R17, PT, PT, R9, R15, RZ, P1, !PT ;  /* 0x0000000f09117210 */ /* 0x000fe20000ffe4ff */
[----:B------:R-:W-:Y:S01]  /*1070*/  IMAD.WIDE.U32 R24, R4, UR28, R24 ;  /* 0x0000001c04187c25 */ /* 0x000fe2000f8e0018 */
[----:B------:R-:W-:-:S02]  /*1080*/  LEA R20, P1, R18, UR6, 0x1 ;  /* 0x0000000612147c11 */ /* 0x000fc4000f8208ff */
[----:B------:R-:W-:Y:S01]  /*1090*/  LEA.HI.X R23, R26, UR7, R15, 0x1, P2 ;  /* 0x000000071a177c11 */ /* 0x000fe200090f0c0f */
[----:B------:R-:W-:Y:S01]  /*10a0*/  @P3 BAR.SYNC.DEFER_BLOCKING 0x0 ;  /* 0x0000000000003b1d */ /* 0x000fe20000010000 */
[----:B------:R-:W-:Y:S01]  /*10b0*/  LEA.HI.X R15, R2, R15, R3, 0x6, P0 ;  /* 0x0000000f020f7211 */ /* 0x000fe200000f3403 */
[----:B------:R-:W-:Y:S01]  /*10c0*/  IMAD.IADD R19, R25, 0x1, R19 ;  /* 0x0000000119137824 */ /* 0x000fe200078e0213 */
[----:B------:R-:W-:Y:S01]  /*10d0*/  LEA.HI.X R21, R18, UR7, R17, 0x1, P1 ;  /* 0x0000000712157c11 */ /* 0x000fe200088f0c11 */
[----:B------:R-:W-:Y:S01]  /*10e0*/  IMAD.MOV.U32 R18, RZ, RZ, R24 ;  /* 0x000000ffff127224 */ /* 0x000fe200078e0018 */
[----:B------:R-:W-:-:S03]  /*10f0*/  IADD3 R16, P0, PT, R14, R16, RZ ;  /* 0x000000100e107210 */ /* 0x000fc60007f1e0ff */
[----:B------:R-:W2:Y:S01]  /*1100*/  LDC.64 R2, c[0x0][0x3b8] ;  /* 0x0000ee00ff027b82 */ /* 0x000ea20000000a00 */
[----:B------:R-:W-:Y:S01]  /*1110*/  LEA R24, P1, R14, UR6, 0x1 ;  /* 0x000000060e187c11 */ /* 0x000fe2000f8208ff */
[----:B-1----:R-:W-:-:S03]  /*1120*/  IMAD.WIDE.U32 R18, R6, UR19, R18 ;  /* 0x0000001306127c25 */ /* 0x002fc6000f8e0012 */
[----:B------:R-:W-:Y:S01]  /*1130*/  LEA.HI.X R25, R14, UR7, R15, 0x1, P1 ;  /* 0x000000070e197c11 */ /* 0x000fe200088f0c0f */
[----:B------:R-:W-:Y:S01]  /*1140*/  IMAD.X R9, R15, 0x1, R9, P0 ;  /* 0x000000010f097824 */ /* 0x000fe200000e0609 */
[C---:B------:R-:W-:Y:S01]  /*1150*/  LEA R6, P0, R16.reuse, UR6, 0x1 ;  /* 0x0000000610067c11 */ /* 0x040fe2000f8008ff */
[----:B------:R-:W-:Y:S01]  /*1160*/  IMAD R15, R7, UR19, R19 ;  /* 0x00000013070f7c24 */ /* 0x000fe2000f8e0213 */
[----:B------:R-:W-:Y:S01]  /*1170*/  ULOP3.LUT UR6, UR30, 0x80000001, URZ, 0xc0, !UPT ;  /* 0x800000011e067892 */ /* 0x000fe2000f8ec0ff */
[----:B------:R-:W-:Y:S01]  /*1180*/  IMAD.MOV.U32 R14, RZ, RZ, R18 ;  /* 0x000000ffff0e7224 */ /* 0x000fe200078e0012 */
[----:B------:R-:W-:Y:S01]  /*1190*/  LEA.HI.X R7, R16, UR7, R9, 0x1, P0 ;  /* 0x0000000710077c11 */ /* 0x000fe200080f0c09 */
[----:B------:R-:W-:Y:S01]  /*11a0*/  IMAD.SHL.U32 R9, R4, 0x20, RZ ;  /* 0x0000002004097824 */ /* 0x000fe200078e00ff */
[----:B------:R-:W-:Y:S01]  /*11b0*/  UISETP.NE.AND UP0, UPT, UR6, 0x1, UPT ;  /* 0x000000010600788c */ /* 0x000fe2000bf05270 */
[----:B------:R-:W-:Y:S01]  /*11c0*/  IMAD.WIDE.U32 R14, R8, R4, R14 ;  /* 0x00000004080e7225 */ /* 0x000fe200078e000e */
[----:B------:R-:W-:-:S03]  /*11d0*/  SHF.L.U64.HI R4, R4, 0x5, R5 ;  /* 0x0000000504047819 */ /* 0x000fc60000010205 */
[----:B------:R-:W-:Y:S01]  /*11e0*/  IMAD R198, R8, R5, R15 ;  /* 0x0000000508c67224 */ /* 0x000fe200078e020f */
[C---:B---3--:R-:W-:Y:S01]  /*11f0*/  LEA R199, P0, R14.reuse, UR8, 0x1 ;  /* 0x000000080ec77c11 */ /* 0x048fe2000f8008ff */
[----:B------:R-:W-:Y:S01]  /*1200*/  @!PT LDS RZ, [RZ] ;  /* 0x00000000fffff984 */ /* 0x000fe20000000800 */
[----:B------:R-:W-:Y:S01]  /*1210*/  @!PT LDS RZ, [RZ] ;  /* 0x00000000fffff984 */ /* 0x000fe20000000800 */
[----:B------:R-:W-:Y:S01]  /*1220*/  @!PT LDS RZ, [RZ] ;  /* 0x00000000fffff984 */ /* 0x000fe20000000800 */
[----:B------:R-:W-:Y:S01]  /*1230*/  LDGSTS.E.BYPASS.LTC128B.128 [R192+0xa000], desc[UR22][R22.64] ;  /* 0x0a00000016c07fae */ /* 0x000fe2000b981a16 */
[----:B------:R-:W1:Y:S02]  /*1240*/  LDCU.64 UR6, c[0x0][0x388] ;  /* 0x00007100ff0677ac */ /* 0x000e640008000a00 */
[----:B------:R-:W-:Y:S01]  /*1250*/  LEA.HI.X R198, R14, UR9, R198, 0x1, P0 ;  /* 0x000000090ec67c11 */ /* 0x000fe200080f0cc6 */
[----:B------:R-:W-:Y:S01]  /*1260*/  LDGSTS.E.BYPASS.LTC128B.128 [R192+0xb000], desc[UR22][R20.64] ;  /* 0x0b00000014c07fae */ /* 0x000fe2000b981a16 */
[C---:B--2---:R-:W-:Y:S01]  /*1270*/  IMAD R5, R2.reuse, UR14, RZ ;  /* 0x0000000e02057c24 */ /* 0x044fe2000f8e02ff */
[C---:B------:R-:W-:Y:S01]  /*1280*/  LEA R14, P0, R9.reuse, R199, 0x1 ;  /* 0x000000c7090e7211 */ /* 0x040fe200078008ff */
[----:B------:R-:W-:Y:S01]  /*1290*/  IMAD.WIDE.U32 R10, R2, UR12, R10 ;  /* 0x0000000c020a7c25 */ /* 0x000fe2000f8e000a */
[----:B------:R-:W-:Y:S01]  /*12a0*/  LDGSTS.E.BYPASS.LTC128B.128 [R192+0xc000], desc[UR22][R24.64] ;  /* 0x0c00000018c07fae */ /* 0x000fe2000b981a16 */
[----:B------:R-:W-:Y:S01]  /*12b0*/  USEL UR8, URZ, 0x2000, UP0 ;  /* 0x00002000ff087887 */ /* 0x000fe20008000000 */
[----:B------:R-:W-:Y:S01]  /*12c0*/  LEA.HI.X R15, R9, R198, R4, 0x1, P0 ;  /* 0x000000c6090f7211 */ /* 0x000fe200000f0c04 */
[----:B------:R-:W-:Y:S01]  /*12d0*/  IMAD R5, R3, UR12, R5 ;  /* 0x0000000c03057c24 */ /* 0x000fe2000f8e0205 */
[----:B------:R2:W-:Y:S01]  /*12e0*/  LDGSTS.E.BYPASS.LTC128B.128 [R192+0xd000], desc[UR22][R6.64] ;  /* 0x0d00000006c07fae */ /* 0x0005e2000b981a16 */
[----:B------:R-:W-:Y:S01]  /*12f0*/  MOV R4, R10 ;  /* 0x0000000a00047202 */ /* 0x000fe20000000f00 */
[----:B------:R-:W3:Y:S01]  /*1300*/  LDCU UR9, c[0x0][0x3e0] ;  /* 0x00007c00ff0977ac */ /* 0x000ee20008000800 */
[----:B------:R-:W-:Y:S01]  /*1310*/  IMAD.IADD R5, R11, 0x1, R5 ;  /* 0x000000010b057824 */ /* 0x000fe200078e0205 */
[----:B------:R-:W0:Y:S01]  /*1320*/  LDGDEPBAR ;  /* 0x00000000000079af */ /* 0x000e220000000000 */
[----:B------:R-:W-:-:S02]  /*1330*/  VIADD R207, R192, UR8 ;  /* 0x00000008c0cf7c36 */ /* 0x000fc40008000000 */
[----:B------:R-:W-:-:S04]  /*1340*/  IMAD.WIDE.U32 R4, R8, R2, R4 ;  /* 0x0000000208047225 */ /* 0x000fc800078e0004 */
[----:B------:R-:W-:Y:S01]  /*1350*/  IMAD R8, R8, R3, R5 ;  /* 0x0000000308087224 */ /* 0x000fe200078e0205 */
[----:B------:R-:W-:Y:S02]  /*1360*/  LEA R9, P0, R2, R4, 0x6 ;  /* 0x0000000402097211 */ /* 0x000fe400078030ff */
[----:B-1----:R-:W-:Y:S02]  /*1370*/  LEA R10, P2, R4, UR6, 0x1 ;  /* 0x00000006040a7c11 */ /* 0x002fe4000f8408ff */
[----:B------:R-:W-:Y:S02]  /*1380*/  SHF.L.U64.HI R5, R2, 0x5, R3 ;  /* 0x0000000502057819 */ /* 0x000fe40000010203 */
[----:B------:R-:W-:Y:S01]  /*1390*/  LEA.HI.X R11, R4, UR7, R8, 0x1, P2 ;  /* 0x00000007040b7c11 */ /* 0x000fe200090f0c08 */
[----:B--2---:R-:W-:Y:S02]  /*13a0*/  IMAD.MOV.U32 R6, RZ, RZ, R199 ;  /* 0x000000ffff067224 */ /* 0x004fe400078e00c7 */
[----:B------:R-:W-:-:S05]  /*13b0*/  IMAD.MOV.U32 R7, RZ, RZ, R198 ;  /* 0x000000ffff077224 */ /* 0x000fca00078e00c6 */
[----:B------:R1:W-:Y:S04]  /*13c0*/  LDGSTS.E.BYPASS.LTC128B.128 [R192+0x4000], desc[UR22][R6.64] ;  /* 0x0400000006c07fae */ /* 0x0003e8000b981a16 */
[----:B------:R-:W-:Y:S01]  /*13d0*/  LDGSTS.E.BYPASS.LTC128B.128 [R192+0x5000], desc[UR22][R14.64] ;  /* 0x050000000ec07fae */ /* 0x000fe2000b981a16 */
[----:B-1----:R-:W-:Y:S02]  /*13e0*/  IMAD.MOV.U32 R6, RZ, RZ, R196 ;  /* 0x000000ffff067224 */ /* 0x002fe400078e00c4 */
[----:B------:R-:W-:-:S05]  /*13f0*/  IMAD.MOV.U32 R7, RZ, RZ, R195 ;  /* 0x000000ffff077224 */ /* 0x000fca00078e00c3 */
[----:B------:R1:W-:Y:S04]  /*1400*/  LDGSTS.E.BYPASS.LTC128B.128 [R207], desc[UR22][R6.64] ;  /* 0x0000000006cf7fae */ /* 0x0003e8000b981a16 */
[----:B------:R2:W-:Y:S04]  /*1410*/  LDGSTS.E.BYPASS.LTC128B.128 [R207+0x1000], desc[UR22][R12.64] ;  /* 0x010000000ccf7fae */ /* 0x0005e8000b981a16 */
[----:B------:R-:W-:Y:S01]  /*1420*/  LDGSTS.E.BYPASS.LTC128B.128 [R192+0x6000], desc[UR22][R10.64] ;  /* 0x060000000ac07fae */ /* 0x000fe2000b981a16 */
[C---:B-1----:R-:W-:Y:S01]  /*1430*/  IMAD.SHL.U32 R6, R2.reuse, 0x20, RZ ;  /* 0x0000002002067824 */ /* 0x042fe200078e00ff */
[----:B------:R-:W-:-:S04]  /*1440*/  LEA.HI.X R2, R2, R8, R3, 0x6, P0 ;  /* 0x0000000802027211 */ /* 0x000fc800000f3403 */
[----:B------:R-:W-:Y:S02]  /*1450*/  IADD3 R7, P1, PT, R6, R4, RZ ;  /* 0x0000000406077210 */ /* 0x000fe40007f3e0ff */
[----:B------:R-:W-:Y:S02]  /*1460*/  IADD3 R6, P0, PT, R9, R6, RZ ;  /* 0x0000000609067210 */ /* 0x000fe40007f1e0ff */
[----:B------:R-:W-:Y:S01]  /*1470*/  LEA R14, P2, R7, UR6, 0x1 ;  /* 0x00000006070e7c11 */ /* 0x000fe2000f8408ff */
[----:B------:R-:W-:Y:S01]  /*1480*/  IMAD.X R8, R5, 0x1, R8, P1 ;  /* 0x0000000105087824 */ /* 0x000fe200008e0608 */
[----:B--2---:R-:W-:Y:S01]  /*1490*/  LEA R12, P1, R9, UR6, 0x1 ;  /* 0x00000006090c7c11 */ /* 0x004fe2000f8208ff */
[----:B------:R-:W-:Y:S01]  /*14a0*/  IMAD.X R5, R2, 0x1, R5, P0 ;  /* 0x0000000102057824 */ /* 0x000fe200000e0605 */
[----:B------:R-:W-:Y:S02]  /*14b0*/  LEA R4, P0, R6, UR6, 0x1 ;  /* 0x0000000606047c11 */ /* 0x000fe4000f8008ff */
[----:B------:R-:W-:-:S02]  /*14c0*/  LEA.HI.X R15, R7, UR7, R8, 0x1, P2 ;  /* 0x00000007070f7c11 */ /* 0x000fc400090f0c08 */
[----:B------:R-:W-:Y:S01]  /*14d0*/  LEA.HI.X R13, R9, UR7, R2, 0x1, P1 ;  /* 0x00000007090d7c11 */ /* 0x000fe200088f0c02 */
[----:B------:R-:W-:Y:S01]  /*14e0*/  IMAD.MOV.U32 R2, RZ, RZ, 0x4 ;  /* 0x00000004ff027424 */ /* 0x000fe200078e00ff */
[----:B------:R-:W-:Y:S01]  /*14f0*/  LEA.HI.X R5, R6, UR7, R5, 0x1, P0 ;  /* 0x0000000706057c11 */ /* 0x000fe200080f0c05 */
[----:B------:R-:W-:Y:S01]  /*1500*/  LDGSTS.E.BYPASS.LTC128B.128 [R192+0x7000], desc[UR22][R14.64] ;  /* 0x070000000ec07fae */ /* 0x000fe2000b981a16 */
[----:B------:R-:W1:Y:S01]  /*1510*/  LDCU.64 UR6, c[0x0][0x460] ;  /* 0x00008c00ff0677ac */ /* 0x000e620008000a00 */
[----:B------:R-:W-:Y:S02]  /*1520*/  IMAD.WIDE.U32 R2, R0, R2, UR32 ;  /* 0x0000002000027e25 */ /* 0x000fe4000f8e0002 */
[----:B------:R-:W-:Y:S04]  /*1530*/  LDGSTS.E.BYPASS.LTC128B.128 [R192+0x8000], desc[UR22][R12.64] ;  /* 0x080000000cc07fae */ /* 0x000fe8000b981a16 */
[----:B------:R2:W-:Y:S04]  /*1540*/  LDGSTS.E.BYPASS.LTC128B.128 [R192+0x9000], desc[UR22][R4.64] ;  /* 0x0900000004c07fae */ /* 0x0005e8000b981a16 */
[----:B------:R-:W0:Y:S04]  /*1550*/  LDGDEPBAR ;  /* 0x00000000000079af */ /* 0x000e280000000000 */
[----:B------:R-:W5:Y:S04]  /*1560*/  LDG.E R206, desc[UR22][R2.64] ;  /* 0x0000001602ce7981 */ /* 0x000f68000c1e1900 */
[----:B------:R-:W5:Y:S04]  /*1570*/  LDG.E R205, desc[UR22][R2.64+0x20] ;  /* 0x0000201602cd7981 */ /* 0x000f68000c1e1900 */
[----:B------:R-:W5:Y:S04]  /*1580*/  LDG.E R204, desc[UR22][R2.64+0x80] ;  /* 0x0000801602cc7981 */ /* 0x000f68000c1e1900 */
[----:B------:R4:W5:Y:S01]  /*1590*/  LDG.E R203, desc[UR22][R2.64+0xa0] ;  /* 0x0000a01602cb7981 */ /* 0x000962000c1e1900 */
[----:B------:R-:W-:Y:S01]  /*15a0*/  UIMAD.WIDE.U32 UR38, UR27, UR24, URZ ;  /* 0x000000181b2672a5 */ /* 0x000fe2000f8e00ff */
[----:B------:R-:W-:Y:S01]  /*15b0*/  IMAD.SHL.U32 R168, R187, 0x2, RZ ;  /* 0x00000002bba87824 */ /* 0x000fe200078e00ff */
[----:B------:R-:W-:Y:S01]  /*15c0*/  UIMAD UR11, UR11, UR27, URZ ;  /* 0x0000001b0b0b72a4 */ /* 0x000fe2000f8e02ff */
[----:B------:R-:W4:Y:S01]  /*15d0*/  S2R R0, SR_CTAID.X ;  /* 0x0000000000007919 */ /* 0x000f220000002500 */
[----:B---3--:R-:W-:Y:S01]  /*15e0*/  USHF.R.S32.HI UR13, URZ, 0x1f, UR9 ;  /* 0x0000001fff0d7899 */ /* 0x008fe20008011409 */
[----:B------:R-:W-:Y:S01]  /*15f0*/  IMAD.IADD R160, R184, 0x1, R183 ;  /* 0x00000001b8a07824 */ /* 0x000fe200078e02b7 */
[----:B------:R-:W-:Y:S01]  /*1600*/  UIADD3 UR11, UPT, UPT, UR39, UR11, URZ ;  /* 0x0000000b270b7290 */ /* 0x000fe2000fffe0ff */
[----:B------:R-:W-:-:S04]  /*1610*/  DEPBAR.LE SB0, 0x1 ;  /* 0x000080400000791a */ /* 0x000fc80000000000 */
[----:B------:R-:W-:Y:S01]  /*1620*/  BAR.SYNC.DEFER_BLOCKING 0x0 ;  /* 0x0000000000007b1d */ /* 0x000fe20000010000 */
[----:B------:R-:W-:Y:S01]  /*1630*/  UIMAD UR11, UR11, UR9, URZ ;  /* 0x000000090b0b72a4 */ /* 0x000fe2000f8e02ff */
[----:B------:R-:W-:Y:S01]  /*1640*/  IMAD.IADD R152, R184, 0x1, R168 ;  /* 0x00000001b8987824 */ /* 0x000fe200078e02a8 */
[----:B------:R-:W-:Y:S01]  /*1650*/  UIMAD.WIDE.U32 UR36, UR38, UR9, URZ ;  /* 0x00000009262472a5 */ /* 0x000fe2000f8e00ff */
[----:B------:R-:W-:Y:S01]  /*1660*/  IMAD.IADD R168, R168, 0x1, R160 ;  /* 0x00000001a8a87824 */ /* 0x000fe200078e02a0 */
[----:B------:R-:W-:Y:S01]  /*1670*/  UIMAD UR11, UR13, UR38, UR11 ;  /* 0x000000260d0b72a4 */ /* 0x000fe2000f8e020b */
[----:B--2---:R-:W-:Y:S01]  /*1680*/  LOP3.LUT R4, R194, 0x1f, RZ, 0xc0, !PT ;  /* 0x0000001fc2047812 */ /* 0x004fe200078ec0ff */
[----:B-1----:R-:W-:Y:S01]  /*1690*/  UISETP.NE.U32.AND UP0, UPT, UR6, URZ, UPT ;  /* 0x000000ff0600728c */ /* 0x002fe2000bf05070 */
[----:B------:R-:W-:Y:S01]  /*16a0*/  CS2R R94, SRZ ;  /* 0x00000000005e7805 */ /* 0x000fe2000001ff00 */
[----:B------:R-:W-:Y:S01]  /*16b0*/  UIMAD UR34, UR19, UR10, URZ ;  /* 0x0000000a132272a4 */ /* 0x000fe2000f8e02ff */
[----:B------:R-:W-:Y:S01]  /*16c0*/  CS2R R92, SRZ ;  /* 0x00000000005c7805 */ /* 0x000fe2000001ff00 */
[----:B------:R-:W-:Y:S01]  /*16d0*/  UIADD3 UR11, UPT, UPT, UR37, UR11, URZ ;  /* 0x0000000b250b7290 */ /* 0x000fe2000fffe0ff */
[----:B------:R-:W-:Y:S01]  /*16e0*/  CS2R R98, SRZ ;  /* 0x0000000000627805 */ /* 0x000fe2000001ff00 */
[----:B----4-:R-:W1:Y:S01]  /*16f0*/  LDC.64 R2, c[0x0][0x5f8] ;  /* 0x00017e00ff027b82 */ /* 0x010e620000000a00 */
[----:B------:R-:W-:Y:S01]  /*1700*/  UISETP.NE.AND.EX UP0, UPT, UR7, URZ, UPT, UP0 ;  /* 0x000000ff0700728c */ /* 0x000fe2000bf05300 */
[----:B------:R-:W-:Y:S01]  /*1710*/  CS2R R96, SRZ ;  /* 0x0000000000607805 */ /* 0x000fe2000001ff00 */
[----:B------:R-:W-:Y:S01]  /*1720*/  USHF.R.S32.HI UR35, URZ, 0x1f, UR34 ;  /* 0x0000001fff237899 */ /* 0x000fe20008011422 */
[----:B------:R-:W-:Y:S01]  /*1730*/  CS2R R90, SRZ ;  /* 0x00000000005a7805 */ /* 0x000fe2000001ff00 */
[----:B------:R-:W-:Y:S01]  /*1740*/  USHF.R.S32.HI UR13, URZ, 0x1f, UR10 ;  /* 0x0000001fff0d7899 */ /* 0x000fe2000801140a */
[----:B------:R-:W-:Y:S01]  /*1750*/  CS2R R88, SRZ ;  /* 0x0000000000587805 */ /* 0x000fe2000001ff00 */
[----:B------:R-:W-:Y:S01]  /*1760*/  UIMAD UR11, UR11, UR10, URZ ;  /* 0x0000000a0b0b72a4 */ /* 0x000fe2000f8e02ff */
[----:B------:R-:W-:Y:S01]  /*1770*/  CS2R R86, SRZ ;  /* 0x0000000000567805 */ /* 0x000fe2000001ff00 */
[----:B------:R-:W-:Y:S01]  /*1780*/  USEL UR31, UR31, URZ, UP0 ;  /* 0x000000ff1f1f7287 */ /* 0x000fe20008000000 */
[----:B------:R-:W-:Y:S01]  /*1790*/  CS2R R84, SRZ ;  /* 0x0000000000547805 */ /* 0x000fe2000001ff00 */
[----:B------:R2:W3:Y:S01]  /*17a0*/  LDSM.16.M88.4 R148, [R152] ;  /* 0x000000009894783b */ /* 0x0004e20000000200 */
[----:B------:R-:W-:Y:S01]  /*17b0*/  UIMAD.WIDE.U32 UR34, UR36, UR10, UR34 ;  /* 0x0000000a242272a5 */ /* 0x000fe2000f8e0022 */
[----:B------:R-:W-:Y:S01]  /*17c0*/  CS2R R78, SRZ ;  /* 0x00000000004e7805 */ /* 0x000fe2000001ff00 */
[----:B------:R-:W-:Y:S01]  /*17d0*/  UIMAD UR11, UR13, UR36, UR11 ;  /* 0x000000240d0b72a4 */ /* 0x000fe2000f8e020b */
[----:B------:R2:W4:Y:S01]  /*17e0*/  LDSM.16.M88.4 R156, [R160] ;  /* 0x00000000a09c783b */ /* 0x0005220000000200 */
[----:B------:R-:W-:Y:S01]  /*17f0*/  UIADD3 UR31, UP0, UPT, UR28, UR31, URZ ;  /* 0x0000001f1c1f7290 */ /* 0x000fe2000ff1e0ff */
[----:B------:R-:W-:Y:S01]  /*1800*/  CS2R R76, SRZ ;  /* 0x00000000004c7805 */ /* 0x000fe2000001ff00 */
[----:B------:R-:W-:Y:S01]  /*1810*/  UIMAD UR13, UR9, UR10, URZ ;  /* 0x0000000a090d72a4 */ /* 0x000fe2000f8e02ff */
[----:B------:R2:W2:Y:S01]  /*1820*/  LDSM.16.M88.4 R164, [R168] ;  /* 0x00000000a8a4783b */ /* 0x0004a20000000200 */
[----:B------:R-:W-:Y:S01]  /*1830*/  UIADD3 UR35, UPT, UPT, UR35, UR11, URZ ;  /* 0x0000000b23237290 */ /* 0x000fe2000fffe0ff */
[----:B------:R-:W-:Y:S01]  /*1840*/  CS2R R82, SRZ ;  /* 0x0000000000527805 */ /* 0x000fe2000001ff00 */
[----:B------:R-:W-:Y:S01]  /*1850*/  UIMAD.WIDE UR10, UR9, UR10, URZ ;  /* 0x0000000a090a72a5 */ /* 0x000fe2000f8e02ff */
[----:B------:R-:W2:Y:S01]  /*1860*/  LDSM.16.M88.4 R152, [R152+0x800] ;  /* 0x000800009898783b */ /* 0x000ea20000000200 */
[----:B------:R-:W-:Y:S01]  /*1870*/  UIADD3.X UR26, UPT, UPT, URZ, UR26, URZ, UP0, !UPT ;  /* 0x0000001aff1a7290 */ /* 0x000fe200087fe4ff */
[----:B-1----:R-:W-:Y:S01]  /*1880*/  IMAD.WIDE.U32 R6, R0, R2, RZ ;  /* 0x0000000200067225 */ /* 0x002fe200078e00ff */
[----:B------:R-:W-:Y:S01]  /*1890*/  UIMAD UR9, UR11, UR31, URZ ;  /* 0x0000001f0b0972a4 */ /* 0x000fe2000f8e02ff */
[----:B------:R-:W1:Y:S01]  /*18a0*/  LDSM.16.M88.4 R160, [R160+0x800] ;  /* 0x00080000a0a0783b */ /* 0x000e620000000200 */
[----:B------:R-:W3:Y:S01]  /*18b0*/  LDCU.64 UR6, c[0x0][0x570] ;  /* 0x0000ae00ff0677ac */ /* 0x000ee20008000a00 */
[----:B------:R-:W-:Y:S01]  /*18c0*/  IMAD R4, R191, UR13, R4 ;  /* 0x0000000dbf047c24 */ /* 0x000fe2000f8e0204 */
[----:B------:R-:W-:Y:S01]  /*18d0*/  SEL R2, R6, RZ, P3 ;  /* 0x000000ff06027207 */ /* 0x000fe20001800000 */
[----:B------:R-:W1:Y:S01]  /*18e0*/  LDSM.16.M88.4 R168, [R168+0x800] ;  /* 0x00080000a8a8783b */ /* 0x000e620000000200 */
[----:B------:R-:W-:Y:S01]  /*18f0*/  UIMAD.WIDE.U32 UR34, UR10, UR31, UR34 ;  /* 0x0000001f0a2272a5 */ /* 0x000fe2000f8e0022 */
[----:B------:R-:W-:Y:S01]  /*1900*/  IMAD R3, R0, R3, R7 ;  /* 0x0000000300037224 */ /* 0x000fe200078e0207 */
[----:B------:R-:W-:Y:S01]  /*1910*/  UIMAD UR9, UR10, UR26, UR9 ;  /* 0x0000001a0a0972a4 */ /* 0x000fe2000f8e0209 */
[----:B------:R1:W1:Y:S01]  /*1920*/  LDSM.16.M88.4 R140, [R184] ;  /* 0x00000000b88c783b */ /* 0x0002620000000200 */
[----:B------:R-:W-:Y:S01]  /*1930*/  USHF.L.U32 UR10, UR13, 0x6, URZ ;  /* 0x000000060d0a7899 */ /* 0x000fe200080006ff */
[----:B------:R-:W-:Y:S01]  /*1940*/  CS2R R80, SRZ ;  /* 0x0000000000507805 */ /* 0x000fe2000001ff00 */
[----:B------:R-:W-:Y:S01]  /*1950*/  UIADD3 UR9, UPT, UPT, UR35, UR9, URZ ;  /* 0x0000000923097290 */ /* 0x000fe2000fffe0ff */
[----:B------:R1:W1:Y:S01]  /*1960*/  LDSM.16.M88.4 R144, [R184+0x800] ;  /* 0x00080000b890783b */ /* 0x0002620000000200 */
[----:B------:R-:W-:Y:S01]  /*1970*/  IADD3 R2, P1, P0, R4, UR34, R2 ;  /* 0x0000002204027c10 */ /* 0x000fe2000f83e002 */
[----:B------:R-:W4:Y:S01]  /*1980*/  LDCU.64 UR26, c[0x0][0x5e8] ;  /* 0x0000bd00ff1a77ac */ /* 0x000f220008000a00 */
[----:B------:R-:W-:Y:S01]  /*1990*/  SHF.R.S32.HI R4, RZ, 0x1f, R4 ;  /* 0x0000001fff047819 */ /* 0x000fe20000011404 */
[----:B------:R-:W-:Y:S01]  /*19a0*/  IMAD.U32 R0, RZ, RZ, UR10 ;  /* 0x0000000aff007e24 */ /* 0x000fe2000f8e00ff */
[----:B------:R-:W-:Y:S01]  /*19b0*/  SEL R3, R3, RZ, P3 ;  /* 0x000000ff03037207 */ /* 0x000fe20001800000 */
[----:B------:R-:W-:Y:S01]  /*19c0*/  UISETP.GE.AND UP0, UPT, UR25, 0x1, UPT ;  /* 0x000000011900788c */ /* 0x000fe2000bf06270 */
[----:B------:R-:W-:-:S02]  /*19d0*/  CS2R R74, SRZ ;  /* 0x00000000004a7805 */ /* 0x000fc4000001ff00 */
[----:B------:R-:W-:Y:S02]  /*19e0*/  CS2R R72, SRZ ;  /* 0x0000000000487805 */ /* 0x000fe4000001ff00 */
[----:B------:R-:W-:Y:S02]  /*19f0*/  IADD3.X R3, PT, PT, R4, UR9, R3, P1, P0 ;  /* 0x0000000904037c10 */ /* 0x000fe40008fe0403 */
[----:B------:R-:W-:Y:S02]  /*1a00*/  CS2R R70, SRZ ;  /* 0x0000000000467805 */ /* 0x000fe4000001ff00 */
[----:B------:R-:W-:Y:S01]  /*1a10*/  IADD3 R2, P0, PT, R2, UR10, RZ ;  /* 0x0000000a02027c10 */ /* 0x000fe2000ff1e0ff */
[----:B------:R-:W-:Y:S01]  /*1a20*/  ULEA UR10, UR30, UR29, 0x6 ;  /* 0x0000001d1e0a7291 */ /* 0x000fe2000f8e30ff */
[----:B------:R-:W-:Y:S02]  /*1a30*/  CS2R R68, SRZ ;  /* 0x0000000000447805 */ /* 0x000fe4000001ff00 */
[----:B------:R-:W-:-:S02]  /*1a40*/  CS2R R62, SRZ ;  /* 0x00000000003e7805 */ /* 0x000fc4000001ff00 */
[----:B------:R-:W-:Y:S02]  /*1a50*/  LEA.HI.X.SX32 R0, R0, R3, 0x1, P0 ;  /* 0x0000000300007211 */ /* 0x000fe400000f0eff */
[----:B------:R-:W-:Y:S02]  /*1a60*/  CS2R R60, SRZ ;  /* 0x00000000003c7805 */ /* 0x000fe4000001ff00 */
[----:B---3--:R-:W-:Y:S02]  /*1a70*/  LEA R208, P0, R2, UR6, 0x2 ;  /* 0x0000000602d07c11 */ /* 0x008fe4000f8010ff */
[----:B------:R-:W-:Y:S02]  /*1a80*/  CS2R R66, SRZ ;  /* 0x0000000000427805 */ /* 0x000fe4000001ff00 */
[----:B------:R-:W-:Y:S02]  /*1a90*/  CS2R R64, SRZ ;  /* 0x0000000000407805 */ /* 0x000fe4000001ff00 */
[----:B------:R-:W-:-:S02]  /*1aa0*/  CS2R R58, SRZ ;  /* 0x00000000003a7805 */ /* 0x000fc4000001ff00 */
[----:B------:R-:W-:Y:S02]  /*1ab0*/  LEA.HI.X R209, R2, UR7, R0, 0x2, P0 ;  /* 0x0000000702d17c11 */ /* 0x000fe400080f1400 */
        /* <DEDUP_REMOVED lines=11> */
[----:B----4-:R-:W-:Y:S01]  /*1b70*/  UIMAD.WIDE UR10, UR10, 0x4, UR26 ;  /* 0x000000040a0a78a5 */ /* 0x010fe2000f8e021a */
[----:B-12---:R-:W-:Y:S11]  /*1b80*/  BRA.U !UP0, `(.L_x_1352) ;  /* 0x0000003108307547 */ /* 0x006ff6000b800000 */
[----:B------:R-:W1:Y:S01]  /*1b90*/  S2R R5, SR_TID.X ;  /* 0x0000000000057919 */ /* 0x000e620000002100 */
[----:B------:R-:W2:Y:S01]  /*1ba0*/  LDC R201, c[0x0][0x44c] ;  /* 0x00011300ffc97b82 */ /* 0x000ea20000000800 */
[----:B------:R-:W-:Y:S01]  /*1bb0*/  IMAD.MOV.U32 R211, RZ, RZ, 0x10 ;  /* 0x00000010ffd37424 */ /* 0x000fe200078e00ff */
[----:B------:R-:W-:Y:S01]  /*1bc0*/  IADD3 R180, PT, PT, R186, UR8, RZ ;  /* 0x00000008bab47c10 */ /* 0x000fe2000fffe0ff */
[----:B------:R-:W3:Y:S01]  /*1bd0*/  S2R R194, SR_TID.X ;  /* 0x0000000000c27919 */ /* 0x000ee20000002100 */
[----:B------:R-:W-:Y:S01]  /*1be0*/  IMAD.SHL.U32 R6, R191, 0x10, RZ ;  /* 0x00000010bf067824 */ /* 0x000fe200078e00ff */
[----:B------:R-:W-:Y:S01]  /*1bf0*/  USHF.L.U32 UR13, UR13, 0x3, URZ ;  /* 0x000000030d0d7899 */ /* 0x000fe200080006ff */
[----:B------:R-:W-:Y:S01]  /*1c00*/  IMAD.SHL.U32 R179, R187, 0x2, RZ ;  /* 0x00000002bbb37824 */ /* 0x000fe200078e00ff */
[----:B------:R-:W4:Y:S01]  /*1c10*/  LDCU UR6, c[0x0][0x3e0] ;  /* 0x00007c00ff0677ac */ /* 0x000f220008000800 */
[----:B------:R-:W-:Y:S01]  /*1c20*/  IMAD.IADD R175, R184, 0x1, R183 ;  /* 0x00000001b8af7824 */ /* 0x000fe200078e02b7 */
[----:B------:R-:W-:Y:S01]  /*1c30*/  LOP3.LUT R6, R6, 0x10, RZ, 0xc0, !PT ;  /* 0x0000001006067812 */ /* 0x000fe200078ec0ff */
[----:B------:R-:W-:Y:S01]  /*1c40*/  IMAD.MOV.U32 R200, RZ, RZ, 0x4 ;  /* 0x00000004ffc87424 */ /* 0x000fe200078e00ff */
[----:B------:R-:W-:Y:S01]  /*1c50*/  IADD3 R178, PT, PT, R185, R179, RZ ;  /* 0x000000b3b9b27210 */ /* 0x000fe20007ffe0ff */
[----:B------:R-:W-:Y:S01]  /*1c60*/  IMAD.MOV.U32 R95, RZ, RZ, RZ ;  /* 0x000000ffff5f7224 */ /* 0x000fe200078e00ff */
[----:B------:R-:W1:Y:S01]  /*1c70*/  LDCU UR9, c[0x0][0x50c] ;  /* 0x0000a180ff0977ac */ /* 0x000e620008000800 */
[----:B------:R-:W2:Y:S01]  /*1c80*/  LDCU UR7, c[0x0][0x45c] ;  /* 0x00008b80ff0777ac */ /* 0x000ea20008000800 */
[----:B-1----:R-:W-:-:S02]  /*1c90*/  IMAD.SHL.U32 R2, R5, 0x40, RZ ;  /* 0x0000004005027824 */ /* 0x002fc400078e00ff */
[C---:B------:R-:W-:Y:S02]  /*1ca0*/  IMAD.SHL.U32 R4, R5.reuse, 0x8, RZ ;  /* 0x0000000805047824 */ /* 0x040fe400078e00ff */
[----:B------:R-:W-:Y:S01]  /*1cb0*/  IMAD.SHL.U32 R0, R5, 0x20, RZ ;  /* 0x0000002005007824 */ /* 0x000fe200078e00ff */
[C---:B------:R-:W-:Y:S02]  /*1cc0*/  LOP3.LUT R3, R2.reuse, 0x1c0, RZ, 0xc0, !PT ;  /* 0x000001c002037812 */ /* 0x040fe400078ec0ff */
[----:B------:R-:W-:Y:S02]  /*1cd0*/  LOP3.LUT R2, R2, 0x200, RZ, 0xc0, !PT ;  /* 0x0000020002027812 */ /* 0x000fe400078ec0ff */
[----:B------:R-:W-:Y:S02]  /*1ce0*/  LOP3.LUT R3, R3, 0x38, R4, 0xf8, !PT ;  /* 0x0000003803037812 */ /* 0x000fe400078ef804 */
[----:B------:R-:W-:Y:S02]  /*1cf0*/  SHF.R.U32.HI R5, RZ, 0x1, R5 ;  /* 0x00000001ff057819 */ /* 0x000fe40000011605 */
[----:B------:R-:W-:-:S02]  /*1d00*/  LOP3.LUT R0, R2, 0x400, R0, 0xf8, !PT ;  /* 0x0000040002007812 */ /* 0x000fc400078ef800 */
[----:B------:R-:W-:Y:S02]  /*1d10*/  LOP3.LUT R3, R3, 0x8, R5, 0x78, !PT ;  /* 0x0000000803037812 */ /* 0x000fe400078e7805 */
[----:B---3--:R-:W-:Y:S02]  /*1d20*/  LOP3.LUT P0, RZ, R194, 0x4, RZ, 0xc0, !PT ;  /* 0x00000004c2ff7812 */ /* 0x008fe4000780c0ff */
[----:B------:R-:W-:Y:S01]  /*1d30*/  LOP3.LUT R172, R0, R3, RZ, 0xfc, !PT ;  /* 0x0000000300ac7212 */ /* 0x000fe200078efcff */
[----:B------:R-:W-:Y:S01]  /*1d40*/  IMAD.IADD R0, R185, 0x1, R183 ;  /* 0x00000001b9007824 */ /* 0x000fe200078e02b7 */
[----:B------:R-:W-:Y:S02]  /*1d50*/  SHF.L.U32 R2, R187, 0x1, RZ ;  /* 0x00000001bb027819 */ /* 0x000fe400000006ff */
[----:B------:R-:W-:Y:S01]  /*1d60*/  LEA R172, R172, UR4, 0x1 ;  /* 0x00000004acac7c11 */ /* 0x000fe2000f8e08ff */
[----:B------:R-:W-:Y:S01]  /*1d70*/  IMAD.IADD R179, R0, 0x1, R179 ;  /* 0x0000000100b37824 */ /* 0x000fe200078e02b3 */
[----:B------:R-:W-:Y:S01]  /*1d80*/  SEL R211, R211, 0xfffffff0, !P0 ;  /* 0xfffffff0d3d37807 */ /* 0x000fe20004000000 */
[----:B------:R-:W-:Y:S01]  /*1d90*/  IMAD.IADD R174, R2, 0x1, R175 ;  /* 0x0000000102ae7824 */ /* 0x000fe200078e02af */
[----:B------:R-:W-:Y:S01]  /*1da0*/  IADD3 R3, PT, PT, R172, R183, RZ ;  /* 0x000000b7ac037210 */ /* 0x000fe20007ffe0ff */
[----:B------:R-:W-:Y:S01]  /*1db0*/  IMAD.IADD R173, R184, 0x1, R2 ;  /* 0x00000001b8ad7824 */ /* 0x000fe200078e0202 */
[----:B------:R-:W-:Y:S01]  /*1dc0*/  SHF.R.U32.HI R202, RZ, 0x2, R194 ;  /* 0x00000002ffca7819 */ /* 0x000fe200000116c2 */
[----:B------:R-:W-:Y:S01]  /*1dd0*/  IMAD.IADD R210, R190, 0x1, R211 ;  /* 0x00000001bed27824 */ /* 0x000fe200078e02d3 */
[----:B------:R-:W-:Y:S01]  /*1de0*/  IADD3 R177, PT, PT, R172, R2, RZ ;  /* 0x00000002acb17210 */ /* 0x000fe20007ffe0ff */
[----:B------:R-:W-:Y:S01]  /*1df0*/  IMAD.IADD R176, R3, 0x1, R2 ;  /* 0x0000000103b07824 */ /* 0x000fe200078e0202 */
[----:B------:R-:W-:Y:S01]  /*1e00*/  LOP3.LUT R202, R6, 0x7, R202, 0xf8, !PT ;  /* 0x0000000706ca7812 */ /* 0x000fe200078ef8ca */
[----:B------:R-:W-:Y:S01]  /*1e10*/  VIADD R181, R172, UR8 ;  /* 0x00000008acb57c36 */ /* 0x000fe20008000000 */
[----:B--2-4-:R-:W-:-:S06]  /*1e20*/  UMOV UR8, UR10 ;  /* 0x0000000a00087c82 */ /* 0x014fcc0008000000 */
.L_x_1355:
[----:B------:R-:W0:Y:S01]  /*1e30*/  LDGDEPBAR ;  /* 0x00000000000079af */ /* 0x000e220000000000 */
[-C--:B------:R-:W-:Y:S01]  /*1e40*/  IADD3 R112, PT, PT, R2, R181.reuse, RZ ;  /* 0x000000b502707210 */ /* 0x080fe20007ffe0ff */
[----:B------:R-:W-:Y:S01]  /*1e50*/  UIADD3 UR10, UPT, UPT, UR30, 0x1, URZ ;  /* 0x000000011e0a7890 */ /* 0x000fe2000fffe0ff */
[----:B------:R-:W-:Y:S02]  /*1e60*/  IADD3 R128, PT, PT, R183, R181, RZ ;  /* 0x000000b5b7807210 */ /* 0x000fe40007ffe0ff */
[----:B-----5:R-:W-:Y:S01]  /*1e70*/  FSETP.NEU.FTZ.AND P0, PT, R206, -INF , PT ;  /* 0xff800000ce00780b */ /* 0x020fe20003f1d000 */
[----:B------:R-:W-:Y:S01]  /*1e80*/  UISETP.NE.AND UP0, UPT, UR10, 0x1, UPT ;  /* 0x000000010a00788c */ /* 0x000fe2000bf05270 */
[----:B------:R-:W-:Y:S02]  /*1e90*/  IADD3 R188, PT, PT, R2, R128, RZ ;  /* 0x0000008002bc7210 */ /* 0x000fe40007ffe0ff */
[----:B------:R-:W-:Y:S01]  /*1ea0*/  IADD3 R229, PT, PT, R193, R211, RZ ;  /* 0x000000d3c1e57210 */ /* 0x000fe20007ffe0ff */
        /* <DEDUP_REMOVED lines=38> */
[C---:B------:R-:W-:Y:S08]  /*2110*/  HMMA.16816.F32 R24, R100.reuse, R128, R24 ;  /* 0x000000806418723c */ /* 0x040ff00000001818 */
[-C--:B------:R-:W-:Y:S08]  /*2120*/  HMMA.16816.F32 R28, R100, R130.reuse, R28 ;  /* 0x00000082641c723c */ /* 0x080ff0000000181c */
        /* <DEDUP_REMOVED lines=20> */
[----:B------:R-:W-:Y:S01]  /*2270*/  FMUL.FTZ R16, R16, UR9 ;  /* 0x0000000910107c20 */ /* 0x000fe20008410000 */
[----:B------:R-:W-:Y:S01]  /*2280*/  FMUL.FTZ R17, R17, UR9 ;  /* 0x0000000911117c20 */ /* 0x000fe20008410000 */
[----:B------:R-:W-:Y:S01]  /*2290*/  FMUL.FTZ R18, R18, UR9 ;  /* 0x0000000912127c20 */ /* 0x000fe20008410000 */
[----:B------:R-:W-:Y:S06]  /*22a0*/  FMUL.FTZ R19, R19, UR9 ;  /* 0x0000000913137c20 */ /* 0x000fec0008410000 */
[----:B------:R-:W-:Y:S10]  /*22b0*/  MUFU.TANH R108, R6 ;  /* 0x00000006006c7308 */ /* 0x000ff40000002400 */
[----:B------:R4:W-:Y:S01]  /*22c0*/  MUFU.TANH R114, R10 ;  /* 0x0000000a00727308 */ /* 0x0009e20000002400 */
[----:B---3--:R-:W-:Y:S09]  /*22d0*/  FMUL.FTZ R11, R204, 1.4426950216293334961 ;  /* 0x3fb8aa3bcc0b7820 */ /* 0x008ff20000410000 */
[----:B------:R3:W-:Y:S10]  /*22e0*/  MUFU.TANH R109, R7 ;  /* 0x00000007006d7308 */ /* 0x0007f40000002400 */
[----:B------:R1:W-:Y:S01]  /*22f0*/  MUFU.TANH R112, R8 ;  /* 0x0000000800707308 */ /* 0x0003e20000002400 */
[----:B----4-:R-:W-:Y:S09]  /*2300*/  FMUL.FTZ R10, R203, 1.4426950216293334961 ;  /* 0x3fb8aa3bcb0a7820 */ /* 0x010ff20000410000 */
[----:B------:R4:W-:Y:S01]  /*2310*/  MUFU.TANH R113, R9 ;  /* 0x0000000900717308 */ /* 0x0009e20000002400 */
[----:B---3--:R-:W3:Y:S09]  /*2320*/  LDSM.16.M88.4 R4, [R174+-0x3800] ;  /* 0xffc80000ae04783b */ /* 0x008ef20000000200 */
[----:B------:R-:W2:Y:S01]  /*2330*/  MUFU.TANH R122, R16 ;  /* 0x00000010007a7308 */ /* 0x000ea20000002400 */
[----:B-1----:R-:W-:Y:S05]  /*2340*/  FMUL.FTZ R8, R206, 1.4426950216293334961 ;  /* 0x3fb8aa3bce087820 */ /* 0x002fea0000410000 */
[----:B------:R-:W-:Y:S04]  /*2350*/  FSEL R8, R8, RZ, P0 ;  /* 0x000000ff08087208 */ /* 0x000fe80000000000 */
[----:B------:R-:W1:Y:S01]  /*2360*/  MUFU.TANH R123, R17 ;  /* 0x00000011007b7308 */ /* 0x000e620000002400 */
[C---:B----4-:R-:W-:Y:S01]  /*2370*/  FMUL.FTZ R9, R205.reuse, 1.4426950216293334961 ;  /* 0x3fb8aa3bcd097820 */ /* 0x050fe20000410000 */
[----:B------:R-:W-:Y:S01]  /*2380*/  FSETP.NEU.FTZ.AND P0, PT, R205, -INF , PT ;  /* 0xff800000cd00780b */ /* 0x000fe20003f1d000 */
[C-C-:B------:R-:W-:Y:S01]  /*2390*/  FFMA.FTZ R126, R110.reuse, UR7, -R8.reuse ;  /* 0x000000076e7e7c23 */ /* 0x140fe20008010808 */
[--C-:B--2---:R-:W-:Y:S01]  /*23a0*/  FFMA.FTZ R125, R111, UR7, -R8.reuse ;  /* 0x000000076f7d7c23 */ /* 0x104fe20008010808 */
[----:B------:R-:W-:Y:S01]  /*23b0*/  FFMA.FTZ R110, -R110, R110, 1 ;  /* 0x3f8000006e6e7423 */ /* 0x000fe2000001016e */
[----:B------:R-:W-:Y:S01]  /*23c0*/  FSEL R9, R9, RZ, P0 ;  /* 0x000000ff09097208 */ /* 0x000fe20000000000 */
[----:B------:R-:W-:Y:S03]  /*23d0*/  FFMA.FTZ R111, -R111, R111, 1 ;  /* 0x3f8000006f6f7423 */ /* 0x000fe6000001016f */
[----:B------:R-:W2:Y:S01]  /*23e0*/  MUFU.TANH R124, R18 ;  /* 0x00000012007c7308 */ /* 0x000ea20000002400 */
[----:B------:R-:W-:Y:S01]  /*23f0*/  FSETP.NEU.FTZ.AND P0, PT, R204, -INF , PT ;  /* 0xff800000cc00780b */ /* 0x000fe20003f1d000 */
[--C-:B------:R-:W-:Y:S01]  /*2400*/  FFMA.FTZ R221, R122, UR7, -R8.reuse ;  /* 0x000000077add7c23 */ /* 0x100fe20008010808 */
[--C-:B------:R-:W-:Y:S01]  /*2410*/  FFMA.FTZ R121, R108, UR7, -R9.reuse ;  /* 0x000000076c797c23 */ /* 0x100fe20008010809 */
[----:B------:R-:W-:Y:S01]  /*2420*/  FFMA.FTZ R120, R109, UR7, -R9 ;  /* 0x000000076d787c23 */ /* 0x000fe20008010809 */
[----:B------:R-:W-:Y:S01]  /*2430*/  FSEL R11, R11, RZ, P0 ;  /* 0x000000ff0b0b7208 */ /* 0x000fe20000000000 */
[----:B------:R-:W-:Y:S01]  /*2440*/  FFMA.FTZ R122, -R122, R122, 1 ;  /* 0x3f8000007a7a7423 */ /* 0x000fe2000001017a */
[----:B------:R-:W-:Y:S03]  /*2450*/  FSETP.NEU.FTZ.AND P0, PT, R203, -INF , PT ;  /* 0xff800000cb00780b */ /* 0x000fe60003f1d000 */
[----:B------:R-:W-:Y:S01]  /*2460*/  MUFU.EX2 R126, R126 ;  /* 0x0000007e007e7308 */ /* 0x000fe20000000800 */
[----:B-1----:R-:W-:Y:S01]  /*2470*/  FFMA.FTZ R197, R123, UR7, -R8 ;  /* 0x000000077bc57c23 */ /* 0x002fe20008010808 */
[--C-:B------:R-:W-:Y:S01]  /*2480*/  FFMA.FTZ R131, R112, UR7, -R11.reuse ;  /* 0x0000000770837c23 */ /* 0x100fe2000801080b */
[----:B------:R-:W-:Y:S01]  /*2490*/  FSEL R10, R10, RZ, P0 ;  /* 0x000000ff0a0a7208 */ /* 0x000fe20000000000 */
[----:B------:R-:W-:Y:S01]  /*24a0*/  FFMA.FTZ R130, R113, UR7, -R11 ;  /* 0x0000000771827c23 */ /* 0x000fe2000801080b */
[----:B------:R-:W-:Y:S01]  /*24b0*/  FFMA.FTZ R123, -R123, R123, 1 ;  /* 0x3f8000007b7b7423 */ /* 0x000fe2000001017b */
[----:B------:R-:W-:Y:S01]  /*24c0*/  FMUL.FTZ R111, R111, UR9 ;  /* 0x000000096f6f7c20 */ /* 0x000fe20008410000 */
[----:B------:R-:W-:Y:S03]  /*24d0*/  FMUL.FTZ R122, R122, UR9 ;  /* 0x000000097a7a7c20 */ /* 0x000fe60008410000 */
[----:B------:R-:W-:Y:S01]  /*24e0*/  MUFU.EX2 R125, R125 ;  /* 0x0000007d007d7308 */ /* 0x000fe20000000800 */
[-C--:B---3--:R-:W-:Y:S03]  /*24f0*/  HMMA.16816.F32 R20, R132, R4.reuse, R20 ;  /* 0x000000048414723c */ /* 0x088fe60000001814 */
[--C-:B--2---:R-:W-:Y:S01]  /*2500*/  FFMA.FTZ R220, R124, UR7, -R9.reuse ;  /* 0x000000077cdc7c23 */ /* 0x104fe20008010809 */
[--C-:B------:R-:W-:Y:S01]  /*2510*/  FFMA.FTZ R129, R114, UR7, -R10.reuse ;  /* 0x0000000772817c23 */ /* 0x100fe2000801080a */
[--C-:B------:R-:W-:Y:S01]  /*2520*/  FFMA.FTZ R128, R115, UR7, -R10.reuse ;  /* 0x0000000773807c23 */ /* 0x100fe2000801080a */
[----:B------:R-:W-:Y:S03]  /*2530*/  FMUL.FTZ R123, R123, UR9 ;  /* 0x000000097b7b7c20 */ /* 0x000fe60008410000 */
[----:B------:R-:W1:Y:S01]  /*2540*/  MUFU.TANH R127, R19 ;  /* 0x00000013007f7308 */ /* 0x000e620000002400 */
[C---:B------:R-:W-:Y:S01]  /*2550*/  HMMA.16816.F32 R24, R104.reuse, R4, R24 ;  /* 0x000000046818723c */ /* 0x040fe20000001818 */
[----:B------:R-:W-:Y:S02]  /*2560*/  MOV R4, UR8 ;  /* 0x0000000800047c02 */ /* 0x000fe40008000f00 */
[----:B------:R-:W-:Y:S01]  /*2570*/  MOV R5, UR11 ;  /* 0x0000000b00057c02 */ /* 0x000fe20008000f00 */
[----:B------:R-:W-:Y:S01]  /*2580*/  FFMA.FTZ R108, -R108, R108, 1 ;  /* 0x3f8000006c6c7423 */ /* 0x000fe2000001016c */
[C---:B------:R-:W-:Y:S01]  /*2590*/  LEA R4, P0, R202.reuse, R4, 0x2 ;  /* 0x00000004ca047211 */ /* 0x040fe200078010ff */
[----:B------:R-:W-:Y:S03]  /*25a0*/  FFMA.FTZ R109, -R109, R109, 1 ;  /* 0x3f8000006d6d7423 */ /* 0x000fe6000001016d */
[----:B------:R-:W-:Y:S01]  /*25b0*/  MUFU.EX2 R121, R121 ;  /* 0x0000007900797308 */ /* 0x000fe20000000800 */
[-C--:B------:R-:W-:Y:S03]  /*25c0*/  HMMA.16816.F32 R28, R104, R6.reuse, R28 ;  /* 0x00000006681c723c */ /* 0x080fe6000000181c */
[----:B------:R-:W-:Y:S01]  /*25d0*/  LEA.HI.X R5, R202, R5, RZ, 0x2, P0 ;  /* 0x00000005ca057211 */ /* 0x000fe200000f14ff */
[----:B------:R-:W-:Y:S01]  /*25e0*/  FMUL.FTZ R20, R20, UR9 ;  /* 0x0000000914147c20 */ /* 0x000fe20008410000 */
[----:B------:R-:W-:Y:S01]  /*25f0*/  FMUL.FTZ R21, R21, UR9 ;  /* 0x0000000915157c20 */ /* 0x000fe20008410000 */
[----:B------:R-:W-:Y:S03]  /*2600*/  FMUL.FTZ R22, R22, UR9 ;  /* 0x0000000916167c20 */ /* 0x000fe60008410000 */
[----:B------:R-:W-:Y:S01]  /*2610*/  MUFU.EX2 R120, R120 ;  /* 0x0000007800787308 */ /* 0x000fe20000000800 */
[----:B------:R-:W2:Y:S01]  /*2620*/  LDG.E R226, desc[UR22][R4.64] ;  /* 0x0000001604e27981 */ /* 0x000ea2000c1e1900 */
[----:B------:R-:W-:Y:S03]  /*2630*/  HMMA.16816.F32 R32, R132, R6, R32 ;  /* 0x000000068420723c */ /* 0x000fe60000001820 */
[----:B------:R-:W3:Y:S01]  /*2640*/  LDG.E R246, desc[UR22][R4.64+0x20] ;  /* 0x0000201604f67981 */ /* 0x000ee2000c1e1900 */
[----:B-1----:R-:W-:Y:S01]  /*2650*/  FFMA.FTZ R219, R127, UR7, -R9 ;  /* 0x000000077fdb7c23 */ /* 0x002fe20008010809 */
[----:B------:R-:W-:Y:S03]  /*2660*/  FMUL.FTZ R23, R23, UR9 ;  /* 0x0000000917177c20 */ /* 0x000fe60008410000 */
[----:B------:R-:W-:Y:S01]  /*2670*/  MUFU.EX2 R221, R221 ;  /* 0x000000dd00dd7308 */ /* 0x000fe20000000800 */
[----:B------:R-:W5:Y:S01]  /*2680*/  LDG.E R245, desc[UR22][R4.64+0x80] ;  /* 0x0000801604f57981 */ /* 0x000f62000c1e1900 */
[----:B------:R-:W-:Y:S01]  /*2690*/  FMUL.FTZ R24, R24, UR9 ;  /* 0x0000000918187c20 */ /* 0x000fe20008410000 */
[----:B------:R-:W-:Y:S01]  /*26a0*/  FMUL.FTZ R25, R25, UR9 ;  /* 0x0000000919197c20 */ /* 0x000fe20008410000 */
[----:B------:R-:W-:Y:S01]  /*26b0*/  FMUL.FTZ R28, R28, UR9 ;  /* 0x000000091c1c7c20 */ /* 0x000fe20008410000 */
[----:B------:R1:W5:Y:S01]  /*26c0*/  LDG.E R244, desc[UR22][R4.64+0xa0] ;  /* 0x0000a01604f47981 */ /* 0x000362000c1e1900 */
        /* <DEDUP_REMOVED lines=13> */
[----:B------:R-:W-:Y:S01]  /*27a0*/  MUFU.EX2 R219, R219 ;  /* 0x000000db00db7308 */ /* 0x000fe20000000800 */
[----:B----4-:R-:W-:Y:S02]  /*27b0*/  F2FP.F16.F32.PACK_AB R6, R197, R221 ;  /* 0x000000ddc506723e */ /* 0x010fe400000000ff */
[----:B-1----:R-:W-:Y:S07]  /*27c0*/  F2FP.F16.F32.PACK_AB R5, R125, R126 ;  /* 0x0000007e7d05723e */ /* 0x002fee00000000ff */
[----:B------:R-:W-:Y:S01]  /*27d0*/  MUFU.EX2 R131, R131 ;  /* 0x0000008300837308 */ /* 0x000fe20000000800 */
[----:B------:R-:W-:Y:S01]  /*27e0*/  F2FP.F16.F32.PACK_AB R4, R120, R121 ;  /* 0x000000797804723e */ /* 0x000fe200000000ff */
[----:B------:R1:W-:Y:S04]  /*27f0*/  STS [R190], R5 ;  /* 0x00000005be007388 */ /* 0x0003e80000000800 */
[----:B------:R4:W-:Y:S04]  /*2800*/  STS [R190+0x400], R4 ;  /* 0x00040004be007388 */ /* 0x0009e80000000800 */
[----:B------:R-:W1:Y:S01]  /*2810*/  MUFU.EX2 R130, R130 ;  /* 0x0000008200827308 */ /* 0x000e620000000800 */
[----:B------:R-:W-:Y:S09]  /*2820*/  STS [R210], R6 ;  /* 0x00000006d2007388 */ /* 0x000ff20000000800 */
[----:B------:R-:W4:Y:S10]  /*2830*/  MUFU.TANH R116, R12 ;  /* 0x0000000c00747308 */ /* 0x000f340000002400 */
[----:B------:R-:W4:Y:S01]  /*2840*/  MUFU.TANH R117, R13 ;  /* 0x0000000d00757308 */ /* 0x000f220000002400 */
[----:B-1----:R-:W-:Y:S02]  /*2850*/  F2FP.F16.F32.PACK_AB R7, R130, R131 ;  /* 0x000000838207723e */ /* 0x002fe400000000ff */
[----:B------:R-:W-:Y:S07]  /*2860*/  F2FP.F16.F32.PACK_AB R5, R219, R220 ;  /* 0x000000dcdb05723e */ /* 0x000fee00000000ff */
[----:B------:R-:W1:Y:S01]  /*2870*/  MUFU.TANH R118, R14 ;  /* 0x0000000e00767308 */ /* 0x000e620000002400 */
[----:B------:R-:W-:Y:S01]  /*2880*/  STS [R210+0x400], R5 ;  /* 0x00040005d2007388 */ /* 0x000fe20000000800 */
[--C-:B----4-:R-:W-:Y:S03]  /*2890*/  FFMA.FTZ R214, R116, UR7, -R11.reuse ;  /* 0x0000000774d67c23 */ /* 0x110fe6000801080b */
[----:B------:R4:W-:Y:S05]  /*28a0*/  STS [R190+0x1000], R7 ;  /* 0x00100007be007388 */ /* 0x0009ea0000000800 */
[----:B------:R-:W4:Y:S01]  /*28b0*/  MUFU.TANH R119, R15 ;  /* 0x0000000f00777308 */ /* 0x000f220000002400 */
[----:B------:R-:W-:Y:S09]  /*28c0*/  FFMA.FTZ R213, R117, UR7, -R11 ;  /* 0x0000000775d57c23 */ /* 0x000ff2000801080b */
[----:B------:R-:W4:Y:S01]  /*28d0*/  MUFU.TANH R136, R20 ;  /* 0x0000001400887308 */ /* 0x000f220000002400 */
[--C-:B-1----:R-:W-:Y:S09]  /*28e0*/  FFMA.FTZ R212, R118, UR7, -R10.reuse ;  /* 0x0000000776d47c23 */ /* 0x102ff2000801080a */
[----:B------:R-:W1:Y:S01]  /*28f0*/  MUFU.TANH R137, R21 ;  /* 0x0000001500897308 */ /* 0x000e620000002400 */
[----:B----4-:R-:W-:Y:S09]  /*2900*/  FFMA.FTZ R188, R119, UR7, -R10 ;  /* 0x0000000777bc7c23 */ /* 0x010ff2000801080a */
[----:B------:R-:W4:Y:S01]  /*2910*/  MUFU.TANH R227, R32 ;  /* 0x0000002000e37308 */ /* 0x000f220000002400 */
[C-C-:B------:R-:W-:Y:S01]  /*2920*/  FFMA.FTZ R12, R136.reuse, UR7, -R8.reuse ;  /* 0x00000007880c7c23 */ /* 0x140fe20008010808 */
[----:B------:R-:W-:Y:S04]  /*2930*/  FFMA.FTZ R136, -R136, R136, 1 ;  /* 0x3f80000088887423 */ /* 0x000fe80000010188 */
[----:B------:R-:W-:Y:S04]  /*2940*/  FMUL.FTZ R136, R136, UR9 ;  /* 0x0000000988887c20 */ /* 0x000fe80008410000 */
[----:B------:R-:W4:Y:S01]  /*2950*/  MUFU.TANH R228, R33 ;  /* 0x0000002100e47308 */ /* 0x000f220000002400 */
[C-C-:B-1----:R-:W-:Y:S01]  /*2960*/  FFMA.FTZ R134, R137.reuse, UR7, -R8.reuse ;  /* 0x0000000789867c23 */ /* 0x142fe20008010808 */
[----:B------:R-:W-:Y:S04]  /*2970*/  FFMA.FTZ R137, -R137, R137, 1 ;  /* 0x3f80000089897423 */ /* 0x000fe80000010189 */
[----:B------:R-:W-:Y:S04]  /*2980*/  FMUL.FTZ R137, R137, UR9 ;  /* 0x0000000989897c20 */ /* 0x000fe80008410000 */
[----:B------:R-:W-:Y:S01]  /*2990*/  MUFU.EX2 R129, R129 ;  /* 0x0000008100817308 */ /* 0x000fe20000000800 */
[C-C-:B----4-:R-:W-:Y:S01]  /*29a0*/  FFMA.FTZ R242, R227.reuse, UR7, -R8.reuse ;  /* 0x00000007e3f27c23 */ /* 0x150fe20008010808 */
[----:B------:R-:W-:Y:S04]  /*29b0*/  FFMA.FTZ R227, -R227, R227, 1 ;  /* 0x3f800000e3e37423 */ /* 0x000fe800000101e3 */
[----:B------:R-:W-:Y:S04]  /*29c0*/  FMUL.FTZ R227, R227, UR9 ;  /* 0x00000009e3e37c20 */ /* 0x000fe80008410000 */
[----:B------:R-:W1:Y:S01]  /*29d0*/  MUFU.EX2 R128, R128 ;  /* 0x0000008000807308 */ /* 0x000e620000000800 */
[C---:B------:R-:W-:Y:S01]  /*29e0*/  FFMA.FTZ R8, R228.reuse, UR7, -R8 ;  /* 0x00000007e4087c23 */ /* 0x040fe20008010808 */
[----:B------:R-:W-:Y:S04]  /*29f0*/  FFMA.FTZ R228, -R228, R228, 1 ;  /* 0x3f800000e4e47423 */ /* 0x000fe800000101e4 */
[----:B------:R-:W-:Y:S04]  /*2a00*/  FMUL.FTZ R228, R228, UR9 ;  /* 0x00000009e4e47c20 */ /* 0x000fe80008410000 */
[----:B------:R-:W4:Y:S10]  /*2a10*/  MUFU.TANH R138, R22 ;  /* 0x00000016008a7308 */ /* 0x000f340000002400 */
[----:B------:R-:W4:Y:S01]  /*2a20*/  MUFU.TANH R139, R23 ;  /* 0x00000017008b7308 */ /* 0x000f220000002400 */
[----:B-1----:R-:W-:Y:S05]  /*2a30*/  F2FP.F16.F32.PACK_AB R4, R128, R129 ;  /* 0x000000818004723e */ /* 0x002fea00000000ff */
[----:B------:R1:W-:Y:S04]  /*2a40*/  STS [R190+0x1400], R4 ;  /* 0x00140004be007388 */ /* 0x0003e80000000800 */
[----:B------:R-:W-:Y:S01]  /*2a50*/  MUFU.EX2 R214, R214 ;  /* 0x000000d600d67308 */ /* 0x000fe20000000800 */
[--C-:B----4-:R-:W-:Y:S09]  /*2a60*/  FFMA.FTZ R133, R138, UR7, -R9.reuse ;  /* 0x000000078a857c23 */ /* 0x110ff20008010809 */
[----:B------:R-:W-:Y:S01]  /*2a70*/  MUFU.EX2 R213, R213 ;  /* 0x000000d500d57308 */ /* 0x000fe20000000800 */
[--C-:B------:R-:W-:Y:S09]  /*2a80*/  FFMA.FTZ R132, R139, UR7, -R9.reuse ;  /* 0x000000078b847c23 */ /* 0x100ff20008010809 */
[----:B------:R-:W-:Y:S10]  /*2a90*/  MUFU.EX2 R212, R212 ;  /* 0x000000d400d47308 */ /* 0x000ff40000000800 */
[----:B------:R-:W4:Y:S10]  /*2aa0*/  MUFU.EX2 R188, R188 ;  /* 0x000000bc00bc7308 */ /* 0x000f340000000800 */
[----:B------:R1:W-:Y:S10]  /*2ab0*/  MUFU.EX2 R241, R8 ;  /* 0x0000000800f17308 */ /* 0x0003f40000000800 */
[----:B------:R-:W-:Y:S01]  /*2ac0*/  MUFU.EX2 R135, R12 ;  /* 0x0000000c00877308 */ /* 0x000fe20000000800 */
[----:B----4-:R-:W-:Y:S05]  /*2ad0*/  F2FP.F16.F32.PACK_AB R7, R188, R212 ;  /* 0x000000d4bc07723e */ /* 0x010fea00000000ff */
[----:B------:R-:W-:Y:S04]  /*2ae0*/  STS [R210+0x1400], R7 ;  /* 0x00140007d2007388 */ /* 0x000fe80000000800 */
[----:B------:R-:W4:Y:S01]  /*2af0*/  MUFU.EX2 R134, R134 ;  /* 0x0000008600867308 */ /* 0x000f220000000800 */
[----:B-1----:R-:W-:Y:S05]  /*2b00*/  F2FP.F16.F32.PACK_AB R8, R213, R214 ;  /* 0x000000d6d508723e */ /* 0x002fea00000000ff */
[----:B------:R-:W-:Y:S04]  /*2b10*/  STS [R210+0x1000], R8 ;  /* 0x00100008d2007388 */ /* 0x000fe80000000800 */
[----:B------:R-:W-:Y:S10]  /*2b20*/  MUFU.EX2 R133, R133 ;  /* 0x0000008500857308 */ /* 0x000ff40000000800 */
[----:B------:R-:W1:Y:S01]  /*2b30*/  MUFU.EX2 R132, R132 ;  /* 0x0000008400847308 */ /* 0x000e620000000800 */
[----:B----4-:R-:W-:Y:S05]  /*2b40*/  F2FP.F16.F32.PACK_AB R6, R134, R135 ;  /* 0x000000878606723e */ /* 0x010fea00000000ff */
[----:B------:R4:W-:Y:S04]  /*2b50*/  STS [R193], R6 ;  /* 0x00000006c1007388 */ /* 0x0009e80000000800 */
[----:B------:R-:W2:Y:S10]  /*2b60*/  MUFU.TANH R230, R34 ;  /* 0x0000002200e67308 */ /* 0x000eb40000002400 */
[----:B------:R-:W4:Y:S01]  /*2b70*/  MUFU.EX2 R242, R242 ;  /* 0x000000f200f27308 */ /* 0x000f220000000800 */
[----:B-1----:R-:W-:Y:S05]  /*2b80*/  F2FP.F16.F32.PACK_AB R5, R132, R133 ;  /* 0x000000858405723e */ /* 0x002fea00000000ff */
[----:B------:R1:W-:Y:S04]  /*2b90*/  STS [R193+0x400], R5 ;  /* 0x00040005c1007388 */ /* 0x0003e80000000800 */
[----:B------:R-:W3:Y:S01]  /*2ba0*/  MUFU.TANH R243, R35 ;  /* 0x0000002300f37308 */ /* 0x000ee20000002400 */
[--C-:B--2---:R-:W-:Y:S09]  /*2bb0*/  FFMA.FTZ R240, R230, UR7, -R9.reuse ;  /* 0x00000007e6f07c23 */ /* 0x104ff20008010809 */
[----:B------:R-:W2:Y:S01]  /*2bc0*/  MUFU.TANH R215, R24 ;  /* 0x0000001800d77308 */ /* 0x000ea20000002400 */
[----:B----4-:R-:W-:Y:S05]  /*2bd0*/  F2FP.F16.F32.PACK_AB R4, R241, R242 ;  /* 0x000000f2f104723e */ /* 0x010fea00000000ff */
[----:B------:R4:W-:Y:S04]  /*2be0*/  STS [R229], R4 ;  /* 0x00000004e5007388 */ /* 0x0009e80000000800 */
[----:B------:R-:W1:Y:S01]  /*2bf0*/  MUFU.TANH R216, R25 ;  /* 0x0000001900d87308 */ /* 0x000e620000002400 */
[----:B---3--:R-:W-:Y:S09]  /*2c00*/  FFMA.FTZ R9, R243, UR7, -R9 ;  /* 0x00000007f3097c23 */ /* 0x008ff20008010809 */
[----:B------:R-:W3:Y:S01]  /*2c10*/  MUFU.TANH R217, R26 ;  /* 0x0000001a00d97308 */ /* 0x000ee20000002400 */
[--C-:B--2---:R-:W-:Y:S09]  /*2c20*/  FFMA.FTZ R238, R215, UR7, -R11.reuse ;  /* 0x00000007d7ee7c23 */ /* 0x104ff2000801080b */
[----:B------:R-:W2:Y:S01]  /*2c30*/  MUFU.TANH R218, R27 ;  /* 0x0000001b00da7308 */ /* 0x000ea20000002400 */
[--C-:B-1----:R-:W-:Y:S09]  /*2c40*/  FFMA.FTZ R237, R216, UR7, -R11.reuse ;  /* 0x00000007d8ed7c23 */ /* 0x102ff2000801080b */
[----:B------:R-:W1:Y:S01]  /*2c50*/  MUFU.TANH R222, R28 ;  /* 0x0000001c00de7308 */ /* 0x000e620000002400 */
[--C-:B---3--:R-:W-:Y:S09]  /*2c60*/  FFMA.FTZ R234, R217, UR7, -R10.reuse ;  /* 0x00000007d9ea7c23 */ /* 0x108ff2000801080a */
[----:B------:R-:W3:Y:S01]  /*2c70*/  MUFU.TANH R224, R30 ;  /* 0x0000001e00e07308 */ /* 0x000ee20000002400 */
[--C-:B--2---:R-:W-:Y:S09]  /*2c80*/  FFMA.FTZ R233, R218, UR7, -R10.reuse ;  /* 0x00000007dae97c23 */ /* 0x104ff2000801080a */
[----:B------:R-:W2:Y:S01]  /*2c90*/  MUFU.TANH R223, R29 ;  /* 0x0000001d00df7308 */ /* 0x000ea20000002400 */
[--C-:B-1----:R-:W-:Y:S09]  /*2ca0*/  FFMA.FTZ R236, R222, UR7, -R11.reuse ;  /* 0x00000007deec7c23 */ /* 0x102ff2000801080b */
[----:B------:R-:W1:Y:S01]  /*2cb0*/  MUFU.TANH R225, R31 ;  /* 0x0000001f00e17308 */ /* 0x000e620000002400 */
[--C-:B---3--:R-:W-:Y:S09]  /*2cc0*/  FFMA.FTZ R232, R224, UR7, -R10.reuse ;  /* 0x00000007e0e87c23 */ /* 0x108ff2000801080a */
[----:B------:R-:W-:Y:S01]  /*2cd0*/  MUFU.EX2 R240, R240 ;  /* 0x000000f000f07308 */ /* 0x000fe20000000800 */
[----:B--2---:R-:W-:Y:S09]  /*2ce0*/  FFMA.FTZ R11, R223, UR7, -R11 ;  /* 0x00000007df0b7c23 */ /* 0x004ff2000801080b */
[----:B------:R-:W2:Y:S01]  /*2cf0*/  MUFU.EX2 R239, R9 ;  /* 0x0000000900ef7308 */ /* 0x000ea20000000800 */
[----:B-1----:R-:W-:Y:S09]  /*2d00*/  FFMA.FTZ R10, R225, UR7, -R10 ;  /* 0x00000007e10a7c23 */ /* 0x002ff2000801080a */
        /* <DEDUP_REMOVED lines=13> */
[----:B------:R-:W4:Y:S01]  /*2de0*/  MUFU.EX2 R231, R10 ;  /* 0x0000000a00e77308 */ /* 0x000f220000000800 */
[----:B-1----:R-:W-:Y:S05]  /*2df0*/  F2FP.F16.F32.PACK_AB R5, R235, R236 ;  /* 0x000000eceb05723e */ /* 0x002fea00000000ff */
[----:B------:R-:W-:Y:S01]  /*2e00*/  STS [R229+0x1000], R5 ;  /* 0x00100005e5007388 */ /* 0x000fe20000000800 */
[----:B----4-:R-:W-:Y:S05]  /*2e10*/  F2FP.F16.F32.PACK_AB R4, R231, R232 ;  /* 0x000000e8e704723e */ /* 0x010fea00000000ff */
        /* <DEDUP_REMOVED lines=39> */
[----:B------:R-:W-:Y:S01]  /*3090*/  FADD.FTZ R7, -R246, R7 ;  /* 0x00000007f6077221 */ /* 0x000fe20000010100 */
[----:B------:R-:W-:Y:S01]  /*30a0*/  FMUL.FTZ R125, R125, R5 ;  /* 0x000000057d7d7220 */ /* 0x000fe20000410000 */
[C---:B------:R-:W-:Y:S04]  /*30b0*/  HMMA.16816.F32 R16, R104.reuse, R166, R16 ;  /* 0x000000a66810723c */ /* 0x040fe80000001810 */
[----:B------:R-:W-:Y:S01]  /*30c0*/  FMUL.FTZ R4, R126, R4 ;  /* 0x000000047e047220 */ /* 0x000fe20000410000 */
[----:B------:R-:W-:Y:S01]  /*30d0*/  FMUL.FTZ R5, R110, UR9 ;  /* 0x000000096e057c20 */ /* 0x000fe20008410000 */
[----:B------:R-:W-:Y:S01]  /*30e0*/  FMUL.FTZ R6, R121, R6 ;  /* 0x0000000679067220 */ /* 0x000fe20000410000 */
[----:B------:R-:W-:Y:S01]  /*30f0*/  FMUL.FTZ R7, R120, R7 ;  /* 0x0000000778077220 */ /* 0x000fe20000410000 */
[-C--:B------:R-:W-:Y:S03]  /*3100*/  HMMA.16816.F32 R20, R104, R168.reuse, R20 ;  /* 0x000000a86814723c */ /* 0x080fe60000001814 */
[----:B------:R-:W-:Y:S01]  /*3110*/  FMUL.FTZ R5, R5, R4 ;  /* 0x0000000405057220 */ /* 0x000fe20000410000 */
[----:B------:R-:W-:Y:S01]  /*3120*/  FMUL.FTZ R4, R111, R125 ;  /* 0x0000007d6f047220 */ /* 0x000fe20000410000 */
[----:B------:R-:W-:Y:S01]  /*3130*/  FMUL.FTZ R6, R108, R6 ;  /* 0x000000066c067220 */ /* 0x000fe20000410000 */
[----:B------:R-:W-:Y:S02]  /*3140*/  FMUL.FTZ R7, R109, R7 ;  /* 0x000000076d077220 */ /* 0x000fe40000410000 */
[C---:B------:R-:W-:Y:S04]  /*3150*/  HMMA.16816.F32 R24, R100.reuse, R168, R24 ;  /* 0x000000a86418723c */ /* 0x040fe80000001818 */
[----:B------:R-:W-:Y:S01]  /*3160*/  F2FP.F16.F32.PACK_AB R4, R4, R5 ;  /* 0x000000050404723e */ /* 0x000fe200000000ff */
[C---:B------:R-:W-:Y:S01]  /*3170*/  FADD.FTZ R16, -R226.reuse, R16 ;  /* 0x00000010e2107221 */ /* 0x040fe20000010100 */
[----:B------:R-:W-:Y:S01]  /*3180*/  FADD.FTZ R17, -R226, R17 ;  /* 0x00000011e2117221 */ /* 0x000fe20000010100 */
        /* <DEDUP_REMOVED lines=9> */
[----:B------:R-:W-:Y:S01]  /*3220*/  FMUL.FTZ R16, R122, R16 ;  /* 0x000000107a107220 */ /* 0x000fe20000410000 */
[----:B------:R-:W-:Y:S01]  /*3230*/  FMUL.FTZ R17, R123, R17 ;  /* 0x000000117b117220 */ /* 0x000fe20000410000 */
[----:B------:R-:W-:Y:S01]  /*3240*/  FMUL.FTZ R20, R136, R20 ;  /* 0x0000001488147220 */ /* 0x000fe20000410000 */
[----:B------:R-:W-:Y:S01]  /*3250*/  FMUL.FTZ R21, R137, R21 ;  /* 0x0000001589157220 */ /* 0x000fe20000410000 */
[----:B------:R-:W-:Y:S02]  /*3260*/  FADD.FTZ R100, -R246, R19 ;  /* 0x00000013f6647221 */ /* 0x000fe40000010100 */
[----:B------:R-:W-:Y:S02]  /*3270*/  F2FP.F16.F32.PACK_AB R16, R17, R16 ;  /* 0x000000101110723e */ /* 0x000fe400000000ff */
[----:B------:R-:W-:Y:S06]  /*3280*/  F2FP.F16.F32.PACK_AB R20, R21, R20 ;  /* 0x000000141514723e */ /* 0x000fec00000000ff */
[C---:B------:R-:W-:Y:S01]  /*3290*/  FADD.FTZ R32, -R226.reuse, R32 ;  /* 0x00000020e2207221 */ /* 0x040fe20000010100 */
[----:B------:R-:W-:Y:S03]  /*32a0*/  FADD.FTZ R33, -R226, R33 ;  /* 0x00000021e2217221 */ /* 0x000fe60000010100 */
[----:B------:R-:W-:Y:S01]  /*32b0*/  FMUL.FTZ R32, R242, R32 ;  /* 0x00000020f2207220 */ /* 0x000fe20000410000 */
[----:B------:R-:W-:Y:S03]  /*32c0*/  FMUL.FTZ R33, R241, R33 ;  /* 0x00000021f1217220 */ /* 0x000fe60000410000 */
[----:B------:R-:W-:Y:S01]  /*32d0*/  FMUL.FTZ R32, R227, R32 ;  /* 0x00000020e3207220 */ /* 0x000fe20000410000 */
[----:B------:R-:W-:Y:S01]  /*32e0*/  FMUL.FTZ R33, R228, R33 ;  /* 0x00000021e4217220 */ /* 0x000fe20000410000 */
[----:B------:R-:W-:Y:S06]  /*32f0*/  BRA.U !UP0, `(.L_x_1353) ;  /* 0x0000000108587547 */ /* 0x000fec000b800000 */
[----:B------:R-:W1:Y:S01]  /*3300*/  LDC R17, c[0x0][0x3b0] ;  /* 0x0000ec00ff117b82 */ /* 0x000e620000000800 */
[----:B------:R-:W-:Y:S01]  /*3310*/  IADD3 R21, P0, PT, RZ, -UR5, RZ ;  /* 0x80000005ff157c10 */ /* 0x000fe2000ff1e0ff */
[----:B------:R-:W-:Y:S04]  /*3320*/  ULOP3.LUT UR10, UR30, 0x1, URZ, 0xc0, !UPT ;  /* 0x000000011e0a7892 */ /* 0x000fe8000f8ec0ff */
[----:B------:R-:W-:Y:S02]  /*3330*/  UISETP.NE.U32.AND UP1, UPT, UR10, 0x1, UPT ;  /* 0x000000010a00788c */ /* 0x000fe4000bf25070 */
[----:B------:R-:W2:Y:S02]  /*3340*/  LDC R5, c[0x0][0x3b4] ;  /* 0x0000ed00ff057b82 */ /* 0x000ea40000000800 */
[----:B------:R-:W-:Y:S06]  /*3350*/  USEL UR10, UR18, 0x2000, !UP1 ;  /* 0x00002000120a7887 */ /* 0x000fec000c800000 */
[----:B------:R-:W-:Y:S02]  /*3360*/  VIADD R207, R207, UR10 ;  /* 0x0000000acfcf7c36 */ /* 0x000fe40008000000 */
[----:B------:R-:W-:Y:S02]  /*3370*/  VIADD R181, R181, UR10 ;  /* 0x0000000ab5b57c36 */ /* 0x000fe40008000000 */
[----:B-1----:R-:W-:Y:S04]  /*3380*/  IMAD.SHL.U32 R19, R17, 0x40, RZ ;  /* 0x0000004011137824 */ /* 0x002fe800078e00ff */
[----:B------:R-:W-:Y:S05]  /*3390*/  IMAD.X R19, RZ, RZ, ~R19, P0 ;  /* 0x000000ffff137224 */ /* 0x000fea00000e0e13 */
[----:B------:R-:W-:Y:S04]  /*33a0*/  SHF.R.S64 R21, R21, 0x1f, R19 ;  /* 0x0000001f15157819 */ /* 0x000fe80000001013 */
[----:B------:R-:W-:Y:S04]  /*33b0*/  IADD3 R196, P0, PT, R21, R196, RZ ;  /* 0x000000c415c47210 */ /* 0x000fe80007f1e0ff */
[----:B------:R-:W-:Y:S02]  /*33c0*/  LEA.HI.X.SX32 R195, R19, R195, 0x1, P0 ;  /* 0x000000c313c37211 */ /* 0x000fe400000f0eff */
        /* <DEDUP_REMOVED lines=9> */
.L_x_1353:
[----:B------:R-:W-:Y:S01]  /*3460*/  FFMA.FTZ R127, -R127, R127, 1 ;  /* 0x3f8000007f7f7423 */ /* 0x000fe2000001017f */
[----:B------:R-:W-:Y:S01]  /*3470*/  FFMA.FTZ R124, -R124, R124, 1 ;  /* 0x3f8000007c7c7423 */ /* 0x000fe2000001017c */
[----:B------:R-:W-:Y:S01]  /*3480*/  FMUL.FTZ R100, R219, R100 ;  /* 0x00000064db647220 */ /* 0x000fe20000410000 */
[----:B------:R-:W-:Y:S01]  /*3490*/  FMUL.FTZ R18, R220, R18 ;  /* 0x00000012dc127220 */ /* 0x000fe20000410000 */
[----:B------:R-:W-:Y:S01]  /*34a0*/  FMUL.FTZ R127, R127, UR9 ;  /* 0x000000097f7f7c20 */ /* 0x000fe20008410000 */
[----:B------:R-:W-:Y:S01]  /*34b0*/  FMUL.FTZ R124, R124, UR9 ;  /* 0x000000097c7c7c20 */ /* 0x000fe20008410000 */
[----:B-----5:R-:W-:Y:S01]  /*34c0*/  FADD.FTZ R9, -R245, R9 ;  /* 0x00000009f5097221 */ /* 0x020fe20000010100 */
[----:B------:R-:W-:Y:S01]  /*34d0*/  FFMA.FTZ R112, -R112, R112, 1 ;  /* 0x3f80000070707423 */ /* 0x000fe20000010170 */
[----:B------:R-:W-:Y:S01]  /*34e0*/  FFMA.FTZ R113, -R113, R113, 1 ;  /* 0x3f80000071717423 */ /* 0x000fe20000010171 */
[C---:B------:R-:W-:Y:S01]  /*34f0*/  FADD.FTZ R11, -R244.reuse, R11 ;  /* 0x0000000bf40b7221 */ /* 0x040fe20000010100 */
[----:B------:R-:W-:Y:S01]  /*3500*/  FFMA.FTZ R115, -R115, R115, 1 ;  /* 0x3f80000073737423 */ /* 0x000fe20000010173 */
        /* <DEDUP_REMOVED lines=9> */
[----:B------:R-:W-:Y:S01]  /*35a0*/  FMUL.FTZ R115, R115, UR9 ;  /* 0x0000000973737c20 */ /* 0x000fe20008410000 */
[----:B------:R-:W-:Y:S01]  /*35b0*/  FADD.FTZ R13, -R245, R13 ;  /* 0x0000000df50d7221 */ /* 0x000fe20000010100 */
[----:B------:R-:W-:Y:S01]  /*35c0*/  FMUL.FTZ R8, R131, R8 ;  /* 0x0000000883087220 */ /* 0x000fe20000410000 */
[----:B------:R-:W-:Y:S01]  /*35d0*/  FFMA.FTZ R117, -R117, R117, 1 ;  /* 0x3f80000075757423 */ /* 0x000fe20000010175 */
        /* <DEDUP_REMOVED lines=9> */
[----:B------:R-:W-:Y:S01]  /*3670*/  FMUL.FTZ R9, R113, R9 ;  /* 0x0000000971097220 */ /* 0x000fe20000410000 */
[----:B------:R-:W-:Y:S01]  /*3680*/  FMUL.FTZ R11, R115, R11 ;  /* 0x0000000b730b7220 */ /* 0x000fe20000410000 */
[----:B------:R-:W-:Y:S01]  /*3690*/  FMUL.FTZ R13, R213, R13 ;  /* 0x0000000dd50d7220 */ /* 0x000fe20000410000 */
[----:B------:R-:W-:Y:S01]  /*36a0*/  FMUL.FTZ R117, R117, UR9 ;  /* 0x0000000975757c20 */ /* 0x000fe20008410000 */
[----:B------:R-:W-:Y:S01]  /*36b0*/  FMUL.FTZ R8, R112, R8 ;  /* 0x0000000870087220 */ /* 0x000fe20000410000 */
[----:B------:R-:W-:Y:S01]  /*36c0*/  FMUL.FTZ R15, R188, R15 ;  /* 0x0000000fbc0f7220 */ /* 0x000fe20000410000 */
[----:B------:R-:W-:Y:S01]  /*36d0*/  FMUL.FTZ R119, R119, UR9 ;  /* 0x0000000977777c20 */ /* 0x000fe20008410000 */
[----:B------:R-:W-:Y:S01]  /*36e0*/  FMUL.FTZ R10, R114, R10 ;  /* 0x0000000a720a7220 */ /* 0x000fe20000410000 */
[----:B------:R-:W-:Y:S01]  /*36f0*/  FADD.FTZ R23, -R246, R23 ;  /* 0x00000017f6177221 */ /* 0x000fe20000010100 */
[----:B------:R-:W-:Y:S01]  /*3700*/  FFMA.FTZ R139, -R139, R139, 1 ;  /* 0x3f8000008b8b7423 */ /* 0x000fe2000001018b */
[----:B------:R-:W-:Y:S01]  /*3710*/  FMUL.FTZ R12, R214, R12 ;  /* 0x0000000cd60c7220 */ /* 0x000fe20000410000 */
[----:B------:R-:W-:Y:S01]  /*3720*/  FMUL.FTZ R116, R116, UR9 ;  /* 0x0000000974747c20 */ /* 0x000fe20008410000 */
[----:B------:R-:W-:Y:S01]  /*3730*/  FMUL.FTZ R14, R212, R14 ;  /* 0x0000000ed40e7220 */ /* 0x000fe20000410000 */
[----:B------:R-:W-:Y:S01]  /*3740*/  FMUL.FTZ R118, R118, UR9 ;  /* 0x0000000976767c20 */ /* 0x000fe20008410000 */
[----:B------:R-:W-:Y:S01]  /*3750*/  FADD.FTZ R22, -R246, R22 ;  /* 0x00000016f6167221 */ /* 0x000fe20000010100 */
[----:B------:R-:W-:Y:S01]  /*3760*/  FFMA.FTZ R138, -R138, R138, 1 ;  /* 0x3f8000008a8a7423 */ /* 0x000fe2000001018a */
[----:B------:R-:W-:Y:S01]  /*3770*/  F2FP.F16.F32.PACK_AB R18, R100, R18 ;  /* 0x000000126412723e */ /* 0x000fe200000000ff */
[----:B------:R-:W-:Y:S01]  /*3780*/  STS [R190+-0x4000], R4 ;  /* 0xffc00004be007388 */ /* 0x000fe20000000800 */
[----:B------:R-:W-:Y:S01]  /*3790*/  FMUL.FTZ R13, R117, R13 ;  /* 0x0000000d750d7220 */ /* 0x000fe20000410000 */
[----:B------:R-:W-:Y:S01]  /*37a0*/  FMUL.FTZ R15, R119, R15 ;  /* 0x0000000f770f7220 */ /* 0x000fe20000410000 */
[----:B------:R-:W-:Y:S02]  /*37b0*/  FMUL.FTZ R23, R132, R23 ;  /* 0x0000001784177220 */ /* 0x000fe40000410000 */
[----:B------:R-:W-:Y:S01]  /*37c0*/  STS [R190+-0x3c00], R6 ;  /* 0xffc40006be007388 */ /* 0x000fe20000000800 */
[----:B------:R-:W-:Y:S01]  /*37d0*/  FMUL.FTZ R139, R139, UR9 ;  /* 0x000000098b8b7c20 */ /* 0x000fe20008410000 */
[----:B------:R-:W-:Y:S01]  /*37e0*/  FMUL.FTZ R12, R116, R12 ;  /* 0x0000000c740c7220 */ /* 0x000fe20000410000 */
[----:B------:R-:W-:Y:S01]  /*37f0*/  FMUL.FTZ R14, R118, R14 ;  /* 0x0000000e760e7220 */ /* 0x000fe20000410000 */
[----:B------:R-:W-:Y:S01]  /*3800*/  FMUL.FTZ R22, R133, R22 ;  /* 0x0000001685167220 */ /* 0x000fe20000410000 */
[----:B------:R-:W-:Y:S01]  /*3810*/  FADD.FTZ R35, -R246, R35 ;  /* 0x00000023f6237221 */ /* 0x000fe20000010100 */
[----:B------:R-:W-:Y:S01]  /*3820*/  FFMA.FTZ R243, -R243, R243, 1 ;  /* 0x3f800000f3f37423 */ /* 0x000fe200000101f3 */
[----:B------:R-:W-:Y:S01]  /*3830*/  FMUL.FTZ R138, R138, UR9 ;  /* 0x000000098a8a7c20 */ /* 0x000fe20008410000 */
[----:B------:R-:W-:Y:S01]  /*3840*/  FADD.FTZ R34, -R246, R34 ;  /* 0x00000022f6227221 */ /* 0x000fe20000010100 */
[----:B------:R-:W-:Y:S01]  /*3850*/  FFMA.FTZ R230, -R230, R230, 1 ;  /* 0x3f800000e6e67423 */ /* 0x000fe200000101e6 */
[----:B------:R-:W-:Y:S01]  /*3860*/  F2FP.F16.F32.PACK_AB R8, R9, R8 ;  /* 0x000000080908723e */ /* 0x000fe200000000ff */
[----:B------:R-:W-:Y:S01]  /*3870*/  STS [R210+-0x4000], R16 ;  /* 0xffc00010d2007388 */ /* 0x000fe20000000800 */
[----:B------:R-:W-:Y:S01]  /*3880*/  F2FP.F16.F32.PACK_AB R10, R11, R10 ;  /* 0x0000000a0b0a723e */ /* 0x000fe200000000ff */
[----:B------:R-:W-:Y:S01]  /*3890*/  FMUL.FTZ R23, R139, R23 ;  /* 0x000000178b177220 */ /* 0x000fe20000410000 */
[----:B------:R-:W-:Y:S02]  /*38a0*/  FMUL.FTZ R35, R239, R35 ;  /* 0x00000023ef237220 */ /* 0x000fe40000410000 */
[----:B------:R-:W-:Y:S01]  /*38b0*/  STS [R210+-0x3c00], R18 ;  /* 0xffc40012d2007388 */ /* 0x000fe20000000800 */
[----:B------:R-:W-:Y:S01]  /*38c0*/  FMUL.FTZ R243, R243, UR9 ;  /* 0x00000009f3f37c20 */ /* 0x000fe20008410000 */
[----:B------:R-:W-:Y:S01]  /*38d0*/  FMUL.FTZ R22, R138, R22 ;  /* 0x000000168a167220 */ /* 0x000fe20000410000 */
[----:B------:R-:W-:Y:S01]  /*38e0*/  FMUL.FTZ R34, R240, R34 ;  /* 0x00000022f0227220 */ /* 0x000fe20000410000 */
[----:B------:R-:W-:Y:S01]  /*38f0*/  FMUL.FTZ R230, R230, UR9 ;  /* 0x00000009e6e67c20 */ /* 0x000fe20008410000 */
[C---:B------:R-:W-:Y:S01]  /*3900*/  FADD.FTZ R25, -R245.reuse, R25 ;  /* 0x00000019f5197221 */ /* 0x040fe20000010100 */
[----:B------:R-:W-:Y:S01]  /*3910*/  FFMA.FTZ R216, -R216, R216, 1 ;  /* 0x3f800000d8d87423 */ /* 0x000fe200000101d8 */
[----:B------:R-:W-:Y:S01]  /*3920*/  FADD.FTZ R27, -R244, R27 ;  /* 0x0000001bf41b7221 */ /* 0x000fe20000010100 */
[----:B------:R-:W-:Y:S01]  /*3930*/  FFMA.FTZ R218, -R218, R218, 1 ;  /* 0x3f800000dada7423 */ /* 0x000fe200000101da */
        /* <DEDUP_REMOVED lines=10> */
[----:B------:R-:W-:Y:S01]  /*39e0*/  FMUL.FTZ R25, R237, R25 ;  /* 0x00000019ed197220 */ /* 0x000fe20000410000 */
[----:B------:R-:W-:Y:S01]  /*39f0*/  FMUL.FTZ R216, R216, UR9 ;  /* 0x00000009d8d87c20 */ /* 0x000fe20008410000 */
        /* <DEDUP_REMOVED lines=31> */
[----:B------:R-:W-:Y:S01]  /*3bf0*/  F2FP.F16.F32.PACK_AB R34, R35, R34 ;  /* 0x000000222322723e */ /* 0x000fe200000000ff */
[----:B------:R-:W-:Y:S01]  /*3c00*/  FMUL.FTZ R29, R223, R29 ;  /* 0x0000001ddf1d7220 */ /* 0x000fe20000410000 */
[----:B------:R-:W-:Y:S02]  /*3c10*/  FMUL.FTZ R31, R225, R31 ;  /* 0x0000001fe11f7220 */ /* 0x000fe40000410000 */
[----:B------:R-:W-:Y:S01]  /*3c20*/  STS [R193+-0x3c00], R22 ;  /* 0xffc40016c1007388 */ /* 0x000fe20000000800 */
[----:B------:R-:W-:Y:S01]  /*3c30*/  FMUL.FTZ R28, R222, R28 ;  /* 0x0000001cde1c7220 */ /* 0x000fe20000410000 */
[----:B------:R-:W-:Y:S01]  /*3c40*/  FMUL.FTZ R30, R224, R30 ;  /* 0x0000001ee01e7220 */ /* 0x000fe20000410000 */
[----:B------:R-:W-:Y:S02]  /*3c50*/  F2FP.F16.F32.PACK_AB R24, R25, R24 ;  /* 0x000000181918723e */ /* 0x000fe400000000ff */
[----:B------:R-:W-:Y:S01]  /*3c60*/  STS [R229+-0x4000], R32 ;  /* 0xffc00020e5007388 */ /* 0x000fe20000000800 */
[----:B------:R-:W-:Y:S01]  /*3c70*/  F2FP.F16.F32.PACK_AB R26, R27, R26 ;  /* 0x0000001a1b1a723e */ /* 0x000fe200000000ff */
[----:B------:R-:W-:Y:S01]  /*3c80*/  IMAD R113, R201, UR6, RZ ;  /* 0x00000006c9717c24 */ /* 0x000fe2000f8e02ff */
[----:B------:R-:W-:Y:S02]  /*3c90*/  F2FP.F16.F32.PACK_AB R28, R29, R28 ;  /* 0x0000001c1d1c723e */ /* 0x000fe400000000ff */
[----:B------:R-:W-:Y:S01]  /*3ca0*/  STS [R229+-0x3c00], R34 ;  /* 0xffc40022e5007388 */ /* 0x000fe20000000800 */
[----:B------:R-:W-:Y:S02]  /*3cb0*/  F2FP.F16.F32.PACK_AB R30, R31, R30 ;  /* 0x0000001e1f1e723e */ /* 0x000fe400000000ff */
[----:B------:R-:W-:Y:S02]  /*3cc0*/  IADD3 R112, PT, PT, R186, R183, RZ ;  /* 0x000000b7ba707210 */ /* 0x000fe40007ffe0ff */
        /* <DEDUP_REMOVED lines=57> */
[----:B------:R-:W-:Y:S08]  /*4060*/  BRA.U !UP0, `(.L_x_1354) ;  /* 0x0000000108487547 */ /* 0x000ff0000b800000 */
[----:B------:R-:W1:Y:S01]  /*4070*/  LDC R5, c[0x0][0x590] ;  /* 0x00016400ff057b82 */ /* 0x000e620000000800 */
[----:B------:R-:W-:Y:S07]  /*4080*/  IADD3 R7, P0, PT, RZ, -UR21, RZ ;  /* 0x80000015ff077c10 */ /* 0x000fee000ff1e0ff */
[----:B------:R-:W2:Y:S01]  /*4090*/  LDC R4, c[0x0][0x594] ;  /* 0x00016500ff047b82 */ /* 0x000ea20000000800 */
[----:B-1----:R-:W-:Y:S04]  /*40a0*/  IMAD.SHL.U32 R6, R5, 0x40, RZ ;  /* 0x0000004005067824 */ /* 0x002fe800078e00ff */
[----:B------:R-:W-:Y:S05]  /*40b0*/  IMAD.X R6, RZ, RZ, ~R6, P0 ;  /* 0x000000ffff067224 */ /* 0x000fea00000e0e06 */
[----:B------:R-:W-:Y:S04]  /*40c0*/  SHF.R.S64 R7, R7, 0x1f, R6 ;  /* 0x0000001f07077819 */ /* 0x000fe80000001006 */
[----:B------:R-:W-:Y:S04]  /*40d0*/  IADD3 R199, P0, PT, R7, R199, RZ ;  /* 0x000000c707c77210 */ /* 0x000fe80007f1e0ff */
[----:B------:R-:W-:Y:S02]  /*40e0*/  LEA.HI.X.SX32 R198, R6, R198, 0x1, P0 ;  /* 0x000000c606c67211 */ /* 0x000fe400000f0eff */
[C---:B------:R-:W-:Y:S04]  /*40f0*/  LEA R6, P0, R5.reuse, R199, 0x6 ;  /* 0x000000c705067211 */ /* 0x040fe800078030ff */
[----:B--2---:R-:W-:Y:S01]  /*4100*/  LEA.HI.X R7, R5, R198, R4, 0x6, P0 ;  /* 0x000000c605077211 */ /* 0x004fe200000f3404 */
        /* <DEDUP_REMOVED lines=8> */
.L_x_1354:
[----:B------:R-:W-:Y:S01]  /*4190*/  LDSM.16.M88.4 R16, [R185] ;  /* 0x00000000b910783b */ /* 0x000fe20000000200 */
[----:B------:R-:W-:Y:S01]  /*41a0*/  PLOP3.LUT P1, PT, PT, PT, UP0, 0x80, 0x8 ;  /* 0x000000000008781c */ /* 0x000fe20003f2f008 */
[----:B------:R-:W-:Y:S02]  /*41b0*/  ULOP3.LUT UR10, UR30, 0x1, URZ, 0xc0, !UPT ;  /* 0x000000011e0a7892 */ /* 0x000fe4000f8ec0ff */
[----:B------:R-:W1:Y:S01]  /*41c0*/  LDSM.16.MT88.4 R8, [R186+0x6000] ;  /* 0x00600000ba08783b */ /* 0x000e620000004200 */
[----:B------:R-:W-:Y:S02]  /*41d0*/  @UP0 UIADD3 UR15, UP2, UPT, UR32, -0x100, URZ ;  /* 0xffffff00200f0890 */ /* 0x000fe4000ff5e0ff */
[----:B------:R-:W-:Y:S01]  /*41e0*/  UISETP.NE.U32.AND UP1, UPT, UR10, 0x1, UPT ;  /* 0x000000010a00788c */ /* 0x000fe2000bf25070 */
[----:B------:R-:W2:Y:S01]  /*41f0*/  LDSM.16.MT88.4 R20, [R112+0x6000] ;  /* 0x006000007014783b */ /* 0x000ea20000004200 */
[----:B------:R-:W-:Y:S02]  /*4200*/  UIADD3 UR24, UPT, UPT, UR30, -0x1, URZ ;  /* 0xffffffff1e187890 */ /* 0x000fe4000fffe0ff */
[----:B------:R-:W-:Y:S01]  /*4210*/  @UP0 UIADD3.X UR10, UPT, UPT, UR33, -0x1, URZ, UP2, !UPT ;  /* 0xffffffff210a0890 */ /* 0x000fe200097fe4ff */
[----:B------:R-:W-:Y:S04]  /*4220*/  LDSM.16.M88.4 R24, [R178] ;  /* 0x00000000b218783b */ /* 0x000fe80000000200 */
[----:B------:R-:W3:Y:S04]  /*4230*/  LDSM.16.MT88.4 R28, [R186+0x6800] ;  /* 0x00680000ba1c783b */ /* 0x000ee80000004200 */
[----:B------:R-:W4:Y:S04]  /*4240*/  LDSM.16.MT88.4 R32, [R112+0x6800] ;  /* 0x006800007020783b */ /* 0x000f280000004200 */
[----:B------:R-:W-:Y:S04]  /*4250*/  LDSM.16.M88.4 R100, [R0] ;  /* 0x000000000064783b */ /* 0x000fe80000000200 */
[----:B------:R-:W4:Y:S04]  /*4260*/  LDSM.16.MT88.4 R104, [R186+0x7000] ;  /* 0x00700000ba68783b */ /* 0x000f280000004200 */
        /* <DEDUP_REMOVED lines=11> */
[----:B------:R-:W3:Y:S04]  /*4320*/  LDSM.16.MT88.4 R24, [R112+0x7800] ;  /* 0x007800007018783b */ /* 0x000ee80000004200 */
[----:B------:R-:W-:Y:S03]  /*4330*/  LDSM.16.M88.4 R32, [R185+0x2000] ;  /* 0x00200000b920783b */ /* 0x000fe60000000200 */
[C---:B------:R-:W-:Y:S08]  /*4340*/  HMMA.16816.F32 R4, R100.reuse, R104, R4 ;  /* 0x000000686404723c */ /* 0x040ff00000001804 */
[C---:B------:R-:W-:Y:S01]  /*4350*/  HMMA.16816.F32 R8, R100.reuse, R106, R8 ;  /* 0x0000006a6408723c */ /* 0x040fe20000001808 */
[----:B------:R-:W4:Y:S07]  /*4360*/  LDSM.16.MT88.4 R104, [R186+0x8000] ;  /* 0x00800000ba68783b */ /* 0x000f2e0000004200 */
[C---:B-1----:R-:W-:Y:S08]  /*4370*/  HMMA.16816.F32 R12, R100.reuse, R20, R12 ;  /* 0x00000014640c723c */ /* 0x042ff0000000180c */
[----:B------:R-:W-:Y:S01]  /*4380*/  HMMA.16816.F32 R16, R100, R22, R16 ;  /* 0x000000166410723c */ /* 0x000fe20000001810 */
[----:B------:R-:W1:Y:S04]  /*4390*/  LDSM.16.MT88.4 R20, [R112+0x8000] ;  /* 0x008000007014783b */ /* 0x000e680000004200 */
[----:B------:R-:W-:Y:S03]  /*43a0*/  LDSM.16.M88.4 R100, [R178+0x2000] ;  /* 0x00200000b264783b */ /* 0x000fe60000000200 */
[C---:B--2---:R-:W-:Y:S08]  /*43b0*/  HMMA.16816.F32 R4, R28.reuse, R108, R4 ;  /* 0x0000006c1c04723c */ /* 0x044ff00000001804 */
[C---:B------:R-:W-:Y:S01]  /*43c0*/  HMMA.16816.F32 R8, R28.reuse, R110, R8 ;  /* 0x0000006e1c08723c */ /* 0x040fe20000001808 */
[----:B------:R-:W2:Y:S07]  /*43d0*/  LDSM.16.MT88.4 R108, [R186+0x8800] ;  /* 0x00880000ba6c783b */ /* 0x000eae0000004200 */
[C---:B---3--:R-:W-:Y:S08]  /*43e0*/  HMMA.16816.F32 R12, R28.reuse, R24, R12 ;  /* 0x000000181c0c723c */ /* 0x048ff0000000180c */
[----:B------:R-:W-:Y:S01]  /*43f0*/  HMMA.16816.F32 R16, R28, R26, R16 ;  /* 0x0000001a1c10723c */ /* 0x000fe20000001810 */
[----:B------:R-:W3:Y:S04]  /*4400*/  LDSM.16.MT88.4 R24, [R112+0x8800] ;  /* 0x008800007018783b */ /* 0x000ee80000004200 */
[----:B------:R-:W-:Y:S03]  /*4410*/  LDSM.16.MT88.4 R28, [R186+0x9000] ;  /* 0x00900000ba1c783b */ /* 0x000fe60000004200 */
[C---:B----4-:R-:W-:Y:S01]  /*4420*/  HMMA.16816.F32 R4, R32.reuse, R104, R4 ;  /* 0x000000682004723c */ /* 0x050fe20000001804 */
[----:B------:R-:W-:Y:S05]  /*4430*/  IMAD.U32 R104, RZ, RZ, UR13 ;  /* 0x0000000dff687e24 */ /* 0x000fea000f8e00ff */
[----:B------:R-:W-:Y:S02]  /*4440*/  LEA R104, P0, R104, R208, 0x2 ;  /* 0x000000d068687211 */ /* 0x000fe400078010ff */
[C---:B------:R-:W-:Y:S08]  /*4450*/  HMMA.16816.F32 R8, R32.reuse, R106, R8 ;  /* 0x0000006a2008723c */ /* 0x040ff00000001808 */
[C---:B-1----:R-:W-:Y:S01]  /*4460*/  HMMA.16816.F32 R12, R32.reuse, R20, R12 ;  /* 0x00000014200c723c */ /* 0x042fe2000000180c */
[----:B------:R-:W-:Y:S05]  /*4470*/  IMAD.U32 R20, RZ, RZ, UR13 ;  /* 0x0000000dff147e24 */ /* 0x000fea000f8e00ff */
[----:B------:R-:W-:Y:S02]  /*4480*/  LEA.HI.X.SX32 R105, R20, R209, 0x2, P0 ;  /* 0x000000d114697211 */ /* 0x000fe400000f16ff */
[----:B------:R-:W-:Y:S01]  /*4490*/  HMMA.16816.F32 R16, R32, R22, R16 ;  /* 0x000000162010723c */ /* 0x000fe20000001810 */
[----:B------:R-:W1:Y:S02]  /*44a0*/  LDSM.16.M88.4 R20, [R0+0x2000] ;  /* 0x002000000014783b */ /* 0x000e640000000200 */
[C---:B------:R-:W-:Y:S02]  /*44b0*/  LEA R106, P0, R113.reuse, R104, 0x5 ;  /* 0x00000068716a7211 */ /* 0x040fe400078028ff */
[----:B------:R-:W4:Y:S02]  /*44c0*/  LDSM.16.MT88.4 R32, [R112+0x9000] ;  /* 0x009000007020783b */ /* 0x000f240000004200 */
[C---:B------:R-:W-:Y:S01]  /*44d0*/  LEA.HI.X.SX32 R107, R113.reuse, R105, 0x5, P0 ;  /* 0x00000069716b7211 */ /* 0x040fe200000f2eff */
[C---:B--2---:R-:W-:Y:S05]  /*44e0*/  HMMA.16816.F32 R4, R100.reuse, R108, R4 ;  /* 0x0000006c6404723c */ /* 0x044fea0000001804 */
[C---:B------:R-:W-:Y:S03]  /*44f0*/  LEA R108, P0, R113.reuse, R106, 0x5 ;  /* 0x0000006a716c7211 */ /* 0x040fe600078028ff */
[C---:B------:R-:W-:Y:S03]  /*4500*/  HMMA.16816.F32 R8, R100.reuse, R110, R8 ;  /* 0x0000006e6408723c */ /* 0x040fe60000001808 */
[C---:B------:R-:W-:Y:S02]  /*4510*/  LEA.HI.X.SX32 R109, R113.reuse, R107, 0x5, P0 ;  /* 0x0000006b716d7211 */ /* 0x040fe400000f2eff */
[C---:B------:R-:W-:Y:S03]  /*4520*/  LEA R110, P0, R113.reuse, R108, 0x5 ;  /* 0x0000006c716e7211 */ /* 0x040fe600078028ff */
[C---:B---3--:R-:W-:Y:S03]  /*4530*/  HMMA.16816.F32 R12, R100.reuse, R24, R12 ;  /* 0x00000018640c723c */ /* 0x048fe6000000180c */
[C---:B------:R-:W-:Y:S02]  /*4540*/  LEA.HI.X.SX32 R111, R113.reuse, R109, 0x5, P0 ;  /* 0x0000006d716f7211 */ /* 0x040fe400000f2eff */
[C---:B------:R-:W-:Y:S03]  /*4550*/  LEA R114, P0, R113.reuse, R110, 0x5 ;  /* 0x0000006e71727211 */ /* 0x040fe600078028ff */
[----:B------:R-:W-:Y:S01]  /*4560*/  HMMA.16816.F32 R16, R100, R26, R16 ;  /* 0x0000001a6410723c */ /* 0x000fe20000001810 */
[----:B------:R-:W-:Y:S02]  /*4570*/  LDSM.16.M88.4 R24, [R179+0x2000] ;  /* 0x00200000b318783b */ /* 0x000fe40000000200 */
[C---:B------:R-:W-:Y:S02]  /*4580*/  LEA.HI.X.SX32 R115, R113.reuse, R111, 0x5, P0 ;  /* 0x0000006f71737211 */ /* 0x040fe400000f2eff */
[----:B------:R-:W2:Y:S01]  /*4590*/  LDSM.16.MT88.4 R100, [R186+0x9800] ;  /* 0x00980000ba64783b */ /* 0x000ea20000004200 */
[C---:B------:R-:W-:Y:S02]  /*45a0*/  LEA R116, P0, R113.reuse, R114, 0x5 ;  /* 0x0000007271747211 */ /* 0x040fe400078028ff */
[C---:B-1----:R-:W-:Y:S05]  /*45b0*/  HMMA.16816.F32 R4, R20.reuse, R28, R4 ;  /* 0x0000001c1404723c */ /* 0x042fea0000001804 */
[C---:B------:R-:W-:Y:S02]  /*45c0*/  LEA.HI.X.SX32 R117, R113.reuse, R115, 0x5, P0 ;  /* 0x0000007371757211 */ /* 0x040fe400000f2eff */
[C---:B------:R-:W-:Y:S01]  /*45d0*/  LEA R118, P0, R113.reuse, R116, 0x5 ;  /* 0x0000007471767211 */ /* 0x040fe200078028ff */
[C---:B------:R-:W-:Y:S01]  /*45e0*/  HMMA.16816.F32 R8, R20.reuse, R30, R8 ;  /* 0x0000001e1408723c */ /* 0x040fe20000001808 */
[----:B------:R1:W3:Y:S02]  /*45f0*/  LDSM.16.MT88.4 R28, [R112+0x9800] ;  /* 0x00980000701c783b */ /* 0x0002e40000004200 */
[C---:B------:R-:W-:Y:S05]  /*4600*/  LEA.HI.X.SX32 R119, R113.reuse, R117, 0x5, P0 ;  /* 0x0000007571777211 */ /* 0x040fea00000f2eff */
[C---:B----4-:R-:W-:Y:S03]  /*4610*/  HMMA.16816.F32 R12, R20.reuse, R32, R12 ;  /* 0x00000020140c723c */ /* 0x050fe6000000180c */
[C---:B------:R-:W-:Y:S05]  /*4620*/  IMAD.WIDE R120, R113.reuse, -0xc0, R118 ;  /* 0xffffff4071787825 */ /* 0x040fea00078e0276 */
[----:B------:R-:W-:Y:S03]  /*4630*/  HMMA.16816.F32 R16, R20, R34, R16 ;  /* 0x000000221410723c */ /* 0x000fe60000001810 */
[C---:B------:R-:W-:Y:S04]  /*4640*/  LEA R32, P0, R113.reuse, R120, 0x5 ;  /* 0x0000007871207211 */ /* 0x040fe800078028ff */
[----:B------:R-:W-:Y:S01]  /*4650*/  LEA.HI.X.SX32 R33, R113, R121, 0x5, P0 ;  /* 0x0000007971217211 */ /* 0x000fe200000f2eff */
[----:B-1----:R-:W-:Y:S01]  /*4660*/  IMAD.IADD R112, R183, 0x1, R180 ;  /* 0x00000001b7707824 */ /* 0x002fe200078e02b4 */
[C---:B------:R-:W-:Y:S01]  /*4670*/  LEA R20, P0, R113.reuse, R32, 0x5 ;  /* 0x0000002071147211 */ /* 0x040fe200078028ff */
[C---:B--2---:R-:W-:Y:S05]  /*4680*/  HMMA.16816.F32 R4, R24.reuse, R100, R4 ;  /* 0x000000641804723c */ /* 0x044fea0000001804 */
[C---:B------:R-:W-:Y:S02]  /*4690*/  LEA.HI.X.SX32 R21, R113.reuse, R33, 0x5, P0 ;  /* 0x0000002171157211 */ /* 0x040fe400000f2eff */
[C---:B------:R-:W-:Y:S01]  /*46a0*/  LEA R22, P0, R113.reuse, R20, 0x5 ;  /* 0x0000001471167211 */ /* 0x040fe200078028ff */
[C---:B------:R-:W-:Y:S01]  /*46b0*/  HMMA.16816.F32 R8, R24.reuse, R102, R8 ;  /* 0x000000661808723c */ /* 0x040fe20000001808 */
[----:B------:R-:W-:Y:S02]  /*46c0*/  LDSM.16.MT88.4 R100, [R180+0x1000] ;  /* 0x00100000b464783b */ /* 0x000fe40000004200 */
[C---:B------:R-:W-:Y:S02]  /*46d0*/  LEA.HI.X.SX32 R23, R113.reuse, R21, 0x5, P0 ;  /* 0x0000001571177211 */ /* 0x040fe400000f2eff */
[C---:B------:R-:W-:Y:S03]  /*46e0*/  LEA R34, P0, R113.reuse, R22, 0x5 ;  /* 0x0000001671227211 */ /* 0x040fe600078028ff */
[C---:B---3--:R-:W-:Y:S03]  /*46f0*/  HMMA.16816.F32 R12, R24.reuse, R28, R12 ;  /* 0x0000001c180c723c */ /* 0x048fe6000000180c */
[----:B------:R-:W-:Y:S01]  /*4700*/  @P1 IMAD.WIDE.U32 R28, R202, R200, UR32 ;  /* 0x00000020ca1c1e25 */ /* 0x000fe2000f8e00c8 */
[C---:B------:R-:W-:Y:S01]  /*4710*/  LEA.HI.X.SX32 R35, R113.reuse, R23, 0x5, P0 ;  /* 0x0000001771237211 */ /* 0x040fe200000f2eff */
[----:B------:R-:W-:Y:S01]  /*4720*/  @UP0 UMOV UR32, UR15 ;  /* 0x0000000f00200c82 */ /* 0x000fe20008000000 */
[----:B------:R-:W-:Y:S02]  /*4730*/  @UP0 UMOV UR33, UR10 ;  /* 0x0000000a00210c82 */ /* 0x000fe40008000000 */
[----:B------:R-:W-:Y:S01]  /*4740*/  HMMA.16816.F32 R16, R24, R30, R16 ;  /* 0x0000001e1810723c */ /* 0x000fe20000001810 */
[----:B------:R-:W5:Y:S02]  /*4750*/  @P1 LDG.E R206, desc[UR22][R28.64+-0x100] ;  /* 0xffff00161cce1981 */ /* 0x000f64000c1e1900 */
[C---:B------:R-:W-:Y:S02]  /*4760*/  LEA R24, P0, R113.reuse, R34, 0x5 ;  /* 0x0000002271187211 */ /* 0x040fe400078028ff */
[----:B------:R-:W5:Y:S02]  /*4770*/  @P1 LDG.E R205, desc[UR22][R28.64+-0xe0] ;  /* 0xffff20161ccd1981 */ /* 0x000f64000c1e1900 */
[C---:B------:R-:W-:Y:S02]  /*4780*/  LEA.HI.X.SX32 R25, R113.reuse, R35, 0x5, P0 ;  /* 0x0000002371197211 */ /* 0x040fe400000f2eff */
[----:B------:R-:W5:Y:S04]  /*4790*/  @P1 LDG.E R204, desc[UR22][R28.64+-0x80] ;  /* 0xffff80161ccc1981 */ /* 0x000f68000c1e1900 */
[----:B------:R1:W5:Y:S04]  /*47a0*/  @P1 LDG.E R203, desc[UR22][R28.64+-0x60] ;  /* 0xffffa0161ccb1981 */ /* 0x000368000c1e1900 */
[----:B------:R2:W-:Y:S04]  /*47b0*/  REDG.E.ADD.F32.FTZ.RN.STRONG.GPU desc[UR22][R208.64], R4 ;  /* 0x00000004d00079a6 */ /* 0x0005e8000c12f316 */
[----:B------:R3:W-:Y:S04]  /*47c0*/  REDG.E.ADD.F32.FTZ.RN.STRONG.GPU desc[UR22][R104.64], R5 ;  /* 0x00000005680079a6 */ /* 0x0007e8000c12f316 */
        /* <DEDUP_REMOVED lines=9> */
[----:B------:R-:W-:Y:S01]  /*4860*/  PLOP3.LUT P0, PT, PT, PT, UP1, 0x80, 0x8 ;  /* 0x000000000008781c */ /* 0x000fe20003f0f018 */
[----:B------:R-:W-:Y:S02]  /*4870*/  @UP0 UIADD3 UR8, UP1, UPT, UR8, -0x100, URZ ;  /* 0xffffff0008080890 */ /* 0x000fe4000ff3e0ff */
[----:B------:R-:W-:Y:S02]  /*4880*/  REDG.E.ADD.F32.FTZ.RN.STRONG.GPU desc[UR22][R120.64+0x80], R13 ;  /* 0x0000800d780079a6 */ /* 0x000fe4000c12f316 */
[----:B------:R-:W-:Y:S02]  /*4890*/  @UP0 UIADD3.X UR11, UPT, UPT, UR11, -0x1, URZ, UP1, !UPT ;  /* 0xffffffff0b0b0890 */ /* 0x000fe40008ffe4ff */
[----:B------:R-:W-:Y:S01]  /*48a0*/  REDG.E.ADD.F32.FTZ.RN.STRONG.GPU desc[UR22][R32.64+0x80], R14 ;  /* 0x0000800e200079a6 */ /* 0x000fe2000c12f316 */
[----:B------:R-:W-:Y:S03]  /*48b0*/  UISETP.GT.AND UP1, UPT, UR30, URZ, UPT ;  /* 0x000000ff1e00728c */ /* 0x000fe6000bf24270 */
[----:B------:R-:W-:Y:S01]  /*48c0*/  REDG.E.ADD.F32.FTZ.RN.STRONG.GPU desc[UR22][R20.64+0x80], R15 ;  /* 0x0000800f140079a6 */ /* 0x000fe2000c12f316 */
[----:B------:R-:W-:Y:S03]  /*48d0*/  UMOV UR30, UR24 ;  /* 0x00000018001e7c82 */ /* 0x000fe60008000000 */
        /* <DEDUP_REMOVED lines=51> */
[C---:B------:R-:W-:Y:S02]  /*4c10*/  VIADD R4, R180.reuse, 0xffffe000 ;  /* 0xffffe000b4047836 */ /* 0x040fe40000000000 */
[----:B------:R-:W-:Y:S04]  /*4c20*/  @P0 VIADD R4, R180, 0x2000 ;  /* 0x00002000b4040836 */ /* 0x000fe80000000000 */
[----:B------:R-:W-:Y:S01]  /*4c30*/  IMAD.MOV.U32 R180, RZ, RZ, R4 ;  /* 0x000000ffffb47224 */ /* 0x000fe200078e0004 */
[----:B------:R-:W-:Y:S09]  /*4c40*/  BRA.U UP1, `(.L_x_1355) ;  /* 0xffffffd101787547 */ /* 0x000ff2000b83ffff */
.L_x_1352:
[----:B------:R-:W1:Y:S01]  /*4c50*/  S2R R0, SR_TID.X ;  /* 0x0000000000007919 */ /* 0x000e620000002100 */
[----:B------:R-:W2:Y:S01]  /*4c60*/  LDCU UR6, c[0x0][0x500] ;  /* 0x0000a000ff0677ac */ /* 0x000ea20008000800 */
[C---:B------:R-:W-:Y:S01]  /*4c70*/  LOP3.LUT P0, RZ, R194.reuse, 0x8, RZ, 0xc0, !PT ;  /* 0x00000008c2ff7812 */ /* 0x040fe2000780c0ff */
[----:B------:R-:W-:Y:S01]  /*4c80*/  IMAD.SHL.U32 R10, R194, 0x8, RZ ;  /* 0x00000008c20a7824 */ /* 0x000fe200078e00ff */
[----:B------:R-:W-:Y:S01]  /*4c90*/  F2FP.F16.F32.PACK_AB R36, R37, R36 ;  /* 0x000000242524723e */ /* 0x000fe200000000ff */
[----:B------:R-:W3:Y:S01]  /*4ca0*/  LDCU.64 UR8, c[0x0][0x5d8] ;  /* 0x0000bb00ff0877ac */ /* 0x000ee20008000a00 */
[----:B------:R-:W-:Y:S01]  /*4cb0*/  F2FP.F16.F32.PACK_AB R38, R39, R38 ;  /* 0x000000262726723e */ /* 0x000fe200000000ff */
[----:B------:R-:W4:Y:S01]  /*4cc0*/  LDC.64 R6, c[0x0][0x5c0] ;  /* 0x00017000ff067b82 */ /* 0x000f220000000a00 */
[----:B------:R-:W-:Y:S01]  /*4cd0*/  F2FP.F16.F32.PACK_AB R48, R49, R48 ;  /* 0x000000303130723e */ /* 0x000fe200000000ff */
[----:B------:R-:W-:Y:S01]  /*4ce0*/  IMAD.MOV.U32 R11, RZ, RZ, RZ ;  /* 0x000000ffff0b7224 */ /* 0x000fe200078e00ff */
        /* <DEDUP_REMOVED lines=19> */
[C---:B------:R-:W-:Y:S01]  /*4e20*/  SHF.L.U32 R4, R0.reuse, 0x1, RZ ;  /* 0x0000000100047819 */ /* 0x040fe200000006ff */
[----:B------:R-:W-:Y:S01]  /*4e30*/  IMAD.SHL.U32 R3, R0, 0x20, RZ ;  /* 0x0000002000037824 */ /* 0x000fe200078e00ff */
[----:B------:R-:W-:Y:S01]  /*4e40*/  SHF.R.U32.HI R0, RZ, 0x4, R0 ;  /* 0x00000004ff007819 */ /* 0x000fe20000011600 */
[----:B------:R-:W-:Y:S01]  /*4e50*/  FMUL.FTZ R77, R77, UR6 ;  /* 0x000000064d4d7c20 */ /* 0x000fe20008410000 */
        /* <DEDUP_REMOVED lines=10> */
[----:B------:R-:W-:Y:S01]  /*4f00*/  FMUL.FTZ R86, R86, UR6 ;  /* 0x0000000656567c20 */ /* 0x000fe20008410000 */
[----:B------:R-:W-:Y:S01]  /*4f10*/  FMUL.FTZ R87, R87, UR6 ;  /* 0x0000000657577c20 */ /* 0x000fe20008410000 */
[----:B------:R-:W-:Y:S01]  /*4f20*/  LOP3.LUT R0, R3, R2, R0, 0xf6, !PT ;  /* 0x0000000203007212 */ /* 0x000fe200078ef600 */
        /* <DEDUP_REMOVED lines=21> */
[----:B------:R-:W1:Y:S01]  /*5080*/  LDC.64 R2, c[0x0][0x5a8] ;  /* 0x00016a00ff027b82 */ /* 0x000e620000000a00 */
[----:B------:R-:W-:Y:S01]  /*5090*/  F2FP.F16.F32.PACK_AB R74, R75, R74 ;  /* 0x0000004a4b4a723e */ /* 0x000fe200000000ff */
[----:B------:R-:W2:Y:S01]  /*50a0*/  LDCU.64 UR6, c[0x0][0x5e0] ;  /* 0x0000bc00ff0677ac */ /* 0x000ea20008000a00 */
[----:B------:R-:W-:Y:S01]  /*50b0*/  F2FP.F16.F32.PACK_AB R76, R77, R76 ;  /* 0x0000004c4d4c723e */ /* 0x000fe200000000ff */
[----:B---3--:R-:W-:Y:S01]  /*50c0*/  IMAD.U32 R16, RZ, RZ, UR9 ;  /* 0x00000009ff107e24 */ /* 0x008fe2000f8e00ff */
[----:B------:R-:W-:-:S02]  /*50d0*/  F2FP.F16.F32.PACK_AB R78, R79, R78 ;  /* 0x0000004e4f4e723e */ /* 0x000fc400000000ff */
[----:B------:R-:W-:Y:S02]  /*50e0*/  F2FP.F16.F32.PACK_AB R84, R85, R84 ;  /* 0x000000545554723e */ /* 0x000fe400000000ff */
[----:B------:R-:W-:Y:S01]  /*50f0*/  F2FP.F16.F32.PACK_AB R86, R87, R86 ;  /* 0x000000565756723e */ /* 0x000fe200000000ff */
[----:B------:R-:W-:Y:S01]  /*5100*/  STS [R0+0x6000], R68 ;  /* 0x0060004400007388 */ /* 0x000fe20000000800 */
[----:B------:R-:W-:Y:S02]  /*5110*/  F2FP.F16.F32.PACK_AB R96, R97, R96 ;  /* 0x000000606160723e */ /* 0x000fe400000000ff */
[----:B------:R-:W-:Y:S01]  /*5120*/  F2FP.F16.F32.PACK_AB R98, R99, R98 ;  /* 0x000000626362723e */ /* 0x000fe200000000ff */
[----:B------:R-:W-:Y:S01]  /*5130*/  STS [R0+0x6400], R70 ;  /* 0x0064004600007388 */ /* 0x000fe20000000800 */
[----:B------:R-:W-:Y:S02]  /*5140*/  IADD3 R9, PT, PT, R189, R4, RZ ;  /* 0x00000004bd097210 */ /* 0x000fe40007ffe0ff */
[----:B------:R-:W-:Y:S01]  /*5150*/  F2FP.F16.F32.PACK_AB R88, R89, R88 ;  /* 0x000000585958723e */ /* 0x000fe200000000ff */
[----:B------:R-:W-:Y:S01]  /*5160*/  STS [R8+0x6000], R80 ;  /* 0x0060005008007388 */ /* 0x000fe20000000800 */
[----:B------:R-:W-:Y:S01]  /*5170*/  F2FP.F16.F32.PACK_AB R90, R91, R90 ;  /* 0x0000005a5b5a723e */ /* 0x000fe200000000ff */
[----:B------:R-:W3:Y:S01]  /*5180*/  LDC.64 R4, c[0x0][0x5b0] ;  /* 0x00016c00ff047b82 */ /* 0x000ee20000000a00 */
        /* <DEDUP_REMOVED lines=15> */
[----:B------:R-:W-:Y:S01]  /*5280*/  LOP3.LUT R10, R10, 0x38, RZ, 0xc0, !PT ;  /* 0x000000380a0a7812 */ /* 0x000fe200078ec0ff */
[----:B------:R-:W-:Y:S01]  /*5290*/  STS [R189], R84 ;  /* 0x00000054bd007388 */ /* 0x000fe20000000800 */
[----:B------:R-:W-:-:S03]  /*52a0*/  SHF.R.U32.HI R194, RZ, 0x3, R194 ;  /* 0x00000003ffc27819 */ /* 0x000fc600000116c2 */
[----:B------:R-:W-:Y:S01]  /*52b0*/  STS [R189+0x400], R86 ;  /* 0x00040056bd007388 */ /* 0x000fe20000000800 */
[----:B-1----:R-:W-:-:S03]  /*52c0*/  IMAD.WIDE.U32 R12, R2, UR17, R10 ;  /* 0x00000011020c7c25 */ /* 0x002fc6000f8e000a */
[----:B------:R-:W-:Y:S01]  /*52d0*/  STS [R9], R96 ;  /* 0x0000006009007388 */ /* 0x000fe20000000800 */
[----:B------:R-:W-:Y:S02]  /*52e0*/  IMAD R13, R3, UR17, R13 ;  /* 0x00000011030d7c24 */ /* 0x000fe4000f8e020d */
[----:B------:R-:W1:Y:S01]  /*52f0*/  LDC.64 R2, c[0x0][0x5c8] ;  /* 0x00017200ff027b82 */ /* 0x000e620000000a00 */
[----:B------:R-:W-:Y:S01]  /*5300*/  STS [R9+0x400], R98 ;  /* 0x0004006209007388 */ /* 0x000fe20000000800 */
[----:B---3--:R-:W-:Y:S01]  /*5310*/  IMAD.WIDE.U32 R18, R4, UR17, R10 ;  /* 0x0000001104127c25 */ /* 0x008fe2000f8e000a */
[----:B--2---:R-:W-:Y:S02]  /*5320*/  MOV R4, UR6 ;  /* 0x0000000600047c02 */ /* 0x004fe40008000f00 */
[----:B------:R-:W-:Y:S01]  /*5330*/  STS [R189+0x2000], R88 ;  /* 0x00200058bd007388 */ /* 0x000fe20000000800 */
[----:B------:R-:W-:-:S03]  /*5340*/  IMAD R19, R5, UR17, R19 ;  /* 0x0000001105137c24 */ /* 0x000fc6000f8e0213 */
[----:B------:R-:W-:Y:S01]  /*5350*/  STS [R189+0x2400], R90 ;  /* 0x0024005abd007388 */ /* 0x000fe20000000800 */
[----:B------:R-:W-:-:S03]  /*5360*/  IMAD.WIDE.U32 R4, R4, UR19, R18 ;  /* 0x0000001304047c25 */ /* 0x000fc6000f8e0012 */
        /* <DEDUP_REMOVED lines=10> */
[----:B------:R-:W-:Y:S04]  /*5410*/  STS [R189+0x4000], R52 ;  /* 0x00400034bd007388 */ /* 0x000fe80000000800 */
[----:B------:R-:W-:Y:S04]  /*5420*/  STS [R189+0x4400], R54 ;  /* 0x00440036bd007388 */ /* 0x000fe80000000800 */
[----:B------:R-:W-:Y:S04]  /*5430*/  STS [R9+0x4000], R64 ;  /* 0x0040004009007388 */ /* 0x000fe80000000800 */
[----:B------:R-:W-:Y:S01]  /*5440*/  STS [R9+0x4400], R66 ;  /* 0x0044004209007388 */ /* 0x000fe20000000800 */
[----:B--2---:R-:W-:Y:S01]  /*5450*/  MOV R0, UR8 ;  /* 0x0000000800007c02 */ /* 0x004fe20008000f00 */
[----:B------:R-:W3:Y:S01]  /*5460*/  LDCU.128 UR8, c[0x0][0x560] ;  /* 0x0000ac00ff0877ac */ /* 0x000ee20008000c00 */
[----:B------:R-:W-:Y:S01]  /*5470*/  IMAD.U32 R42, RZ, RZ, UR7 ;  /* 0x00000007ff2a7e24 */ /* 0x000fe2000f8e00ff */
[----:B------:R-:W-:Y:S02]  /*5480*/  STS [R189+0x6000], R56 ;  /* 0x00600038bd007388 */ /* 0x000fe40000000800 */
[----:B------:R-:W-:-:S02]  /*5490*/  IMAD.WIDE.U32 R12, R0, UR19, R12 ;  /* 0x00000013000c7c25 */ /* 0x000fc4000f8e000c */
[----:B------:R-:W-:Y:S02]  /*54a0*/  STS [R189+0x6400], R58 ;  /* 0x0064003abd007388 */ /* 0x000fe40000000800 */
[----:B------:R-:W-:Y:S02]  /*54b0*/  IMAD R17, R16, UR19, R13 ;  /* 0x0000001310117c24 */ /* 0x000fe4000f8e020d */
[----:B------:R-:W-:Y:S01]  /*54c0*/  STS [R9+0x6000], R60 ;  /* 0x0060003c09007388 */ /* 0x000fe20000000800 */
[----:B------:R-:W-:Y:S02]  /*54d0*/  IMAD.MOV.U32 R16, RZ, RZ, R12 ;  /* 0x000000ffff107224 */ /* 0x000fe400078e000c */
[C---:B----4-:R-:W-:Y:S01]  /*54e0*/  IMAD R0, R6.reuse, UR14, RZ ;  /* 0x0000000e06007c24 */ /* 0x050fe2000f8e02ff */
[----:B------:R-:W-:Y:S01]  /*54f0*/  STS [R9+0x6400], R62 ;  /* 0x0064003e09007388 */ /* 0x000fe20000000800 */
[----:B------:R-:W-:Y:S01]  /*5500*/  IMAD.WIDE.U32 R16, R6, UR12, R16 ;  /* 0x0000000c06107c25 */ /* 0x000fe2000f8e0010 */
[----:B------:R-:W-:Y:S03]  /*5510*/  BAR.SYNC.DEFER_BLOCKING 0x0 ;  /* 0x0000000000007b1d */ /* 0x000fe60000010000 */
[----:B------:R-:W-:Y:S01]  /*5520*/  IMAD R0, R7, UR12, R0 ;  /* 0x0000000c07007c24 */ /* 0x000fe2000f8e0200 */
[----:B------:R-:W-:Y:S01]  /*5530*/  MOV R40, R16 ;  /* 0x0000001000287202 */ /* 0x000fe20000000f00 */
[----:B------:R-:W-:-:S02]  /*5540*/  IMAD R43, R42, UR19, R5 ;  /* 0x000000132a2b7c24 */ /* 0x000fc4000f8e0205 */
[----:B------:R-:W-:Y:S02]  /*5550*/  IMAD.IADD R41, R17, 0x1, R0 ;  /* 0x0000000111297824 */ /* 0x000fe400078e0200 */
[----:B-1----:R-:W-:Y:S02]  /*5560*/  IMAD R0, R2, UR14, RZ ;  /* 0x0000000e02007c24 */ /* 0x002fe4000f8e02ff */
[----:B------:R-:W-:-:S04]  /*5570*/  IMAD.WIDE.U32 R40, R194, R6, R40 ;  /* 0x00000006c2287225 */ /* 0x000fc800078e0028 */
[----:B------:R-:W-:Y:S01]  /*5580*/  IMAD.MOV.U32 R42, RZ, RZ, R4 ;  /* 0x000000ffff2a7224 */ /* 0x000fe200078e0004 */
[----:B---3--:R-:W-:Y:S01]  /*5590*/  LEA R44, P0, R40, UR8, 0x1 ;  /* 0x00000008282c7c11 */ /* 0x008fe2000f8008ff */
[----:B------:R-:W-:Y:S02]  /*55a0*/  IMAD R4, R194, R7, R41 ;  /* 0x00000007c2047224 */ /* 0x000fe400078e0229 */
[----:B------:R-:W-:Y:S02]  /*55b0*/  IMAD R0, R3, UR12, R0 ;  /* 0x0000000c03007c24 */ /* 0x000fe4000f8e0200 */
[----:B------:R-:W-:Y:S01]  /*55c0*/  IMAD.WIDE.U32 R42, R2, UR12, R42 ;  /* 0x0000000c022a7c25 */ /* 0x000fe2000f8e002a */
[----:B------:R-:W-:Y:S02]  /*55d0*/  LEA.HI.X R45, R40, UR9, R4, 0x1, P0 ;  /* 0x00000009282d7c11 */ /* 0x000fe400080f0c04 */
[C---:B------:R-:W-:Y:S01]  /*55e0*/  SHF.L.U32 R4, R6.reuse, 0x6, RZ ;  /* 0x0000000606047819 */ /* 0x040fe200000006ff */
[----:B------:R-:W-:Y:S01]  /*55f0*/  IMAD.IADD R43, R43, 0x1, R0 ;  /* 0x000000012b2b7824 */ /* 0x000fe200078e0200 */
[----:B------:R-:W1:Y:S01]  /*5600*/  LDS.128 R8, [R192+0x6000] ;  /* 0x00600000c0087984 */ /* 0x000e620000000c00 */
[----:B------:R-:W-:Y:S01]  /*5610*/  LEA R40, P0, R6, R44, 0x7 ;  /* 0x0000002c06287211 */ /* 0x000fe200078038ff */
[----:B------:R-:W-:Y:S01]  /*5620*/  IMAD.SHL.U32 R5, R2, 0x40, RZ ;  /* 0x0000004002057824 */ /* 0x000fe200078e00ff */
[----:B------:R-:W-:Y:S01]  /*5630*/  SHF.L.U64.HI R0, R6, 0x6, R7 ;  /* 0x0000000606007819 */ /* 0x000fe20000010207 */
[----:B------:R-:W2:Y:S01]  /*5640*/  LDS.128 R12, [R192+0x7000] ;  /* 0x00700000c00c7984 */ /* 0x000ea20000000c00 */
[----:B------:R-:W-:Y:S01]  /*5650*/  IMAD.WIDE.U32 R42, R194, R2, R42 ;  /* 0x00000002c22a7225 */ /* 0x000fe200078e002a */
[----:B------:R-:W-:-:S02]  /*5660*/  IADD3 R46, P1, PT, R4, R44, RZ ;  /* 0x0000002c042e7210 */ /* 0x000fc40007f3e0ff */
[----:B------:R-:W3:Y:S01]  /*5670*/  LDS.128 R36, [R192+0x8000] ;  /* 0x00800000c0247984 */ /* 0x000ee20000000c00 */
[----:B------:R-:W-:Y:S01]  /*5680*/  LEA.HI.X R41, R6, R45, R7, 0x7, P0 ;  /* 0x0000002d06297211 */ /* 0x000fe200000f3c07 */
[----:B------:R-:W-:Y:S01]  /*5690*/  IMAD R194, R194, R3, R43 ;  /* 0x00000003c2c27224 */ /* 0x000fe200078e022b */
[----:B------:R-:W-:Y:S01]  /*56a0*/  IADD3.X R47, PT, PT, R0, R45, RZ, P1, !PT ;  /* 0x0000002d002f7210 */ /* 0x000fe20000ffe4ff */
[----:B------:R-:W4:Y:S01]  /*56b0*/  LDS.128 R32, [R192+0x9000] ;  /* 0x00900000c0207984 */ /* 0x000f220000000c00 */
[----:B------:R-:W-:-:S03]  /*56c0*/  LEA R6, P0, R42, UR10, 0x1 ;  /* 0x0000000a2a067c11 */ /* 0x000fc6000f8008ff */
[----:B------:R-:W4:Y:S01]  /*56d0*/  LDS.128 R28, [R192+0xa000] ;  /* 0x00a00000c01c7984 */ /* 0x000f220000000c00 */
[----:B------:R-:W-:-:S03]  /*56e0*/  LEA.HI.X R7, R42, UR11, R194, 0x1, P0 ;  /* 0x0000000b2a077c11 */ /* 0x000fc600080f0cc2 */
[----:B------:R-:W4:Y:S04]  /*56f0*/  LDS.128 R24, [R192+0xb000] ;  /* 0x00b00000c0187984 */ /* 0x000f280000000c00 */
[----:B------:R-:W4:Y:S04]  /*5700*/  LDS.128 R20, [R192+0xc000] ;  /* 0x00c00000c0147984 */ /* 0x000f280000000c00 */
[----:B------:R-:W4:Y:S04]  /*5710*/  LDS.128 R16, [R192+0xd000] ;  /* 0x00d00000c0107984 */ /* 0x000f280000000c00 */
[----:B-1----:R1:W-:Y:S04]  /*5720*/  STG.E.128 desc[UR22][R44.64], R8 ;  /* 0x000000082c007986 */ /* 0x0023e8000c101d16 */
[----:B--2---:R2:W-:Y:S04]  /*5730*/  STG.E.128 desc[UR22][R46.64], R12 ;  /* 0x0000000c2e007986 */ /* 0x0045e8000c101d16 */
[----:B---3--:R3:W-:Y:S01]  /*5740*/  STG.E.128 desc[UR22][R40.64], R36 ;  /* 0x0000002428007986 */ /* 0x0087e2000c101d16 */
[----:B-1----:R-:W-:-:S02]  /*5750*/  LEA R8, P0, R2, R6, 0x7 ;  /* 0x0000000602087211 */ /* 0x002fc400078038ff */
[----:B------:R-:W-:Y:S02]  /*5760*/  IADD3 R10, P1, PT, R5, R6, RZ ;  /* 0x00000006050a7210 */ /* 0x000fe40007f3e0ff */
[----:B--2---:R-:W-:Y:S02]  /*5770*/  IADD3 R12, P2, PT, R40, R4, RZ ;  /* 0x00000004280c7210 */ /* 0x004fe40007f5e0ff */
[C-C-:B------:R-:W-:Y:S02]  /*5780*/  SHF.L.U64.HI R4, R2.reuse, 0x6, R3.reuse ;  /* 0x0000000602047819 */ /* 0x140fe40000010203 */
[----:B------:R-:W-:Y:S02]  /*5790*/  LEA.HI.X R9, R2, R7, R3, 0x7, P0 ;  /* 0x0000000702097211 */ /* 0x000fe400000f3c03 */
[----:B------:R-:W-:Y:S01]  /*57a0*/  IADD3.X R13, PT, PT, R41, R0, RZ, P2, !PT ;  /* 0x00000000290d7210 */ /* 0x000fe200017fe4ff */
[----:B------:R-:W-:Y:S01]  /*57b0*/  IMAD.X R11, R4, 0x1, R7, P1 ;  /* 0x00000001040b7824 */ /* 0x000fe200008e0607 */
[----:B------:R-:W-:-:S03]  /*57c0*/  IADD3 R2, P0, PT, R8, R5, RZ ;  /* 0x0000000508027210 */ /* 0x000fc60007f1e0ff */
[----:B----4-:R3:W-:Y:S01]  /*57d0*/  STG.E.128 desc[UR22][R12.64], R32 ;  /* 0x000000200c007986 */ /* 0x0107e2000c101d16 */
[----:B------:R-:W-:-:S03]  /*57e0*/  IADD3.X R3, PT, PT, R9, R4, RZ, P0, !PT ;  /* 0x0000000409037210 */ /* 0x000fc600007fe4ff */
[----:B------:R3:W-:Y:S04]  /*57f0*/  STG.E.128 desc[UR22][R6.64], R28 ;  /* 0x0000001c06007986 */ /* 0x0007e8000c101d16 */
[----:B------:R3:W-:Y:S04]  /*5800*/  STG.E.128 desc[UR22][R10.64], R24 ;  /* 0x000000180a007986 */ /* 0x0007e8000c101d16 */
[----:B------:R3:W-:Y:S04]  /*5810*/  STG.E.128 desc[UR22][R8.64], R20 ;  /* 0x0000001408007986 */ /* 0x0007e8000c101d16 */
[----:B------:R3:W-:Y:S02]  /*5820*/  STG.E.128 desc[UR22][R2.64], R16 ;  /* 0x0000001002007986 */ /* 0x0007e4000c101d16 */
.L_x_1349:
[----:B------:R-:W1:Y:S01]  /*5830*/  LDCU UR7, c[0x0][0x438] ;  /* 0x00008700ff0777ac */ /* 0x000e620008000800 */
[----:B------:R-:W2:Y:S01]  /*5840*/  LDCU UR8, c[0x0][0x370] ;  /* 0x00006e00ff0877ac */ /* 0x000ea20008000800 */
[----:B-1----:R-:W-:-:S04]  /*5850*/  UIADD3 UR7, UPT, UPT, UR7, 0x7f, URZ ;  /* 0x0000007f07077890 */ /* 0x002fc8000fffe0ff */
[----:B------:R-:W-:Y:S02]  /*5860*/  USHF.R.S32.HI UR6, URZ, 0x1f, UR7 ;  /* 0x0000001fff067899 */ /* 0x000fe40008011407 */
[----:B--2---:R-:W-:Y:S02]  /*5870*/  UIADD3 UR20, UPT, UPT, UR8, UR20, URZ ;  /* 0x0000001408147290 */ /* 0x004fe4000fffe0ff */
[----:B------:R-:W-:-:S04]  /*5880*/  ULEA.HI UR6, UR6, UR7, URZ, 0x7 ;  /* 0x0000000706067291 */ /* 0x000fc8000f8f38ff */
[----:B------:R-:W-:-:S04]  /*5890*/  USHF.R.S32.HI UR6, URZ, 0x7, UR6 ;  /* 0x00000007ff067899 */ /* 0x000fc80008011406 */
[----:B------:R-:W-:-:S09]  /*58a0*/  UISETP.GE.AND UP0, UPT, UR20, UR6, UPT ;  /* 0x000000061400728c */ /* 0x000fd2000bf06270 */
[----:B------:R-:W-:Y:S05]  /*58b0*/  BRA.U !UP0, `(.L_x_1356) ;  /* 0xffffffad08187547 */ /* 0x000fea000b83ffff */
[----:B------:R-:W-:Y:S05]  /*58c0*/  EXIT ;  /* 0x000000000000794d */ /* 0x000fea0003800000 */
.L_x_1357:
        /* <DEDUP_REMOVED lines=11> */
.L_x_2775:


//--------------------- .text._ZN5flash44flash_bwd_dq_dk_dv_loop_seqk_parallel_kernelI23Flash_bwd_kernel_traitsILi64ELi64ELi128ELi8ELi2ELi4ELi4ELb1ELb0EN7cutlass6half_tE19Flash_kernel_traitsILi64ELi64ELi128ELi8ES3_EELb1ELb0ELb0ELb1ELb0ELb0ELb0EEEvNS_16Flash_bwd_paramsE --------------------------
	.section	.text._ZN5flash44flash_bwd_dq_dk_dv_loop_seqk_parallel_kernelI23Flash_bwd_kernel_traitsILi64ELi64ELi128ELi8ELi2ELi4ELi4ELb1ELb0EN7cutlass6half_tE19Flash_kernel_traitsILi64ELi64ELi128ELi8ES3_EELb1ELb0ELb0ELb1ELb0ELb0ELb0EEEvNS_16Flash_bwd_paramsE,"ax",@progbits
	.align	128
        .global         _ZN5flash44flash_bwd_dq_dk_dv_loop_seqk_parallel_kernelI23Flash_bwd_kernel_traitsILi64ELi64ELi128ELi8ELi2ELi4ELi4ELb1ELb0EN7cutlass6half_tE19Flash_kernel_traitsILi64ELi64ELi128ELi8ES3_EELb1ELb0ELb0ELb1ELb0ELb0ELb0EEEvNS_16Flash_bwd_paramsE
        .type           _ZN5flash44flash_bwd_dq_dk_dv_loop_seqk_parallel_kernelI23Flash_bwd_kernel_traitsILi64ELi64ELi128ELi8ELi2ELi4ELi4ELb1ELb0EN7cutlass6half_tE19Flash_kernel_traitsILi64ELi64ELi128ELi8ES3_EELb1ELb0ELb0ELb1ELb0ELb0ELb0EEEvNS_16Flash_bwd_paramsE,@function
        .size           _ZN5flash44flash_bwd_dq_dk_dv_loop_seqk_parallel_kernelI23Flash_bwd_kernel_traitsILi64ELi64ELi128ELi8ELi2ELi4ELi4ELb1ELb0EN7cutlass6half_tE19Flash_kernel_traitsILi64ELi64ELi128ELi8ES3_EELb1ELb0ELb0ELb1ELb0ELb0ELb0EEEvNS_16Flash_bwd_paramsE,(.L_x_2776 - _ZN5flash44flash_bwd_dq_dk_dv_loop_seqk_parallel_kernelI23Flash_bwd_kernel_traitsILi64ELi64ELi128ELi8ELi2ELi4ELi4ELb1ELb0EN7cutlass6half_tE19Flash_kernel_traitsILi64ELi64ELi128ELi8ES3_EELb1ELb0ELb0ELb1ELb0ELb0ELb0EEEvNS_16Flash_bwd_paramsE)
        .other          _ZN5flash44flash_bwd_dq_dk_dv_loop_seqk_parallel_kernelI23Flash_bwd_kernel_traitsILi64ELi64ELi128ELi8ELi2ELi4ELi4ELb1ELb0EN7cutlass6half_tE19Flash_kernel_traitsILi64ELi64ELi128ELi8ES3_EELb1ELb0ELb0ELb1ELb0ELb0ELb0EEEvNS_16Flash_bwd_paramsE,@"STO_CUDA_ENTRY STV_DEFAULT"
_ZN5flash44flash_bwd_dq_dk_dv_loop_seqk_parallel_kernelI23Flash_bwd_kernel_traitsILi64ELi64ELi128ELi8ELi2ELi4ELi4ELb1ELb0EN7cutlass6half_tE19Flash_kernel_traitsILi64ELi64ELi128ELi8ES3_EELb1ELb0ELb0ELb1ELb0ELb0ELb0EEEvNS_16Flash_bwd_paramsE:
.text._ZN5flash44flash_bwd_dq_dk_dv_loop_seqk_parallel_kernelI23Flash_bwd_kernel_traitsILi64ELi64ELi128ELi8ELi2ELi4ELi4ELb1ELb0EN7cutlass6half_tE19Flash_kernel_traitsILi64ELi64ELi128ELi8ES3_EELb1ELb0ELb0ELb1ELb0ELb0ELb0EEEvNS_16Flash_bwd_paramsE:
        /* <DEDUP_REMOVED lines=55> */
[----:B------:R-:W-:Y:S02]  /*0370*/  LOP3.LUT R184, R184, 0x400, R2, 0xf8, !PT ;  /* 0x00000400b8b87812 */ /* 0x000fe400078ef802 */
[----:B---3--:R-:W-:Y:S01]  /*0380*/  LEA R182, P0, R174, R182, 0x2 ;  /* 0x000000b6aeb67211 */ /* 0x008fe200078010ff */
[----:B------:R-:W-:Y:S01]  /*0390*/  VIADD R175, R176, 0x6040 ;  /* 0x00006040b0af7836 */ /* 0x000fe20000000000 */
[----:B------:R-:W-:-:S02]  /*03a0*/  LOP3.LUT R164, R164, 0x8, R178, 0xf8, !PT ;  /* 0x00000008a4a47812 */ /* 0x000fc400078ef8b2 */
[----:B------:R-:W-:Y:S02]  /*03b0*/  LOP3.LUT P2, RZ, R178, 0x8, RZ, 0xc0, !PT ;  /* 0x00000008b2ff7812 */ /* 0x000fe4000784c0ff */
[-C--:B------:R-:W-:Y:S02]  /*03c0*/  LOP3.LUT R171, R171, R0.reuse, RZ, 0xfc, !PT ;  /* 0x00000000abab7212 */ /* 0x080fe400078efcff */
[----:B------:R-:W-:Y:S01]  /*03d0*/  LOP3.LUT R169, R169, R0, RZ, 0xfc, !PT ;  /* 0x00000000a9a97212 */ /* 0x000fe200078efcff */
[----:B------:R-:W-:Y:S01]  /*03e0*/  VIADD R0, R176, 0x6000 ;  /* 0x00006000b0007836 */ /* 0x000fe20000000000 */
[----:B------:R-:W-:Y:S02]  /*03f0*/  LOP3.LUT R170, R168, R5, R170, 0x1e, !PT ;  /* 0x00000005a8aa7212 */ /* 0x000fe400078e1eaa */
[----:B------:R-:W-:Y:S01]  /*0400*/  LOP3.LUT R184, R184, R4, RZ, 0xfc, !PT ;  /* 0x00000004b8b87212 */ /* 0x000fe200078efcff */
[----:B------:R-:W-:Y:S01]  /*0410*/  @P1 VIADD R175, R0, 0xffffffc0 ;  /* 0xffffffc000af1836 */ /* 0x000fe20000000000 */
[----:B------:R-:W-:-:S02]  /*0420*/  LEA.HI.X R183, R174, R183, RZ, 0x2, P0 ;  /* 0x000000b7aeb77211 */ /* 0x000fc400000f14ff */
[--C-:B------:R-:W-:Y:S02]  /*0430*/  LOP3.LUT R164, R164, 0x1c0, R3.reuse, 0xf8, !PT ;  /* 0x000001c0a4a47812 */ /* 0x100fe400078ef803 */
[----:B------:R-:W-:Y:S02]  /*0440*/  LOP3.LUT R168, R168, 0x8, R178, 0x78, !PT ;  /* 0x00000008a8a87812 */ /* 0x000fe400078e78b2 */
[----:B------:R-:W-:Y:S02]  /*0450*/  LOP3.LUT P0, RZ, R178, 0x4, RZ, 0xc0, !PT ;  /* 0x00000004b2ff7812 */ /* 0x000fe4000780c0ff */
[----:B------:R-:W-:Y:S02]  /*0460*/  LOP3.LUT R185, R179, 0x1f8, RZ, 0xc0, !PT ;  /* 0x000001f8b3b97812 */ /* 0x000fe400078ec0ff */
[----:B------:R-:W-:Y:S02]  /*0470*/  LEA R184, R184, UR5, 0x1 ;  /* 0x00000005b8b87c11 */ /* 0x000fe4000f8e08ff */
[----:B------:R-:W-:-:S02]  /*0480*/  LOP3.LUT R170, R170, 0x200, R3, 0xf8, !PT ;  /* 0x00000200aaaa7812 */ /* 0x000fc400078ef803 */
[----:B------:R-:W-:Y:S01]  /*0490*/  LOP3.LUT R164, R164, 0x38, R179, 0x78, !PT ;  /* 0x00000038a4a47812 */ /* 0x000fe200078e78b3 */
[----:B------:R-:W-:Y:S01]  /*04a0*/  VIADD R219, R184, 0x20 ;  /* 0x00000020b8db7836 */ /* 0x000fe20000000000 */
[----:B------:R-:W-:Y:S01]  /*04b0*/  LOP3.LUT R168, R168, 0x7a00, R2, 0xf8, !PT ;  /* 0x00007a00a8a87812 */ /* 0x000fe200078ef802 */
[----:B------:R-:W-:Y:S01]  /*04c0*/  @P2 VIADD R219, R184, 0xffffffe0 ;  /* 0xffffffe0b8db2836 */ /* 0x000fe20000000000 */
[----:B------:R-:W-:Y:S02]  /*04d0*/  LOP3.LUT P1, RZ, R178, 0x2, RZ, 0xc0, !PT ;  /* 0x00000002b2ff7812 */ /* 0x000fe4000782c0ff */
[----:B------:R-:W-:Y:S02]  /*04e0*/  SEL R166, R166, 0xffffffc0, !P0 ;  /* 0xffffffc0a6a67807 */ /* 0x000fe40004000000 */
[----:B------:R-:W-:Y:S02]  /*04f0*/  LEA R171, R171, UR6, 0x1 ;  /* 0x00000006abab7c11 */ /* 0x000fe4000f8e08ff */
[----:B------:R-:W-:-:S02]  /*0500*/  LEA R169, R169, UR4, 0x1 ;  /* 0x00000004a9a97c11 */ /* 0x000fc4000f8e08ff */
[----:B------:R-:W-:Y:S02]  /*0510*/  LOP3.LUT R185, R185, 0x38, R178, 0x78, !PT ;  /* 0x00000038b9b97812 */ /* 0x000fe400078e78b2 */
        /* <DEDUP_REMOVED lines=9> */
[----:B------:R-:W-:Y:S01]  /*05b0*/  VIADD R181, R180, 0x60 ;  /* 0x00000060b4b57836 */ /* 0x000fe20000000000 */
[----:B------:R-:W-:Y:S01]  /*05c0*/  LEA R168, R168, UR4, 0x1 ;  /* 0x00000004a8a87c11 */ /* 0x000fe2000f8e08ff */
        /* <DEDUP_REMOVED lines=10> */
[----:B----4-:R-:W-:-:S07]  /*0670*/  IMAD.IADD R160, R167, 0x1, R161 ;  /* 0x00000001a7a07824 */ /* 0x010fce00078e02a1 */
.L_x_1437:
[----:B------:R-:W1:Y:S01]  /*0680*/  LDCU.64 UR4, c[0x0][0x478] ;  /* 0x00008f00ff0477ac */ /* 0x000e620008000a00 */
[----:B------:R-:W2:Y:S01]  /*0690*/  LDC.64 R4, c[0x0][0x460] ;  /* 0x00011800ff047b82 */ /* 0x000ea20000000a00 */
[----:B------:R-:W-:Y:S01]  /*06a0*/  ISETP.NE.U32.AND P5, PT, RZ, UR8, PT ;  /* 0x00000008ff007c0c */ /* 0x000fe2000bfa5070 */
[----:B---3--:R-:W-:Y:S02]  /*06b0*/  IMAD.SHL.U32 R14, R174, 0x4, RZ ;  /* 0x00000004ae0e7824 */ /* 0x008fe400078e00ff */
[----:B------:R-:W-:Y:S01]  /*06c0*/  IMAD.MOV.U32 R217, RZ, RZ, RZ ;  /* 0x000000ffffd97224 */ /* 0x000fe200078e00ff */
[----:B------:R-:W-:-:S03]  /*06d0*/  ISETP.NE.AND.EX P5, PT, RZ, UR9, PT, P5 ;  /* 0x00000009ff007c0c */ /* 0x000fc6000bfa5350 */
[----:B------:R-:W3:Y:S08]  /*06e0*/  LDC.U8 R9, c[0x0][0x532] ;  /* 0x00014c80ff097b82 */ /* 0x000ef00000000000 */
[----:B----4-:R-:W4:Y:S01]  /*06f0*/  LDC.64 R6, c[0x0][0x468] ;  /* 0x00011a00ff067b82 */ /* 0x010f220000000a00 */
        /* <DEDUP_REMOVED lines=11> */
[----:B------:R1:W2:Y:S01]  /*07b0*/  @P5 LDG.E R217, desc[UR22][R12.64] ;  /* 0x000000160cd95981 */ /* 0x0002a2000c1e1900 */
[----:B---3--:R-:W-:-:S03]  /*07c0*/  ISETP.NE.AND P5, PT, R9, RZ, PT ;  /* 0x000000ff0900720c */ /* 0x008fc60003fa5270 */
[----:B------:R-:W2:Y:S04]  /*07d0*/  @P4 LDG.E R216, desc[UR22][R10.64] ;  /* 0x000000160ad84981 */ /* 0x000ea8000c1e1900 */
[----:B-----5:R3:W5:Y:S01]  /*07e0*/  @P3 LDG.E R9, desc[UR22][R182.64+0x4] ;  /* 0x00000416b6093981 */ /* 0x020762000c1e1900 */
[----:B-1----:R-:W-:Y:S01]  /*07f0*/  IMAD.MOV.U32 R12, RZ, RZ, -0x1 ;  /* 0xffffffffff0c7424 */ /* 0x002fe200078e00ff */
[----:B----4-:R-:W-:Y:S02]  /*0800*/  IADD3 R14, P1, PT, R14, R6, RZ ;  /* 0x000000060e0e7210 */ /* 0x010fe40007f3e0ff */
[----:B------:R-:W-:Y:S01]  /*0810*/  ISETP.EQ.U32.AND P2, PT, R6, RZ, PT ;  /* 0x000000ff0600720c */ /* 0x000fe20003f42070 */
[----:B------:R-:W-:Y:S01]  /*0820*/  IMAD.MOV.U32 R218, RZ, RZ, -0x1 ;  /* 0xffffffffffda7424 */ /* 0x000fe200078e00ff */
[----:B------:R-:W1:Y:S01]  /*0830*/  @!P4 LDC R10, c[0x0][0x43c] ;  /* 0x00010f00ff0acb82 */ /* 0x000e620000000800 */
[----:B------:R3:W5:Y:S01]  /*0840*/  @P0 LDG.E R12, desc[UR22][R182.64] ;  /* 0x00000016b60c0981 */ /* 0x000762000c1e1900 */
[----:B------:R-:W-:Y:S01]  /*0850*/  ISETP.EQ.OR.EX P2, PT, R7, RZ, !P5, P2 ;  /* 0x000000ff0700720c */ /* 0x000fe20006f42720 */
[----:B------:R-:W-:-:S05]  /*0860*/  IMAD.X R15, R4, 0x1, R7, P1 ;  /* 0x00000001040f7824 */ /* 0x000fca00008e0607 */
[----:B------:R-:W4:Y:S07]  /*0870*/  @!P4 LDC.64 R4, c[0x0][0x488] ;  /* 0x00012200ff04cb82 */ /* 0x000f2e0000000a00 */
[----:B------:R3:W5:Y:S01]  /*0880*/  @!P2 LDG.E R218, desc[UR22][R14.64] ;  /* 0x000000160edaa981 */ /* 0x000762000c1e1900 */
[----:B------:R-:W1:Y:S01]  /*0890*/  @!P3 LDC R209, c[0x0][0x434] ;  /* 0x00010d00ffd1bb82 */ /* 0x000e620000000800 */
        /* <DEDUP_REMOVED lines=11> */
.L_x_1358:
        /* <DEDUP_REMOVED lines=12> */
[----:B-1----:R-:W-:-:S04]  /*0a10*/  @!P3 IMAD.WIDE.U32 R14, R174, R6, RZ ;  /* 0x00000006ae0eb225 */ /* 0x002fc800078e00ff */
[----:B------:R-:W-:Y:S01]  /*0a20*/  @!P3 IMAD R13, R174, R7, R15 ;  /* 0x00000007ae0db224 */ /* 0x000fe200078e020f */
[----:B------:R-:W-:Y:S01]  /*0a30*/  LEA R15, R208, 0xffffffc0, 0x6 ;  /* 0xffffffc0d00f7811 */ /* 0x000fe200078e30ff */
[----:B--2---:R-:W-:-:S03]  /*0a40*/  @P3 IMAD.WIDE.U32 R6, R12, R4, RZ ;  /* 0x000000040c063225 */ /* 0x004fc600078e00ff */
[----:B------:R-:W-:Y:S01]  /*0a50*/  SHF.R.S32.HI R23, RZ, 0x1f, R15 ;  /* 0x0000001fff177819 */ /* 0x000fe2000001140f */
        /* <DEDUP_REMOVED lines=15> */
.L_x_1360:
[----:B------:R-:W1:Y:S01]  /*0b50*/  LDCU.64 UR14, c[0x0][0x3b8] ;  /* 0x00007700ff0e77ac */ /* 0x000e620008000a00 */
[----:B------:R-:W-:-:S05]  /*0b60*/  IADD3 R4, PT, PT, R217, R218, RZ ;  /* 0x000000dad9047210 */ /* 0x000fca0007ffe0ff */
[C---:B-1----:R-:W-:Y:S02]  /*0b70*/  IMAD R10, R4.reuse, UR15, RZ ;  /* 0x0000000f040a7c24 */ /* 0x042fe4000f8e02ff */
[----:B------:R-:W-:-:S05]  /*0b80*/  IMAD.WIDE.U32 R4, R4, UR14, RZ ;  /* 0x0000000e04047c25 */ /* 0x000fca000f8e00ff */
[----:B------:R-:W-:Y:S02]  /*0b90*/  IADD3 R10, PT, PT, R5, R10, RZ ;  /* 0x0000000a050a7210 */ /* 0x000fe40007ffe0ff */
[----:B------:R-:W-:-:S07]  /*0ba0*/  MOV R11, R4 ;  /* 0x00000004000b7202 */ /* 0x000fce0000000f00 */
.L_x_1361:
        /* <DEDUP_REMOVED lines=39> */
.L_x_1362:
[----:B------:R-:W1:Y:S01]  /*0e20*/  LDCU.64 UR12, c[0x0][0x3c0] ;  /* 0x00007800ff0c77ac */ /* 0x000e620008000a00 */
[----:B------:R-:W-:-:S05]  /*0e30*/  IADD3 R4, PT, PT, R217, R218, RZ ;  /* 0x000000dad9047210 */ /* 0x000fca0007ffe0ff */
[C---:B-1----:R-:W-:Y:S02]  /*0e40*/  IMAD R17, R4.reuse, UR13, RZ ;  /* 0x0000000d04117c24 */ /* 0x042fe4000f8e02ff */
[----:B------:R-:W-:-:S05]  /*0e50*/  IMAD.WIDE.U32 R4, R4, UR12, RZ ;  /* 0x0000000c04047c25 */ /* 0x000fca000f8e00ff */
[----:B------:R-:W-:Y:S02]  /*0e60*/  IADD3 R17, PT, PT, R5, R17, RZ ;  /* 0x0000001105117210 */ /* 0x000fe40007ffe0ff */
[----:B------:R-:W-:-:S07]  /*0e70*/  MOV R20, R4 ;  /* 0x0000000400147202 */ /* 0x000fce0000000f00 */
.L_x_1363:
        /* <DEDUP_REMOVED lines=28> */
.L_x_1364:
[C---:B------:R-:W-:Y:S02]  /*1040*/  IMAD R19, R12.reuse, UR7, RZ ;  /* 0x000000070c137c24 */ /* 0x040fe4000f8e02ff */
[----:B------:R-:W-:-:S05]  /*1050*/  IMAD.WIDE.U32 R24, R12, UR6, RZ ;  /* 0x000000060c187c25 */ /* 0x000fca000f8e00ff */
[----:B------:R-:W-:-:S07]  /*1060*/  IADD3 R19, PT, PT, R25, R19, RZ ;  /* 0x0000001319137210 */ /* 0x000fce0007ffe0ff */
.L_x_1365:
        /* <DEDUP_REMOVED lines=20> */
.L_x_1366:
[----:B------:R-:W1:Y:S01]  /*11b0*/  LDC R226, c[0x0][0x434] ;  /* 0x00010d00ffe27b82 */ /* 0x000e620000000800 */
[----:B------:R-:W-:-:S04]  /*11c0*/  IMAD R4, R174, UR26, R173 ;  /* 0x0000001aae047c24 */ /* 0x000fc8000f8e02ad */
[----:B-1----:R-:W-:-:S03]  /*11d0*/  IMAD R226, R4, R226, RZ ;  /* 0x000000e204e27224 */ /* 0x002fc600078e02ff */
.L_x_1367:
        /* <DEDUP_REMOVED lines=12> */
.L_x_1368:
[----:B------:R-:W1:Y:S01]  /*12a0*/  LDC R22, c[0x0][0x444] ;  /* 0x00011100ff167b82 */ /* 0x000e620000000800 */
[----:B------:R-:W-:-:S04]  /*12b0*/  IMAD R4, R174, UR26, R173 ;  /* 0x0000001aae047c24 */ /* 0x000fc8000f8e02ad */
[----:B-1----:R-:W-:-:S07]  /*12c0*/  IMAD R22, R4, R22, RZ ;  /* 0x0000001604167224 */ /* 0x002fce00078e02ff */
.L_x_1369:
[----:B------:R-:W1:Y:S01]  /*12d0*/  S2R R12, SR_TID.X ;  /* 0x00000000000c7919 */ /* 0x000e620000002100 */
[----:B------:R-:W2:Y:S01]  /*12e0*/  LDC.64 R4, c[0x0][0x3b0] ;  /* 0x0000ec00ff047b82 */ /* 0x000ea20000000a00 */
[----:B------:R-:W3:Y:S01]  /*12f0*/  LDCU.128 UR4, c[0x0][0x590] ;  /* 0x0000b200ff0477ac */ /* 0x000ee20008000c00 */
[----:B------:R-:W-:Y:S01]  /*1300*/  IADD3 R32, P2, PT, R186, R32, RZ ;  /* 0x00000020ba207210 */ /* 0x000fe20007f5e0ff */
[----:B------:R-:W-:Y:S01]  /*1310*/  IMAD R226, R21, 0x40, R226 ;  /* 0x0000004015e27824 */ /* 0x000fe200078e02e2 */
[--C-:B------:R-:W-:Y:S01]  /*1320*/  IADD3 R24, P1, P0, R26, R24, R25.reuse ;  /* 0x000000181a187210 */ /* 0x100fe2000783e019 */
[----:B------:R-:W-:Y:S01]  /*1330*/  UIMAD UR29, UR26, UR29, URZ ;  /* 0x0000001d1a1d72a4 */ /* 0x000fe2000f8e02ff */
[----:B------:R-:W-:Y:S01]  /*1340*/  SHF.R.S32.HI R25, RZ, 0x1f, R25 ;  /* 0x0000001fff197819 */ /* 0x000fe20000011419 */
[----:B------:R-:W-:Y:S01]  /*1350*/  IMAD.X R33, RZ, RZ, R16, P2 ;  /* 0x000000ffff217224 */ /* 0x000fe200010e0610 */
[----:B------:R-:W4:Y:S01]  /*1360*/  LDC.64 R6, c[0x0][0x5f8] ;  /* 0x00017e00ff067b82 */ /* 0x000f220000000a00 */
[----:B------:R-:W-:Y:S01]  /*1370*/  ISETP.NE.AND P4, PT, RZ, UR10, PT ;  /* 0x0000000aff007c0c */ /* 0x000fe2000bf85270 */
[----:B------:R-:W5:Y:S01]  /*1380*/  LDCU.64 UR10, c[0x0][0x3c8] ;  /* 0x00007900ff0a77ac */ /* 0x000f620008000a00 */
[----:B------:R-:W-:Y:S01]  /*1390*/  IADD3.X R16, PT, PT, R18, R19, R25, P1, P0 ;  /* 0x0000001312107210 */ /* 0x000fe20000fe0419 */
[----:B------:R-:W-:Y:S01]  /*13a0*/  IMAD.MOV.U32 R18, RZ, RZ, R186 ;  /* 0x000000ffff127224 */ /* 0x000fe200078e00ba */
[----:B------:R-:W-:Y:S01]  /*13b0*/  MOV R19, RZ ;  /* 0x000000ff00137202 */ /* 0x000fe20000000f00 */
[----:B------:R-:W5:Y:S01]  /*13c0*/  LDCU.64 UR18, c[0x0][0x570] ;  /* 0x0000ae00ff1277ac */ /* 0x000f620008000a00 */
[----:B------:R-:W-:Y:S01]  /*13d0*/  ISETP.GT.AND P3, PT, R209, RZ, PT ;  /* 0x000000ffd100720c */ /* 0x000fe20003f64270 */
[----:B------:R-:W-:Y:S01]  /*13e0*/  BSSY.RECONVERGENT B1, `(.L_x_1359) ;  /* 0x000074f000017945 */ /* 0x000fe20003800200 */
[----:B------:R-:W-:Y:S01]  /*13f0*/  LEA R22, R21, R22, 0x6 ;  /* 0x0000001615167211 */ /* 0x000fe200078e30ff */
[----:B------:R-:W5:Y:S01]  /*1400*/  LDCU.64 UR16, c[0x0][0x380] ;  /* 0x00007000ff1077ac */ /* 0x000f620008000a00 */
[----:B---3--:R-:W-:-:S02]  /*1410*/  IMAD R26, R23, UR4, RZ ;  /* 0x00000004171a7c24 */ /* 0x008fc4000f8e02ff */
[----:B------:R-:W-:Y:S01]  /*1420*/  IMAD.WIDE.U32 R32, R15, UR4, R32 ;  /* 0x000000040f207c25 */ /* 0x000fe2000f8e0020 */
[----:B------:R-:W-:-:S03]  /*1430*/  USHF.L.U32 UR30, UR29, 0x6, URZ ;  /* 0x000000061d1e7899 */ /* 0x000fc600080006ff */
[----:B------:R-:W-:Y:S02]  /*1440*/  IMAD R26, R15, UR5, R26 ;  /* 0x000000050f1a7c24 */ /* 0x000fe4000f8e021a */
[-C--:B--2---:R-:W-:Y:S02]  /*1450*/  IMAD R23, R23, R4.reuse, RZ ;  /* 0x0000000417177224 */ /* 0x084fe400078e02ff */
[----:B------:R-:W-:Y:S01]  /*1460*/  IMAD.WIDE.U32 R30, R15, R4, R18 ;  /* 0x000000040f1e7225 */ /* 0x000fe200078e0012 */
[----:B-1----:R-:W-:-:S03]  /*1470*/  LOP3.LUT R222, R12, 0x1f, RZ, 0xc0, !PT ;  /* 0x0000001f0cde7812 */ /* 0x002fc600078ec0ff */
[----:B------:R-:W-:Y:S01]  /*1480*/  IMAD.IADD R27, R33, 0x1, R26 ;  /* 0x00000001211b7824 */ /* 0x000fe200078e021a */
[----:B------:R-:W-:Y:S01]  /*1490*/  IADD3 R14, P0, PT, R14, R30, RZ ;  /* 0x0000001e0e0e7210 */ /* 0x000fe20007f1e0ff */
[----:B------:R-:W-:Y:S02]  /*14a0*/  IMAD R23, R15, R5, R23 ;  /* 0x000000050f177224 */ /* 0x000fe400078e0217 */
[----:B------:R-:W-:Y:S02]  /*14b0*/  IMAD.MOV.U32 R26, RZ, RZ, R32 ;  /* 0x000000ffff1a7224 */ /* 0x000fe400078e0020 */
[----:B----4-:R-:W-:Y:S01]  /*14c0*/  IMAD.WIDE.U32 R28, R6, UR20, RZ ;  /* 0x00000014061c7c25 */ /* 0x010fe2000f8e00ff */
[----:B------:R-:W-:-:S03]  /*14d0*/  IADD3.X R15, PT, PT, R13, R31, R23, P0, !PT ;  /* 0x0000001f0d0f7210 */ /* 0x000fc600007fe417 */
[----:B------:R-:W-:Y:S01]  /*14e0*/  IMAD.WIDE.U32 R26, R173, UR6, R26 ;  /* 0x00000006ad1a7c25 */ /* 0x000fe2000f8e001a */
[----:B------:R-:W-:-:S03]  /*14f0*/  SEL R25, R28, RZ, P4 ;  /* 0x000000ff1c197207 */ /* 0x000fc60002000000 */
[----:B------:R-:W-:Y:S02]  /*1500*/  IMAD R6, R178, UR29, R222 ;  /* 0x0000001db2067c24 */ /* 0x000fe4000f8e02de */
[----:B------:R-:W-:Y:S02]  /*1510*/  IMAD R13, R7, UR20, R29 ;  /* 0x00000014070d7c24 */ /* 0x000fe4000f8e021d */
[----:B------:R-:W1:Y:S01]  /*1520*/  LDC.64 R28, c[0x0][0x5e8] ;  /* 0x00017a00ff1c7b82 */ /* 0x000e620000000a00 */
[C---:B------:R-:W-:Y:S01]  /*1530*/  IMAD R27, R173.reuse, UR7, R27 ;  /* 0x00000007ad1b7c24 */ /* 0x040fe2000f8e021b */
[----:B------:R-:W2:Y:S01]  /*1540*/  LDCU.64 UR6, c[0x0][0x550] ;  /* 0x0000aa00ff0677ac */ /* 0x000ea20008000a00 */
[----:B------:R-:W-:Y:S01]  /*1550*/  IADD3 R7, P1, P0, R6, R24, R25 ;  /* 0x0000001806077210 */ /* 0x000fe2000783e019 */
[----:B-----5:R-:W-:Y:S01]  /*1560*/  IMAD.WIDE.U32 R24, R173, UR10, R14 ;  /* 0x0000000aad187c25 */ /* 0x020fe2000f8e000e */
[----:B------:R-:W-:Y:S01]  /*1570*/  SHF.R.S32.HI R6, RZ, 0x1f, R6 ;  /* 0x0000001fff067819 */ /* 0x000fe20000011406 */
[----:B------:R-:W-:Y:S01]  /*1580*/  USHF.L.U64.HI UR10, UR4, 0x5, UR5 ;  /* 0x00000005040a7899 */ /* 0x000fe20008010205 */
[----:B------:R-:W-:Y:S01]  /*1590*/  SEL R13, R13, RZ, P4 ;  /* 0x000000ff0d0d7207 */ /* 0x000fe20002000000 */
[----:B------:R-:W3:Y:S01]  /*15a0*/  LDC.64 R14, c[0x0][0x420] ;  /* 0x00010800ff0e7b82 */ /* 0x000ee20000000a00 */
[----:B------:R-:W-:Y:S01]  /*15b0*/  IMAD R25, R173, UR11, R25 ;  /* 0x0000000bad197c24 */ /* 0x000fe2000f8e0219 */
[----:B------:R-:W-:Y:S01]  /*15c0*/  USHF.L.U32 UR11, UR4, 0x5, URZ ;  /* 0x00000005040b7899 */ /* 0x000fe200080006ff */
[----:B------:R-:W-:Y:S01]  /*15d0*/  IADD3.X R13, PT, PT, R6, R16, R13, P1, P0 ;  /* 0x00000010060d7210 */ /* 0x000fe20000fe040d */
[----:B------:R-:W-:Y:S01]  /*15e0*/  IMAD.U32 R6, RZ, RZ, UR30 ;  /* 0x0000001eff067e24 */ /* 0x000fe2000f8e00ff */
[----:B------:R-:W-:Y:S01]  /*15f0*/  IADD3 R7, P0, PT, R7, UR30, RZ ;  /* 0x0000001e07077c10 */ /* 0x000fe2000ff1e0ff */
[----:B------:R-:W-:-:S03]  /*1600*/  IMAD.WIDE.U32 R26, R180, UR4, R26 ;  /* 0x00000004b41a7c25 */ /* 0x000fc6000f8e001a */
[----:B------:R-:W-:Y:S01]  /*1610*/  LEA.HI.X.SX32 R6, R6, R13, 0x1, P0 ;  /* 0x0000000d06067211 */ /* 0x000fe200000f0eff */
[----:B------:R-:W-:Y:S01]  /*1620*/  IMAD.WIDE.U32 R24, R180, R4, R24 ;  /* 0x00000004b4187225 */ /* 0x000fe200078e0018 */
[C---:B------:R-:W-:Y:S02]  /*1630*/  LEA R224, P0, R7.reuse, UR18, 0x2 ;  /* 0x0000001207e07c11 */ /* 0x040fe4000f8010ff */
[----:B--2---:R-:W-:Y:S01]  /*1640*/  LEA R197, P1, R26, UR6, 0x1 ;  /* 0x000000061ac57c11 */ /* 0x004fe2000f8208ff */
[----:B------:R-:W-:Y:S01]  /*1650*/  IMAD R196, R180, UR5, R27 ;  /* 0x00000005b4c47c24 */ /* 0x000fe2000f8e021b */
[----:B------:R-:W-:Y:S01]  /*1660*/  LEA R195, P2, R24, UR16, 0x1 ;  /* 0x0000001018c37c11 */ /* 0x000fe2000f8408ff */
[----:B------:R-:W-:Y:S01]  /*1670*/  IMAD R194, R180, R5, R25 ;  /* 0x00000005b4c27224 */ /* 0x000fe200078e0219 */
[----:B------:R-:W-:Y:S01]  /*1680*/  LEA.HI.X R225, R7, UR19, R6, 0x2, P0 ;  /* 0x0000001307e17c11 */ /* 0x000fe200080f1406 */
[----:B-1----:R-:W-:Y:S01]  /*1690*/  IMAD.WIDE R22, R22, 0x4, R28 ;  /* 0x0000000416167825 */ /* 0x002fe200078e021c */
[----:B------:R-:W-:-:S02]  /*16a0*/  LEA.HI.X R196, R26, UR7, R196, 0x1, P1 ;  /* 0x000000071ac47c11 */ /* 0x000fc400088f0cc4 */
[----:B------:R-:W-:Y:S01]  /*16b0*/  LEA.HI.X R194, R24, UR17, R194, 0x1, P2 ;  /* 0x0000001118c27c11 */ /* 0x000fe200090f0cc2 */
[----:B------:R-:W-:Y:S01]  /*16c0*/  IMAD.MOV.U32 R192, RZ, RZ, R23 ;  /* 0x000000ffffc07224 */ /* 0x000fe200078e0017 */
[----:B------:R-:W-:Y:S01]  /*16d0*/  IADD3 R7, P1, PT, R180, 0x20, RZ ;  /* 0x00000020b4077810 */ /* 0x000fe20007f3e0ff */
[----:B---3--:R-:W-:Y:S01]  /*16e0*/  IMAD.WIDE R226, R226, 0x4, R14 ;  /* 0x00000004e2e27825 */ /* 0x008fe200078e020e */
[C---:B------:R-:W-:Y:S02]  /*16f0*/  IADD3 R6, P2, PT, R180.reuse, 0x40, RZ ;  /* 0x00000040b4067810 */ /* 0x040fe40007f5e0ff */
[C---:B------:R-:W-:Y:S01]  /*1700*/  IADD3 R13, P0, PT, R180.reuse, 0x60, RZ ;  /* 0x00000060b40d7810 */ /* 0x040fe20007f1e0ff */
[----:B------:R-:W-:Y:S01]  /*1710*/  IMAD.X R15, RZ, RZ, RZ, P1 ;  /* 0x000000ffff0f7224 */ /* 0x000fe200008e06ff */
[----:B------:R-:W-:Y:S01]  /*1720*/  MOV R193, R22 ;  /* 0x0000001600c17202 */ /* 0x000fe20000000f00 */
[----:B------:R-:W-:Y:S01]  /*1730*/  VIADD R22, R180, 0x40 ;  /* 0x00000040b4167836 */ /* 0x000fe20000000000 */
[C---:B------:R-:W-:Y:S01]  /*1740*/  SHF.L.U64.HI R5, R4.reuse, 0x5, R5 ;  /* 0x0000000504057819 */ /* 0x040fe20000010205 */
[----:B------:R-:W-:Y:S01]  /*1750*/  IMAD.SHL.U32 R4, R4, 0x20, RZ ;  /* 0x0000002004047824 */ /* 0x000fe200078e00ff */
[----:B------:R-:W-:-:S02]  /*1760*/  IADD3 R23, PT, PT, R180, 0x20, RZ ;  /* 0x00000020b4177810 */ /* 0x000fc40007ffe0ff */
[----:B------:R-:W-:Y:S02]  /*1770*/  IADD3.X R14, PT, PT, RZ, RZ, RZ, P2, !PT ;  /* 0x000000ffff0e7210 */ /* 0x000fe400017fe4ff */
        /* <DEDUP_REMOVED lines=14> */
.L_x_1371:
[----:B------:R-:W1:Y:S01]  /*1860*/  LDCU.64 UR10, c[0x0][0x5c0] ;  /* 0x0000b800ff0a77ac */ /* 0x000e620008000a00 */
[----:B------:R-:W-:-:S05]  /*1870*/  IADD3 R4, PT, PT, R217, R218, RZ ;  /* 0x000000dad9047210 */ /* 0x000fca0007ffe0ff */
[C---:B-1----:R-:W-:Y:S02]  /*1880*/  IMAD R8, R4.reuse, UR11, RZ ;  /* 0x0000000b04087c24 */ /* 0x042fe4000f8e02ff */
[----:B------:R-:W-:-:S05]  /*1890*/  IMAD.WIDE.U32 R4, R4, UR10, RZ ;  /* 0x0000000a04047c25 */ /* 0x000fca000f8e00ff */
[----:B------:R-:W-:Y:S02]  /*18a0*/  IADD3 R8, PT, PT, R5, R8, RZ ;  /* 0x0000000805087210 */ /* 0x000fe40007ffe0ff */
.L_x_1372:
        /* <DEDUP_REMOVED lines=11> */
.L_x_1373:
[----:B------:R-:W1:Y:S01]  /*1960*/  LDCU.64 UR6, c[0x0][0x5c8] ;  /* 0x0000b900ff0677ac */ /* 0x000e620008000a00 */
[----:B------:R-:W-:-:S05]  /*1970*/  IADD3 R217, PT, PT, R217, R218, RZ ;  /* 0x000000dad9d97210 */ /* 0x000fca0007ffe0ff */
[C---:B-1----:R-:W-:Y:S02]  /*1980*/  IMAD R9, R217.reuse, UR7, RZ ;  /* 0x00000007d9097c24 */ /* 0x042fe4000f8e02ff */
[----:B------:R-:W-:-:S05]  /*1990*/  IMAD.WIDE.U32 R10, R217, UR6, RZ ;  /* 0x00000006d90a7c25 */ /* 0x000fca000f8e00ff */
[----:B------:R-:W-:Y:S02]  /*19a0*/  IADD3 R9, PT, PT, R11, R9, RZ ;  /* 0x000000090b097210 */ /* 0x000fe40007ffe0ff */
.L_x_1374:
        /* <DEDUP_REMOVED lines=22> */
[----:B------:R-:W-:Y:S01]  /*1b10*/  @!P3 LEA.HI.X R5, R26, R5, R8, 0x1, P4 ;  /* 0x000000051a05b211 */ /* 0x000fe200020f0c08 */
[----:B------:R-:W-:-:S04]  /*1b20*/  IMAD.U32 R8, RZ, RZ, UR6 ;  /* 0x00000006ff087e24 */ /* 0x000fc8000f8e00ff */
        /* <DEDUP_REMOVED lines=12> */
.L_x_1376:
[----:B------:R-:W-:Y:S05]  /*1bf0*/  BSYNC.RECONVERGENT B0 ;  /* 0x0000000000007941 */ /* 0x000fea0003800200 */
.L_x_1375:
        /* <DEDUP_REMOVED lines=12> */
.L_x_1378:
[----:B------:R-:W-:Y:S05]  /*1cc0*/  BSYNC.RECONVERGENT B0 ;  /* 0x0000000000007941 */ /* 0x000fea0003800200 */
.L_x_1377:
        /* <DEDUP_REMOVED lines=11> */
.L_x_1380:
[----:B------:R-:W-:Y:S05]  /*1d80*/  BSYNC.RECONVERGENT B0 ;  /* 0x0000000000007941 */ /* 0x000fea0003800200 */
.L_x_1379:
[----:B------:R-:W5:Y:S01]  /*1d90*/  LDCU.64 UR4, c[0x0][0x5e0] ;  /* 0x0000bc00ff0477ac */ /* 0x000f620008000a00 */
[----:B------:R-:W-:Y:S01]  /*1da0*/  IMAD.WIDE.U32 R18, R8, UR25, R18 ;  /* 0x0000001908127c25 */ /* 0x000fe2000f8e0012 */
[----:B-1----:R-:W1:Y:S01]  /*1db0*/  @!P3 LDC.64 R4, c[0x0][0x568] ;  /* 0x00015a00ff04bb82 */ /* 0x002e620000000a00 */
[----:B------:R-:W-:Y:S01]  /*1dc0*/  BSSY.RECONVERGENT B0, `(.L_x_1381) ;  /* 0x0000018000007945 */ /* 0x000fe20003800200 */
        /* <DEDUP_REMOVED lines=23> */
.L_x_1382:
[----:B------:R-:W-:Y:S05]  /*1f40*/  BSYNC.RECONVERGENT B0 ;  /* 0x0000000000007941 */ /* 0x000fea0003800200 */
.L_x_1381:
        /* <DEDUP_REMOVED lines=12> */
.L_x_1384:
[----:B------:R-:W-:Y:S05]  /*2010*/  BSYNC.RECONVERGENT B0 ;  /* 0x0000000000007941 */ /* 0x000fea0003800200 */
.L_x_1383:
        /* <DEDUP_REMOVED lines=12> */
.L_x_1370:
        /* <DEDUP_REMOVED lines=34> */
.L_x_1388:
[----:B------:R3:W-:Y:S01]  /*2300*/  STS.128 [R185+0xa000], RZ ;  /* 0x00a000ffb9007388 */ /* 0x0007e20000000c00 */
[----:B------:R-:W-:Y:S05]  /*2310*/  BRA `(.L_x_1389) ;  /* 0x0000000000047947 */ /* 0x000fea0003800000 */
.L_x_1387:
[----:B------:R1:W-:Y:S02]  /*2320*/  STS.128 [R185+0xa000], RZ ;  /* 0x00a000ffb9007388 */ /* 0x0003e40000000c00 */
.L_x_1389:
[----:B------:R-:W-:Y:S05]  /*2330*/  BSYNC.RECONVERGENT B0 ;  /* 0x0000000000007941 */ /* 0x000fea0003800200 */
.L_x_1386:
        /* <DEDUP_REMOVED lines=23> */
.L_x_1391:
[----:B------:R-:W-:Y:S05]  /*24b0*/  BSYNC.RECONVERGENT B0 ;  /* 0x0000000000007941 */ /* 0x000fea0003800200 */
.L_x_1390:
        /* <DEDUP_REMOVED lines=20> */
.L_x_1393:
[----:B------:R-:W-:Y:S05]  /*2600*/  BSYNC.RECONVERGENT B0 ;  /* 0x0000000000007941 */ /* 0x000fea0003800200 */
.L_x_1392:
        /* <DEDUP_REMOVED lines=9> */
[----:B------:R-:W-:Y:S02]  /*26a0*/  IMAD R20, R16, UR12, RZ ;  /* 0x0000000c10147c24 */ /* 0x000fe4000f8e02ff */
[----:B------:R-:W-:-:S04]  /*26b0*/  IMAD.WIDE.U32 R24, R13, UR12, R24 ;  /* 0x0000000c0d187c25 */ /* 0x000fc8000f8e0018 */
[----:B------:R-:W-:-:S05]  /*26c0*/  IMAD R20, R13, UR13, R20 ;  /* 0x0000000d0d147c24 */ /* 0x000fca000f8e0214 */
[----:B------:R-:W-:Y:S02]  /*26d0*/  IADD3 R20, PT, PT, R25, R20, RZ ;  /* 0x0000001419147210 */ /* 0x000fe40007ffe0ff */
[----:B--2---:R-:W-:-:S04]  /*26e0*/  LEA R26, P0, R24, UR4, 0x1 ;  /* 0x00000004181a7c11 */ /* 0x004fc8000f8008ff */
[----:B------:R-:W-:-:S05]  /*26f0*/  LEA.HI.X R27, R24, UR5, R20, 0x1, P0 ;  /* 0x00000005181b7c11 */ /* 0x000fca00080f0c14 */
[----:B------:R-:W-:Y:S01]  /*2700*/  @!PT LDS RZ, [RZ] ;  /* 0x00000000fffff984 */ /* 0x000fe20000000800 */
[----:B------:R-:W-:Y:S01]  /*2710*/  @!PT LDS RZ, [RZ] ;  /* 0x00000000fffff984 */ /* 0x000fe20000000800 */
[----:B------:R-:W-:Y:S01]  /*2720*/  @!PT LDS RZ, [RZ] ;  /* 0x00000000fffff984 */ /* 0x000fe20000000800 */
[----:B------:R2:W-:Y:S04]  /*2730*/  LDGSTS.E.BYPASS.LTC128B.128 [R185+0xd000], desc[UR22][R26.64] ;  /* 0x0d0000001ab97fae */ /* 0x0005e8000b981a16 */
.L_x_1395:
[----:B------:R-:W-:Y:S05]  /*2740*/  BSYNC.RECONVERGENT B0 ;  /* 0x0000000000007941 */ /* 0x000fea0003800200 */
.L_x_1394:
        /* <DEDUP_REMOVED lines=15> */
.L_x_1398:
[----:B------:R1:W-:Y:S01]  /*2840*/  STS.128 [R185+0x4000], RZ ;  /* 0x004000ffb9007388 */ /* 0x0003e20000000c00 */
[----:B------:R-:W-:Y:S05]  /*2850*/  BRA `(.L_x_1399) ;  /* 0x0000000000047947 */ /* 0x000fea0003800000 */
.L_x_1397:
[----:B------:R1:W-:Y:S02]  /*2860*/  STS.128 [R185+0x4000], RZ ;  /* 0x004000ffb9007388 */ /* 0x0003e40000000c00 */
.L_x_1399:
[----:B------:R-:W-:Y:S05]  /*2870*/  BSYNC.RECONVERGENT B0 ;  /* 0x0000000000007941 */ /* 0x000fea0003800200 */
.L_x_1396:
        /* <DEDUP_REMOVED lines=17> */
.L_x_1401:
[----:B------:R-:W-:Y:S05]  /*2990*/  BSYNC.RECONVERGENT B0 ;  /* 0x0000000000007941 */ /* 0x000fea0003800200 */
.L_x_1400:
        /* <DEDUP_REMOVED lines=13> */
.L_x_1404:
[----:B------:R1:W-:Y:S01]  /*2a70*/  STS.128 [R214], RZ ;  /* 0x000000ffd6007388 */ /* 0x0003e20000000c00 */
[----:B------:R-:W-:Y:S05]  /*2a80*/  BRA `(.L_x_1405) ;  /* 0x0000000000047947 */ /* 0x000fea0003800000 */
.L_x_1403:
[----:B------:R1:W-:Y:S02]  /*2a90*/  STS.128 [R214], RZ ;  /* 0x000000ffd6007388 */ /* 0x0003e40000000c00 */
.L_x_1405:
[----:B------:R-:W-:Y:S05]  /*2aa0*/  BSYNC.RECONVERGENT B0 ;  /* 0x0000000000007941 */ /* 0x000fea0003800200 */
.L_x_1402:
        /* <DEDUP_REMOVED lines=29> */
.L_x_1407:
[----:B------:R-:W-:Y:S05]  /*2c80*/  BSYNC.RECONVERGENT B0 ;  /* 0x0000000000007941 */ /* 0x000fea0003800200 */
.L_x_1406:
        /* <DEDUP_REMOVED lines=28> */
.L_x_1410:
[----:B------:R3:W-:Y:S01]  /*2e50*/  STS.128 [R185+0x6000], RZ ;  /* 0x006000ffb9007388 */ /* 0x0007e20000000c00 */
[----:B------:R-:W-:Y:S05]  /*2e60*/  BRA `(.L_x_1411) ;  /* 0x0000000000047947 */ /* 0x000fea0003800000 */
.L_x_1409:
[----:B------:R3:W-:Y:S02]  /*2e70*/  STS.128 [R185+0x6000], RZ ;  /* 0x006000ffb9007388 */ /* 0x0007e40000000c00 */
.L_x_1411:
[----:B------:R-:W-:Y:S05]  /*2e80*/  BSYNC.RECONVERGENT B0 ;  /* 0x0000000000007941 */ /* 0x000fea0003800200 */
.L_x_1408:
        /* <DEDUP_REMOVED lines=20> */
.L_x_1413:
[----:B------:R-:W-:Y:S05]  /*2fd0*/  BSYNC.RECONVERGENT B0 ;  /* 0x0000000000007941 */ /* 0x000fea0003800200 */
.L_x_1412:
        /* <DEDUP_REMOVED lines=20> */
.L_x_1415:
[----:B------:R-:W-:Y:S05]  /*3120*/  BSYNC.RECONVERGENT B0 ;  /* 0x0000000000007941 */ /* 0x000fea0003800200 */
.L_x_1414:
        /* <DEDUP_REMOVED lines=20> */
.L_x_1417:
[----:B------:R-:W-:Y:S05]  /*3270*/  BSYNC.RECONVERGENT B0 ;  /* 0x0000000000007941 */ /* 0x000fea0003800200 */
.L_x_1416:
[----:B------:R-:W4:Y:S01]  /*3280*/  LDCU.64 UR4, c[0x0][0x538] ;  /* 0x0000a700ff0477ac */ /* 0x000f220008000a00 */
[----:B------:R-:W0:Y:S01]  /*3290*/  LDGDEPBAR ;  /* 0x00000000000079af */ /* 0x000e220000000000 */
[----:B------:R-:W2:Y:S01]  /*32a0*/  LDC.64 R8, c[0x0][0x528] ;  /* 0x00014a00ff087b82 */ /* 0x000ea20000000a00 */
[----:B------:R-:W-:Y:S01]  /*32b0*/  IMAD.IADD R159, R167, 0x1, R165 ;  /* 0x00000001a79f7824 */ /* 0x000fe200078e02a5 */
[----:B------:R-:W2:Y:S01]  /*32c0*/  LDCU UR13, c[0x0][0x590] ;  /* 0x0000b200ff0d77ac */ /* 0x000ea20008000800 */
[----:B------:R-:W-:Y:S01]  /*32d0*/  IMAD.IADD R158, R168, 0x1, R167 ;  /* 0x00000001a89e7824 */ /* 0x000fe200078e02a7 */
[----:B------:R-:W2:Y:S01]  /*32e0*/  S2R R188, SR_TID.X ;  /* 0x0000000000bc7919 */ /* 0x000ea20000002100 */
[----:B-1-3--:R-:W-:Y:S01]  /*32f0*/  IMAD R10, R174, UR26, R173 ;  /* 0x0000001aae0a7c24 */ /* 0x00afe2000f8e02ad */
[----:B------:R-:W-:Y:S01]  /*3300*/  LOP3.LUT R11, R178, 0x1, RZ, 0xc0, !PT ;  /* 0x00000001b20b7812 */ /* 0x000fe200078ec0ff */
[----:B------:R-:W1:Y:S01]  /*3310*/  LDCU UR7, c[0x0][0x45c] ;  /* 0x00008b80ff0777ac */ /* 0x000e620008000800 */
[----:B------:R-:W3:Y:S01]  /*3320*/  LDC R187, c[0x0][0x44c] ;  /* 0x00011300ffbb7b82 */ /* 0x000ee20000000800 */
[----:B------:R-:W1:Y:S01]  /*3330*/  LDCU.U8 UR6, c[0x0][0x4f8] ;  /* 0x00009f00ff0677ac */ /* 0x000e620008000000 */
[----:B----4-:R-:W-:-:S04]  /*3340*/  ISETP.NE.U32.AND P0, PT, RZ, UR4, PT ;  /* 0x00000004ff007c0c */ /* 0x010fc8000bf05070 */
[----:B------:R-:W-:Y:S01]  /*3350*/  ISETP.NE.AND.EX P0, PT, RZ, UR5, PT, P0 ;  /* 0x00000005ff007c0c */ /* 0x000fe2000bf05300 */
[----:B------:R-:W-:-:S04]  /*3360*/  DEPBAR.LE SB0, 0x1 ;  /* 0x000080400000791a */ /* 0x000fc80000000000 */
[----:B------:R-:W-:Y:S08]  /*3370*/  BAR.SYNC.DEFER_BLOCKING 0x0 ;  /* 0x0000000000007b1d */ /* 0x000ff00000010000 */
[----:B------:R-:W-:Y:S01]  /*3380*/  VOTEU.ANY UP0, P0 ;  /* 0x0000000000ff7886 */ /* 0x000fe20000000100 */
[----:B------:R-:W-:-:S13]  /*3390*/  PLOP3.LUT P0, PT, PT, PT, UP0, 0x80, 0x8 ;  /* 0x000000000008781c */ /* 0x000fda0003f0f008 */
[----:B------:R-:W4:Y:S01]  /*33a0*/  @P0 LDC.64 R4, c[0x0][0x540] ;  /* 0x00015000ff040b82 */ /* 0x000f220000000a00 */
[----:B------:R-:W-:Y:S02]  /*33b0*/  @P0 IMAD.MOV.U32 R6, RZ, RZ, R173 ;  /* 0x000000ffff060224 */ /* 0x000fe400078e00ad */
[----:B------:R-:W-:Y:S01]  /*33c0*/  @P0 IMAD.MOV.U32 R7, RZ, RZ, RZ ;  /* 0x000000ffff070224 */ /* 0x000fe200078e00ff */
[----:B--2---:R-:W2:Y:S04]  /*33d0*/  LDG.E.64 R198, desc[UR22][R8.64+0x8] ;  /* 0x0000081608c67981 */ /* 0x004ea8000c1e1b00 */
[----:B------:R1:W1:Y:S04]  /*33e0*/  LDSM.16.M88.4 R124, [R168] ;  /* 0x00000000a87c783b */ /* 0x0002680000000200 */
[----:B------:R1:W1:Y:S04]  /*33f0*/  LDSM.16.M88.4 R128, [R168+0x800] ;  /* 0x00080000a880783b */ /* 0x0002680000000200 */
[----:B------:R1:W1:Y:S04]  /*3400*/  LDSM.16.M88.4 R132, [R158] ;  /* 0x000000009e84783b */ /* 0x0002680000000200 */
[----:B------:R1:W1:Y:S01]  /*3410*/  LDSM.16.M88.4 R136, [R158+0x800] ;  /* 0x000800009e88783b */ /* 0x0002620000000200 */
[----:B----4-:R-:W-:-:S03]  /*3420*/  @P0 IMAD.WIDE.U32 R6, R174, R4, R6 ;  /* 0x00000004ae060225 */ /* 0x010fc600078e0006 */
[----:B------:R4:W1:Y:S01]  /*3430*/  LDSM.16.M88.4 R140, [R165] ;  /* 0x00000000a58c783b */ /* 0x0008620000000200 */
[----:B------:R-:W-:Y:S01]  /*3440*/  @P0 IMAD R5, R174, R5, R7 ;  /* 0x00000005ae050224 */ /* 0x000fe200078e0207 */
[----:B------:R-:W-:Y:S02]  /*3450*/  @P0 LEA R4, P1, R6, UR4, 0x2 ;  /* 0x0000000406040c11 */ /* 0x000fe4000f8210ff */
[----:B------:R-:W3:Y:S01]  /*3460*/  LDG.E.64 R8, desc[UR22][R8.64] ;  /* 0x0000001608087981 */ /* 0x000ee2000c1e1b00 */
[----:B------:R-:W-:Y:S01]  /*3470*/  IMAD.SHL.U32 R7, R12, 0x2, RZ ;  /* 0x000000020c077824 */ /* 0x000fe200078e00ff */
[----:B------:R-:W-:Y:S02]  /*3480*/  CS2R R94, SRZ ;  /* 0x00000000005e7805 */ /* 0x000fe4000001ff00 */
[----:B------:R-:W-:Y:S01]  /*3490*/  @P0 LEA.HI.X R5, R6, UR5, R5, 0x2, P1 ;  /* 0x0000000506050c11 */ /* 0x000fe200088f1405 */
[----:B------:R4:W1:Y:S04]  /*34a0*/  LDSM.16.M88.4 R144, [R165+0x800] ;  /* 0x00080000a590783b */ /* 0x0008680000000200 */
[----:B------:R4:W1:Y:S04]  /*34b0*/  LDSM.16.M88.4 R148, [R159] ;  /* 0x000000009f94783b */ /* 0x0008680000000200 */
[----:B------:R4:W1:Y:S01]  /*34c0*/  LDSM.16.M88.4 R152, [R159+0x800] ;  /* 0x000800009f98783b */ /* 0x0008620000000200 */
[----:B------:R-:W-:Y:S01]  /*34d0*/  SHF.R.U32.HI R12, RZ, 0x1, R12 ;  /* 0x00000001ff0c7819 */ /* 0x000fe2000001160c */
[----:B------:R-:W-:Y:S01]  /*34e0*/  IMAD.SHL.U32 R10, R10, 0x20, RZ ;  /* 0x000000200a0a7824 */ /* 0x000fe200078e00ff */
[----:B------:R-:W-:Y:S01]  /*34f0*/  LOP3.LUT R7, R7, 0x6, RZ, 0xc0, !PT ;  /* 0x0000000607077812 */ /* 0x000fe200078ec0ff */
[----:B------:R4:W3:Y:S01]  /*3500*/  @P0 LDG.E R6, desc[UR22][R4.64] ;  /* 0x0000001604060981 */ /* 0x0008e2000c1e1900 */
        /* <DEDUP_REMOVED lines=24> */
[----:B----4-:R-:W4:Y:S01]  /*3690*/  @P0 LDC R5, c[0x0][0x458] ;  /* 0x00011600ff050b82 */ /* 0x010f220000000800 */
[----:B------:R-:W-:Y:S02]  /*36a0*/  LOP3.LUT R7, R7, 0x1e0, R12, 0xf8, !PT ;  /* 0x000001e007077812 */ /* 0x000fe400078ef80c */
[----:B------:R-:W-:Y:S02]  /*36b0*/  CS2R R52, SRZ ;  /* 0x0000000000347805 */ /* 0x000fe4000001ff00 */
[----:B------:R-:W-:Y:S02]  /*36c0*/  CS2R R46, SRZ ;  /* 0x00000000002e7805 */ /* 0x000fe4000001ff00 */
[----:B------:R-:W-:-:S02]  /*36d0*/  CS2R R44, SRZ ;  /* 0x00000000002c7805 */ /* 0x000fc4000001ff00 */
[----:B------:R-:W-:Y:S01]  /*36e0*/  CS2R R50, SRZ ;  /* 0x0000000000327805 */ /* 0x000fe2000001ff00 */
[----:B------:R-:W-:Y:S01]  /*36f0*/  VIADD R190, R7, UR25 ;  /* 0x0000001907be7c36 */ /* 0x000fe20008000000 */
[----:B------:R-:W-:Y:S01]  /*3700*/  UIADD3 UR25, UPT, UPT, UR25, 0x80, URZ ;  /* 0x0000008019197890 */ /* 0x000fe2000fffe0ff */
[----:B------:R-:W-:Y:S02]  /*3710*/  CS2R R48, SRZ ;  /* 0x0000000000307805 */ /* 0x000fe4000001ff00 */
[----:B------:R-:W-:Y:S02]  /*3720*/  CS2R R42, SRZ ;  /* 0x00000000002a7805 */ /* 0x000fe4000001ff00 */
[----:B------:R-:W-:Y:S02]  /*3730*/  CS2R R40, SRZ ;  /* 0x0000000000287805 */ /* 0x000fe4000001ff00 */
[----:B------:R-:W-:Y:S02]  /*3740*/  CS2R R38, SRZ ;  /* 0x0000000000267805 */ /* 0x000fe4000001ff00 */
[----:B------:R-:W-:Y:S01]  /*3750*/  CS2R R36, SRZ ;  /* 0x0000000000247805 */ /* 0x000fe2000001ff00 */
[----:B------:R-:W-:Y:S01]  /*3760*/  UMOV UR14, URZ ;  /* 0x000000ff000e7c82 */ /* 0x000fe20008000000 */
[----:B------:R-:W1:Y:S01]  /*3770*/  LDCU UR4, c[0x0][0x440] ;  /* 0x00008800ff0477ac */ /* 0x000e620008000800 */
[----:B------:R-:W1:Y:S01]  /*3780*/  LDCU UR5, c[0x0][0x3e0] ;  /* 0x00007c00ff0577ac */ /* 0x000e620008000800 */
[----:B----4-:R-:W4:Y:S01]  /*3790*/  @P0 MUFU.RCP R5, R5 ;  /* 0x0000000500050308 */ /* 0x010f220000001000 */
[----:B------:R-:W-:-:S04]  /*37a0*/  IMAD.IADD R4, R177, 0x1, R216 ;  /* 0x00000001b1047824 */ /* 0x000fc800078e02d8 */
[C---:B------:R-:W-:Y:S02]  /*37b0*/  IMAD R4, R208.reuse, 0x40, R4 ;  /* 0x00000040d0047824 */ /* 0x040fe400078e0204 */
[----:B------:R-:W-:-:S03]  /*37c0*/  IMAD R208, R208, 0x4, R11 ;  /* 0x00000004d0d07824 */ /* 0x000fc600078e020b */
[----:B------:R-:W-:Y:S01]  /*37d0*/  IADD3 R209, PT, PT, R4, -R190, -R209 ;  /* 0x800000be04d17210 */ /* 0x000fe20007ffe8d1 */
[----:B------:R-:W-:Y:S02]  /*37e0*/  IMAD.IADD R156, R170, 0x1, R156 ;  /* 0x00000001aa9c7824 */ /* 0x000fe400078e029c */
[----:B------:R-:W-:Y:S02]  /*37f0*/  VIADD R208, R208, 0xfffffffc ;  /* 0xfffffffcd0d07836 */ /* 0x000fe40000000000 */
[----:B------:R-:W-:Y:S01]  /*3800*/  VIADD R209, R209, 0xffffffd7 ;  /* 0xffffffd7d1d17836 */ /* 0x000fe20000000000 */
[----:B------:R-:W-:Y:S02]  /*3810*/  USHF.L.U32 UR13, UR13, 0x6, URZ ;  /* 0x000000060d0d7899 */ /* 0x000fe400080006ff */
[----:B------:R-:W-:Y:S01]  /*3820*/  USHF.L.U32 UR29, UR29, 0x3, URZ ;  /* 0x000000031d1d7899 */ /* 0x000fe200080006ff */
[----:B--2---:R-:W-:Y:S02]  /*3830*/  IADD3 R222, P2, P1, R10, R198, R222 ;  /* 0x000000c60ade7210 */ /* 0x004fe4000795e0de */
[----:B------:R-:W-:-:S03]  /*3840*/  SHF.R.S32.HI R198, RZ, 0x1f, R10 ;  /* 0x0000001fffc67819 */ /* 0x000fc6000001140a */
[----:B------:R-:W-:Y:S01]  /*3850*/  IMAD.WIDE.U32 R222, R222, -0x2daee0ad, RZ ;  /* 0xd2511f53dede7825 */ /* 0x000fe200078e00ff */
[----:B------:R-:W-:Y:S02]  /*3860*/  IADD3.X R198, PT, PT, R198, R199, RZ, P2, P1 ;  /* 0x000000c7c6c67210 */ /* 0x000fe400017e24ff */
[----:B------:R-:W-:Y:S02]  /*3870*/  SHF.R.U32.HI R199, RZ, 0x6, R188 ;  /* 0x00000006ffc77819 */ /* 0x000fe400000116bc */
[----:B---3--:R-:W-:Y:S02]  /*3880*/  R2UR UR34, R8 ;  /* 0x00000000082272ca */ /* 0x008fe400000e0000 */
[----:B------:R-:W-:Y:S01]  /*3890*/  R2UR UR35, R9 ;  /* 0x00000000092372ca */ /* 0x000fe200000e0000 */
[----:B----4-:R-:W-:-:S05]  /*38a0*/  @P0 FMUL.FTZ R5, R6, R5 ;  /* 0x0000000506050220 */ /* 0x010fca0000410000 */
[----:B------:R-:W-:Y:S02]  /*38b0*/  @P0 R2UR UR12, R5 ;  /* 0x00000000050c02ca */ /* 0x000fe400000e0000 */
[----:B------:R-:W-:-:S03]  /*38c0*/  ISETP.LE.AND P0, PT, R216, UR25, PT ;  /* 0x00000019d8007c0c */ /* 0x000fc6000bf03270 */
[----:B------:R-:W-:Y:S02]  /*38d0*/  UIADD3 UR33, UPT, UPT, UR34, -0x61c88647, URZ ;  /* 0x9e3779b922217890 */ /* 0x000fe4000fffe0ff */
[----:B------:R-:W-:Y:S02]  /*38e0*/  UIADD3 UR32, UPT, UPT, UR35, -0x4498517b, URZ ;  /* 0xbb67ae8523207890 */ /* 0x000fe4000fffe0ff */
[----:B------:R-:W-:Y:S02]  /*38f0*/  UIADD3 UR31, UPT, UPT, UR34, 0x3c6ef372, URZ ;  /* 0x3c6ef372221f7890 */ /* 0x000fe4000fffe0ff */
[----:B------:R-:W-:Y:S02]  /*3900*/  UIADD3 UR30, UPT, UPT, UR35, 0x76cf5d0a, URZ ;  /* 0x76cf5d0a231e7890 */ /* 0x000fe4000fffe0ff */
[----:B------:R-:W-:Y:S02]  /*3910*/  UIADD3 UR26, UPT, UPT, UR34, -0x255992d5, URZ ;  /* 0xdaa66d2b221a7890 */ /* 0x000fe4000fffe0ff */
[----:B------:R-:W-:-:S02]  /*3920*/  @P0 VIADD R206, R190, 0x19 ;  /* 0x00000019bece0836 */ /* 0x000fc40000000000 */
[C---:B------:R-:W-:Y:S02]  /*3930*/  @P0 VIADD R205, R190.reuse, 0x18 ;  /* 0x00000018becd0836 */ /* 0x040fe40000000000 */
[C---:B------:R-:W-:Y:S02]  /*3940*/  @P0 VIADD R204, R190.reuse, 0x11 ;  /* 0x00000011becc0836 */ /* 0x040fe40000000000 */
[C---:B------:R-:W-:Y:S02]  /*3950*/  @P0 VIADD R203, R190.reuse, 0x10 ;  /* 0x00000010becb0836 */ /* 0x040fe40000000000 */
[C---:B------:R-:W-:Y:S02]  /*3960*/  @P0 VIADD R202, R190.reuse, 0x9 ;  /* 0x00000009beca0836 */ /* 0x040fe40000000000 */
[C---:B------:R-:W-:Y:S02]  /*3970*/  @P0 VIADD R201, R190.reuse, 0x8 ;  /* 0x00000008bec90836 */ /* 0x040fe40000000000 */
[----:B------:R-:W-:Y:S01]  /*3980*/  @P0 VIADD R200, R190, 0x1 ;  /* 0x00000001bec80836 */ /* 0x000fe20000000000 */
[----:B------:R-:W-:-:S02]  /*3990*/  UIADD3 UR25, UPT, UPT, UR35, 0x32370b8f, URZ ;  /* 0x32370b8f23197890 */ /* 0x000fc4000fffe0ff */
[----:B------:R-:W-:Y:S02]  /*39a0*/  UIADD3 UR24, UPT, UPT, UR34, 0x78dde6e4, URZ ;  /* 0x78dde6e422187890 */ /* 0x000fe4000fffe0ff */
[----:B------:R-:W-:Y:S02]  /*39b0*/  UIADD3 UR19, UPT, UPT, UR35, -0x126145ec, URZ ;  /* 0xed9eba1423137890 */ /* 0x000fe4000fffe0ff */
[----:B------:R-:W-:Y:S02]  /*39c0*/  UIADD3 UR18, UPT, UPT, UR34, 0x1715609d, URZ ;  /* 0x1715609d22127890 */ /* 0x000fe4000fffe0ff */
[----:B------:R-:W-:Y:S02]  /*39d0*/  UIADD3 UR17, UPT, UPT, UR35, -0x56f99767, URZ ;  /* 0xa906689923117890 */ /* 0x000fe4000fffe0ff */
[----:B------:R-:W-:Y:S02]  /*39e0*/  UIADD3 UR16, UPT, UPT, UR34, -0x4ab325aa, URZ ;  /* 0xb54cda5622107890 */ /* 0x000fe4000fffe0ff */
[----:B------:R-:W-:Y:S01]  /*39f0*/  UIADD3 UR15, UPT, UPT, UR35, 0x646e171e, URZ ;  /* 0x646e171e230f7890 */ /* 0x000fe2000fffe0ff */
[----:B-1----:R-:W-:-:S11]  /*3a00*/  @UP0 UMOV UR14, UR12 ;  /* 0x0000000c000e0c82 */ /* 0x002fd60008000000 */
.L_x_1420:
[----:B------:R-:W0:Y:S01]  /*3a10*/  LDGDEPBAR ;  /* 0x00000000000079af */ /* 0x000e220000000000 */
[--C-:B------:R-:W-:Y:S02]  /*3a20*/  IMAD.IADD R112, R167, 0x1, R157.reuse ;  /* 0x00000001a7707824 */ /* 0x100fe400078e029d */
[----:B------:R-:W-:Y:S02]  /*3a30*/  IMAD.IADD R172, R166, 0x1, R157 ;  /* 0x00000001a6ac7824 */ /* 0x000fe400078e029d */
[----:B------:R-:W-:Y:S02]  /*3a40*/  IMAD.U32 R221, RZ, RZ, UR21 ;  /* 0x00000015ffdd7e24 */ /* 0x000fe4000f8e00ff */
[C---:B------:R-:W-:Y:S02]  /*3a50*/  VIADD R234, R208.reuse, 0x2 ;  /* 0x00000002d0ea7836 */ /* 0x040fe40000000000 */
[----:B------:R-:W-:Y:S04]  /*3a60*/  IMAD.WIDE.U32 R228, R208, -0x326172a9, RZ ;  /* 0xcd9e8d57d0e47825 */ /* 0x000fe800078e00ff */
[----:B------:R-:W-:Y:S02]  /*3a70*/  IMAD R221, R221, 0x4, R199 ;  /* 0x00000004dddd7824 */ /* 0x000fe400078e02c7 */
[----:B------:R-:W-:Y:S03]  /*3a80*/  IMAD.WIDE.U32 R234, R234, -0x326172a9, RZ ;  /* 0xcd9e8d57eaea7825 */ /* 0x000fe600078e00ff */
[----:B------:R-:W-:Y:S02]  /*3a90*/  LOP3.LUT R232, R221, UR35, R223, 0x96, !PT ;  /* 0x00000023dde87c12 */ /* 0x000fe4000f8e96df */
[----:B------:R-:W-:Y:S03]  /*3aa0*/  LOP3.LUT R230, R198, UR34, R235, 0x96, !PT ;  /* 0x00000022c6e67c12 */ /* 0x000fe6000f8e96eb */
[----:B------:R-:W-:Y:S01]  /*3ab0*/  IMAD.WIDE.U32 R232, R232, -0x326172a9, RZ ;  /* 0xcd9e8d57e8e87825 */ /* 0x000fe200078e00ff */
[----:B------:R-:W-:Y:S04]  /*3ac0*/  DEPBAR.LE SB0, 0x0 ;  /* 0x000080000000791a */ /* 0x000fe80000000000 */
[----:B------:R-:W-:Y:S01]  /*3ad0*/  BAR.SYNC.DEFER_BLOCKING 0x0 ;  /* 0x0000000000007b1d */ /* 0x000fe20000010000 */
[----:B------:R-:W-:Y:S05]  /*3ae0*/  IMAD.WIDE.U32 R230, R230, -0x2daee0ad, RZ ;  /* 0xd2511f53e6e67825 */ /* 0x000fea00078e00ff */
        /* <DEDUP_REMOVED lines=11> */
[----:B------:R-:W-:Y:S01]  /*3ba0*/  LDSM.16.M88.4 R120, [R172+0x1000] ;  /* 0x00100000ac78783b */ /* 0x000fe20000000200 */
[C---:B------:R-:W-:Y:S08]  /*3bb0*/  HMMA.16816.F32 R16, R32.reuse, R18, RZ ;  /* 0x000000122010723c */ /* 0x040ff000000018ff */
[-C--:B---3--:R-:W-:Y:S08]  /*3bc0*/  HMMA.16816.F32 R20, R32, R100.reuse, RZ ;  /* 0x000000642014723c */ /* 0x088ff000000018ff */
[C---:B------:R-:W-:Y:S08]  /*3bd0*/  HMMA.16816.F32 R24, R28.reuse, R100, RZ ;  /* 0x000000641c18723c */ /* 0x040ff000000018ff */
[-C--:B------:R-:W-:Y:S08]  /*3be0*/  HMMA.16816.F32 R28, R28, R102.reuse, RZ ;  /* 0x000000661c1c723c */ /* 0x080ff000000018ff */
[----:B------:R-:W-:Y:S01]  /*3bf0*/  HMMA.16816.F32 R32, R32, R102, RZ ;  /* 0x000000662020723c */ /* 0x000fe200000018ff */
[----:B------:R-:W-:Y:S07]  /*3c00*/  LDSM.16.M88.4 R100, [R172] ;  /* 0x00000000ac64783b */ /* 0x000fee0000000200 */
[-C--:B----4-:R-:W-:Y:S08]  /*3c10*/  HMMA.16816.F32 R4, R104, R108.reuse, R4 ;  /* 0x0000006c6804723c */ /* 0x090ff00000001804 */
[C---:B-1----:R-:W-:Y:S08]  /*3c20*/  HMMA.16816.F32 R8, R112.reuse, R108, R8 ;  /* 0x0000006c7008723c */ /* 0x042ff00000001808 */
[-C--:B------:R-:W-:Y:S08]  /*3c30*/  HMMA.16816.F32 R12, R112, R110.reuse, R12 ;  /* 0x0000006e700c723c */ /* 0x080ff0000000180c */
[C---:B------:R-:W-:Y:S01]  /*3c40*/  HMMA.16816.F32 R16, R104.reuse, R110, R16 ;  /* 0x0000006e6810723c */ /* 0x040fe20000001810 */
[----:B------:R-:W1:Y:S07]  /*3c50*/  LDSM.16.M88.4 R108, [R165+-0x4000] ;  /* 0xffc00000a56c783b */ /* 0x000e6e0000000200 */
[-C--:B--2---:R-:W-:Y:S08]  /*3c60*/  HMMA.16816.F32 R20, R104, R116.reuse, R20 ;  /* 0x000000746814723c */ /* 0x084ff00000001814 */
[C---:B------:R-:W-:Y:S04]  /*3c70*/  HMMA.16816.F32 R24, R112.reuse, R116, R24 ;  /* 0x000000747018723c */ /* 0x040fe80000001818 */
[----:B------:R-:W-:Y:S04]  /*3c80*/  LOP3.LUT R116, R198, UR34, R229, 0x96, !PT ;  /* 0x00000022c6747c12 */ /* 0x000fe8000f8e96e5 */
[-C--:B------:R-:W-:Y:S03]  /*3c90*/  HMMA.16816.F32 R28, R112, R118.reuse, R28 ;  /* 0x00000076701c723c */ /* 0x080fe6000000181c */
[----:B------:R-:W-:Y:S01]  /*3ca0*/  LOP3.LUT R115, R228, UR33, R233, 0x96, !PT ;  /* 0x00000021e4737c12 */ /* 0x000fe2000f8e96e9 */
[----:B------:R-:W-:Y:S01]  /*3cb0*/  IMAD.WIDE.U32 R116, R116, -0x2daee0ad, RZ ;  /* 0xd2511f5374747825 */ /* 0x000fe200078e00ff */
[----:B------:R-:W-:Y:S02]  /*3cc0*/  LOP3.LUT R228, R222, UR32, R231, 0x96, !PT ;  /* 0x00000020dee47c12 */ /* 0x000fe4000f8e96e7 */
[----:B------:R-:W-:Y:S01]  /*3cd0*/  LOP3.LUT R114, R234, UR33, R233, 0x96, !PT ;  /* 0x00000021ea727c12 */ /* 0x000fe2000f8e96e9 */
[----:B------:R-:W-:Y:S01]  /*3ce0*/  HMMA.16816.F32 R32, R104, R118, R32 ;  /* 0x000000766820723c */ /* 0x000fe20000001820 */
[----:B------:R-:W2:Y:S03]  /*3cf0*/  LDSM.16.M88.4 R104, [R165+-0x3800] ;  /* 0xffc80000a568783b */ /* 0x000ea60000000200 */
[----:B------:R-:W-:Y:S01]  /*3d00*/  LOP3.LUT R112, R222, UR32, R117, 0x96, !PT ;  /* 0x00000020de707c12 */ /* 0x000fe2000f8e9675 */
[----:B------:R-:W-:Y:S04]  /*3d10*/  IMAD.WIDE.U32 R228, R228, -0x326172a9, RZ ;  /* 0xcd9e8d57e4e47825 */ /* 0x000fe800078e00ff */
[----:B------:R-:W-:Y:S01]  /*3d20*/  IMAD.WIDE.U32 R112, R112, -0x326172a9, RZ ;  /* 0xcd9e8d5770707825 */ /* 0x000fe200078e00ff */
[C---:B------:R-:W-:Y:S01]  /*3d30*/  LOP3.LUT R118, R232.reuse, UR31, R229, 0x96, !PT ;  /* 0x0000001fe8767c12 */ /* 0x040fe2000f8e96e5 */
[-C--:B-1----:R-:W-:Y:S05]  /*3d40*/  HMMA.16816.F32 R4, R100, R108.reuse, R4 ;  /* 0x0000006c6404723c */ /* 0x082fea0000001804 */
[----:B------:R-:W-:Y:S01]  /*3d50*/  LOP3.LUT R113, R232, UR31, R113, 0x96, !PT ;  /* 0x0000001fe8717c12 */ /* 0x000fe2000f8e9671 */
[----:B------:R-:W-:Y:S02]  /*3d60*/  IMAD.WIDE.U32 R242, R115, -0x2daee0ad, RZ ;  /* 0xd2511f5373f27825 */ /* 0x000fe400078e00ff */
[C---:B------:R-:W-:Y:S04]  /*3d70*/  HMMA.16816.F32 R8, R120.reuse, R108, R8 ;  /* 0x0000006c7808723c */ /* 0x040fe80000001808 */
[----:B------:R-:W-:Y:S01]  /*3d80*/  LOP3.LUT R116, R116, UR30, R243, 0x96, !PT ;  /* 0x0000001e74747c12 */ /* 0x000fe2000f8e96f3 */
[----:B------:R-:W-:Y:S03]  /*3d90*/  IMAD.WIDE.U32 R234, R114, -0x2daee0ad, RZ ;  /* 0xd2511f5372ea7825 */ /* 0x000fe600078e00ff */
[-C--:B------:R-:W-:Y:S03]  /*3da0*/  HMMA.16816.F32 R12, R120, R110.reuse, R12 ;  /* 0x0000006e780c723c */ /* 0x080fe6000000180c */
[----:B------:R-:W-:Y:S01]  /*3db0*/  LOP3.LUT R230, R230, UR30, R235, 0x96, !PT ;  /* 0x0000001ee6e67c12 */ /* 0x000fe2000f8e96eb */
[----:B------:R-:W-:Y:S04]  /*3dc0*/  IMAD.WIDE.U32 R114, R113, -0x2daee0ad, RZ ;  /* 0xd2511f5371727825 */ /* 0x000fe800078e00ff */
[----:B------:R-:W-:Y:S01]  /*3dd0*/  IMAD.WIDE.U32 R118, R118, -0x2daee0ad, RZ ;  /* 0xd2511f5376767825 */ /* 0x000fe200078e00ff */
[----:B------:R-:W-:Y:S01]  /*3de0*/  LOP3.LUT R242, R242, UR25, R115, 0x96, !PT ;  /* 0x00000019f2f27c12 */ /* 0x000fe2000f8e9673 */
[C---:B------:R-:W-:Y:S04]  /*3df0*/  HMMA.16816.F32 R16, R100.reuse, R110, R16 ;  /* 0x0000006e6410723c */ /* 0x040fe80000001810 */
[----:B------:R-:W-:Y:S01]  /*3e00*/  LOP3.LUT R231, R234, UR25, R119, 0x96, !PT ;  /* 0x00000019eae77c12 */ /* 0x000fe2000f8e9677 */
[----:B------:R-:W-:Y:S03]  /*3e10*/  IMAD.WIDE.U32 R116, R116, -0x326172a9, RZ ;  /* 0xcd9e8d5774747825 */ /* 0x000fe600078e00ff */
[-C--:B--2---:R-:W-:Y:S03]  /*3e20*/  HMMA.16816.F32 R20, R100, R104.reuse, R20 ;  /* 0x000000686414723c */ /* 0x084fe60000001814 */
[----:B------:R-:W-:Y:S01]  /*3e30*/  LOP3.LUT R234, R112, UR26, R117, 0x96, !PT ;  /* 0x0000001a70ea7c12 */ /* 0x000fe2000f8e9675 */
[----:B------:R-:W-:Y:S04]  /*3e40*/  IMAD.WIDE.U32 R242, R242, -0x326172a9, RZ ;  /* 0xcd9e8d57f2f27825 */ /* 0x000fe800078e00ff */
[----:B------:R-:W-:Y:S01]  /*3e50*/  IMAD.WIDE.U32 R244, R230, -0x326172a9, RZ ;  /* 0xcd9e8d57e6f47825 */ /* 0x000fe200078e00ff */
[----:B------:R-:W-:Y:S01]  /*3e60*/  LOP3.LUT R236, R116, UR24, R243, 0x96, !PT ;  /* 0x0000001874ec7c12 */ /* 0x000fe2000f8e96f3 */
[C---:B------:R-:W-:Y:S04]  /*3e70*/  HMMA.16816.F32 R24, R120.reuse, R104, R24 ;  /* 0x000000687818723c */ /* 0x040fe80000001818 */
[----:B------:R-:W-:Y:S01]  /*3e80*/  LOP3.LUT R238, R228, UR26, R245, 0x96, !PT ;  /* 0x0000001ae4ee7c12 */ /* 0x000fe2000f8e96f5 */
[----:B------:R-:W-:Y:S03]  /*3e90*/  IMAD.WIDE.U32 R234, R234, -0x2daee0ad, RZ ;  /* 0xd2511f53eaea7825 */ /* 0x000fe600078e00ff */
[-C--:B------:R-:W-:Y:S03]  /*3ea0*/  HMMA.16816.F32 R28, R120, R106.reuse, R28 ;  /* 0x0000006a781c723c */ /* 0x080fe6000000181c */
[----:B------:R-:W-:Y:S01]  /*3eb0*/  LOP3.LUT R229, R114, UR19, R235, 0x96, !PT ;  /* 0x0000001372e57c12 */ /* 0x000fe2000f8e96eb */
[----:B------:R-:W-:Y:S01]  /*3ec0*/  IMAD.IADD R116, R167, 0x1, R172 ;  /* 0x00000001a7747824 */ /* 0x000fe200078e02ac */
[----:B------:R-:W-:Y:S01]  /*3ed0*/  LDSM.16.M88.4 R112, [R159+-0x4000] ;  /* 0xffc000009f70783b */ /* 0x000fe20000000200 */
[----:B------:R-:W-:Y:S02]  /*3ee0*/  IMAD.WIDE.U32 R230, R231, -0x326172a9, RZ ;  /* 0xcd9e8d57e7e67825 */ /* 0x000fe400078e00ff */
[----:B------:R-:W-:Y:S04]  /*3ef0*/  HMMA.16816.F32 R32, R100, R106, R32 ;  /* 0x0000006a6420723c */ /* 0x000fe80000001820 */
[----:B------:R-:W-:Y:S01]  /*3f00*/  LOP3.LUT R244, R244, UR24, R231, 0x96, !PT ;  /* 0x00000018f4f47c12 */ /* 0x000fe2000f8e96e7 */
[----:B------:R-:W1:Y:S01]  /*3f10*/  LDSM.16.M88.4 R108, [R116] ;  /* 0x00000000746c783b */ /* 0x000e620000000200 */
[----:B------:R-:W-:Y:S04]  /*3f20*/  IMAD.WIDE.U32 R238, R238, -0x2daee0ad, RZ ;  /* 0xd2511f53eeee7825 */ /* 0x000fe800078e00ff */
[----:B-----5:R-:W-:Y:S01]  /*3f30*/  FMUL.FTZ R107, R212, 1.4426950216293334961 ;  /* 0x3fb8aa3bd46b7820 */ /* 0x020fe20000410000 */
[----:B------:R-:W-:Y:S01]  /*3f40*/  IMAD.WIDE.U32 R246, R229, -0x326172a9, RZ ;  /* 0xcd9e8d57e5f67825 */ /* 0x000fe200078e00ff */
[----:B------:R-:W-:Y:S02]  /*3f50*/  LOP3.LUT R231, R118, UR19, R239, 0x96, !PT ;  /* 0x0000001376e77c12 */ /* 0x000fe4000f8e96ef */
[----:B------:R-:W2:Y:S01]  /*3f60*/  LDSM.16.M88.4 R116, [R116+0x1000] ;  /* 0x001000007474783b */ /* 0x000ea20000000200 */
[----:B------:R-:W-:Y:S01]  /*3f70*/  IMAD.MOV.U32 R232, RZ, RZ, R193 ;  /* 0x000000ffffe87224 */ /* 0x000fe200078e00c1 */
[----:B------:R-:W-:Y:S01]  /*3f80*/  LOP3.LUT R242, R242, UR18, R247, 0x96, !PT ;  /* 0x00000012f2f27c12 */ /* 0x000fe2000f8e96f7 */
[----:B------:R-:W-:Y:S02]  /*3f90*/  IMAD.MOV.U32 R233, RZ, RZ, R192 ;  /* 0x000000ffffe97224 */ /* 0x000fe400078e00c0 */
[----:B------:R-:W-:Y:S01]  /*3fa0*/  IMAD.WIDE.U32 R244, R244, -0x2daee0ad, RZ ;  /* 0xd2511f53f4f47825 */ /* 0x000fe200078e00ff */
[C---:B------:R-:W-:Y:S03]  /*3fb0*/  LEA R232, P1, R177.reuse, R232, 0x2 ;  /* 0x000000e8b1e87211 */ /* 0x040fe600078210ff */
[----:B------:R-:W-:Y:S01]  /*3fc0*/  IMAD.WIDE.U32 R242, R242, -0x2daee0ad, RZ ;  /* 0xd2511f53f2f27825 */ /* 0x000fe200078e00ff */
[----:B------:R-:W-:Y:S02]  /*3fd0*/  LEA.HI.X R233, R177, R233, RZ, 0x2, P1 ;  /* 0x000000e9b1e97211 */ /* 0x000fe400008f14ff */
[----:B------:R-:W-:Y:S01]  /*3fe0*/  FSETP.NEU.FTZ.AND P1, PT, R213, -INF , PT ;  /* 0xff800000d500780b */ /* 0x000fe20003f3d000 */
[----:B------:R-:W-:Y:S02]  /*3ff0*/  IMAD.WIDE.U32 R236, R236, -0x2daee0ad, RZ ;  /* 0xd2511f53ecec7825 */ /* 0x000fe400078e00ff */
[----:B------:R-:W3:Y:S02]  /*4000*/  LDG.E R228, desc[UR22][R232.64] ;  /* 0x00000016e8e47981 */ /* 0x000ee4000c1e1900 */
[----:B------:R-:W-:Y:S01]  /*4010*/  VIADD R120, R209, 0xffffffe8 ;  /* 0xffffffe8d1787836 */ /* 0x000fe20000000000 */
[----:B------:R-:W-:Y:S01]  /*4020*/  LOP3.LUT R234, R234, UR17, R237, 0x96, !PT ;  /* 0x00000011eaea7c12 */ /* 0x000fe2000f8e96ed */
[----:B------:R-:W4:Y:S01]  /*4030*/  LDG.E R221, desc[UR22][R232.64+0x20] ;  /* 0x00002016e8dd7981 */ /* 0x000f22000c1e1900 */
[----:B------:R-:W-:Y:S01]  /*4040*/  LOP3.LUT R106, R236, UR15, R243, 0x96, !PT ;  /* 0x0000000fec6a7c12 */ /* 0x000fe2000f8e96f3 */
[----:B------:R-:W-:Y:S01]  /*4050*/  FMUL.FTZ R243, R213, 1.4426950216293334961 ;  /* 0x3fb8aa3bd5f37820 */ /* 0x000fe20000410000 */
[----:B------:R-:W-:Y:S01]  /*4060*/  IABS R120, R120 ;  /* 0x0000007800787213 */ /* 0x000fe20000000000 */
[----:B------:R-:W5:Y:S01]  /*4070*/  LDG.E R172, desc[UR22][R232.64+0x80] ;  /* 0x00008016e8ac7981 */ /* 0x000f62000c1e1900 */
[----:B------:R-:W-:Y:S03]  /*4080*/  IMAD.WIDE.U32 R234, R234, -0x326172a9, RZ ;  /* 0xcd9e8d57eaea7825 */ /* 0x000fe600078e00ff */
[----:B------:R-:W-:Y:S01]  /*4090*/  FSEL R243, R243, RZ, P1 ;  /* 0x000000fff3f37208 */ /* 0x000fe20000800000 */
[----:B------:R2:W5:Y:S01]  /*40a0*/  LDG.E R229, desc[UR22][R232.64+0xa0] ;  /* 0x0000a016e8e57981 */ /* 0x000562000c1e1900 */
[----:B------:R-:W-:Y:S01]  /*40b0*/  LOP3.LUT R235, R246, UR16, R235, 0x96, !PT ;  /* 0x00000010f6eb7c12 */ /* 0x000fe2000f8e96eb */
[----:B------:R-:W-:Y:S01]  /*40c0*/  FMUL.FTZ R246, R210, 1.4426950216293334961 ;  /* 0x3fb8aa3bd2f67820 */ /* 0x000fe20000410000 */
[----:B------:R-:W-:Y:S01]  /*40d0*/  FSETP.NEU.FTZ.AND P1, PT, R212, -INF , PT ;  /* 0xff800000d400780b */ /* 0x000fe20003f3d000 */
[-C--:B-1----:R-:W-:Y:S05]  /*40e0*/  HMMA.16816.F32 R4, R108, R112.reuse, R4 ;  /* 0x000000706c04723c */ /* 0x082fea0000001804 */
[C---:B------:R-:W-:Y:S02]  /*40f0*/  LOP3.LUT R102, R235.reuse, 0xff, RZ, 0xc0, !PT ;  /* 0x000000ffeb667812 */ /* 0x040fe400078ec0ff */
[----:B------:R-:W-:Y:S01]  /*4100*/  LOP3.LUT R101, R235, 0xffff, RZ, 0xc0, !PT ;  /* 0x0000ffffeb657812 */ /* 0x000fe200078ec0ff */
[C---:B--2---:R-:W-:Y:S04]  /*4110*/  HMMA.16816.F32 R8, R116.reuse, R112, R8 ;  /* 0x000000707408723c */ /* 0x044fe80000001808 */
[----:B------:R-:W-:Y:S01]  /*4120*/  ISETP.LE.U32.AND P6, PT, R102, UR6, PT ;  /* 0x0000000666007c0c */ /* 0x000fe2000bfc3070 */
[----:B------:R-:W-:Y:S01]  /*4130*/  VIADD R102, R209, 0x11 ;  /* 0x00000011d1667836 */ /* 0x000fe20000000000 */
[----:B------:R-:W-:Y:S02]  /*4140*/  SHF.R.U32.HI R101, RZ, 0x8, R101 ;  /* 0x00000008ff657819 */ /* 0x000fe40000011665 */
[----:B------:R-:W-:Y:S01]  /*4150*/  PRMT R100, R235, 0x7632, R100 ;  /* 0x00007632eb647816 */ /* 0x000fe20000000064 */
[-C--:B------:R-:W-:Y:S03]  /*4160*/  HMMA.16816.F32 R12, R116, R114.reuse, R12 ;  /* 0x00000072740c723c */ /* 0x080fe6000000180c */
[----:B------:R-:W-:Y:S01]  /*4170*/  IABS R102, R102 ;  /* 0x0000006600667213 */ /* 0x000fe20000000000 */
[----:B------:R-:W-:Y:S01]  /*4180*/  IMAD.WIDE.U32 R232, R231, -0x326172a9, RZ ;  /* 0xcd9e8d57e7e87825 */ /* 0x000fe200078e00ff */
[----:B------:R-:W-:Y:S02]  /*4190*/  LOP3.LUT R101, R101, 0xffff, RZ, 0xc0, !PT ;  /* 0x0000ffff65657812 */ /* 0x000fe400078ec0ff */
[----:B------:R-:W-:Y:S01]  /*41a0*/  I2FP.F32.S32 R102, R102 ;  /* 0x0000006600667245 */ /* 0x000fe20000201400 */
[C---:B------:R-:W-:Y:S04]  /*41b0*/  HMMA.16816.F32 R16, R108.reuse, R114, R16 ;  /* 0x000000726c10723c */ /* 0x040fe80000001810 */
[----:B------:R-:W-:Y:S01]  /*41c0*/  LOP3.LUT R240, R230, UR18, R233, 0x96, !PT ;  /* 0x00000012e6f07c12 */ /* 0x000fe2000f8e96e9 */
[----:B------:R-:W-:Y:S01]  /*41d0*/  FFMA.FTZ R10, R102, -UR14, R10 ;  /* 0x8000000e660a7c23 */ /* 0x000fe2000801000a */
[----:B------:R-:W-:Y:S01]  /*41e0*/  LOP3.LUT R100, R100, 0xff, RZ, 0xc0, !PT ;  /* 0x000000ff64647812 */ /* 0x000fe200078ec0ff */
[----:B------:R-:W-:Y:S01]  /*41f0*/  VIADD R102, R209, 0x9 ;  /* 0x00000009d1667836 */ /* 0x000fe20000000000 */
[----:B------:R-:W-:Y:S01]  /*4200*/  ISETP.LE.U32.AND P4, PT, R101, UR6, PT ;  /* 0x0000000665007c0c */ /* 0x000fe2000bf83070 */
[----:B------:R-:W-:Y:S01]  /*4210*/  IMAD.WIDE.U32 R240, R240, -0x2daee0ad, RZ ;  /* 0xd2511f53f0f07825 */ /* 0x000fe200078e00ff */
[----:B------:R-:W-:Y:S02]  /*4220*/  ISETP.LE.U32.AND P3, PT, R100, UR6, PT ;  /* 0x0000000664007c0c */ /* 0x000fe4000bf63070 */
[----:B------:R-:W-:Y:S01]  /*4230*/  LOP3.LUT R231, R238, UR17, R245, 0x96, !PT ;  /* 0x00000011eee77c12 */ /* 0x000fe2000f8e96f5 */
[C---:B------:R-:W-:Y:S01]  /*4240*/  VIADD R101, R209.reuse, 0x10 ;  /* 0x00000010d1657836 */ /* 0x040fe20000000000 */
[----:B------:R-:W-:Y:S01]  /*4250*/  LOP3.LUT R104, R244, UR15, R241, 0x96, !PT ;  /* 0x0000000ff4687c12 */ /* 0x000fe2000f8e96f1 */
[----:B------:R-:W-:Y:S01]  /*4260*/  VIADD R100, R209, 0xffffffe9 ;  /* 0xffffffe9d1647836 */ /* 0x000fe20000000000 */
[----:B------:R-:W-:Y:S01]  /*4270*/  FSEL R107, R107, RZ, P1 ;  /* 0x000000ff6b6b7208 */ /* 0x000fe20000800000 */
[----:B------:R-:W-:Y:S01]  /*4280*/  VIADD R244, R209, 0xfffffff1 ;  /* 0xfffffff1d1f47836 */ /* 0x000fe20000000000 */
[----:B------:R-:W-:Y:S01]  /*4290*/  IABS R101, R101 ;  /* 0x0000006500657213 */ /* 0x000fe20000000000 */
[----:B------:R-:W-:Y:S01]  /*42a0*/  FMUL.FTZ R245, R211, 1.4426950216293334961 ;  /* 0x3fb8aa3bd3f57820 */ /* 0x000fe20000410000 */
[----:B------:R-:W-:Y:S01]  /*42b0*/  IABS R100, R100 ;  /* 0x0000006400647213 */ /* 0x000fe20000000000 */
[C---:B------:R-:W-:Y:S01]  /*42c0*/  VIADD R241, R209.reuse, 0xfffffff0 ;  /* 0xfffffff0d1f17836 */ /* 0x040fe20000000000 */
[----:B------:R-:W-:Y:S01]  /*42d0*/  IABS R244, R244 ;  /* 0x000000f400f47213 */ /* 0x000fe20000000000 */
[C---:B------:R-:W-:Y:S01]  /*42e0*/  VIADD R115, R209.reuse, 0xffffffe1 ;  /* 0xffffffe1d1737836 */ /* 0x040fe20000000000 */
[----:B------:R-:W-:Y:S01]  /*42f0*/  I2FP.F32.S32 R103, R101 ;  /* 0x0000006500677245 */ /* 0x000fe20000201400 */
[----:B------:R-:W-:Y:S01]  /*4300*/  VIADD R101, R209, 0x8 ;  /* 0x00000008d1657836 */ /* 0x000fe20000000000 */
[----:B------:R-:W-:Y:S01]  /*4310*/  IABS R102, R102 ;  /* 0x0000006600667213 */ /* 0x000fe20000000000 */
[----:B------:R-:W-:Y:S01]  /*4320*/  IMAD.WIDE.U32 R238, R231, -0x326172a9, RZ ;  /* 0xcd9e8d57e7ee7825 */ /* 0x000fe200078e00ff */
[----:B------:R-:W-:Y:S02]  /*4330*/  FSETP.NEU.FTZ.AND P1, PT, R211, -INF , PT ;  /* 0xff800000d300780b */ /* 0x000fe40003f3d000 */
[----:B------:R-:W-:Y:S01]  /*4340*/  I2FP.F32.S32 R100, R100 ;  /* 0x0000006400647245 */ /* 0x000fe20000201400 */
[----:B------:R-:W-:Y:S01]  /*4350*/  FFMA.FTZ R11, R103, -UR14, R11 ;  /* 0x8000000e670b7c23 */ /* 0x000fe2000801000b */
[----:B------:R-:W-:Y:S01]  /*4360*/  I2FP.F32.S32 R244, R244 ;  /* 0x000000f400f47245 */ /* 0x000fe20000201400 */
[----:B------:R-:W-:Y:S01]  /*4370*/  VIADD R103, R209, 0x1 ;  /* 0x00000001d1677836 */ /* 0x000fe20000000000 */
[----:B------:R-:W-:Y:S01]  /*4380*/  I2FP.F32.S32 R102, R102 ;  /* 0x0000006600667245 */ /* 0x000fe20000201400 */
[C---:B------:R-:W-:Y:S01]  /*4390*/  FFMA.FTZ R4, R100.reuse, -UR14, R4 ;  /* 0x8000000e64047c23 */ /* 0x040fe20008010004 */
[----:B------:R-:W-:Y:S01]  /*43a0*/  FSEL R245, R245, RZ, P1 ;  /* 0x000000fff5f57208 */ /* 0x000fe20000800000 */
[----:B------:R-:W-:Y:S01]  /*43b0*/  FFMA.FTZ R18, R100, -UR14, R18 ;  /* 0x8000000e64127c23 */ /* 0x000fe20008010012 */
[----:B------:R-:W-:Y:S01]  /*43c0*/  FSETP.NEU.FTZ.AND P1, PT, R210, -INF , PT ;  /* 0xff800000d200780b */ /* 0x000fe20003f3d000 */
[C---:B------:R-:W-:Y:S01]  /*43d0*/  FFMA.FTZ R8, R102.reuse, -UR14, R8 ;  /* 0x8000000e66087c23 */ /* 0x040fe20008010008 */
[----:B------:R-:W-:Y:S01]  /*43e0*/  IABS R101, R101 ;  /* 0x0000006500657213 */ /* 0x000fe20000000000 */
[----:B------:R-:W-:Y:S01]  /*43f0*/  FFMA.FTZ R14, R102, -UR14, R14 ;  /* 0x8000000e660e7c23 */ /* 0x000fe2000801000e */
[----:B------:R-:W-:Y:S01]  /*4400*/  I2FP.F32.S32 R120, R120 ;  /* 0x0000007800787245 */ /* 0x000fe20000201400 */
[----:B------:R-:W-:Y:S01]  /*4410*/  FFMA.FTZ R6, R244, -UR14, R6 ;  /* 0x8000000ef4067c23 */ /* 0x000fe20008010006 */
[----:B------:R-:W-:Y:S02]  /*4420*/  FSEL R246, R246, RZ, P1 ;  /* 0x000000fff6f67208 */ /* 0x000fe40000800000 */
[----:B------:R-:W-:Y:S01]  /*4430*/  SHF.R.U32.HI R235, RZ, 0x18, R235 ;  /* 0x00000018ffeb7819 */ /* 0x000fe200000116eb */
[C---:B------:R-:W-:Y:S01]  /*4440*/  FFMA.FTZ R5, R120.reuse, -UR14, R5 ;  /* 0x8000000e78057c23 */ /* 0x040fe20008010005 */
[----:B------:R-:W-:Y:S01]  /*4450*/  I2FP.F32.S32 R101, R101 ;  /* 0x0000006500657245 */ /* 0x000fe20000201400 */
[----:B------:R-:W-:Y:S01]  /*4460*/  FFMA.FTZ R19, R120, -UR14, R19 ;  /* 0x8000000e78137c23 */ /* 0x000fe20008010013 */
[-C--:B------:R-:W-:Y:S02]  /*4470*/  @P0 ISETP.GE.AND P1, PT, R190, R216.reuse, PT ;  /* 0x000000d8be00020c */ /* 0x080fe40003f26270 */
[----:B------:R-:W-:Y:S01]  /*4480*/  IABS R103, R103 ;  /* 0x0000006700677213 */ /* 0x000fe20000000000 */
[----:B------:R-:W-:Y:S01]  /*4490*/  FFMA.FTZ R9, R101, -UR14, R9 ;  /* 0x8000000e65097c23 */ /* 0x000fe20008010009 */
[----:B------:R-:W-:Y:S01]  /*44a0*/  ISETP.LE.U32.AND P2, PT, R235, UR6, PT ;  /* 0x00000006eb007c0c */ /* 0x000fe2000bf43070 */
[----:B------:R-:W-:Y:S01]  /*44b0*/  FFMA.FTZ R15, R101, -UR14, R15 ;  /* 0x8000000e650f7c23 */ /* 0x000fe2000801000f */
[----:B------:R-:W-:Y:S02]  /*44c0*/  @P0 FSEL R4, R4, -INF , !P1 ;  /* 0xff80000004040808 */ /* 0x000fe40004800000 */
[----:B------:R-:W-:Y:S02]  /*44d0*/  @P0 FSEL R6, R6, -INF , !P1 ;  /* 0xff80000006060808 */ /* 0x000fe40004800000 */
[----:B------:R-:W-:Y:S01]  /*44e0*/  @P0 FSEL R8, R8, -INF , !P1 ;  /* 0xff80000008080808 */ /* 0x000fe20004800000 */
[----:B------:R-:W-:Y:S01]  /*44f0*/  FFMA.FTZ R113, R4, UR7, -R243 ;  /* 0x0000000704717c23 */ /* 0x000fe200080108f3 */
[----:B------:R-:W-:Y:S01]  /*4500*/  @P0 FSEL R10, R10, -INF , !P1 ;  /* 0xff8000000a0a0808 */ /* 0x000fe20004800000 */
[----:B------:R-:W-:Y:S01]  /*4510*/  FFMA.FTZ R6, R6, UR7, -R107 ;  /* 0x0000000706067c23 */ /* 0x000fe2000801086b */
[----:B------:R-:W-:Y:S01]  /*4520*/  @P0 ISETP.GE.AND P1, PT, R200, R216, PT ;  /* 0x000000d8c800020c */ /* 0x000fe20003f26270 */
[----:B------:R-:W-:Y:S01]  /*4530*/  FFMA.FTZ R8, R8, UR7, -R245 ;  /* 0x0000000708087c23 */ /* 0x000fe200080108f5 */
[----:B------:R-:W-:Y:S01]  /*4540*/  I2FP.F32.S32 R235, R103 ;  /* 0x0000006700eb7245 */ /* 0x000fe20000201400 */
[----:B------:R-:W-:Y:S01]  /*4550*/  FFMA.FTZ R10, R10, UR7, -R246 ;  /* 0x000000070a0a7c23 */ /* 0x000fe200080108f6 */
[----:B------:R-:W-:Y:S01]  /*4560*/  IABS R241, R241 ;  /* 0x000000f100f17213 */ /* 0x000fe20000000000 */
[----:B------:R-:W1:Y:S01]  /*4570*/  LDSM.16.M88.4 R100, [R159+-0x3800] ;  /* 0xffc800009f64783b */ /* 0x000e620000000200 */
[----:B------:R-:W-:Y:S01]  /*4580*/  @P0 FSEL R5, R5, -INF , !P1 ;  /* 0xff80000005050808 */ /* 0x000fe20004800000 */
[----:B------:R2:W-:Y:S01]  /*4590*/  MUFU.EX2 R114, R6 ;  /* 0x0000000600727308 */ /* 0x0005e20000000800 */
[----:B------:R-:W-:Y:S01]  /*45a0*/  IABS R112, R209 ;  /* 0x000000d100707213 */ /* 0x000fe20000000000 */
[----:B------:R-:W-:Y:S01]  /*45b0*/  FFMA.FTZ R12, R235, -UR14, R12 ;  /* 0x8000000eeb0c7c23 */ /* 0x000fe2000801000c */
[----:B------:R-:W-:Y:S01]  /*45c0*/  I2FP.F32.S32 R241, R241 ;  /* 0x000000f100f17245 */ /* 0x000fe20000201400 */
[----:B------:R-:W-:Y:S01]  /*45d0*/  FFMA.FTZ R5, R5, UR7, -R243 ;  /* 0x0000000705057c23 */ /* 0x000fe200080108f3 */
[----:B------:R-:W-:Y:S01]  /*45e0*/  IABS R115, R115 ;  /* 0x0000007300737213 */ /* 0x000fe20000000000 */
[----:B------:R-:W-:Y:S01]  /*45f0*/  IMAD.MOV.U32 R4, RZ, RZ, R112 ;  /* 0x000000ffff047224 */ /* 0x000fe200078e0070 */
[----:B------:R-:W-:Y:S03]  /*4600*/  LOP3.LUT R233, R232, UR16, R239, 0x96, !PT ;  /* 0x00000010e8e97c12 */ /* 0x000fe6000f8e96ef */
[----:B------:R-:W2:Y:S01]  /*4610*/  MUFU.EX2 R112, R113 ;  /* 0x0000007100707308 */ /* 0x000ea20000000800 */
[----:B------:R-:W-:Y:S01]  /*4620*/  @P0 FSEL R9, R9, -INF , !P1 ;  /* 0xff80000009090808 */ /* 0x000fe20004800000 */
[----:B------:R-:W-:Y:S01]  /*4630*/  FFMA.FTZ R7, R241, -UR14, R7 ;  /* 0x8000000ef1077c23 */ /* 0x000fe20008010007 */
[----:B------:R-:W-:Y:S02]  /*4640*/  I2FP.F32.S32 R4, R4 ;  /* 0x0000000400047245 */ /* 0x000fe40000201400 */
[----:B------:R-:W-:Y:S01]  /*4650*/  @P0 FSEL R11, R11, -INF , !P1 ;  /* 0xff8000000b0b0808 */ /* 0x000fe20004800000 */
[----:B------:R-:W-:Y:S01]  /*4660*/  FFMA.FTZ R121, R9, UR7, -R245 ;  /* 0x0000000709797c23 */ /* 0x000fe200080108f5 */
[----:B------:R-:W-:Y:S03]  /*4670*/  @P0 FSEL R7, R7, -INF , !P1 ;  /* 0xff80000007070808 */ /* 0x000fe60004800000 */
[----:B------:R1:W1:Y:S01]  /*4680*/  MUFU.EX2 R113, R5 ;  /* 0x0000000500717308 */ /* 0x0002620000000800 */
[----:B------:R-:W-:Y:S01]  /*4690*/  @P0 ISETP.GE.AND P1, PT, R201, R216, PT ;  /* 0x000000d8c900020c */ /* 0x000fe20003f26270 */
[----:B--2---:R-:W-:Y:S01]  /*46a0*/  IMAD.MOV.U32 R6, RZ, RZ, R115 ;  /* 0x000000ffff067224 */ /* 0x004fe200078e0073 */
[----:B------:R-:W-:Y:S01]  /*46b0*/  LOP3.LUT R9, R233, 0xff, RZ, 0xc0, !PT ;  /* 0x000000ffe9097812 */ /* 0x000fe200078ec0ff */
[----:B------:R-:W-:Y:S01]  /*46c0*/  FFMA.FTZ R7, R7, UR7, -R107 ;  /* 0x0000000707077c23 */ /* 0x000fe2000801086b */
[----:B------:R-:W-:Y:S01]  /*46d0*/  @P0 FSEL R12, R12, -INF , !P1 ;  /* 0xff8000000c0c0808 */ /* 0x000fe20004800000 */
[----:B------:R-:W-:Y:S01]  /*46e0*/  FFMA.FTZ R11, R11, UR7, -R246 ;  /* 0x000000070b0b7c23 */ /* 0x000fe200080108f6 */
[----:B------:R-:W-:Y:S03]  /*46f0*/  I2FP.F32.S32 R6, R6 ;  /* 0x0000000600067245 */ /* 0x000fe60000201400 */
[----:B------:R2:W-:Y:S01]  /*4700*/  MUFU.EX2 R122, R8 ;  /* 0x00000008007a7308 */ /* 0x0005e20000000800 */
[----:B------:R-:W-:Y:S01]  /*4710*/  @P0 FSEL R14, R14, -INF , !P1 ;  /* 0xff8000000e0e0808 */ /* 0x000fe20004800000 */
[----:B------:R-:W-:Y:S01]  /*4720*/  @!P6 FADD.FTZ R112, -R112, -RZ ;  /* 0x800000ff7070e221 */ /* 0x000fe20000010100 */
[----:B------:R-:W-:Y:S01]  /*4730*/  PRMT R105, R234, 0x7773, RZ ;  /* 0x00007773ea697816 */ /* 0x000fe200000000ff */
[----:B------:R-:W-:Y:S01]  /*4740*/  FFMA.FTZ R16, R6, -UR14, R16 ;  /* 0x8000000e06107c23 */ /* 0x000fe20008010010 */
[----:B------:R-:W-:Y:S01]  /*4750*/  FFMA.FTZ R12, R12, UR7, -R245 ;  /* 0x000000070c0c7c23 */ /* 0x000fe200080108f5 */
[----:B------:R-:W-:Y:S01]  /*4760*/  FFMA.FTZ R14, R14, UR7, -R246 ;  /* 0x000000070e0e7c23 */ /* 0x000fe200080108f6 */
[----:B------:R-:W-:Y:S03]  /*4770*/  @!P3 FADD.FTZ R114, -R114, -RZ ;  /* 0x800000ff7272b221 */ /* 0x000fe60000010100 */
[----:B------:R-:W2:Y:S01]  /*4780*/  MUFU.EX2 R115, R7 ;  /* 0x0000000700737308 */ /* 0x000ea20000000800 */
[----:B-1----:R-:W-:Y:S02]  /*4790*/  VIADD R5, R209, 0xffffffe0 ;  /* 0xffffffe0d1057836 */ /* 0x002fe40000000000 */
[----:B------:R-:W-:Y:S01]  /*47a0*/  @!P4 FADD.FTZ R113, -R113, -RZ ;  /* 0x800000ff7171c221 */ /* 0x000fe20000010100 */
[----:B------:R-:W-:Y:S01]  /*47b0*/  FFMA.FTZ R13, R4, -UR14, R13 ;  /* 0x8000000e040d7c23 */ /* 0x000fe2000801000d */
[----:B------:R-:W-:Y:S01]  /*47c0*/  @P0 FSEL R16, R16, -INF , !P1 ;  /* 0xff80000010100808 */ /* 0x000fe20004800000 */
[-C--:B------:R-:W-:Y:S04]  /*47d0*/  HMMA.16816.F32 R20, R108, R100.reuse, R20 ;  /* 0x000000646c14723c */ /* 0x080fe80000001814 */
[----:B------:R-:W1:Y:S01]  /*47e0*/  MUFU.EX2 R120, R10 ;  /* 0x0000000a00787308 */ /* 0x000e620000000800 */
[----:B------:R-:W-:Y:S01]  /*47f0*/  IABS R5, R5 ;  /* 0x0000000500057213 */ /* 0x000fe20000000000 */
[----:B------:R-:W-:Y:S01]  /*4800*/  FFMA.FTZ R16, R16, UR7, -R243 ;  /* 0x0000000710107c23 */ /* 0x000fe200080108f3 */
[----:B--2---:R-:W-:Y:S02]  /*4810*/  LOP3.LUT R8, R233, 0xffff, RZ, 0xc0, !PT ;  /* 0x0000ffffe9087812 */ /* 0x004fe400078ec0ff */
[----:B------:R-:W-:Y:S01]  /*4820*/  I2FP.F32.S32 R5, R5 ;  /* 0x0000000500057245 */ /* 0x000fe20000201400 */
[C---:B------:R-:W-:Y:S04]  /*4830*/  HMMA.16816.F32 R24, R116.reuse, R100, R24 ;  /* 0x000000647418723c */ /* 0x040fe80000001818 */
[----:B------:R-:W2:Y:S01]  /*4840*/  MUFU.EX2 R121, R121 ;  /* 0x0000007900797308 */ /* 0x000ea20000000800 */
[----:B------:R-:W-:Y:S01]  /*4850*/  @P0 FSEL R18, R18, -INF , !P1 ;  /* 0xff80000012120808 */ /* 0x000fe20004800000 */
[----:B------:R-:W-:Y:S01]  /*4860*/  @!P2 FADD.FTZ R115, -R115, -RZ ;  /* 0x800000ff7373a221 */ /* 0x000fe20000010100 */
[----:B------:R-:W-:Y:S01]  /*4870*/  PRMT R7, R233, 0x7632, R7 ;  /* 0x00007632e9077816 */ /* 0x000fe20000000007 */
[C---:B------:R-:W-:Y:S01]  /*4880*/  FFMA.FTZ R17, R5.reuse, -UR14, R17 ;  /* 0x8000000e05117c23 */ /* 0x040fe20008010011 */
[----:B------:R-:W-:Y:S01]  /*4890*/  SHF.R.U32.HI R8, RZ, 0x8, R8 ;  /* 0x00000008ff087819 */ /* 0x000fe20000011608 */
[-C--:B------:R-:W-:Y:S04]  /*48a0*/  HMMA.16816.F32 R28, R116, R102.reuse, R28 ;  /* 0x00000066741c723c */ /* 0x080fe8000000181c */
[----:B------:R-:W-:Y:S01]  /*48b0*/  MUFU.EX2 R123, R11 ;  /* 0x0000000b007b7308 */ /* 0x000fe20000000800 */
[----:B------:R-:W-:Y:S01]  /*48c0*/  @P0 ISETP.GE.AND P1, PT, R202, R216, PT ;  /* 0x000000d8ca00020c */ /* 0x000fe20003f26270 */
[----:B------:R-:W-:Y:S01]  /*48d0*/  FFMA.FTZ R18, R18, UR7, -R107 ;  /* 0x0000000712127c23 */ /* 0x000fe2000801086b */
[----:B------:R-:W-:Y:S01]  /*48e0*/  LOP3.LUT R8, R8, 0xffff, RZ, 0xc0, !PT ;  /* 0x0000ffff08087812 */ /* 0x000fe200078ec0ff */
[----:B------:R-:W-:Y:S01]  /*48f0*/  FFMA.FTZ R23, R5, -UR14, R23 ;  /* 0x8000000e05177c23 */ /* 0x000fe20008010017 */
[----:B------:R-:W-:Y:S01]  /*4900*/  LOP3.LUT R7, R7, 0xff, RZ, 0xc0, !PT ;  /* 0x000000ff07077812 */ /* 0x000fe200078ec0ff */
[----:B------:R-:W-:Y:S04]  /*4910*/  HMMA.16816.F32 R32, R108, R102, R32 ;  /* 0x000000666c20723c */ /* 0x000fe80000001820 */
[----:B------:R-:W2:Y:S01]  /*4920*/  MUFU.EX2 R236, R18 ;  /* 0x0000001200ec7308 */ /* 0x000ea20000000800 */
[----:B------:R-:W-:Y:S01]  /*4930*/  @P0 FSEL R13, R13, -INF , !P1 ;  /* 0xff8000000d0d0808 */ /* 0x000fe20004800000 */
[----:B------:R-:W-:Y:S01]  /*4940*/  FFMA.FTZ R27, R4, -UR14, R27 ;  /* 0x8000000e041b7c23 */ /* 0x000fe2000801001b */
[----:B------:R-:W-:Y:S01]  /*4950*/  @P0 FSEL R15, R15, -INF , !P1 ;  /* 0xff8000000f0f0808 */ /* 0x000fe20004800000 */
[----:B------:R-:W-:Y:S01]  /*4960*/  FFMA.FTZ R22, R6, -UR14, R22 ;  /* 0x8000000e06167c23 */ /* 0x000fe20008010016 */
[----:B------:R-:W-:Y:S01]  /*4970*/  @P0 FSEL R17, R17, -INF , !P1 ;  /* 0xff80000011110808 */ /* 0x000fe20004800000 */
[----:B------:R-:W-:Y:S01]  /*4980*/  FFMA.FTZ R13, R13, UR7, -R245 ;  /* 0x000000070d0d7c23 */ /* 0x000fe200080108f5 */
[----:B------:R-:W-:Y:S01]  /*4990*/  @P0 FSEL R19, R19, -INF , !P1 ;  /* 0xff80000013130808 */ /* 0x000fe20004800000 */
[----:B------:R-:W-:Y:S01]  /*49a0*/  FFMA.FTZ R15, R15, UR7, -R246 ;  /* 0x000000070f0f7c23 */ /* 0x000fe200080108f6 */
[----:B------:R-:W-:Y:S01]  /*49b0*/  ISETP.LE.U32.AND P1, PT, R9, UR6, PT ;  /* 0x0000000609007c0c */ /* 0x000fe2000bf23070 */
[C---:B------:R-:W-:Y:S01]  /*49c0*/  VIADD R9, R209.reuse, 0xfffffff9 ;  /* 0xfffffff9d1097836 */ /* 0x040fe20000000000 */
[----:B------:R-:W-:Y:S01]  /*49d0*/  ISETP.LE.U32.AND P6, PT, R8, UR6, PT ;  /* 0x0000000608007c0c */ /* 0x000fe2000bfc3070 */
[----:B------:R-:W-:Y:S01]  /*49e0*/  VIADD R8, R209, 0xffffffd9 ;  /* 0xffffffd9d1087836 */ /* 0x000fe20000000000 */
[----:B------:R-:W-:Y:S01]  /*49f0*/  ISETP.LE.U32.AND P4, PT, R7, UR6, PT ;  /* 0x0000000607007c0c */ /* 0x000fe2000bf83070 */
[----:B------:R-:W-:Y:S01]  /*4a00*/  VIADD R7, R209, 0xffffffd8 ;  /* 0xffffffd8d1077836 */ /* 0x000fe20000000000 */
[----:B------:R-:W-:Y:S01]  /*4a10*/  PRMT R230, R234, 0x7772, RZ ;  /* 0x00007772eae67816 */ /* 0x000fe200000000ff */
[----:B------:R-:W-:Y:S01]  /*4a20*/  FFMA.FTZ R26, R235, -UR14, R26 ;  /* 0x8000000eeb1a7c23 */ /* 0x000fe2000801001a */
[----:B------:R-:W-:Y:S01]  /*4a30*/  IABS R8, R8 ;  /* 0x0000000800087213 */ /* 0x000fe20000000000 */
[----:B------:R-:W-:Y:S01]  /*4a40*/  FFMA.FTZ R17, R17, UR7, -R243 ;  /* 0x0000000711117c23 */ /* 0x000fe200080108f3 */
[----:B------:R-:W-:Y:S01]  /*4a50*/  ISETP.GT.U32.AND P2, PT, R230, UR6, PT ;  /* 0x00000006e6007c0c */ /* 0x000fe2000bf44070 */
[----:B------:R-:W-:Y:S01]  /*4a60*/  FFMA.FTZ R19, R19, UR7, -R107 ;  /* 0x0000000713137c23 */ /* 0x000fe2000801086b */
[C---:B------:R-:W-:Y:S01]  /*4a70*/  PRMT R237, R234.reuse, 0x7770, RZ ;  /* 0x00007770eaed7816 */ /* 0x040fe200000000ff */
[----:B------:R-:W2:Y:S01]  /*4a80*/  MUFU.EX2 R230, R12 ;  /* 0x0000000c00e67308 */ /* 0x000ea20000000800 */
[----:B------:R-:W-:Y:S01]  /*4a90*/  PRMT R231, R234, 0x7771, RZ ;  /* 0x00007771eae77816 */ /* 0x000fe200000000ff */
[----:B------:R-:W-:Y:S01]  /*4aa0*/  @!P1 FADD.FTZ R122, -R122, -RZ ;  /* 0x800000ff7a7a9221 */ /* 0x000fe20000010100 */
[----:B------:R-:W-:Y:S01]  /*4ab0*/  PRMT R234, R238, 0x7770, RZ ;  /* 0x00007770eeea7816 */ /* 0x000fe200000000ff */
[----:B-1----:R-:W-:Y:S01]  /*4ac0*/  @!P4 FADD.FTZ R120, -R120, -RZ ;  /* 0x800000ff7878c221 */ /* 0x002fe20000010100 */
[----:B------:R-:W-:Y:S01]  /*4ad0*/  I2FP.F32.S32 R6, R8 ;  /* 0x0000000800067245 */ /* 0x000fe20000201400 */
[----:B------:R-:W-:Y:S01]  /*4ae0*/  VIADD R8, R209, 0xfffffff8 ;  /* 0xfffffff8d1087836 */ /* 0x000fe20000000000 */
[----:B------:R-:W-:Y:S01]  /*4af0*/  SHF.R.U32.HI R233, RZ, 0x18, R233 ;  /* 0x00000018ffe97819 */ /* 0x000fe200000116e9 */
[----:B--2---:R-:W-:Y:S01]  /*4b00*/  @!P6 FADD.FTZ R121, -R121, -RZ ;  /* 0x800000ff7979e221 */ /* 0x004fe20000010100 */
[----:B------:R-:W-:Y:S01]  /*4b10*/  ISETP.LE.U32.AND P1, PT, R234, UR6, PT ;  /* 0x00000006ea007c0c */ /* 0x000fe2000bf23070 */
[----:B------:R-:W-:Y:S01]  /*4b20*/  FFMA.FTZ R20, R6, -UR14, R20 ;  /* 0x8000000e06147c23 */ /* 0x000fe20008010014 */
[----:B------:R-:W-:Y:S01]  /*4b30*/  PRMT R232, R238, 0x7771, RZ ;  /* 0x00007771eee87816 */ /* 0x000fe200000000ff */
[----:B------:R-:W-:Y:S01]  /*4b40*/  MUFU.EX2 R234, R16 ;  /* 0x0000001000ea7308 */ /* 0x000fe20000000800 */
[----:B------:R-:W-:Y:S01]  /*4b50*/  IABS R7, R7 ;  /* 0x0000000700077213 */ /* 0x000fe20000000000 */
[----:B------:R-:W-:Y:S01]  /*4b60*/  FFMA.FTZ R34, R6, -UR14, R34 ;  /* 0x8000000e06227c23 */ /* 0x000fe20008010022 */
[----:B------:R-:W-:Y:S01]  /*4b70*/  ISETP.LE.U32.AND P4, PT, R233, UR6, PT ;  /* 0x00000006e9007c0c */ /* 0x000fe2000bf83070 */
[----:B------:R-:W-:Y:S01]  /*4b80*/  @P2 FADD.FTZ R236, -R236, -RZ ;  /* 0x800000ffecec2221 */ /* 0x000fe20000010100 */
[----:B------:R-:W-:Y:S01]  /*4b90*/  IABS R8, R8 ;  /* 0x0000000800087213 */ /* 0x000fe20000000000 */
[----:B------:R-:W-:Y:S01]  /*4ba0*/  FFMA.FTZ R28, R244, -UR14, R28 ;  /* 0x8000000ef41c7c23 */ /* 0x000fe2000801001c */
[----:B------:R-:W-:Y:S03]  /*4bb0*/  ISETP.GT.U32.AND P6, PT, R232, UR6, PT ;  /* 0x00000006e8007c0c */ /* 0x000fe6000bfc4070 */
[----:B------:R-:W1:Y:S01]  /*4bc0*/  MUFU.EX2 R233, R14 ;  /* 0x0000000e00e97308 */ /* 0x000e620000000800 */
[----:B------:R-:W-:Y:S01]  /*4bd0*/  I2FP.F32.S32 R5, R7 ;  /* 0x0000000700057245 */ /* 0x000fe20000201400 */
[----:B------:R-:W-:Y:S01]  /*4be0*/  @!P1 FADD.FTZ R230, -R230, -RZ ;  /* 0x800000ffe6e69221 */ /* 0x000fe20000010100 */
[----:B------:R-:W-:Y:S01]  /*4bf0*/  IABS R7, R9 ;  /* 0x0000000900077213 */ /* 0x000fe20000000000 */
[----:B------:R-:W-:Y:S01]  /*4c00*/  IMAD.MOV.U32 R9, RZ, RZ, R8 ;  /* 0x000000ffff097224 */ /* 0x000fe200078e0008 */
[----:B------:R-:W-:Y:S01]  /*4c10*/  PRMT R239, R238, 0x7772, RZ ;  /* 0x00007772eeef7816 */ /* 0x000fe200000000ff */
[----:B------:R-:W-:Y:S01]  /*4c20*/  FFMA.FTZ R35, R5, -UR14, R35 ;  /* 0x8000000e05237c23 */ /* 0x000fe20008010023 */
[----:B------:R-:W-:Y:S03]  /*4c30*/  I2FP.F32.S32 R8, R7 ;  /* 0x0000000700087245 */ /* 0x000fe60000201400 */
[----:B------:R2:W-:Y:S01]  /*4c40*/  MUFU.EX2 R232, R15 ;  /* 0x0000000f00e87308 */ /* 0x0005e20000000800 */
[----:B------:R-:W-:Y:S01]  /*4c50*/  ISETP.GT.U32.AND P1, PT, R239, UR6, PT ;  /* 0x00000006ef007c0c */ /* 0x000fe2000bf24070 */
[----:B------:R-:W-:Y:S01]  /*4c60*/  @!P4 FADD.FTZ R123, -R123, -RZ ;  /* 0x800000ff7b7bc221 */ /* 0x000fe20000010100 */
[----:B------:R-:W-:Y:S01]  /*4c70*/  @P0 ISETP.GE.AND P4, PT, R203, R216, PT ;  /* 0x000000d8cb00020c */ /* 0x000fe20003f86270 */
[----:B------:R-:W-:Y:S01]  /*4c80*/  FFMA.FTZ R24, R8, -UR14, R24 ;  /* 0x8000000e08187c23 */ /* 0x000fe20008010018 */
[----:B------:R-:W-:Y:S01]  /*4c90*/  ISETP.LE.U32.AND P5, PT, R237, UR6, PT ;  /* 0x00000006ed007c0c */ /* 0x000fe2000bfa3070 */
[----:B------:R-:W-:Y:S01]  /*4ca0*/  FFMA.FTZ R21, R5, -UR14, R21 ;  /* 0x8000000e05157c23 */ /* 0x000fe20008010015 */
[----:B------:R-:W-:Y:S03]  /*4cb0*/  @P0 FSEL R20, R20, -INF , !P4 ;  /* 0xff80000014140808 */ /* 0x000fe60006000000 */
[----:B------:R-:W-:Y:S01]  /*4cc0*/  MUFU.EX2 R235, R17 ;  /* 0x0000001100eb7308 */ /* 0x000fe20000000800 */
[----:B------:R-:W-:Y:S01]  /*4cd0*/  @P0 FSEL R24, R24, -INF , !P4 ;  /* 0xff80000018180808 */ /* 0x000fe20006000000 */
[----:B------:R-:W-:Y:S01]  /*4ce0*/  FFMA.FTZ R30, R8, -UR14, R30 ;  /* 0x8000000e081e7c23 */ /* 0x000fe2000801001e */
[----:B------:R-:W-:Y:S01]  /*4cf0*/  PRMT R5, R104, 0x7632, R5 ;  /* 0x0000763268057816 */ /* 0x000fe20000000005 */
[----:B------:R-:W-:Y:S01]  /*4d00*/  FFMA.FTZ R20, R20, UR7, -R243 ;  /* 0x0000000714147c23 */ /* 0x000fe200080108f3 */
[----:B------:R-:W-:Y:S01]  /*4d10*/  PRMT R4, R242, 0x7772, RZ ;  /* 0x00007772f2047816 */ /* 0x000fe200000000ff */
[----:B------:R-:W-:Y:S01]  /*4d20*/  FFMA.FTZ R24, R24, UR7, -R245 ;  /* 0x0000000718187c23 */ /* 0x000fe200080108f5 */
[----:B-1----:R-:W-:Y:S03]  /*4d30*/  @P1 FADD.FTZ R233, -R233, -RZ ;  /* 0x800000ffe9e91221 */ /* 0x002fe60000010100 */
[----:B------:R-:W1:Y:S01]  /*4d40*/  MUFU.EX2 R239, R20 ;  /* 0x0000001400ef7308 */ /* 0x000e620000000800 */
[----:B--2---:R-:W-:Y:S01]  /*4d50*/  LOP3.LUT R15, R106, 0xff, RZ, 0xc0, !PT ;  /* 0x000000ff6a0f7812 */ /* 0x004fe200078ec0ff */
[----:B------:R-:W-:Y:S01]  /*4d60*/  @!P5 FADD.FTZ R234, -R234, -RZ ;  /* 0x800000ffeaead221 */ /* 0x000fe20000010100 */
[----:B------:R-:W-:Y:S01]  /*4d70*/  LOP3.LUT R5, R5, 0xff, RZ, 0xc0, !PT ;  /* 0x000000ff05057812 */ /* 0x000fe200078ec0ff */
[----:B------:R-:W-:Y:S01]  /*4d80*/  VIADD R8, R209, 0xffffffd0 ;  /* 0xffffffd0d1087836 */ /* 0x000fe20000000000 */
[----:B------:R-:W-:Y:S01]  /*4d90*/  ISETP.LE.U32.AND P1, PT, R15, UR6, PT ;  /* 0x000000060f007c0c */ /* 0x000fe2000bf23070 */
[----:B------:R-:W-:Y:S01]  /*4da0*/  FFMA.FTZ R29, R241, -UR14, R29 ;  /* 0x8000000ef11d7c23 */ /* 0x000fe2000801001d */
[----:B------:R-:W-:Y:S03]  /*4db0*/  LOP3.LUT R15, R104, 0xff, RZ, 0xc0, !PT ;  /* 0x000000ff680f7812 */ /* 0x000fe600078ec0ff */
[----:B------:R-:W2:Y:S01]  /*4dc0*/  MUFU.EX2 R108, R24 ;  /* 0x00000018006c7308 */ /* 0x000ea20000000800 */
[----:B------:R-:W-:Y:S02]  /*4dd0*/  I2FP.F32.S32 R7, R9 ;  /* 0x0000000900077245 */ /* 0x000fe40000201400 */
[----:B------:R-:W-:Y:S01]  /*4de0*/  ISETP.LE.U32.AND P5, PT, R15, UR6, PT ;  /* 0x000000060f007c0c */ /* 0x000fe2000bfa3070 */
[----:B------:R-:W-:Y:S01]  /*4df0*/  VIADD R15, R209, 0xffffffd1 ;  /* 0xffffffd1d10f7836 */ /* 0x000fe20000000000 */
[----:B------:R-:W-:Y:S01]  /*4e00*/  ISETP.GT.U32.AND P3, PT, R231, UR6, PT ;  /* 0x00000006e7007c0c */ /* 0x000fe2000bf64070 */
[----:B------:R-:W-:Y:S01]  /*4e10*/  FFMA.FTZ R25, R7, -UR14, R25 ;  /* 0x8000000e07197c23 */ /* 0x000fe20008010019 */
[----:B------:R-:W-:Y:S03]  /*4e20*/  @P0 FSEL R22, R22, -INF , !P4 ;  /* 0xff80000016160808 */ /* 0x000fe60006000000 */
[----:B------:R-:W3:Y:S01]  /*4e30*/  MUFU.EX2 R231, R13 ;  /* 0x0000000d00e77308 */ /* 0x000ee20000000800 */
[----:B------:R-:W-:Y:S01]  /*4e40*/  @P0 FSEL R26, R26, -INF , !P4 ;  /* 0xff8000001a1a0808 */ /* 0x000fe20006000000 */
[----:B-1----:R-:W-:Y:S01]  /*4e50*/  @!P1 FADD.FTZ R239, -R239, -RZ ;  /* 0x800000ffefef9221 */ /* 0x002fe20000010100 */
[----:B------:R-:W-:Y:S01]  /*4e60*/  ISETP.LE.U32.AND P1, PT, R5, UR6, PT ;  /* 0x0000000605007c0c */ /* 0x000fe2000bf23070 */
[----:B------:R-:W-:Y:S01]  /*4e70*/  FFMA.FTZ R31, R7, -UR14, R31 ;  /* 0x8000000e071f7c23 */ /* 0x000fe2000801001f */
[----:B------:R-:W-:Y:S01]  /*4e80*/  F2FP.RELU.F16.F32.PACK_AB R5, R113, R112 ;  /* 0x000000707105723e */ /* 0x000fe200000008ff */
[--C-:B------:R-:W-:Y:S01]  /*4e90*/  FFMA.FTZ R22, R22, UR7, -R107.reuse ;  /* 0x0000000716167c23 */ /* 0x100fe2000801086b */
[----:B------:R-:W-:Y:S03]  /*4ea0*/  @P0 ISETP.GE.AND P4, PT, R204, R216, PT ;  /* 0x000000d8cc00020c */ /* 0x000fe60003f86270 */
[----:B------:R-:W1:Y:S01]  /*4eb0*/  MUFU.EX2 R237, R19 ;  /* 0x0000001300ed7308 */ /* 0x000e620000000800 */
[----:B--2---:R-:W-:Y:S01]  /*4ec0*/  @!P5 FADD.FTZ R108, -R108, -RZ ;  /* 0x800000ff6c6cd221 */ /* 0x004fe20000010100 */
[----:B------:R-:W-:Y:S01]  /*4ed0*/  ISETP.GT.U32.AND P5, PT, R4, UR6, PT ;  /* 0x0000000604007c0c */ /* 0x000fe2000bfa4070 */
[----:B------:R2:W-:Y:S01]  /*4ee0*/  STS [R184], R5 ;  /* 0x00000005b8007388 */ /* 0x0005e20000000800 */
[----:B------:R-:W-:Y:S01]  /*4ef0*/  F2FP.RELU.F16.F32.PACK_AB R4, R115, R114 ;  /* 0x000000727304723e */ /* 0x000fe200000008ff */
[----:B------:R-:W-:Y:S01]  /*4f00*/  @P3 FADD.FTZ R235, -R235, -RZ ;  /* 0x800000ffebeb3221 */ /* 0x000fe20000010100 */
[----:B------:R-:W-:Y:S01]  /*4f10*/  @P0 FSEL R21, R21, -INF , !P4 ;  /* 0xff80000015150808 */ /* 0x000fe20006000000 */
[--C-:B------:R-:W-:Y:S01]  /*4f20*/  FFMA.FTZ R26, R26, UR7, -R246.reuse ;  /* 0x000000071a1a7c23 */ /* 0x100fe200080108f6 */
[----:B------:R-:W-:Y:S01]  /*4f30*/  @P0 FSEL R23, R23, -INF , !P4 ;  /* 0xff80000017170808 */ /* 0x000fe20006000000 */
[----:B------:R4:W-:Y:S01]  /*4f40*/  STS [R184+0x400], R4 ;  /* 0x00040004b8007388 */ /* 0x0009e20000000800 */
[----:B------:R-:W-:Y:S01]  /*4f50*/  @P0 FSEL R25, R25, -INF , !P4 ;  /* 0xff80000019190808 */ /* 0x000fe20006000000 */
[----:B---3--:R-:W-:Y:S01]  /*4f60*/  @P6 FADD.FTZ R231, -R231, -RZ ;  /* 0x800000ffe7e76221 */ /* 0x008fe20000010100 */
[----:B------:R-:W-:Y:S01]  /*4f70*/  @P0 FSEL R27, R27, -INF , !P4 ;  /* 0xff8000001b1b0808 */ /* 0x000fe20006000000 */
[----:B------:R-:W-:Y:S01]  /*4f80*/  FFMA.FTZ R23, R23, UR7, -R107 ;  /* 0x0000000717177c23 */ /* 0x000fe2000801086b */
[----:B------:R-:W-:Y:S01]  /*4f90*/  ISETP.GT.U32.AND P4, PT, R105, UR6, PT ;  /* 0x0000000669007c0c */ /* 0x000fe2000bf84070 */
[----:B------:R-:W-:Y:S01]  /*4fa0*/  MUFU.EX2 R116, R22 ;  /* 0x0000001600747308 */ /* 0x000fe20000000800 */
[----:B------:R-:W-:Y:S01]  /*4fb0*/  PRMT R238, R238, 0x7773, RZ ;  /* 0x00007773eeee7816 */ /* 0x000fe200000000ff */
[----:B------:R-:W-:Y:S01]  /*4fc0*/  FFMA.FTZ R21, R21, UR7, -R243 ;  /* 0x0000000715157c23 */ /* 0x000fe200080108f3 */
[----:B------:R-:W-:Y:S01]  /*4fd0*/  IABS R15, R15 ;  /* 0x0000000f000f7213 */ /* 0x000fe20000000000 */
[----:B------:R-:W-:Y:S01]  /*4fe0*/  FFMA.FTZ R25, R25, UR7, -R245 ;  /* 0x0000000719197c23 */ /* 0x000fe200080108f5 */
[----:B------:R-:W-:Y:S01]  /*4ff0*/  ISETP.GT.U32.AND P6, PT, R238, UR6, PT ;  /* 0x00000006ee007c0c */ /* 0x000fe2000bfc4070 */
[----:B------:R-:W-:Y:S01]  /*5000*/  FFMA.FTZ R27, R27, UR7, -R246 ;  /* 0x000000071b1b7c23 */ /* 0x000fe200080108f6 */
[----:B------:R-:W-:Y:S03]  /*5010*/  I2FP.F32.S32 R15, R15 ;  /* 0x0000000f000f7245 */ /* 0x000fe60000201400 */
[----:B------:R-:W3:Y:S01]  /*5020*/  MUFU.EX2 R109, R23 ;  /* 0x00000017006d7308 */ /* 0x000ee20000000800 */
[----:B------:R-:W-:Y:S02]  /*5030*/  IABS R8, R8 ;  /* 0x0000000800087213 */ /* 0x000fe40000000000 */
[----:B------:R-:W-:Y:S01]  /*5040*/  LOP3.LUT R6, R104, 0xffff, RZ, 0xc0, !PT ;  /* 0x0000ffff68067812 */ /* 0x000fe200078ec0ff */
[----:B-1----:R-:W-:Y:S01]  /*5050*/  @P4 FADD.FTZ R237, -R237, -RZ ;  /* 0x800000ffeded4221 */ /* 0x002fe20000010100 */
[----:B------:R-:W-:Y:S01]  /*5060*/  I2FP.F32.S32 R8, R8 ;  /* 0x0000000800087245 */ /* 0x000fe20000201400 */
[----:B------:R-:W-:Y:S01]  /*5070*/  FFMA.FTZ R32, R15, -UR14, R32 ;  /* 0x8000000e0f207c23 */ /* 0x000fe20008010020 */
[----:B------:R-:W-:Y:S03]  /*5080*/  @P0 ISETP.GE.AND P4, PT, R205, R216, PT ;  /* 0x000000d8cd00020c */ /* 0x000fe60003f86270 */
[----:B------:R-:W-:Y:S01]  /*5090*/  MUFU.EX2 R238, R21 ;  /* 0x0000001500ee7308 */ /* 0x000fe20000000800 */
[----:B------:R-:W-:Y:S01]  /*50a0*/  SHF.R.U32.HI R6, RZ, 0x8, R6 ;  /* 0x00000008ff067819 */ /* 0x000fe20000011606 */
[----:B------:R-:W-:Y:S01]  /*50b0*/  FFMA.FTZ R33, R8, -UR14, R33 ;  /* 0x8000000e08217c23 */ /* 0x000fe20008010021 */
[----:B--2---:R-:W-:Y:S01]  /*50c0*/  F2FP.RELU.F16.F32.PACK_AB R5, R235, R234 ;  /* 0x000000eaeb05723e */ /* 0x004fe200000008ff */
[----:B------:R-:W-:Y:S01]  /*50d0*/  @P6 FADD.FTZ R232, -R232, -RZ ;  /* 0x800000ffe8e86221 */ /* 0x000fe20000010100 */
[----:B----4-:R-:W-:Y:S02]  /*50e0*/  F2FP.RELU.F16.F32.PACK_AB R4, R237, R236 ;  /* 0x000000eced04723e */ /* 0x010fe400000008ff */
[----:B------:R-:W-:Y:S01]  /*50f0*/  @P0 FSEL R28, R28, -INF , !P4 ;  /* 0xff8000001c1c0808 */ /* 0x000fe20006000000 */
[----:B------:R-:W-:Y:S01]  /*5100*/  STS [R220], R5 ;  /* 0x00000005dc007388 */ /* 0x000fe20000000800 */
[----:B------:R-:W-:Y:S01]  /*5110*/  @P0 FSEL R30, R30, -INF , !P4 ;  /* 0xff8000001e1e0808 */ /* 0x000fe20006000000 */
[----:B------:R-:W-:Y:S01]  /*5120*/  MUFU.EX2 R110, R25 ;  /* 0x00000019006e7308 */ /* 0x000fe20000000800 */
[----:B------:R-:W-:Y:S01]  /*5130*/  @P0 FSEL R32, R32, -INF , !P4 ;  /* 0xff80000020200808 */ /* 0x000fe20006000000 */
[----:B------:R-:W-:Y:S01]  /*5140*/  STS [R220+0x400], R4 ;  /* 0x00040004dc007388 */ /* 0x000fe20000000800 */
[----:B------:R-:W-:Y:S01]  /*5150*/  @P0 FSEL R34, R34, -INF , !P4 ;  /* 0xff80000022220808 */ /* 0x000fe20006000000 */
[----:B------:R-:W-:Y:S01]  /*5160*/  FFMA.FTZ R28, R28, UR7, -R245 ;  /* 0x000000071c1c7c23 */ /* 0x000fe200080108f5 */
[----:B------:R-:W-:Y:S01]  /*5170*/  SHF.R.U32.HI R16, RZ, 0x18, R106 ;  /* 0x00000018ff107819 */ /* 0x000fe2000001166a */
[----:B------:R-:W-:Y:S01]  /*5180*/  FFMA.FTZ R32, R32, UR7, -R243 ;  /* 0x0000000720207c23 */ /* 0x000fe200080108f3 */
[----:B------:R-:W-:Y:S03]  /*5190*/  @P0 ISETP.GE.AND P4, PT, R206, R216, PT ;  /* 0x000000d8ce00020c */ /* 0x000fe60003f86270 */
[----:B------:R-:W1:Y:S01]  /*51a0*/  MUFU.EX2 R111, R26 ;  /* 0x0000001a006f7308 */ /* 0x000e620000000800 */
[----:B------:R-:W-:Y:S01]  /*51b0*/  LOP3.LUT R6, R6, 0xffff, RZ, 0xc0, !PT ;  /* 0x0000ffff06067812 */ /* 0x000fe200078ec0ff */
[----:B------:R-:W-:Y:S01]  /*51c0*/  FFMA.FTZ R34, R34, UR7, -R107 ;  /* 0x0000000722227c23 */ /* 0x000fe2000801086b */
[----:B------:R-:W-:Y:S01]  /*51d0*/  F2FP.RELU.F16.F32.PACK_AB R7, R123, R120 ;  /* 0x000000787b07723e */ /* 0x000fe200000008ff */
[--C-:B------:R-:W-:Y:S01]  /*51e0*/  FFMA.FTZ R30, R30, UR7, -R246.reuse ;  /* 0x000000071e1e7c23 */ /* 0x100fe200080108f6 */
[----:B------:R-:W-:Y:S02]  /*51f0*/  ISETP.LE.U32.AND P6, PT, R16, UR6, PT ;  /* 0x0000000610007c0c */ /* 0x000fe4000bfc3070 */
[----:B------:R-:W-:Y:S01]  /*5200*/  @P0 FSEL R29, R29, -INF , !P4 ;  /* 0xff8000001d1d0808 */ /* 0x000fe20006000000 */
[----:B------:R2:W-:Y:S01]  /*5210*/  STS [R184+0x1400], R7 ;  /* 0x00140007b8007388 */ /* 0x0005e20000000800 */
[----:B------:R-:W-:Y:S01]  /*5220*/  @P0 FSEL R31, R31, -INF , !P4 ;  /* 0xff8000001f1f0808 */ /* 0x000fe20006000000 */
[----:B------:R-:W-:Y:S01]  /*5230*/  MUFU.EX2 R117, R27 ;  /* 0x0000001b00757308 */ /* 0x000fe20000000800 */
[----:B------:R-:W-:Y:S01]  /*5240*/  @P0 FSEL R33, R33, -INF , !P4 ;  /* 0xff80000021210808 */ /* 0x000fe20006000000 */
[----:B------:R-:W-:Y:S01]  /*5250*/  FFMA.FTZ R245, R29, UR7, -R245 ;  /* 0x000000071df57c23 */ /* 0x000fe200080108f5 */
[----:B------:R-:W-:Y:S01]  /*5260*/  @P0 FSEL R35, R35, -INF , !P4 ;  /* 0xff80000023230808 */ /* 0x000fe20006000000 */
[----:B------:R-:W-:Y:S01]  /*5270*/  FFMA.FTZ R246, R31, UR7, -R246 ;  /* 0x000000071ff67c23 */ /* 0x000fe200080108f6 */
[----:B------:R-:W-:Y:S01]  /*5280*/  PRMT R16, R106, 0x7632, R16 ;  /* 0x000076326a107816 */ /* 0x000fe20000000010 */
[----:B------:R-:W-:Y:S01]  /*5290*/  FFMA.FTZ R243, R33, UR7, -R243 ;  /* 0x0000000721f37c23 */ /* 0x000fe200080108f3 */
[----:B------:R-:W-:Y:S03]  /*52a0*/  ISETP.LE.U32.AND P4, PT, R6, UR6, PT ;  /* 0x0000000606007c0c */ /* 0x000fe6000bf83070 */
[----:B------:R-:W-:Y:S01]  /*52b0*/  MUFU.EX2 R241, R245 ;  /* 0x000000f500f17308 */ /* 0x000fe20000000800 */
[----:B------:R-:W-:Y:S01]  /*52c0*/  F2FP.RELU.F16.F32.PACK_AB R6, R121, R122 ;  /* 0x0000007a7906723e */ /* 0x000fe200000008ff */
[----:B---3--:R-:W-:Y:S01]  /*52d0*/  @!P6 FADD.FTZ R109, -R109, -RZ ;  /* 0x800000ff6d6de221 */ /* 0x008fe20000010100 */
[----:B------:R-:W-:Y:S01]  /*52e0*/  LOP3.LUT R106, R106, 0xffff, RZ, 0xc0, !PT ;  /* 0x0000ffff6a6a7812 */ /* 0x000fe200078ec0ff */
[----:B------:R-:W-:Y:S01]  /*52f0*/  FFMA.FTZ R107, R35, UR7, -R107 ;  /* 0x00000007236b7c23 */ /* 0x000fe2000801086b */
[----:B------:R-:W-:Y:S01]  /*5300*/  LOP3.LUT R16, R16, 0xff, RZ, 0xc0, !PT ;  /* 0x000000ff10107812 */ /* 0x000fe200078ec0ff */
[----:B------:R3:W-:Y:S01]  /*5310*/  STS [R184+0x1000], R6 ;  /* 0x00100006b8007388 */ /* 0x0007e20000000800 */
[----:B------:R-:W-:Y:S03]  /*5320*/  SHF.R.U32.HI R106, RZ, 0x8, R106 ;  /* 0x00000008ff6a7819 */ /* 0x000fe6000001166a */
[----:B------:R-:W-:Y:S01]  /*5330*/  MUFU.EX2 R245, R32 ;  /* 0x0000002000f57308 */ /* 0x000fe20000000800 */
[----:B------:R-:W-:Y:S01]  /*5340*/  ISETP.LE.U32.AND P3, PT, R16, UR6, PT ;  /* 0x0000000610007c0c */ /* 0x000fe2000bf63070 */
[----:B-1----:R-:W-:Y:S01]  /*5350*/  @!P1 FADD.FTZ R111, -R111, -RZ ;  /* 0x800000ff6f6f9221 */ /* 0x002fe20000010100 */
[----:B------:R-:W-:Y:S01]  /*5360*/  LOP3.LUT R106, R106, 0xffff, RZ, 0xc0, !PT ;  /* 0x0000ffff6a6a7812 */ /* 0x000fe200078ec0ff */
[----:B------:R-:W-:Y:S01]  /*5370*/  @!P4 FADD.FTZ R110, -R110, -RZ ;  /* 0x800000ff6e6ec221 */ /* 0x000fe20000010100 */
[----:B------:R-:W-:Y:S02]  /*5380*/  PRMT R10, R242, 0x7770, RZ ;  /* 0x00007770f20a7816 */ /* 0x000fe400000000ff */
[----:B------:R-:W-:Y:S03]  /*5390*/  ISETP.LE.U32.AND P2, PT, R106, UR6, PT ;  /* 0x000000066a007c0c */ /* 0x000fe6000bf43070 */
[----:B------:R-:W1:Y:S01]  /*53a0*/  MUFU.EX2 R244, R243 ;  /* 0x000000f300f47308 */ /* 0x000e620000000800 */
[----:B------:R-:W-:Y:S02]  /*53b0*/  PRMT R9, R242, 0x7771, RZ ;  /* 0x00007771f2097816 */ /* 0x000fe400000000ff */
[----:B------:R-:W-:Y:S02]  /*53c0*/  F2FP.RELU.F16.F32.PACK_AB R8, R231, R230 ;  /* 0x000000e6e708723e */ /* 0x000fe400000008ff */
[----:B------:R-:W-:Y:S01]  /*53d0*/  ISETP.GT.U32.AND P6, PT, R9, UR6, PT ;  /* 0x0000000609007c0c */ /* 0x000fe2000bfc4070 */
[----:B------:R-:W-:Y:S01]  /*53e0*/  @!P3 FADD.FTZ R116, -R116, -RZ ;  /* 0x800000ff7474b221 */ /* 0x000fe20000010100 */
[----:B------:R-:W-:Y:S01]  /*53f0*/  ISETP.LE.U32.AND P3, PT, R10, UR6, PT ;  /* 0x000000060a007c0c */ /* 0x000fe2000bf63070 */
[----:B------:R4:W-:Y:S01]  /*5400*/  STS [R220+0x1000], R8 ;  /* 0x00100008dc007388 */ /* 0x0009e20000000800 */
[----:B--2---:R-:W-:Y:S01]  /*5410*/  F2FP.RELU.F16.F32.PACK_AB R7, R232, R233 ;  /* 0x000000e9e807723e */ /* 0x004fe200000008ff */
[----:B------:R-:W2:Y:S01]  /*5420*/  MUFU.EX2 R243, R34 ;  /* 0x0000002200f37308 */ /* 0x000ea20000000800 */
[----:B------:R-:W-:Y:S01]  /*5430*/  SHF.R.U32.HI R104, RZ, 0x18, R104 ;  /* 0x00000018ff687819 */ /* 0x000fe20000011668 */
[----:B------:R-:W-:Y:S01]  /*5440*/  @!P2 FADD.FTZ R238, -R238, -RZ ;  /* 0x800000ffeeeea221 */ /* 0x000fe20000010100 */
[----:B------:R-:W-:Y:S01]  /*5450*/  PRMT R242, R242, 0x7773, RZ ;  /* 0x00007773f2f27816 */ /* 0x000fe200000000ff */
[----:B------:R4:W-:Y:S01]  /*5460*/  STS [R220+0x1400], R7 ;  /* 0x00140007dc007388 */ /* 0x0009e20000000800 */
[----:B------:R-:W-:Y:S02]  /*5470*/  F2FP.RELU.F16.F32.PACK_AB R5, R109, R116 ;  /* 0x000000746d05723e */ /* 0x000fe400000008ff */
[----:B---3--:R-:W-:Y:S01]  /*5480*/  F2FP.RELU.F16.F32.PACK_AB R6, R238, R239 ;  /* 0x000000efee06723e */ /* 0x008fe200000008ff */
[----:B-1----:R-:W-:Y:S01]  /*5490*/  @P6 FADD.FTZ R244, -R244, -RZ ;  /* 0x800000fff4f46221 */ /* 0x002fe20000010100 */
[----:B------:R-:W-:Y:S01]  /*54a0*/  ISETP.LE.U32.AND P2, PT, R104, UR6, PT ;  /* 0x0000000668007c0c */ /* 0x000fe2000bf43070 */
[----:B------:R-:W-:Y:S01]  /*54b0*/  @!P3 FADD.FTZ R245, -R245, -RZ ;  /* 0x800000fff5f5b221 */ /* 0x000fe20000010100 */
[----:B------:R-:W-:Y:S01]  /*54c0*/  ISETP.GT.U32.AND P4, PT, R242, UR6, PT ;  /* 0x00000006f2007c0c */ /* 0x000fe2000bf84070 */
[----:B------:R1:W-:Y:S01]  /*54d0*/  STS [R219], R6 ;  /* 0x00000006db007388 */ /* 0x0003e20000000800 */
[----:B------:R-:W3:Y:S01]  /*54e0*/  MUFU.EX2 R242, R107 ;  /* 0x0000006b00f27308 */ /* 0x000ee20000000800 */
[----:B------:R-:W-:Y:S02]  /*54f0*/  PRMT R13, R240, 0x7770, RZ ;  /* 0x00007770f00d7816 */ /* 0x000fe400000000ff */
[----:B------:R-:W-:Y:S01]  /*5500*/  F2FP.RELU.F16.F32.PACK_AB R4, R244, R245 ;  /* 0x000000f5f404723e */ /* 0x000fe200000008ff */
[----:B------:R1:W-:Y:S01]  /*5510*/  STS [R219+0x400], R5 ;  /* 0x00040005db007388 */ /* 0x0003e20000000800 */
[C---:B------:R-:W-:Y:S01]  /*5520*/  PRMT R12, R240.reuse, 0x7771, RZ ;  /* 0x00007771f00c7816 */ /* 0x040fe200000000ff */
[----:B--2---:R-:W-:Y:S01]  /*5530*/  @P5 FADD.FTZ R243, -R243, -RZ ;  /* 0x800000fff3f35221 */ /* 0x004fe20000010100 */
[C---:B------:R-:W-:Y:S01]  /*5540*/  PRMT R11, R240.reuse, 0x7772, RZ ;  /* 0x00007772f00b7816 */ /* 0x040fe200000000ff */
[----:B------:R2:W-:Y:S01]  /*5550*/  STS [R191], R4 ;  /* 0x00000004bf007388 */ /* 0x0005e20000000800 */
[----:B------:R-:W-:Y:S01]  /*5560*/  PRMT R14, R240, 0x7773, RZ ;  /* 0x00007773f00e7816 */ /* 0x000fe200000000ff */
[----:B------:R-:W1:Y:S01]  /*5570*/  MUFU.EX2 R118, R28 ;  /* 0x0000001c00767308 */ /* 0x000e620000000800 */
[----:B------:R-:W-:Y:S01]  /*5580*/  @!P2 FADD.FTZ R117, -R117, -RZ ;  /* 0x800000ff7575a221 */ /* 0x000fe20000010100 */
[----:B------:R-:W-:Y:S02]  /*5590*/  ISETP.LE.U32.AND P1, PT, R13, UR6, PT ;  /* 0x000000060d007c0c */ /* 0x000fe4000bf23070 */
[----:B------:R-:W-:Y:S02]  /*55a0*/  ISETP.GT.U32.AND P2, PT, R12, UR6, PT ;  /* 0x000000060c007c0c */ /* 0x000fe4000bf44070 */
[----:B------:R-:W-:Y:S01]  /*55b0*/  ISETP.GT.U32.AND P3, PT, R11, UR6, PT ;  /* 0x000000060b007c0c */ /* 0x000fe2000bf64070 */
[----:B---3--:R-:W-:Y:S03]  /*55c0*/  @P4 FADD.FTZ R242, -R242, -RZ ;  /* 0x800000fff2f24221 */ /* 0x008fe60000010100 */
[----:B------:R-:W3:Y:S01]  /*55d0*/  MUFU.EX2 R240, R30 ;  /* 0x0000001e00f07308 */ /* 0x000ee20000000800 */
[----:B------:R-:W-:Y:S02]  /*55e0*/  ISETP.GT.U32.AND P6, PT, R14, UR6, PT ;  /* 0x000000060e007c0c */ /* 0x000fe4000bfc4070 */
[----:B----4-:R-:W-:Y:S02]  /*55f0*/  F2FP.RELU.F16.F32.PACK_AB R8, R110, R108 ;  /* 0x0000006c6e08723e */ /* 0x010fe400000008ff */
[----:B------:R-:W-:Y:S02]  /*5600*/  F2FP.RELU.F16.F32.PACK_AB R7, R117, R111 ;  /* 0x0000006f7507723e */ /* 0x000fe400000008ff */
[----:B-1----:R-:W-:Y:S03]  /*5610*/  F2FP.RELU.F16.F32.PACK_AB R6, R242, R243 ;  /* 0x000000f3f206723e */ /* 0x002fe600000008ff */
[----:B------:R-:W1:Y:S01]  /*5620*/  MUFU.EX2 R119, R246 ;  /* 0x000000f600777308 */ /* 0x000e620000000800 */
[----:B------:R-:W-:Y:S01]  /*5630*/  @!P1 FADD.FTZ R118, -R118, -RZ ;  /* 0x800000ff76769221 */ /* 0x000fe20000010100 */
[----:B------:R-:W-:Y:S01]  /*5640*/  @P2 FADD.FTZ R241, -R241, -RZ ;  /* 0x800000fff1f12221 */ /* 0x000fe20000010100 */
[----:B------:R-:W-:Y:S01]  /*5650*/  FSETP.GE.FTZ.AND P1, PT, R112, RZ, PT ;  /* 0x000000ff7000720b */ /* 0x000fe20003f36000 */
[----:B------:R-:W-:Y:S01]  /*5660*/  STS [R191+0x400], R6 ;  /* 0x00040006bf007388 */ /* 0x000fe20000000800 */
[----:B------:R-:W-:Y:S02]  /*5670*/  FSETP.GE.FTZ.AND P2, PT, R238, RZ, PT ;  /* 0x000000ffee00720b */ /* 0x000fe40003f56000 */
[----:B------:R-:W-:Y:S01]  /*5680*/  F2FP.RELU.F16.F32.PACK_AB R5, R241, R118 ;  /* 0x00000076f105723e */ /* 0x000fe200000008ff */
[----:B------:R-:W-:Y:S01]  /*5690*/  STS [R219+0x1000], R8 ;  /* 0x00100008db007388 */ /* 0x000fe20000000800 */
[----:B---3--:R-:W-:Y:S01]  /*56a0*/  @P3 FADD.FTZ R240, -R240, -RZ ;  /* 0x800000fff0f03221 */ /* 0x008fe20000010100 */
[----:B------:R-:W-:Y:S02]  /*56b0*/  FSETP.GE.FTZ.AND P5, PT, R234, RZ, PT ;  /* 0x000000ffea00720b */ /* 0x000fe40003fb6000 */
[----:B------:R-:W-:Y:S01]  /*56c0*/  STS [R219+0x1400], R7 ;  /* 0x00140007db007388 */ /* 0x000fe20000000800 */
[----:B------:R-:W-:Y:S02]  /*56d0*/  FSETP.GE.FTZ.AND P4, PT, R235, RZ, PT ;  /* 0x000000ffeb00720b */ /* 0x000fe40003f96000 */
[----:B------:R-:W-:Y:S01]  /*56e0*/  FSETP.GE.FTZ.AND P3, PT, R239, RZ, PT ;  /* 0x000000ffef00720b */ /* 0x000fe20003f76000 */
[----:B------:R-:W-:Y:S01]  /*56f0*/  STS [R191+0x1000], R5 ;  /* 0x00100005bf007388 */ /* 0x000fe20000000800 */
[----:B-1----:R-:W-:Y:S01]  /*5700*/  @P6 FADD.FTZ R119, -R119, -RZ ;  /* 0x800000ff77776221 */ /* 0x002fe20000010100 */
[----:B------:R-:W-:Y:S04]  /*5710*/  FSETP.GE.FTZ.AND P6, PT, R113, RZ, PT ;  /* 0x000000ff7100720b */ /* 0x000fe80003fd6000 */
[----:B--2---:R-:W-:Y:S05]  /*5720*/  F2FP.RELU.F16.F32.PACK_AB R4, R119, R240 ;  /* 0x000000f07704723e */ /* 0x004fea00000008ff */
        /* <DEDUP_REMOVED lines=52> */
[C---:B------:R-:W-:Y:S01]  /*5a70*/  FADD.FTZ R21, -R228.reuse, R21 ;  /* 0x00000015e4157221 */ /* 0x040fe20000010100 */
[----:B------:R-:W-:Y:S01]  /*5a80*/  FSEL R17, R17, R228, P4 ;  /* 0x000000e411117208 */ /* 0x000fe20002000000 */
        /* <DEDUP_REMOVED lines=13> */
[----:B------:R-:W-:Y:S05]  /*5b60*/  FADD.FTZ R32, -R228, R32 ;  /* 0x00000020e4207221 */ /* 0x000fea0000010100 */
        /* <DEDUP_REMOVED lines=43> */
.L_x_1418:
[C---:B------:R-:W-:Y:S01]  /*5e20*/  FADD.FTZ R18, -R221.reuse, R18 ;  /* 0x00000012dd127221 */ /* 0x040fe20000010100 */
[----:B------:R-:W-:Y:S01]  /*5e30*/  FSETP.GE.FTZ.AND P2, PT, R236, RZ, PT ;  /* 0x000000ffec00720b */ /* 0x000fe20003f56000 */
[----:B------:R2:W-:Y:S01]  /*5e40*/  STS [R184+-0x4000], R4 ;  /* 0xffc00004b8007388 */ /* 0x0005e20000000800 */
[----:B------:R-:W-:Y:S01]  /*5e50*/  FADD.FTZ R23, -R221, R23 ;  /* 0x00000017dd177221 */ /* 0x000fe20000010100 */
[----:B------:R-:W-:Y:S01]  /*5e60*/  FSETP.GE.FTZ.AND P3, PT, R109, RZ, PT ;  /* 0x000000ff6d00720b */ /* 0x000fe20003f76000 */
[C---:B------:R-:W-:Y:S01]  /*5e70*/  FADD.FTZ R19, -R221.reuse, R19 ;  /* 0x00000013dd137221 */ /* 0x040fe20000010100 */
[-C--:B------:R-:W-:Y:S01]  /*5e80*/  FSEL R18, R18, R221.reuse, P2 ;  /* 0x000000dd12127208 */ /* 0x080fe20001000000 */
[C---:B------:R-:W-:Y:S01]  /*5e90*/  FADD.FTZ R22, -R221.reuse, R22 ;  /* 0x00000016dd167221 */ /* 0x040fe20000010100 */
[----:B------:R-:W-:Y:S01]  /*5ea0*/  FSETP.GE.FTZ.AND P2, PT, R242, RZ, PT ;  /* 0x000000fff200720b */ /* 0x000fe20003f56000 */
[----:B------:R-:W-:Y:S01]  /*5eb0*/  FADD.FTZ R34, -R221, R34 ;  /* 0x00000022dd227221 */ /* 0x000fe20000010100 */
[-C--:B------:R-:W-:Y:S01]  /*5ec0*/  FSEL R23, R23, R221.reuse, P3 ;  /* 0x000000dd17177208 */ /* 0x080fe20001800000 */
[C---:B-----5:R-:W-:Y:S01]  /*5ed0*/  FADD.FTZ R12, -R172.reuse, R12 ;  /* 0x0000000cac0c7221 */ /* 0x060fe20000010100 */
        /* <DEDUP_REMOVED lines=184> */
.L_x_1419:
[----:B------:R-:W-:Y:S01]  /*6a60*/  LDSM.16.M88.4 R16, [R169] ;  /* 0x00000000a910783b */ /* 0x000fe20000000200 */
[----:B------:R-:W-:Y:S01]  /*6a70*/  ISETP.GT.AND P4, PT, R215, RZ, PT ;  /* 0x000000ffd700720c */ /* 0x000fe20003f84270 */
[----:B------:R-:W-:Y:S02]  /*6a80*/  VIADD R209, R209, 0xffffffc0 ;  /* 0xffffffc0d1d17836 */ /* 0x000fe40000000000 */
[----:B------:R-:W1:Y:S01]  /*6a90*/  LDSM.16.MT88.4 R8, [R170+0x6000] ;  /* 0x00600000aa08783b */ /* 0x000e620000004200 */
[----:B------:R-:W-:Y:S03]  /*6aa0*/  VIADD R208, R208, 0xfffffffc ;  /* 0xfffffffcd0d07836 */ /* 0x000fe60000000000 */
        /* <DEDUP_REMOVED lines=114> */
[----:B------:R-:W-:Y:S01]  /*71d0*/  LDSM.16.MT88.4 R104, [R164+-0x800] ;  /* 0xfff80000a468783b */ /* 0x000fe20000004200 */
[-C--:B--2---:R-:W-:Y:S08]  /*71e0*/  HMMA.16816.F32 R68, R4, R8.reuse, R68 ;  /* 0x000000080444723c */ /* 0x084ff00000001844 */
[C---:B---3--:R-:W-:Y:S08]  /*71f0*/  HMMA.16816.F32 R72, R20.reuse, R8, R72 ;  /* 0x000000081448723c */ /* 0x048ff00000001848 */
[-C--:B------:R-:W-:Y:S08]  /*7200*/  HMMA.16816.F32 R76, R20, R10.reuse, R76 ;  /* 0x0000000a144c723c */ /* 0x080ff0000000184c */
[C---:B------:R-:W-:Y:S01]  /*7210*/  HMMA.16816.F32 R80, R4.reuse, R10, R80 ;  /* 0x0000000a0450723c */ /* 0x040fe20000001850 */
[----:B------:R-:W-:Y:S07]  /*7220*/  LDSM.16.MT88.4 R8, [R164+-0x3000] ;  /* 0xffd00000a408783b */ /* 0x000fee0000004200 */
[-C--:B----4-:R-:W-:Y:S08]  /*7230*/  HMMA.16816.F32 R84, R4, R24.reuse, R84 ;  /* 0x000000180454723c */ /* 0x090ff00000001854 */
[C---:B------:R-:W-:Y:S08]  /*7240*/  HMMA.16816.F32 R88, R20.reuse, R24, R88 ;  /* 0x000000181458723c */ /* 0x040ff00000001858 */
[-C--:B------:R-:W-:Y:S01]  /*7250*/  HMMA.16816.F32 R92, R20, R26.reuse, R92 ;  /* 0x0000001a145c723c */ /* 0x080fe2000000185c */
[----:B------:R-:W2:Y:S07]  /*7260*/  LDSM.16.MT88.4 R20, [R156+0x1000] ;  /* 0x001000009c14783b */ /* 0x000eae0000004200 */
[----:B------:R-:W-:Y:S01]  /*7270*/  HMMA.16816.F32 R96, R4, R26, R96 ;  /* 0x0000001a0460723c */ /* 0x000fe20000001860 */
[----:B------:R-:W3:Y:S04]  /*7280*/  LDSM.16.MT88.4 R4, [R108+0x1000] ;  /* 0x001000006c04783b */ /* 0x000ee80000004200 */
[----:B------:R-:W-:Y:S03]  /*7290*/  LDSM.16.MT88.4 R24, [R156+0x1800] ;  /* 0x001800009c18783b */ /* 0x000fe60000004200 */
[-C--:B-1----:R-:W-:Y:S01]  /*72a0*/  HMMA.16816.F32 R68, R28, R12.reuse, R68 ;  /* 0x0000000c1c44723c */ /* 0x082fe20000001844 */
[----:B------:R-:W-:Y:S07]  /*72b0*/  LDSM.16.MT88.4 R108, [R108+0x1800] ;  /* 0x001800006c6c783b */ /* 0x000fee0000004200 */
[C---:B------:R-:W-:Y:S08]  /*72c0*/  HMMA.16816.F32 R72, R32.reuse, R12, R72 ;  /* 0x0000000c2048723c */ /* 0x040ff00000001848 */
[-C--:B------:R-:W-:Y:S08]  /*72d0*/  HMMA.16816.F32 R76, R32, R14.reuse, R76 ;  /* 0x0000000e204c723c */ /* 0x080ff0000000184c */
[C---:B------:R-:W-:Y:S01]  /*72e0*/  HMMA.16816.F32 R80, R28.reuse, R14, R80 ;  /* 0x0000000e1c50723c */ /* 0x040fe20000001850 */
[----:B------:R-:W1:Y:S07]  /*72f0*/  LDSM.16.MT88.4 R12, [R164+-0x2800] ;  /* 0xffd80000a40c783b */ /* 0x000e6e0000004200 */
        /* <DEDUP_REMOVED lines=9> */
[C---:B------:R-:W-:Y:S04]  /*7390*/  HMMA.16816.F32 R88, R100.reuse, R4, R88 ;  /* 0x000000046458723c */ /* 0x040fe80000001858 */
[C---:B------:R-:W-:Y:S01]  /*73a0*/  LOP3.LUT R4, R215.reuse, 0x1, RZ, 0xc0, !PT ;  /* 0x00000001d7047812 */ /* 0x040fe200078ec0ff */
[----:B------:R-:W-:Y:S03]  /*73b0*/  VIADD R215, R215, 0xffffffff ;  /* 0xffffffffd7d77836 */ /* 0x000fe60000000000 */
[-C--:B------:R-:W-:Y:S03]  /*73c0*/  HMMA.16816.F32 R92, R100, R6.reuse, R92 ;  /* 0x00000006645c723c */ /* 0x080fe6000000185c */
[----:B------:R-:W-:Y:S01]  /*73d0*/  ISETP.NE.U32.AND P2, PT, R4, 0x1, PT ;  /* 0x000000010400780c */ /* 0x000fe20003f45070 */
[----:B------:R-:W-:Y:S04]  /*73e0*/  VIADD R4, R156, 0xffffe000 ;  /* 0xffffe0009c047836 */ /* 0x000fe80000000000 */
[----:B------:R-:W-:Y:S04]  /*73f0*/  HMMA.16816.F32 R96, R8, R6, R96 ;  /* 0x000000060860723c */ /* 0x000fe80000001860 */
[----:B------:R-:W-:Y:S04]  /*7400*/  @P1 IADD3 R6, P3, PT, R226, -0x100, RZ ;  /* 0xffffff00e2061810 */ /* 0x000fe80007f7e0ff */
[-C--:B-1----:R-:W-:Y:S05]  /*7410*/  HMMA.16816.F32 R68, R12, R24.reuse, R68 ;  /* 0x000000180c44723c */ /* 0x082fea0000001844 */
[----:B------:R-:W-:Y:S01]  /*7420*/  @P2 VIADD R4, R156, 0x2000 ;  /* 0x000020009c042836 */ /* 0x000fe20000000000 */
[----:B------:R-:W-:Y:S01]  /*7430*/  @P1 IADD3.X R5, PT, PT, R227, -0x1, RZ, P3, !PT ;  /* 0xffffffffe3051810 */ /* 0x000fe20001ffe4ff */
[----:B------:R-:W-:Y:S01]  /*7440*/  @P1 IMAD.MOV.U32 R226, RZ, RZ, R6 ;  /* 0x000000ffffe21224 */ /* 0x000fe200078e0006 */
[C---:B------:R-:W-:Y:S04]  /*7450*/  HMMA.16816.F32 R72, R104.reuse, R24, R72 ;  /* 0x000000186848723c */ /* 0x040fe80000001848 */
[----:B------:R-:W-:Y:S01]  /*7460*/  @P1 IADD3 R193, P2, PT, R193, -0x100, RZ ;  /* 0xffffff00c1c11810 */ /* 0x000fe20007f5e0ff */
[----:B------:R-:W-:Y:S02]  /*7470*/  IMAD.MOV.U32 R156, RZ, RZ, R4 ;  /* 0x000000ffff9c7224 */ /* 0x000fe400078e0004 */
[----:B------:R-:W-:Y:S01]  /*7480*/  @P1 IMAD.MOV.U32 R227, RZ, RZ, R5 ;  /* 0x000000ffffe31224 */ /* 0x000fe200078e0005 */
[-C--:B------:R-:W-:Y:S03]  /*7490*/  HMMA.16816.F32 R76, R104, R26.reuse, R76 ;  /* 0x0000001a684c723c */ /* 0x080fe6000000184c */
[----:B------:R-:W-:Y:S05]  /*74a0*/  @P1 IADD3.X R192, PT, PT, R192, -0x1, RZ, P2, !PT ;  /* 0xffffffffc0c01810 */ /* 0x000fea00017fe4ff */
[C---:B------:R-:W-:Y:S08]  /*74b0*/  HMMA.16816.F32 R80, R12.reuse, R26, R80 ;  /* 0x0000001a0c50723c */ /* 0x040ff00000001850 */
[-C--:B------:R-:W-:Y:S08]  /*74c0*/  HMMA.16816.F32 R84, R12, R108.reuse, R84 ;  /* 0x0000006c0c54723c */ /* 0x080ff00000001854 */
[C---:B------:R-:W-:Y:S08]  /*74d0*/  HMMA.16816.F32 R88, R104.reuse, R108, R88 ;  /* 0x0000006c6858723c */ /* 0x040ff00000001858 */
[-C--:B------:R-:W-:Y:S08]  /*74e0*/  HMMA.16816.F32 R92, R104, R110.reuse, R92 ;  /* 0x0000006e685c723c */ /* 0x080ff0000000185c */
[----:B------:R-:W-:Y:S01]  /*74f0*/  HMMA.16816.F32 R96, R12, R110, R96 ;  /* 0x0000006e0c60723c */ /* 0x000fe20000001860 */
[----:B------:R-:W-:Y:S08]  /*7500*/  @!UPT UIADD3 URZ, UPT, UPT, URZ, URZ, URZ ;  /* 0x000000fffffff290 */ /* 0x000ff0000fffe0ff */
[----:B------:R-:W-:Y:S11]  /*7510*/  @P4 BRA `(.L_x_1420) ;  /* 0xffffffc4003c4947 */ /* 0x000ff6000383ffff */
        /* <DEDUP_REMOVED lines=148> */
[----:B------:R-:W-:Y:S05]  /*7e60*/  BRA `(.L_x_1422) ;  /* 0x0000000000147947 */ /* 0x000fea0003800000 */
.L_x_1421:
[----:B------:R-:W2:Y:S01]  /*7e70*/  LDCU.64 UR10, c[0x0][0x5c0] ;  /* 0x0000b800ff0a77ac */ /* 0x000ea20008000a00 */
[----:B------:R-:W-:-:S05]  /*7e80*/  IADD3 R16, PT, PT, R217, R218, RZ ;  /* 0x000000dad9107210 */ /* 0x000fca0007ffe0ff */
[C---:B--2---:R-:W-:Y:S02]  /*7e90*/  IMAD R8, R16.reuse, UR11, RZ ;  /* 0x0000000b10087c24 */ /* 0x044fe4000f8e02ff */
[----:B------:R-:W-:-:S05]  /*7ea0*/  IMAD.WIDE.U32 R16, R16, UR10, RZ ;  /* 0x0000000a10107c25 */ /* 0x000fca000f8e00ff */
[----:B------:R-:W-:Y:S02]  /*7eb0*/  IADD3 R8, PT, PT, R17, R8, RZ ;  /* 0x0000000811087210 */ /* 0x000fe40007ffe0ff */
.L_x_1422:
        /* <DEDUP_REMOVED lines=12> */
[----:B------:R-:W-:Y:S06]  /*7f80*/  BRA `(.L_x_1424) ;  /* 0x0000000000187947 */ /* 0x000fec0003800000 */
.L_x_1423:
[----:B------:R-:W2:Y:S01]  /*7f90*/  LDCU.64 UR6, c[0x0][0x5c8] ;  /* 0x0000b900ff0677ac */ /* 0x000ea20008000a00 */
[----:B-1----:R-:W-:-:S05]  /*7fa0*/  IADD3 R4, PT, PT, R217, R218, RZ ;  /* 0x000000dad9047210 */ /* 0x002fca0007ffe0ff */
[C---:B--2---:R-:W-:Y:S02]  /*7fb0*/  IMAD R12, R4.reuse, UR7, RZ ;  /* 0x00000007040c7c24 */ /* 0x044fe4000f8e02ff */
[----:B------:R-:W-:-:S05]  /*7fc0*/  IMAD.WIDE.U32 R4, R4, UR6, RZ ;  /* 0x0000000604047c25 */ /* 0x000fca000f8e00ff */
[----:B------:R-:W-:Y:S02]  /*7fd0*/  IADD3 R12, PT, PT, R5, R12, RZ ;  /* 0x0000000c050c7210 */ /* 0x000fe40007ffe0ff */
[----:B------:R-:W-:-:S07]  /*7fe0*/  MOV R13, R4 ;  /* 0x00000004000d7202 */ /* 0x000fce0000000f00 */
.L_x_1424:
        /* <DEDUP_REMOVED lines=11> */
[----:B------:R-:W-:-:S02]  /*80a0*/  IMAD.U32 R11, RZ, RZ, UR17 ;  /* 0x00000011ff0b7e24 */ /* 0x000fc4000f8e00ff */
[----:B------:R-:W-:Y:S01]  /*80b0*/  VIADD R11, R180, 0x20 ;  /* 0x00000020b40b7836 */ /* 0x000fe20000000000 */
[----:B------:R-:W-:Y:S01]  /*80c0*/  UIMAD UR15, UR13, UR10, URZ ;  /* 0x0000000a0d0f72a4 */ /* 0x000fe2000f8e02ff */
[----:B------:R-:W-:Y:S01]  /*80d0*/  LOP3.LUT R17, R10, 0x38, R179, 0xf8, !PT ;  /* 0x000000380a117812 */ /* 0x000fe200078ef8b3 */
[----:B------:R-:W-:Y:S02]  /*80e0*/  VIADD R10, R180, 0x40 ;  /* 0x00000040b40a7836 */ /* 0x000fe40000000000 */
[----:B------:R-:W-:Y:S01]  /*80f0*/  UIMAD UR15, UR12, UR11, UR15 ;  /* 0x0000000b0c0f72a4 */ /* 0x000fe2000f8e020f */
[----:B------:R-:W-:Y:S01]  /*8100*/  IADD3 R16, P0, PT, R16, R17, RZ ;  /* 0x0000001110107210 */ /* 0x000fe20007f1e0ff */
[----:B------:R3:W4:Y:S01]  /*8110*/  LDS.128 R4, [R185+0x7000] ;  /* 0x00700000b9047984 */ /* 0x0007220000000c00 */
[----:B-1----:R-:W-:-:S03]  /*8120*/  ISETP.GE.AND P3, PT, R186, UR14, PT ;  /* 0x0000000eba007c0c */ /* 0x002fc6000bf66270 */
[----:B------:R-:W-:Y:S01]  /*8130*/  IMAD.U32 R9, RZ, RZ, UR15 ;  /* 0x0000000fff097e24 */ /* 0x000fe2000f8e00ff */
[-C--:B------:R-:W-:Y:S02]  /*8140*/  ISETP.GE.OR P6, PT, R180, R189.reuse, P3 ;  /* 0x000000bdb400720c */ /* 0x080fe40001fc6670 */
        /* <DEDUP_REMOVED lines=17> */
.L_x_1426:
[----:B------:R-:W-:Y:S05]  /*8260*/  BSYNC.RECONVERGENT B0 ;  /* 0x0000000000007941 */ /* 0x000fea0003800200 */
.L_x_1425:
        /* <DEDUP_REMOVED lines=12> */
.L_x_1428:
[----:B------:R-:W-:Y:S05]  /*8330*/  BSYNC.RECONVERGENT B0 ;  /* 0x0000000000007941 */ /* 0x000fea0003800200 */
.L_x_1427:
        /* <DEDUP_REMOVED lines=14> */
.L_x_1430:
[----:B------:R-:W-:Y:S05]  /*8420*/  BSYNC.RECONVERGENT B0 ;  /* 0x0000000000007941 */ /* 0x000fea0003800200 */
.L_x_1429:
        /* <DEDUP_REMOVED lines=15> */
.L_x_1432:
[----:B------:R-:W-:Y:S05]  /*8520*/  BSYNC.RECONVERGENT B0 ;  /* 0x0000000000007941 */ /* 0x000fea0003800200 */
.L_x_1431:
        /* <DEDUP_REMOVED lines=33> */
.L_x_1434:
[----:B------:R-:W-:Y:S05]  /*8740*/  BSYNC.RECONVERGENT B0 ;  /* 0x0000000000007941 */ /* 0x000fea0003800200 */
.L_x_1433:
        /* <DEDUP_REMOVED lines=12> */
.L_x_1436:
[----:B------:R-:W-:Y:S05]  /*8810*/  BSYNC.RECONVERGENT B0 ;  /* 0x0000000000007941 */ /* 0x000fea0003800200 */
.L_x_1435:
        /* <DEDUP_REMOVED lines=11> */
.L_x_1385:
[----:B------:R-:W-:Y:S05]  /*88d0*/  BSYNC.RECONVERGENT B1 ;  /* 0x0000000000017941 */ /* 0x000fea0003800200 */
.L_x_1359:
        /* <DEDUP_REMOVED lines=11> */
.L_x_1438:
        /* <DEDUP_REMOVED lines=15> */
.L_x_2776:


//--------------------- .text._ZN5flash44flash_bwd_dq_dk_dv_loop_seqk_parallel_kernelI23Flash_bwd_kernel_traitsILi64ELi64ELi128ELi8ELi2ELi4ELi4ELb1ELb0EN7cutlass6half_tE19Flash_kernel_traitsILi64ELi64ELi128ELi8ES3_EELb0ELb0ELb0ELb1ELb0ELb0ELb1EEEvNS_16Flash_bwd_paramsE --------------------------
	.section	.text._ZN5flash44flash_bwd_dq_dk_dv_loop_seqk_parallel_kernelI23Flash_bwd_kernel_traitsILi64ELi64ELi128ELi8ELi2ELi4ELi4ELb1ELb0EN7cutlass6half_tE19Flash_kernel_traitsILi64ELi64ELi128ELi8ES3_EELb0ELb0ELb0ELb1ELb0ELb0ELb1EEEvNS_16Flash_bwd_paramsE,"ax",@progbits
	.align	128
        .global         _ZN5flash44flash_bwd_dq_dk_dv_loop_seqk_parallel_kernelI23Flash_bwd_kernel_traitsILi64ELi64ELi128ELi8ELi2ELi4ELi4ELb1ELb0EN7cutlass6half_tE19Flash_kernel_traitsILi64ELi64ELi128ELi8ES3_EELb0ELb0ELb0ELb1ELb0ELb0ELb1EEEvNS_16Flash_bwd_paramsE
        .type           _ZN5flash44flash_bwd_dq_dk_dv_loop_seqk_parallel_kernelI23Flash_bwd_kernel_traitsILi64ELi64ELi128ELi8ELi2ELi4ELi4ELb1ELb0EN7cutlass6half_tE19Flash_kernel_traitsILi64ELi64ELi128ELi8ES3_EELb0ELb0ELb0ELb1ELb0ELb0ELb1EEEvNS_16Flash_bwd_paramsE,@function
        .size           _ZN5flash44flash_bwd_dq_dk_dv_loop_seqk_parallel_kernelI23Flash_bwd_kernel_traitsILi64ELi64ELi128ELi8ELi2ELi4ELi4ELb1ELb0EN7cutlass6half_tE19Flash_kernel_traitsILi64ELi64ELi128ELi8ES3_EELb0ELb0ELb0ELb1ELb0ELb0ELb1EEEvNS_16Flash_bwd_paramsE,(.L_x_2777 - _ZN5flash44flash_bwd_dq_dk_dv_loop_seqk_parallel_kernelI23Flash_bwd_kernel_traitsILi64ELi64ELi128ELi8ELi2ELi4ELi4ELb1ELb0EN7cutlass6half_tE19Flash_kernel_traitsILi64ELi64ELi128ELi8ES3_EELb0ELb0ELb0ELb1ELb0ELb0ELb1EEEvNS_16Flash_bwd_paramsE)
        .other          _ZN5flash44flash_bwd_dq_dk_dv_loop_seqk_parallel_kernelI23Flash_bwd_kernel_traitsILi64ELi64ELi128ELi8ELi2ELi4ELi4ELb1ELb0EN7cutlass6half_tE19Flash_kernel_traitsILi64ELi64ELi128ELi8ES3_EELb0ELb0ELb0ELb1ELb0ELb0ELb1EEEvNS_16Flash_bwd_paramsE,@"STO_CUDA_ENTRY STV_DEFAULT"
_ZN5flash44flash_bwd_dq_dk_dv_loop_seqk_parallel_kernelI23Flash_bwd_kernel_traitsILi64ELi64ELi128ELi8ELi2ELi4ELi4ELb1ELb0EN7cutlass6half_tE19Flash_kernel_traitsILi64ELi64ELi128ELi8ES3_EELb0ELb0ELb0ELb1ELb0ELb0ELb1EEEvNS_16Flash_bwd_paramsE:
.text._ZN5flash44flash_bwd_dq_dk_dv_loop_seqk_parallel_kernelI23Flash_bwd_kernel_traitsILi64ELi64ELi128ELi8ELi2ELi4ELi4ELb1ELb0EN7cutlass6half_tE19Flash_kernel_traitsILi64ELi64ELi128ELi8ES3_EELb0ELb0ELb0ELb1ELb0ELb0ELb1EEEvNS_16Flash_bwd_paramsE:
        /* <DEDUP_REMOVED lines=26> */
[C---:B-1----:R-:W-:Y:S01]  /*01a0*/  IMAD.SHL.U32 R2, R176.reuse, 0x10, RZ ;  /* 0x00000010b0027824 */ /* 0x042fe200078e00ff */
[--C-:B------:R-:W-:Y:S01]  /*01b0*/  SHF.R.U32.HI R175, RZ, 0x1, R176.reuse ;  /* 0x00000001ffaf7819 */ /* 0x100fe200000116b0 */
[C---:B------:R-:W-:Y:S01]  /*01c0*/  IMAD.SHL.U32 R4, R176.reuse, 0x2, RZ ;  /* 0x00000002b0047824 */ /* 0x040fe200078e00ff */
[----:B------:R-:W-:Y:S01]  /*01d0*/  SHF.R.U32.HI R0, RZ, 0x2, R176 ;  /* 0x00000002ff007819 */ /* 0x000fe200000116b0 */
[----:B------:R-:W-:Y:S01]  /*01e0*/  IMAD.SHL.U32 R5, R176, 0x20, RZ ;  /* 0x00000020b0057824 */ /* 0x000fe200078e00ff */
[----:B------:R-:W-:Y:S01]  /*01f0*/  LOP3.LUT R2, R2, 0x1c0, RZ, 0xc0, !PT ;  /* 0x000001c002027812 */ /* 0x000fe200078ec0ff */
[C---:B------:R-:W-:Y:S01]  /*0200*/  IMAD.SHL.U32 R173, R176.reuse, 0x8, RZ ;  /* 0x00000008b0ad7824 */ /* 0x040fe200078e00ff */
[----:B------:R-:W-:Y:S01]  /*0210*/  LOP3.LUT R247, R175, 0x10, RZ, 0xc0, !PT ;  /* 0x00000010aff77812 */ /* 0x000fe200078ec0ff */
[----:B------:R-:W-:Y:S01]  /*0220*/  IMAD.SHL.U32 R6, R176, 0x40, RZ ;  /* 0x00000040b0067824 */ /* 0x000fe200078e00ff */
[----:B------:R-:W-:Y:S01]  /*0230*/  LOP3.LUT R2, R2, 0x38, R4, 0xf8, !PT ;  /* 0x0000003802027812 */ /* 0x000fe200078ef804 */
[----:B------:R-:W1:Y:S01]  /*0240*/  S2UR UR23, SR_CTAID.Y ;  /* 0x00000000001779c3 */ /* 0x000e620000002600 */
[--C-:B------:R-:W-:Y:S01]  /*0250*/  LOP3.LUT R4, R4, 0x7006, R5.reuse, 0xc8, !PT ;  /* 0x0000700604047812 */ /* 0x100fe200078ec805 */
[----:B------:R-:W-:Y:S01]  /*0260*/  UIADD3 UR6, UPT, UPT, UR8, 0xa000, URZ ;  /* 0x0000a00008067890 */ /* 0x000fe2000fffe0ff */
[----:B------:R-:W-:Y:S01]  /*0270*/  LOP3.LUT R173, R173, 0x38, RZ, 0xc0, !PT ;  /* 0x00000038adad7812 */ /* 0x000fe200078ec0ff */
[----:B----4-:R-:W-:Y:S01]  /*0280*/  ULEA UR4, UR4, UR5, 0x18 ;  /* 0x0000000504047291 */ /* 0x010fe2000f8ec0ff */
[----:B------:R-:W-:Y:S01]  /*0290*/  LOP3.LUT R7, R175, 0x30, RZ, 0xc0, !PT ;  /* 0x00000030af077812 */ /* 0x000fe200078ec0ff */
[----:B-----5:R-:W-:Y:S01]  /*02a0*/  ULEA UR24, UR24, UR14, 0x18 ;  /* 0x0000000e18187291 */ /* 0x020fe2000f8ec0ff */
[----:B------:R-:W-:Y:S01]  /*02b0*/  LOP3.LUT R4, R4, 0x400, R5, 0xf8, !PT ;  /* 0x0000040004047812 */ /* 0x000fe200078ef805 */
[----:B------:R-:W2:Y:S01]  /*02c0*/  S2UR UR22, SR_CTAID.Z ;  /* 0x00000000001679c3 */ /* 0x000ea20000002700 */
[----:B------:R-:W-:Y:S01]  /*02d0*/  LOP3.LUT R3, R2, 0x20, R175, 0x78, !PT ;  /* 0x0000002002037812 */ /* 0x000fe200078e78af */
[----:B------:R-:W-:Y:S01]  /*02e0*/  UMOV UR5, URZ ;  /* 0x000000ff00057c82 */ /* 0x000fe20008000000 */
[----:B------:R-:W-:-:S02]  /*02f0*/  LOP3.LUT R247, R247, 0x7, R0, 0xf8, !PT ;  /* 0x00000007f7f77812 */ /* 0x000fc400078ef800 */
[----:B------:R-:W-:Y:S02]  /*0300*/  LOP3.LUT R0, R173, 0x1c0, R6, 0xf8, !PT ;  /* 0x000001c0ad007812 */ /* 0x000fe400078ef806 */
[----:B------:R-:W-:Y:S02]  /*0310*/  LOP3.LUT R2, R7, 0x8, R176, 0xf8, !PT ;  /* 0x0000000807027812 */ /* 0x000fe400078ef8b0 */
[----:B------:R-:W-:Y:S02]  /*0320*/  LOP3.LUT R229, R4, R3, RZ, 0xfc, !PT ;  /* 0x0000000304e57212 */ /* 0x000fe400078efcff */
[----:B------:R-:W-:Y:S02]  /*0330*/  LOP3.LUT P0, RZ, R176, 0x8, RZ, 0xc0, !PT ;  /* 0x00000008b0ff7812 */ /* 0x000fe4000780c0ff */
[----:B------:R-:W-:Y:S02]  /*0340*/  LOP3.LUT R3, R6, 0x200, RZ, 0xc0, !PT ;  /* 0x0000020006037812 */ /* 0x000fe400078ec0ff */
[----:B------:R-:W-:-:S02]  /*0350*/  LOP3.LUT R175, R0, 0x8, R175, 0x78, !PT ;  /* 0x0000000800af7812 */ /* 0x000fc400078e78af */
[----:B------:R-:W-:Y:S02]  /*0360*/  LOP3.LUT R176, R0, 0x8, R176, 0x78, !PT ;  /* 0x0000000800b07812 */ /* 0x000fe400078e78b0 */
[----:B------:R-:W-:Y:S02]  /*0370*/  LOP3.LUT R0, R2, 0x1c0, R6, 0xf8, !PT ;  /* 0x000001c002007812 */ /* 0x000fe400078ef806 */
[C-C-:B------:R-:W-:Y:S02]  /*0380*/  LOP3.LUT R2, R3.reuse, 0x400, R5.reuse, 0xf8, !PT ;  /* 0x0000040003027812 */ /* 0x140fe400078ef805 */
[----:B------:R-:W-:Y:S02]  /*0390*/  LOP3.LUT R3, R3, 0xc00, R5, 0xf8, !PT ;  /* 0x00000c0003037812 */ /* 0x000fe400078ef805 */
[----:B------:R-:W-:Y:S02]  /*03a0*/  LOP3.LUT R4, R0, R173, RZ, 0x3c, !PT ;  /* 0x000000ad00047212 */ /* 0x000fe400078e3cff */
[----:B------:R-:W-:Y:S01]  /*03b0*/  LOP3.LUT R0, R2, R175, RZ, 0xfc, !PT ;  /* 0x000000af02007212 */ /* 0x000fe200078efcff */
[----:B---3--:R-:W-:Y:S01]  /*03c0*/  IMAD.U32 R2, RZ, RZ, UR9 ;  /* 0x00000009ff027e24 */ /* 0x008fe2000f8e00ff */
[----:B------:R-:W-:-:S02]  /*03d0*/  LEA R229, R229, UR7, 0x1 ;  /* 0x00000007e5e57c11 */ /* 0x000fc4000f8e08ff */
[----:B------:R-:W-:Y:S02]  /*03e0*/  LOP3.LUT R175, R3, R175, RZ, 0xfc, !PT ;  /* 0x000000af03af7212 */ /* 0x000fe400078efcff */
[--C-:B------:R-:W-:Y:S01]  /*03f0*/  LOP3.LUT R176, R176, 0x7a00, R5.reuse, 0xf8, !PT ;  /* 0x00007a00b0b07812 */ /* 0x100fe200078ef805 */
[C---:B------:R-:W-:Y:S01]  /*0400*/  VIADD R219, R229.reuse, 0x20 ;  /* 0x00000020e5db7836 */ /* 0x040fe20000000000 */
[----:B------:R-:W-:Y:S01]  /*0410*/  LOP3.LUT R3, R4, 0x200, R5, 0xf8, !PT ;  /* 0x0000020004037812 */ /* 0x000fe200078ef805 */
[----:B------:R-:W-:Y:S01]  /*0420*/  @P0 VIADD R219, R229, 0xffffffe0 ;  /* 0xffffffe0e5db0836 */ /* 0x000fe20000000000 */
[----:B------:R-:W-:Y:S02]  /*0430*/  LEA R178, R0, UR8, 0x1 ;  /* 0x0000000800b27c11 */ /* 0x000fe4000f8e08ff */
[----:B------:R-:W-:Y:S02]  /*0440*/  LEA R175, R175, UR6, 0x1 ;  /* 0x00000006afaf7c11 */ /* 0x000fe4000f8e08ff */
[----:B------:R-:W-:-:S02]  /*0450*/  LEA R176, R176, UR6, 0x1 ;  /* 0x00000006b0b07c11 */ /* 0x000fc4000f8e08ff */
[----:B-12---:R-:W-:-:S07]  /*0460*/  LEA R3, R3, UR7, 0x1 ;  /* 0x0000000703037c11 */ /* 0x006fce000f8e08ff */
.L_x_1518:
[----:B----4-:R-:W1:Y:S01]  /*0470*/  S2R R42, SR_CTAID.Y ;  /* 0x00000000002a7919 */ /* 0x010e620000002600 */
[----:B------:R-:W2:Y:S01]  /*0480*/  LDCU.64 UR6, c[0x0][0x478] ;  /* 0x00008f00ff0677ac */ /* 0x000ea20008000a00 */
[----:B------:R-:W-:Y:S01]  /*0490*/  ISETP.NE.U32.AND P1, PT, RZ, UR10, PT ;  /* 0x0000000aff007c0c */ /* 0x000fe2000bf25070 */
[----:B------:R-:W3:Y:S01]  /*04a0*/  LDC.U8 R16, c[0x0][0x532] ;  /* 0x00014c80ff107b82 */ /* 0x000ee20000000000 */
[----:B------:R-:W-:Y:S01]  /*04b0*/  ISETP.NE.U32.AND P4, PT, RZ, UR12, PT ;  /* 0x0000000cff007c0c */ /* 0x000fe2000bf85070 */
[----:B------:R-:W-:Y:S01]  /*04c0*/  IMAD.MOV.U32 R251, RZ, RZ, RZ ;  /* 0x000000fffffb7224 */ /* 0x000fe200078e00ff */
[----:B------:R-:W-:Y:S02]  /*04d0*/  ISETP.NE.AND.EX P1, PT, RZ, UR11, PT, P1 ;  /* 0x0000000bff007c0c */ /* 0x000fe4000bf25310 */
[----:B------:R-:W-:-:S03]  /*04e0*/  ISETP.NE.AND.EX P4, PT, RZ, UR13, PT, P4 ;  /* 0x0000000dff007c0c */ /* 0x000fc6000bf85340 */
[----:B------:R-:W4:Y:S01]  /*04f0*/  LDC.64 R8, c[0x0][0x468] ;  /* 0x00011a00ff087b82 */ /* 0x000f220000000a00 */
        /* <DEDUP_REMOVED lines=8> */
[----:B------:R-:W-:Y:S02]  /*0580*/  ISETP.NE.U32.AND P2, PT, RZ, UR12, PT ;  /* 0x0000000cff007c0c */ /* 0x000fe4000bf45070 */
[----:B------:R-:W-:Y:S01]  /*0590*/  @P1 IADD3.X R7, PT, PT, R13, UR11, RZ, P0, !PT ;  /* 0x0000000b0d071c10 */ /* 0x000fe200087fe4ff */
[----:B------:R2:W2:Y:S01]  /*05a0*/  @P3 LDG.E R0, desc[UR26][R4.64] ;  /* 0x0000001a04003981 */ /* 0x0004a2000c1e1900 */
[----:B------:R-:W-:Y:S01]  /*05b0*/  ISETP.NE.AND.EX P0, PT, RZ, UR13, PT, P2 ;  /* 0x0000000dff007c0c */ /* 0x000fe2000bf05320 */
[----:B------:R-:W-:Y:S01]  /*05c0*/  IMAD.MOV.U32 R10, RZ, RZ, -0x1 ;  /* 0xffffffffff0a7424 */ /* 0x000fe200078e00ff */
[----:B---3--:R-:W-:Y:S01]  /*05d0*/  ISETP.NE.AND P5, PT, R16, RZ, PT ;  /* 0x000000ff1000720c */ /* 0x008fe20003fa5270 */
[----:B------:R1:W3:Y:S01]  /*05e0*/  @P1 LDG.E R251, desc[UR26][R6.64] ;  /* 0x0000001a06fb1981 */ /* 0x0002e2000c1e1900 */
[----:B----4-:R-:W-:-:S04]  /*05f0*/  ISETP.EQ.U32.AND P2, PT, R8, RZ, PT ;  /* 0x000000ff0800720c */ /* 0x010fc80003f42070 */
[----:B------:R-:W-:Y:S01]  /*0600*/  ISETP.EQ.OR.EX P2, PT, R9, RZ, !P5, P2 ;  /* 0x000000ff0900720c */ /* 0x000fe20006f42720 */
[----:B------:R-:W-:Y:S02]  /*0610*/  IMAD.MOV.U32 R48, RZ, RZ, -0x1 ;  /* 0xffffffffff307424 */ /* 0x000fe400078e00ff */
[----:B--2---:R-:W-:Y:S01]  /*0620*/  IMAD.WIDE.U32 R4, R42, 0x4, R14 ;  /* 0x000000042a047825 */ /* 0x004fe200078e000e */
[----:B-1----:R-:W1:Y:S04]  /*0630*/  @!P3 LDC.64 R6, c[0x0][0x488] ;  /* 0x00012200ff06bb82 */ /* 0x002e680000000a00 */
[----:B-----5:R-:W5:Y:S04]  /*0640*/  @P0 LDG.E R10, desc[UR26][R4.64] ;  /* 0x0000001a040a0981 */ /* 0x020f68000c1e1900 */
[----:B------:R2:W5:Y:S02]  /*0650*/  @P4 LDG.E R11, desc[UR26][R4.64+0x4] ;  /* 0x0000041a040b4981 */ /* 0x000564000c1e1900 */
[----:B--2---:R-:W-:-:S02]  /*0660*/  IADD3 R4, P1, PT, R12, R8, RZ ;  /* 0x000000080c047210 */ /* 0x004fc40007f3e0ff */
[----:B------:R-:W2:Y:S03]  /*0670*/  @!P3 LDC R12, c[0x0][0x43c] ;  /* 0x00010f00ff0cbb82 */ /* 0x000ea60000000800 */
[----:B------:R-:W-:-:S05]  /*0680*/  IMAD.X R5, R13, 0x1, R9, P1 ;  /* 0x000000010d057824 */ /* 0x000fca00008e0609 */
[----:B------:R-:W4:Y:S01]  /*0690*/  @!P2 LDG.E R48, desc[UR26][R4.64] ;  /* 0x0000001a0430a981 */ /* 0x000f22000c1e1900 */
[----:B------:R-:W3:Y:S01]  /*06a0*/  @!P4 LDC R36, c[0x0][0x434] ;  /* 0x00010d00ff24cb82 */ /* 0x000ee20000000800 */
[----:B------:R-:W-:-:S04]  /*06b0*/  ISETP.NE.U32.AND P2, PT, R8, RZ, PT ;  /* 0x000000ff0800720c */ /* 0x000fc80003f45070 */
[----:B------:R-:W-:Y:S02]  /*06c0*/  ISETP.NE.AND.EX P2, PT, R9, RZ, PT, P2 ;  /* 0x000000ff0900720c */ /* 0x000fe40003f45320 */
[----:B-1----:R-:W-:-:S04]  /*06d0*/  @!P3 ISETP.NE.U32.AND P1, PT, R6, RZ, PT ;  /* 0x000000ff0600b20c */ /* 0x002fc80003f25070 */
[----:B------:R-:W-:-:S04]  /*06e0*/  @!P3 ISETP.NE.AND.EX P1, PT, R7, RZ, PT, P1 ;  /* 0x000000ff0700b20c */ /* 0x000fc80003f25310 */
[----:B--2---:R-:W-:Y:S01]  /*06f0*/  @!P3 SEL R6, R12, RZ, P1 ;  /* 0x000000ff0c06b207 */ /* 0x004fe20000800000 */
[----:B---3--:R-:W-:Y:S01]  /*0700*/  @P3 IMAD.IADD R196, R0, 0x1, -R251 ;  /* 0x0000000100c43824 */ /* 0x008fe200078e0afb */
[----:B----4-:R1:W-:Y:S01]  /*0710*/  STL [R1+0x4], R48 ;  /* 0x0000043001007387 */ /* 0x0103e20000100800 */
[----:B------:R-:W-:Y:S06]  /*0720*/  @!P2 BRA `(.L_x_1439) ;  /* 0x00000000000ca947 */ /* 0x000fec0003800000 */
[----:B------:R-:W2:Y:S02]  /*0730*/  @P5 LDG.E R0, desc[UR26][R4.64+0x4] ;  /* 0x0000041a04005981 */ /* 0x000ea4000c1e1900 */
[----:B--2---:R-:W-:-:S06]  /*0740*/  @P5 IADD3 R2, PT, PT, R0, -R48, RZ ;  /* 0x8000003000025210 */ /* 0x004fcc0007ffe0ff */
[----:B------:R2:W5:Y:S02]  /*0750*/  @!P5 LDG.E R2, desc[UR26][R4.64] ;  /* 0x0000001a0402d981 */ /* 0x000564000c1e1900 */
.L_x_1439:
        /* <DEDUP_REMOVED lines=10> */
[----:B--2---:R-:W2:Y:S01]  /*0800*/  @!P3 LDC.64 R4, c[0x0][0x398] ;  /* 0x0000e600ff04bb82 */ /* 0x004ea20000000a00 */
        /* <DEDUP_REMOVED lines=22> */
.L_x_1441:
[----:B------:R-:W2:Y:S01]  /*0970*/  LDCU.64 UR20, c[0x0][0x3b8] ;  /* 0x00007700ff1477ac */ /* 0x000ea20008000a00 */
[----:B------:R-:W-:-:S05]  /*0980*/  IADD3 R4, PT, PT, R251, R48, RZ ;  /* 0x00000030fb047210 */ /* 0x000fca0007ffe0ff */
[C---:B--2---:R-:W-:Y:S02]  /*0990*/  IMAD R0, R4.reuse, UR21, RZ ;  /* 0x0000001504007c24 */ /* 0x044fe4000f8e02ff */
[----:B------:R-:W-:-:S05]  /*09a0*/  IMAD.WIDE.U32 R4, R4, UR20, RZ ;  /* 0x0000001404047c25 */ /* 0x000fca000f8e00ff */
[----:B------:R-:W-:Y:S02]  /*09b0*/  IADD3 R41, PT, PT, R5, R0, RZ ;  /* 0x0000000005297210 */ /* 0x000fe40007ffe0ff */
[----:B------:R-:W-:-:S07]  /*09c0*/  MOV R40, R4 ;  /* 0x0000000400287202 */ /* 0x000fce0000000f00 */
.L_x_1442:
[----:B------:R-:W2:Y:S01]  /*09d0*/  LDC R7, c[0x0][0x3e8] ;  /* 0x0000fa00ff077b82 */ /* 0x000ea20000000800 */
[----:B------:R-:W3:Y:S01]  /*09e0*/  S2R R43, SR_CTAID.Z ;  /* 0x00000000002b7919 */ /* 0x000ee20000002700 */
[----:B------:R-:W-:Y:S02]  /*09f0*/  SHF.R.S32.HI R37, RZ, 0x1f, R23 ;  /* 0x0000001fff257819 */ /* 0x000fe40000011417 */
[----:B--2---:R-:W-:-:S04]  /*0a00*/  IABS R6, R7 ;  /* 0x0000000700067213 */ /* 0x004fc80000000000 */
[----:B------:R-:W2:Y:S01]  /*0a10*/  I2F.RP R4, R6 ;  /* 0x0000000600047306 */ /* 0x000ea20000209400 */
[----:B---3--:R-:W-:-:S07]  /*0a20*/  IABS R2, R43 ;  /* 0x0000002b00027213 */ /* 0x008fce0000000000 */
[----:B--2---:R-:W2:Y:S02]  /*0a30*/  MUFU.RCP R4, R4 ;  /* 0x0000000400047308 */ /* 0x004ea40000001000 */
[----:B--2---:R-:W-:-:S06]  /*0a40*/  VIADD R4, R4, 0xffffffe ;  /* 0x0ffffffe04047836 */ /* 0x004fcc0000000000 */
[----:B------:R-:W2:Y:S02]  /*0a50*/  F2I.FTZ.U32.TRUNC.NTZ R5, R4 ;  /* 0x0000000400057305 */ /* 0x000ea4000021f000 */
[----:B--2---:R-:W-:Y:S02]  /*0a60*/  IMAD.MOV R0, RZ, RZ, -R5 ;  /* 0x000000ffff007224 */ /* 0x004fe400078e0a05 */
        /* <DEDUP_REMOVED lines=31> */
.L_x_1443:
[----:B------:R-:W2:Y:S01]  /*0c60*/  LDCU.64 UR18, c[0x0][0x3c0] ;  /* 0x00007800ff1277ac */ /* 0x000ea20008000a00 */
[----:B------:R-:W-:-:S05]  /*0c70*/  IADD3 R0, PT, PT, R251, R48, RZ ;  /* 0x00000030fb007210 */ /* 0x000fca0007ffe0ff */
[C---:B--2---:R-:W-:Y:S02]  /*0c80*/  IMAD R2, R0.reuse, UR19, RZ ;  /* 0x0000001300027c24 */ /* 0x044fe4000f8e02ff */
[----:B------:R-:W-:-:S05]  /*0c90*/  IMAD.WIDE.U32 R4, R0, UR18, RZ ;  /* 0x0000001200047c25 */ /* 0x000fca000f8e00ff */
[----:B------:R-:W-:Y:S02]  /*0ca0*/  IADD3 R35, PT, PT, R5, R2, RZ ;  /* 0x0000000205237210 */ /* 0x000fe40007ffe0ff */
[----:B------:R-:W-:-:S07]  /*0cb0*/  MOV R33, R4 ;  /* 0x0000000400217202 */ /* 0x000fce0000000f00 */
.L_x_1444:
[----:B------:R-:W2:Y:S01]  /*0cc0*/  @!P3 LDC.64 R4, c[0x0][0x588] ;  /* 0x00016200ff04bb82 */ /* 0x000ea20000000a00 */
[----:B------:R-:W3:Y:S07]  /*0cd0*/  LDCU UR8, c[0x0][0x44c] ;  /* 0x00008980ff0877ac */ /* 0x000eee0008000800 */
[----:B------:R-:W4:Y:S08]  /*0ce0*/  @P3 LDC.64 R8, c[0x0][0x590] ;  /* 0x00016400ff083b82 */ /* 0x000f300000000a00 */
[----:B------:R-:W3:Y:S01]  /*0cf0*/  LDC R24, c[0x0][0x3e0] ;  /* 0x0000f800ff187b82 */ /* 0x000ee20000000800 */
[----:B--2---:R-:W-:-:S04]  /*0d00*/  @!P3 IMAD.WIDE.U32 R6, R42, R4, RZ ;  /* 0x000000042a06b225 */ /* 0x004fc800078e00ff */
[----:B------:R-:W-:Y:S01]  /*0d10*/  @!P3 IMAD R21, R42, R5, R7 ;  /* 0x000000052a15b224 */ /* 0x000fe200078e0207 */
[----:B------:R-:W-:Y:S01]  /*0d20*/  @!P3 MOV R18, R6 ;  /* 0x000000060012b202 */ /* 0x000fe20000000f00 */
[----:B----4-:R-:W-:-:S04]  /*0d30*/  @P3 IMAD.WIDE.U32 R4, R10, R8, RZ ;  /* 0x000000080a043225 */ /* 0x010fc800078e00ff */
[----:B------:R-:W-:Y:S01]  /*0d40*/  @P3 IMAD R21, R10, R9, R5 ;  /* 0x000000090a153224 */ /* 0x000fe200078e0205 */
[----:B------:R-:W-:Y:S01]  /*0d50*/  @P3 MOV R18, R4 ;  /* 0x0000000400123202 */ /* 0x000fe20000000f00 */
[----:B---3--:R-:W-:Y:S01]  /*0d60*/  IMAD.WIDE R12, R24, UR8, RZ ;  /* 0x00000008180c7c25 */ /* 0x008fe2000f8e02ff */
[----:B------:R-:W-:Y:S06]  /*0d70*/  @P3 BRA `(.L_x_1445) ;  /* 0x0000000000443947 */ /* 0x000fec0003800000 */
[----:B------:R-:W2:Y:S01]  /*0d80*/  LDCU UR6, c[0x0][0x444] ;  /* 0x00008880ff0677ac */ /* 0x000ea20008000800 */
[----:B------:R-:W-:Y:S01]  /*0d90*/  SHF.R.S32.HI R2, RZ, 0x1f, R24 ;  /* 0x0000001fff027819 */ /* 0x000fe20000011418 */
[----:B--2---:R-:W-:Y:S01]  /*0da0*/  USHF.R.S32.HI UR7, URZ, 0x1f, UR6 ;  /* 0x0000001fff077899 */ /* 0x004fe20008011406 */
        /* <DEDUP_REMOVED lines=14> */
.L_x_1445:
[-C--:B------:R-:W-:Y:S02]  /*0e90*/  IMAD R0, R13, R10.reuse, RZ ;  /* 0x0000000a0d007224 */ /* 0x080fe400078e02ff */
[----:B------:R-:W-:-:S05]  /*0ea0*/  IMAD.WIDE.U32 R4, R12, R10, RZ ;  /* 0x0000000a0c047225 */ /* 0x000fca00078e00ff */
[----:B------:R-:W-:Y:S02]  /*0eb0*/  IADD3 R6, PT, PT, R5, R0, RZ ;  /* 0x0000000005067210 */ /* 0x000fe40007ffe0ff */
[----:B------:R-:W-:-:S07]  /*0ec0*/  MOV R8, R4 ;  /* 0x0000000400087202 */ /* 0x000fce0000000f00 */
.L_x_1446:
[----:B------:R-:W2:Y:S01]  /*0ed0*/  LDCU.U8 UR6, c[0x0][0x548] ;  /* 0x0000a900ff0677ac */ /* 0x000ea20008000000 */
[----:B------:R-:W-:Y:S01]  /*0ee0*/  SHF.L.U32 R14, R42, 0x7, RZ ;  /* 0x000000072a0e7819 */ /* 0x000fe200000006ff */
[----:B------:R-:W-:Y:S01]  /*0ef0*/  IMAD R9, R43, UR8, RZ ;  /* 0x000000082b097c24 */ /* 0x000fe2000f8e02ff */
[----:B------:R-:W3:Y:S02]  /*0f00*/  LDCU.U8 UR7, c[0x0][0x5f0] ;  /* 0x0000be00ff0777ac */ /* 0x000ee40008000000 */
[----:B------:R-:W-:-:S04]  /*0f10*/  SEL R0, R14, RZ, P0 ;  /* 0x000000ff0e007207 */ /* 0x000fc80000000000 */
[----:B------:R-:W-:-:S04]  /*0f20*/  IADD3 R0, P0, PT, R11, R0, RZ ;  /* 0x000000000b007210 */ /* 0x000fc80007f1e0ff */
[----:B------:R-:W-:Y:S01]  /*0f30*/  IADD3.X R2, PT, PT, RZ, R31, RZ, P0, !PT ;  /* 0x0000001fff027210 */ /* 0x000fe200007fe4ff */
[----:B------:R-:W-:Y:S01]  /*0f40*/  IMAD.WIDE.U32 R4, R0, R12, RZ ;  /* 0x0000000c00047225 */ /* 0x000fe200078e00ff */
[----:B--2---:R-:W-:-:S03]  /*0f50*/  UISETP.NE.AND UP0, UPT, UR6, URZ, UPT ;  /* 0x000000ff0600728c */ /* 0x004fc6000bf05270 */
[----:B------:R-:W-:-:S04]  /*0f60*/  IMAD R2, R2, R12, RZ ;  /* 0x0000000c02027224 */ /* 0x000fc800078e02ff */
[----:B------:R-:W-:-:S05]  /*0f70*/  IMAD R2, R13, R0, R2 ;  /* 0x000000000d027224 */ /* 0x000fca00078e0202 */
[----:B------:R-:W-:Y:S01]  /*0f80*/  IADD3 R2, PT, PT, R5, R2, RZ ;  /* 0x0000000205027210 */ /* 0x000fe20007ffe0ff */
[----:B---3--:R-:W-:Y:S06]  /*0f90*/  BRA.U !UP0, `(.L_x_1447) ;  /* 0x00000001081c7547 */ /* 0x008fec000b800000 */
[----:B------:R-:W2:Y:S01]  /*0fa0*/  LDC R0, c[0x0][0x434] ;  /* 0x00010d00ff007b82 */ /* 0x000ea20000000800 */
[----:B------:R-:W-:-:S07]  /*0fb0*/  ISETP.NE.AND P0, PT, R10, -0x1, PT ;  /* 0xffffffff0a00780c */ /* 0x000fce0003f05270 */
[----:B------:R-:W3:Y:S01]  /*0fc0*/  LDC R30, c[0x0][0x454] ;  /* 0x00011500ff1e7b82 */ /* 0x000ee20000000800 */
[----:B--2---:R-:W-:-:S05]  /*0fd0*/  IMAD R0, R42, R0, RZ ;  /* 0x000000002a007224 */ /* 0x004fca00078e02ff */
[----:B------:R-:W-:-:S05]  /*0fe0*/  SEL R0, R0, R10, !P0 ;  /* 0x0000000a00007207 */ /* 0x000fca0004000000 */
[----:B---3--:R-:W-:Y:S01]  /*0ff0*/  IMAD R30, R43, R30, R0 ;  /* 0x0000001e2b1e7224 */ /* 0x008fe200078e0200 */
[----:B------:R-:W-:Y:S05]  /*1000*/  BRA `(.L_x_1448) ;  /* 0x00000000000c7947 */ /* 0x000fea0003800000 */
.L_x_1447:
[----:B------:R-:W2:Y:S01]  /*1010*/  LDC R30, c[0x0][0x434] ;  /* 0x00010d00ff1e7b82 */ /* 0x000ea20000000800 */
[----:B------:R-:W-:-:S04]  /*1020*/  IMAD R0, R42, R24, R43 ;  /* 0x000000182a007224 */ /* 0x000fc800078e022b */
[----:B--2---:R-:W-:-:S03]  /*1030*/  IMAD R30, R0, R30, RZ ;  /* 0x0000001e001e7224 */ /* 0x004fc600078e02ff */
.L_x_1448:
[----:B------:R-:W-:-:S04]  /*1040*/  IADD3 R29, PT, PT, R39, -0x1, RZ ;  /* 0xffffffff271d7810 */ /* 0x000fc80007ffe0ff */
[----:B------:R-:W-:Y:S01]  /*1050*/  MOV R230, R29 ;  /* 0x0000001d00e67202 */ /* 0x000fe20000000f00 */
[----:B------:R-:W-:Y:S05]  /*1060*/  BRA.U !UP0, `(.L_x_1449) ;  /* 0x0000000108247547 */ /* 0x000fea000b800000 */
[----:B------:R-:W2:Y:S01]  /*1070*/  LDC R0, c[0x0][0x444] ;  /* 0x00011100ff007b82 */ /* 0x000ea20000000800 */
[----:B------:R-:W-:-:S07]  /*1080*/  ISETP.NE.AND P0, PT, R10, -0x1, PT ;  /* 0xffffffff0a00780c */ /* 0x000fce0003f05270 */
[----:B------:R-:W3:Y:S08]  /*1090*/  LDC R12, c[0x0][0x430] ;  /* 0x00010c00ff0c7b82 */ /* 0x000ef00000000800 */
[----:B------:R-:W3:Y:S01]  /*10a0*/  LDC R7, c[0x0][0x454] ;  /* 0x00011500ff077b82 */ /* 0x000ee20000000800 */
[----:B--2---:R-:W-:-:S05]  /*10b0*/  @!P0 IMAD R10, R42, R0, RZ ;  /* 0x000000002a0a8224 */ /* 0x004fca00078e02ff */
[----:B------:R-:W-:Y:S02]  /*10c0*/  IADD3 R0, PT, PT, R14, R10, RZ ;  /* 0x0000000a0e007210 */ /* 0x000fe40007ffe0ff */
[----:B---3--:R-:W-:-:S05]  /*10d0*/  LEA R7, R12, R7, 0x7 ;  /* 0x000000070c077211 */ /* 0x008fca00078e38ff */
[----:B------:R-:W-:Y:S01]  /*10e0*/  IMAD R19, R7, R43, R0 ;  /* 0x0000002b07137224 */ /* 0x000fe200078e0200 */
[----:B------:R-:W-:Y:S06]  /*10f0*/  BRA `(.L_x_1450) ;  /* 0x00000000000c7947 */ /* 0x000fec0003800000 */
.L_x_1449:
[----:B------:R-:W2:Y:S01]  /*1100*/  LDC R19, c[0x0][0x444] ;  /* 0x00011100ff137b82 */ /* 0x000ea20000000800 */
[----:B------:R-:W-:-:S04]  /*1110*/  IMAD R0, R42, R24, R43 ;  /* 0x000000182a007224 */ /* 0x000fc800078e022b */
[----:B--2---:R-:W-:-:S07]  /*1120*/  IMAD R19, R0, R19, RZ ;  /* 0x0000001300137224 */ /* 0x004fce00078e02ff */
.L_x_1450:
[----:B------:R-:W2:Y:S01]  /*1130*/  S2R R44, SR_TID.X ;  /* 0x00000000002c7919 */ /* 0x000ea20000002100 */
[----:B------:R-:W3:Y:S01]  /*1140*/  LDC.64 R16, c[0x0][0x5f8] ;  /* 0x00017e00ff107b82 */ /* 0x000ee20000000a00 */
[--C-:B------:R-:W-:Y:S01]  /*1150*/  IADD3 R20, P1, P0, R4, R8, R9.reuse ;  /* 0x0000000804147210 */ /* 0x100fe2000783e009 */
[----:B------:R-:W-:Y:S01]  /*1160*/  IMAD R248, R24, UR8, RZ ;  /* 0x0000000818f87c24 */ /* 0x000fe2000f8e02ff */
[----:B------:R-:W-:Y:S01]  /*1170*/  SHF.R.S32.HI R0, RZ, 0x1f, R9 ;  /* 0x0000001fff007819 */ /* 0x000fe20000011409 */
[----:B------:R-:W-:Y:S01]  /*1180*/  IMAD.MOV.U32 R24, RZ, RZ, R173 ;  /* 0x000000ffff187224 */ /* 0x000fe200078e00ad */
[----:B------:R-:W4:Y:S01]  /*1190*/  LDCU.64 UR16, c[0x0][0x3c8] ;  /* 0x00007900ff1077ac */ /* 0x000f220008000a00 */
[----:B------:R-:W-:Y:S01]  /*11a0*/  IMAD.MOV.U32 R25, RZ, RZ, RZ ;  /* 0x000000ffff197224 */ /* 0x000fe200078e00ff */
[----:B------:R-:W-:Y:S01]  /*11b0*/  IADD3.X R28, PT, PT, R2, R6, R0, P1, P0 ;  /* 0x00000006021c7210 */ /* 0x000fe20000fe0400 */
[----:B------:R-:W5:Y:S01]  /*11c0*/  LDC.64 R14, c[0x0][0x3b0] ;  /* 0x0000ec00ff0e7b82 */ /* 0x000f620000000a00 */
[----:B------:R-:W-:Y:S01]  /*11d0*/  ISETP.NE.AND P4, PT, RZ, UR7, PT ;  /* 0x00000007ff007c0c */ /* 0x000fe2000bf85270 */
[----:B------:R-:W1:Y:S01]  /*11e0*/  LDCU.64 UR8, c[0x0][0x550] ;  /* 0x0000aa00ff0877ac */ /* 0x000e620008000a00 */
[----:B------:R-:W-:Y:S01]  /*11f0*/  ISETP.GT.AND P3, PT, R36, RZ, PT ;  /* 0x000000ff2400720c */ /* 0x000fe20003f64270 */
[----:B------:R-:W-:Y:S01]  /*1200*/  BSSY.RECONVERGENT B1, `(.L_x_1440) ;  /* 0x0000722000017945 */ /* 0x000fe20003800200 */
[----:B------:R-:W1:Y:S03]  /*1210*/  LDCU.64 UR6, c[0x0][0x570] ;  /* 0x0000ae00ff0677ac */ /* 0x000e660008000a00 */
[----:B------:R-:W4:Y:S01]  /*1220*/  LDC.64 R12, c[0x0][0x590] ;  /* 0x00016400ff0c7b82 */ /* 0x000f220000000a00 */
[----:B------:R-:W1:Y:S07]  /*1230*/  LDCU.64 UR14, c[0x0][0x380] ;  /* 0x00007000ff0e77ac */ /* 0x000e6e0008000a00 */
[----:B------:R-:W1:Y:S01]  /*1240*/  LDC.64 R26, c[0x0][0x598] ;  /* 0x00016600ff1a7b82 */ /* 0x000e620000000a00 */
[----:B---3--:R-:W-:Y:S01]  /*1250*/  IMAD.WIDE.U32 R6, R16, UR25, RZ ;  /* 0x0000001910067c25 */ /* 0x008fe2000f8e00ff */
[----:B--2---:R-:W-:-:S03]  /*1260*/  SHF.R.U32.HI R4, RZ, 0x5, R44 ;  /* 0x00000005ff047819 */ /* 0x004fc6000001162c */
[-C--:B-----5:R-:W-:Y:S01]  /*1270*/  IMAD R2, R31, R14.reuse, RZ ;  /* 0x0000000e1f027224 */ /* 0x0a0fe200078e02ff */
[----:B------:R-:W-:Y:S01]  /*1280*/  LOP3.LUT R10, R44, 0x1f, RZ, 0xc0, !PT ;  /* 0x0000001f2c0a7812 */ /* 0x000fe200078ec0ff */
[----:B------:R-:W-:Y:S01]  /*1290*/  IMAD.WIDE.U32 R8, R11, R14, R24 ;  /* 0x0000000e0b087225 */ /* 0x000fe200078e0018 */
[----:B------:R-:W2:Y:S03]  /*12a0*/  LDC.64 R46, c[0x0][0x5e8] ;  /* 0x00017a00ff2e7b82 */ /* 0x000ea60000000a00 */
[----:B------:R-:W-:Y:S01]  /*12b0*/  IMAD R10, R248, R4, R10 ;  /* 0x00000004f80a7224 */ /* 0x000fe200078e020a */
[----:B------:R-:W-:Y:S01]  /*12c0*/  IADD3 R4, P0, PT, R173, R18, RZ ;  /* 0x00000012ad047210 */ /* 0x000fe20007f1e0ff */
[-C--:B----4-:R-:W-:Y:S01]  /*12d0*/  IMAD R0, R31, R12.reuse, RZ ;  /* 0x0000000c1f007224 */ /* 0x090fe200078e02ff */
[----:B------:R-:W3:Y:S01]  /*12e0*/  S2R R18, SR_TID.X ;  /* 0x0000000000127919 */ /* 0x000ee20000002100 */
[C---:B------:R-:W-:Y:S01]  /*12f0*/  IMAD R16, R11.reuse, R15, R2 ;  /* 0x0000000f0b107224 */ /* 0x040fe200078e0202 */
[----:B------:R-:W-:Y:S01]  /*1300*/  SHF.L.U64.HI R45, R12, 0x5, R13 ;  /* 0x000000050c2d7819 */ /* 0x000fe2000001020d */
[----:B------:R-:W-:Y:S01]  /*1310*/  IMAD.X R5, RZ, RZ, R21, P0 ;  /* 0x000000ffff057224 */ /* 0x000fe200000e0615 */
[----:B------:R-:W4:Y:S01]  /*1320*/  LDC.64 R232, c[0x0][0x420] ;  /* 0x00010800ffe87b82 */ /* 0x000f220000000a00 */
[C---:B------:R-:W-:Y:S01]  /*1330*/  IMAD R0, R11.reuse, R13, R0 ;  /* 0x0000000d0b007224 */ /* 0x040fe200078e0200 */
[----:B------:R-:W-:Y:S01]  /*1340*/  LEA.HI R21, R44, 0x20, RZ, 0x1d ;  /* 0x000000202c157811 */ /* 0x000fe200078fe8ff */
[----:B------:R-:W-:Y:S01]  /*1350*/  IMAD.WIDE.U32 R4, R11, R12, R4 ;  /* 0x0000000c0b047225 */ /* 0x000fe200078e0004 */
[----:B------:R-:W-:Y:S01]  /*1360*/  SEL R11, R6, RZ, P4 ;  /* 0x000000ff060b7207 */ /* 0x000fe20002000000 */
[----:B------:R2:W-:Y:S01]  /*1370*/  STL [R1], R45 ;  /* 0x0000002d01007387 */ /* 0x0005e20000100800 */
[----:B------:R-:W-:Y:S01]  /*1380*/  IADD3 R6, P2, PT, R32, R8, RZ ;  /* 0x0000000820067210 */ /* 0x000fe20007f5e0ff */
[----:B------:R-:W-:Y:S01]  /*1390*/  IMAD R2, R17, UR25, R7 ;  /* 0x0000001911027c24 */ /* 0x000fe2000f8e0207 */
[----:B------:R-:W-:Y:S01]  /*13a0*/  IADD3 R11, P1, P0, R10, R20, R11 ;  /* 0x000000140a0b7210 */ /* 0x000fe2000783e00b */
[----:B------:R-:W-:Y:S01]  /*13b0*/  IMAD.IADD R5, R5, 0x1, R0 ;  /* 0x0000000105057824 */ /* 0x000fe200078e0200 */
[----:B------:R-:W-:Y:S01]  /*13c0*/  IADD3.X R7, PT, PT, R34, R9, R16, P2, !PT ;  /* 0x0000000922077210 */ /* 0x000fe200017fe410 */
[----:B------:R-:W-:Y:S01]  /*13d0*/  IMAD.SHL.U32 R0, R248, 0x40, RZ ;  /* 0x00000040f8007824 */ /* 0x000fe200078e00ff */
[----:B------:R-:W-:Y:S01]  /*13e0*/  SHF.R.S32.HI R8, RZ, 0x1f, R10 ;  /* 0x0000001fff087819 */ /* 0x000fe2000001140a */
[----:B-1----:R-:W-:Y:S01]  /*13f0*/  IMAD.WIDE.U32 R4, R43, R26, R4 ;  /* 0x0000001a2b047225 */ /* 0x002fe200078e0004 */
[----:B------:R-:W-:-:S02]  /*1400*/  SEL R2, R2, RZ, P4 ;  /* 0x000000ff02027207 */ /* 0x000fc40002000000 */
[----:B------:R-:W-:Y:S01]  /*1410*/  LEA.HI R26, R44, 0x60, RZ, 0x1d ;  /* 0x000000602c1a7811 */ /* 0x000fe200078fe8ff */
[C---:B------:R-:W-:Y:S01]  /*1420*/  IMAD.WIDE.U32 R6, R43.reuse, UR16, R6 ;  /* 0x000000102b067c25 */ /* 0x040fe2000f8e0006 */
        /* <DEDUP_REMOVED lines=8> */
[----:B------:R-:W-:Y:S01]  /*14b0*/  IMAD.SHL.U32 R249, R12, 0x20, RZ ;  /* 0x000000200cf97824 */ /* 0x000fe200078e00ff */
[----:B---3--:R-:W-:Y:S01]  /*14c0*/  SHF.R.U32.HI R20, RZ, 0x3, R18 ;  /* 0x00000003ff147819 */ /* 0x008fe20000011612 */
[----:B--2---:R-:W-:Y:S01]  /*14d0*/  IMAD.WIDE R10, R9, 0x4, R46 ;  /* 0x00000004090a7825 */ /* 0x004fe200078e022e */
[----:B------:R-:W-:-:S02]  /*14e0*/  LEA.HI.X R217, R8, UR7, R16, 0x2, P0 ;  /* 0x0000000708d97c11 */ /* 0x000fc400080f1410 */
[C---:B------:R-:W-:Y:S01]  /*14f0*/  IADD3 R16, P0, PT, R20.reuse, 0x60, RZ ;  /* 0x0000006014107810 */ /* 0x040fe20007f1e0ff */
[----:B------:R-:W-:Y:S01]  /*1500*/  IMAD.WIDE.U32 R4, R20, R12, R4 ;  /* 0x0000000c14047225 */ /* 0x000fe200078e0004 */
[----:B------:R-:W-:-:S03]  /*1510*/  MOV R245, R10 ;  /* 0x0000000a00f57202 */ /* 0x000fc60000000f00 */
[----:B------:R-:W-:Y:S01]  /*1520*/  IMAD.WIDE.U32 R6, R20, R14, R6 ;  /* 0x0000000e14067225 */ /* 0x000fe200078e0006 */
[----:B------:R-:W-:-:S03]  /*1530*/  LEA R237, P1, R4, UR8, 0x1 ;  /* 0x0000000804ed7c11 */ /* 0x000fc6000f8208ff */
[----:B------:R-:W-:Y:S01]  /*1540*/  IMAD R2, R20, R13, R5 ;  /* 0x0000000d14027224 */ /* 0x000fe200078e0205 */
[----:B------:R-:W-:Y:S01]  /*1550*/  LEA R236, P2, R6, UR14, 0x1 ;  /* 0x0000000e06ec7c11 */ /* 0x000fe2000f8408ff */
[----:B------:R-:W-:Y:S01]  /*1560*/  IMAD R0, R20, R15, R7 ;  /* 0x0000000f14007224 */ /* 0x000fe200078e0207 */
[----:B------:R-:W-:Y:S01]  /*1570*/  SHF.L.U64.HI R15, R14, 0x5, R15 ;  /* 0x000000050e0f7819 */ /* 0x000fe2000001020f */
[----:B------:R-:W-:Y:S01]  /*1580*/  IMAD.MOV.U32 R244, RZ, RZ, R11 ;  /* 0x000000fffff47224 */ /* 0x000fe200078e000b */
[----:B------:R-:W-:Y:S01]  /*1590*/  LEA.HI.X R234, R4, UR9, R2, 0x1, P1 ;  /* 0x0000000904ea7c11 */ /* 0x000fe200088f0c02 */
[----:B------:R-:W-:Y:S01]  /*15a0*/  IMAD.SHL.U32 R11, R14, 0x20, RZ ;  /* 0x000000200e0b7824 */ /* 0x000fe200078e00ff */
[----:B------:R-:W-:Y:S01]  /*15b0*/  LEA.HI.X R235, R6, UR15, R0, 0x1, P2 ;  /* 0x0000000f06eb7c11 */ /* 0x000fe200090f0c00 */
[----:B------:R-:W-:Y:S01]  /*15c0*/  IMAD R5, R29, 0x40, R30 ;  /* 0x000000401d057824 */ /* 0x000fe200078e021e */
[C---:B------:R-:W-:Y:S01]  /*15d0*/  IADD3 R13, P1, PT, R20.reuse, 0x20, RZ ;  /* 0x00000020140d7810 */ /* 0x040fe20007f3e0ff */
[----:B------:R-:W-:Y:S01]  /*15e0*/  IMAD.X R19, RZ, RZ, RZ, P0 ;  /* 0x000000ffff137224 */ /* 0x000fe200000e06ff */
[----:B------:R-:W-:Y:S01]  /*15f0*/  IADD3 R14, P2, PT, R20, 0x40, RZ ;  /* 0x00000040140e7810 */ /* 0x000fe20007f5e0ff */
[----:B----4-:R-:W-:-:S03]  /*1600*/  IMAD.WIDE R232, R5, 0x4, R232 ;  /* 0x0000000405e87825 */ /* 0x010fc600078e02e8 */
        /* <DEDUP_REMOVED lines=15> */
.L_x_1452:
[----:B------:R-:W1:Y:S01]  /*1700*/  LDCU.64 UR14, c[0x0][0x5c0] ;  /* 0x0000b800ff0e77ac */ /* 0x000e620008000a00 */
[----:B------:R-:W-:-:S05]  /*1710*/  IADD3 R0, PT, PT, R251, R48, RZ ;  /* 0x00000030fb007210 */ /* 0x000fca0007ffe0ff */
[C---:B-1----:R-:W-:Y:S02]  /*1720*/  IMAD R2, R0.reuse, UR15, RZ ;  /* 0x0000000f00027c24 */ /* 0x042fe4000f8e02ff */
[----:B------:R-:W-:-:S05]  /*1730*/  IMAD.WIDE.U32 R4, R0, UR14, RZ ;  /* 0x0000000e00047c25 */ /* 0x000fca000f8e00ff */
[----:B------:R-:W-:Y:S02]  /*1740*/  IADD3 R7, PT, PT, R5, R2, RZ ;  /* 0x0000000205077210 */ /* 0x000fe40007ffe0ff */
[----:B------:R-:W-:Y:S02]  /*1750*/  MOV R6, R4 ;  /* 0x0000000400067202 */ /* 0x000fe40000000f00 */
.L_x_1453:
        /* <DEDUP_REMOVED lines=12> */
.L_x_1454:
[----:B------:R-:W1:Y:S01]  /*1820*/  LDCU.64 UR8, c[0x0][0x5c8] ;  /* 0x0000b900ff0877ac */ /* 0x000e620008000a00 */
[----:B------:R-:W-:-:S05]  /*1830*/  IADD3 R0, PT, PT, R251, R48, RZ ;  /* 0x00000030fb007210 */ /* 0x000fca0007ffe0ff */
[C---:B-1----:R-:W-:Y:S02]  /*1840*/  IMAD R2, R0.reuse, UR9, RZ ;  /* 0x0000000900027c24 */ /* 0x042fe4000f8e02ff */
[----:B------:R-:W-:-:S05]  /*1850*/  IMAD.WIDE.U32 R4, R0, UR8, RZ ;  /* 0x0000000800047c25 */ /* 0x000fca000f8e00ff */
[----:B------:R-:W-:Y:S02]  /*1860*/  IADD3 R15, PT, PT, R5, R2, RZ ;  /* 0x00000002050f7210 */ /* 0x000fe40007ffe0ff */
[----:B------:R-:W-:-:S07]  /*1870*/  MOV R12, R4 ;  /* 0x00000004000c7202 */ /* 0x000fce0000000f00 */
.L_x_1455:
        /* <DEDUP_REMOVED lines=34> */
.L_x_1457:
[----:B------:R-:W-:Y:S05]  /*1aa0*/  BSYNC.RECONVERGENT B0 ;  /* 0x0000000000007941 */ /* 0x000fea0003800200 */
.L_x_1456:
        /* <DEDUP_REMOVED lines=12> */
.L_x_1459:
[----:B------:R-:W-:Y:S05]  /*1b70*/  BSYNC.RECONVERGENT B0 ;  /* 0x0000000000007941 */ /* 0x000fea0003800200 */
.L_x_1458:
        /* <DEDUP_REMOVED lines=11> */
.L_x_1461:
[----:B------:R-:W-:Y:S05]  /*1c30*/  BSYNC.RECONVERGENT B0 ;  /* 0x0000000000007941 */ /* 0x000fea0003800200 */
.L_x_1460:
        /* <DEDUP_REMOVED lines=27> */
.L_x_1463:
[----:B------:R-:W-:Y:S05]  /*1df0*/  BSYNC.RECONVERGENT B0 ;  /* 0x0000000000007941 */ /* 0x000fea0003800200 */
.L_x_1462:
        /* <DEDUP_REMOVED lines=12> */
.L_x_1465:
[----:B------:R-:W-:Y:S05]  /*1ec0*/  BSYNC.RECONVERGENT B0 ;  /* 0x0000000000007941 */ /* 0x000fea0003800200 */
.L_x_1464:
        /* <DEDUP_REMOVED lines=11> */
.L_x_1451:
[----:B------:R-:W-:Y:S01]  /*1f80*/  IMAD R0, R37, UR18, RZ ;  /* 0x0000001225007c24 */ /* 0x000fe2000f8e02ff */
[----:B------:R-:W1:Y:S01]  /*1f90*/  LDCU.64 UR6, c[0x0][0x3d8] ;  /* 0x00007b00ff0677ac */ /* 0x000e620008000a00 */
[C---:B------:R-:W-:Y:S01]  /*1fa0*/  IMAD.WIDE.U32 R4, R23.reuse, UR18, R24 ;  /* 0x0000001217047c25 */ /* 0x040fe2000f8e0018 */
[----:B------:R-:W-:Y:S01]  /*1fb0*/  LOP3.LUT R2, R230, 0x80000001, RZ, 0xc0, !PT ;  /* 0x80000001e6027812 */ /* 0x000fe200078ec0ff */
[----:B------:R-:W-:Y:S02]  /*1fc0*/  BSSY.RECONVERGENT B0, `(.L_x_1467) ;  /* 0x0000025000007945 */ /* 0x000fe40003800200 */
[----:B------:R-:W-:Y:S01]  /*1fd0*/  IMAD R0, R23, UR19, R0 ;  /* 0x0000001317007c24 */ /* 0x000fe2000f8e0200 */
[----:B------:R-:W-:Y:S01]  /*1fe0*/  @P4 BAR.SYNC.DEFER_BLOCKING 0x0 ;  /* 0x0000000000004b1d */ /* 0x000fe20000010000 */
[----:B------:R-:W-:Y:S01]  /*1ff0*/  IADD3 R4, P0, PT, R33, R4, RZ ;  /* 0x0000000421047210 */ /* 0x000fe20007f1e0ff */
[----:B------:R-:W-:-:S03]  /*2000*/  IMAD.SHL.U32 R12, R44, 0x8, RZ ;  /* 0x000000082c0c7824 */ /* 0x000fc600078e00ff */
[----:B------:R-:W-:Y:S02]  /*2010*/  IADD3.X R5, PT, PT, R35, R5, R0, P0, !PT ;  /* 0x0000000523057210 */ /* 0x000fe400007fe400 */
[----:B------:R-:W-:Y:S01]  /*2020*/  ISETP.NE.AND P0, PT, R2, 0x1, PT ;  /* 0x000000010200780c */ /* 0x000fe20003f05270 */
[----:B------:R-:W-:Y:S01]  /*2030*/  IMAD.IADD R2, R196, 0x1, -R23 ;  /* 0x00000001c4027824 */ /* 0x000fe200078e0a17 */
[----:B------:R-:W-:Y:S02]  /*2040*/  LOP3.LUT R6, R12, 0x1f8, RZ, 0xc0, !PT ;  /* 0x000001f80c067812 */ /* 0x000fe400078ec0ff */
[----:B------:R-:W-:Y:S01]  /*2050*/  SEL R174, RZ, 0x2000, P0 ;  /* 0x00002000ffae7807 */ /* 0x000fe20000000000 */
[----:B-1----:R-:W-:Y:S01]  /*2060*/  IMAD R0, R38, UR6, RZ ;  /* 0x0000000626007c24 */ /* 0x002fe2000f8e02ff */
[----:B------:R-:W-:Y:S01]  /*2070*/  ISETP.GE.AND P6, PT, R20, R2, PT ;  /* 0x000000021400720c */ /* 0x000fe20003fc6270 */
[----:B------:R-:W-:Y:S01]  /*2080*/  IMAD.WIDE.U32 R4, R22, UR6, R4 ;  /* 0x0000000616047c25 */ /* 0x000fe2000f8e0004 */
[----:B------:R-:W-:-:S03]  /*2090*/  LOP3.LUT R6, R6, 0x38, R44, 0x78, !PT ;  /* 0x0000003806067812 */ /* 0x000fc600078e782c */
[----:B------:R-:W-:Y:S01]  /*20a0*/  IMAD R10, R22, UR7, R0 ;  /* 0x00000007160a7c24 */ /* 0x000fe2000f8e0200 */
[----:B------:R-:W-:-:S03]  /*20b0*/  LOP3.LUT R0, R6, 0x1e00, R12, 0xf8, !PT ;  /* 0x00001e0006007812 */ /* 0x000fc600078ef80c */
[----:B------:R-:W-:Y:S01]  /*20c0*/  IMAD.IADD R10, R5, 0x1, R10 ;  /* 0x00000001050a7824 */ /* 0x000fe200078e020a */
[----:B------:R-:W-:-:S03]  /*20d0*/  LEA R0, R0, UR24, 0x1 ;  /* 0x0000001800007c11 */ /* 0x000fc6000f8e08ff */
        /* <DEDUP_REMOVED lines=16> */
.L_x_1469:
[----:B------:R3:W-:Y:S01]  /*21e0*/  STS.128 [R0+0xa000], RZ ;  /* 0x00a000ff00007388 */ /* 0x0007e20000000c00 */
[----:B------:R-:W-:Y:S05]  /*21f0*/  BRA `(.L_x_1470) ;  /* 0x0000000000047947 */ /* 0x000fea0003800000 */
.L_x_1468:
[----:B------:R1:W-:Y:S02]  /*2200*/  STS.128 [R0+0xa000], RZ ;  /* 0x00a000ff00007388 */ /* 0x0003e40000000c00 */
.L_x_1470:
[----:B------:R-:W-:Y:S05]  /*2210*/  BSYNC.RECONVERGENT B0 ;  /* 0x0000000000007941 */ /* 0x000fea0003800200 */
.L_x_1467:
        /* <DEDUP_REMOVED lines=23> */
.L_x_1472:
[----:B------:R-:W-:Y:S05]  /*2390*/  BSYNC.RECONVERGENT B0 ;  /* 0x0000000000007941 */ /* 0x000fea0003800200 */
.L_x_1471:
        /* <DEDUP_REMOVED lines=20> */
.L_x_1474:
[----:B------:R-:W-:Y:S05]  /*24e0*/  BSYNC.RECONVERGENT B0 ;  /* 0x0000000000007941 */ /* 0x000fea0003800200 */
.L_x_1473:
        /* <DEDUP_REMOVED lines=20> */
.L_x_1476:
[----:B------:R-:W-:Y:S05]  /*2630*/  BSYNC.RECONVERGENT B0 ;  /* 0x0000000000007941 */ /* 0x000fea0003800200 */
.L_x_1475:
        /* <DEDUP_REMOVED lines=15> */
.L_x_1479:
[----:B------:R1:W-:Y:S01]  /*2730*/  STS.128 [R0+0x4000], RZ ;  /* 0x004000ff00007388 */ /* 0x0003e20000000c00 */
[----:B------:R-:W-:Y:S05]  /*2740*/  BRA `(.L_x_1480) ;  /* 0x0000000000047947 */ /* 0x000fea0003800000 */
.L_x_1478:
[----:B------:R1:W-:Y:S02]  /*2750*/  STS.128 [R0+0x4000], RZ ;  /* 0x004000ff00007388 */ /* 0x0003e40000000c00 */
.L_x_1480:
[----:B------:R-:W-:Y:S05]  /*2760*/  BSYNC.RECONVERGENT B0 ;  /* 0x0000000000007941 */ /* 0x000fea0003800200 */
.L_x_1477:
        /* <DEDUP_REMOVED lines=14> */
.L_x_1482:
[----:B------:R-:W-:Y:S05]  /*2850*/  BSYNC.RECONVERGENT B0 ;  /* 0x0000000000007941 */ /* 0x000fea0003800200 */
.L_x_1481:
        /* <DEDUP_REMOVED lines=13> */
.L_x_1485:
[----:B------:R1:W-:Y:S01]  /*2930*/  STS.128 [R225], RZ ;  /* 0x000000ffe1007388 */ /* 0x0003e20000000c00 */
[----:B------:R-:W-:Y:S05]  /*2940*/  BRA `(.L_x_1486) ;  /* 0x0000000000047947 */ /* 0x000fea0003800000 */
.L_x_1484:
[----:B------:R1:W-:Y:S02]  /*2950*/  STS.128 [R225], RZ ;  /* 0x000000ffe1007388 */ /* 0x0003e40000000c00 */
.L_x_1486:
[----:B------:R-:W-:Y:S05]  /*2960*/  BSYNC.RECONVERGENT B0 ;  /* 0x0000000000007941 */ /* 0x000fea0003800200 */
.L_x_1483:
        /* <DEDUP_REMOVED lines=29> */
.L_x_1488:
[----:B------:R-:W-:Y:S05]  /*2b40*/  BSYNC.RECONVERGENT B0 ;  /* 0x0000000000007941 */ /* 0x000fea0003800200 */
.L_x_1487:
        /* <DEDUP_REMOVED lines=27> */
.L_x_1491:
[----:B------:R3:W-:Y:S01]  /*2d00*/  STS.128 [R0+0x6000], RZ ;  /* 0x006000ff00007388 */ /* 0x0007e20000000c00 */
[----:B------:R-:W-:Y:S05]  /*2d10*/  BRA `(.L_x_1492) ;  /* 0x0000000000047947 */ /* 0x000fea0003800000 */
.L_x_1490:
[----:B------:R1:W-:Y:S02]  /*2d20*/  STS.128 [R0+0x6000], RZ ;  /* 0x006000ff00007388 */ /* 0x0003e40000000c00 */
.L_x_1492:
[----:B------:R-:W-:Y:S05]  /*2d30*/  BSYNC.RECONVERGENT B0 ;  /* 0x0000000000007941 */ /* 0x000fea0003800200 */
.L_x_1489:
        /* <DEDUP_REMOVED lines=9> */
[----:B-1----:R-:W-:Y:S01]  /*2dd0*/  IMAD R8, R17, UR20, RZ ;  /* 0x0000001411087c24 */ /* 0x002fe2000f8e02ff */
        /* <DEDUP_REMOVED lines=10> */
.L_x_1494:
[----:B------:R-:W-:Y:S05]  /*2e80*/  BSYNC.RECONVERGENT B0 ;  /* 0x0000000000007941 */ /* 0x000fea0003800200 */
.L_x_1493:
[----:B------:R1:W-:Y:S01]  /*2e90*/  @P4 STS.128 [R0+0x8000], RZ ;  /* 0x008000ff00004388 */ /* 0x0003e20000000c00 */
[----:B------:R-:W-:Y:S04]  /*2ea0*/  BSSY.RECONVERGENT B0, `(.L_x_1495) ;  /* 0x0000013000007945 */ /* 0x000fe80003800200 */
[----:B------:R-:W-:Y:S05]  /*2eb0*/  @P4 BRA `(.L_x_1496) ;  /* 0x0000000000444947 */ /* 0x000fea0003800000 */
[----:B------:R-:W3:Y:S02]  /*2ec0*/  LDCU UR6, c[0x0][0x440] ;  /* 0x00008800ff0677ac */ /* 0x000ee40008000800 */
[----:B---3--:R-:W-:-:S13]  /*2ed0*/  ISETP.GE.AND P0, PT, R173, UR6, PT ;  /* 0x00000006ad007c0c */ /* 0x008fda000bf06270 */
[----:B------:R3:W-:Y:S01]  /*2ee0*/  @P0 STS.128 [R0+0x8000], RZ ;  /* 0x008000ff00000388 */ /* 0x0007e20000000c00 */
[----:B------:R-:W-:Y:S05]  /*2ef0*/  @P0 BRA `(.L_x_1496) ;  /* 0x0000000000340947 */ /* 0x000fea0003800000 */
[----:B------:R-:W4:Y:S01]  /*2f00*/  LDCU.64 UR6, c[0x0][0x388] ;  /* 0x00007100ff0677ac */ /* 0x000f220008000a00 */
[----:B------:R-:W-:Y:S01]  /*2f10*/  MOV R6, R4 ;  /* 0x0000000400067202 */ /* 0x000fe20000000f00 */
[----:B-12---:R-:W-:Y:S01]  /*2f20*/  IMAD R8, R18, UR20, RZ ;  /* 0x0000001412087c24 */ /* 0x006fe2000f8e02ff */
[----:B------:R-:W-:-:S03]  /*2f30*/  MOV R7, R2 ;  /* 0x0000000200077202 */ /* 0x000fc60000000f00 */
[C---:B------:R-:W-:Y:S02]  /*2f40*/  IMAD R8, R14.reuse, UR21, R8 ;  /* 0x000000150e087c24 */ /* 0x040fe4000f8e0208 */
[----:B------:R-:W-:-:S05]  /*2f50*/  IMAD.WIDE.U32 R6, R14, UR20, R6 ;  /* 0x000000140e067c25 */ /* 0x000fca000f8e0006 */
[----:B------:R-:W-:Y:S02]  /*2f60*/  IADD3 R7, PT, PT, R7, R8, RZ ;  /* 0x0000000807077210 */ /* 0x000fe40007ffe0ff */
[----:B----4-:R-:W-:-:S04]  /*2f70*/  LEA R8, P0, R6, UR6, 0x1 ;  /* 0x0000000606087c11 */ /* 0x010fc8000f8008ff */
[----:B------:R-:W-:-:S05]  /*2f80*/  LEA.HI.X R9, R6, UR7, R7, 0x1, P0 ;  /* 0x0000000706097c11 */ /* 0x000fca00080f0c07 */
[----:B------:R-:W-:Y:S01]  /*2f90*/  @!PT LDS RZ, [RZ] ;  /* 0x00000000fffff984 */ /* 0x000fe20000000800 */
[----:B------:R-:W-:Y:S01]  /*2fa0*/  @!PT LDS RZ, [RZ] ;  /* 0x00000000fffff984 */ /* 0x000fe20000000800 */
[----:B------:R-:W-:Y:S01]  /*2fb0*/  @!PT LDS RZ, [RZ] ;  /* 0x00000000fffff984 */ /* 0x000fe20000000800 */
[----:B------:R1:W-:Y:S04]  /*2fc0*/  LDGSTS.E.BYPASS.LTC128B.128 [R0+0x8000], desc[UR26][R8.64] ;  /* 0x0800000008007fae */ /* 0x0003e8000b981a1a */
.L_x_1496:
[----:B------:R-:W-:Y:S05]  /*2fd0*/  BSYNC.RECONVERGENT B0 ;  /* 0x0000000000007941 */ /* 0x000fea0003800200 */
.L_x_1495:
        /* <DEDUP_REMOVED lines=20> */
.L_x_1498:
[----:B------:R-:W-:Y:S05]  /*3120*/  BSYNC.RECONVERGENT B0 ;  /* 0x0000000000007941 */ /* 0x000fea0003800200 */
.L_x_1497:
[----:B------:R-:W3:Y:S01]  /*3130*/  LDCU.64 UR6, c[0x0][0x538] ;  /* 0x0000a700ff0677ac */ /* 0x000ee20008000a00 */
[----:B------:R-:W0:Y:S01]  /*3140*/  LDGDEPBAR ;  /* 0x00000000000079af */ /* 0x000e220000000000 */
[----:B------:R-:W-:Y:S01]  /*3150*/  IMAD.MOV.U32 R168, RZ, RZ, 0x20 ;  /* 0x00000020ffa87424 */ /* 0x000fe200078e00ff */
[--C-:B------:R-:W-:Y:S01]  /*3160*/  SHF.R.U32.HI R2, RZ, 0x4, R44.reuse ;  /* 0x00000004ff027819 */ /* 0x100fe2000001162c */
[----:B------:R-:W-:Y:S01]  /*3170*/  VIADD R160, R176, 0x40 ;  /* 0x00000040b0a07836 */ /* 0x000fe20000000000 */
[----:B------:R-:W4:Y:S01]  /*3180*/  S2R R187, SR_TID.X ;  /* 0x0000000000bb7919 */ /* 0x000f220000002100 */
[----:B------:R-:W-:Y:S01]  /*3190*/  LOP3.LUT R173, R12, 0x38, RZ, 0xc0, !PT ;  /* 0x000000380cad7812 */ /* 0x000fe200078ec0ff */
[----:B------:R-:W4:Y:S01]  /*31a0*/  LDC R246, c[0x0][0x44c] ;  /* 0x00011300fff67b82 */ /* 0x000f220000000800 */
[----:B-12---:R-:W-:Y:S01]  /*31b0*/  SHF.R.U32.HI R8, RZ, 0x1, R44 ;  /* 0x00000001ff087819 */ /* 0x006fe2000001162c */
[----:B------:R-:W-:Y:S01]  /*31c0*/  IMAD.MOV.U32 R190, RZ, RZ, RZ ;  /* 0x000000ffffbe7224 */ /* 0x000fe200078e00ff */
[----:B------:R-:W1:Y:S01]  /*31d0*/  LDCU UR8, c[0x0][0x3e0] ;  /* 0x00007c00ff0877ac */ /* 0x000e620008000800 */
[----:B------:R-:W-:Y:S01]  /*31e0*/  IMAD.IADD R191, R247, 0x1, R196 ;  /* 0x00000001f7bf7824 */ /* 0x000fe200078e02c4 */
[----:B------:R-:W2:Y:S01]  /*31f0*/  LDCU UR14, c[0x0][0x50c] ;  /* 0x0000a180ff0e77ac */ /* 0x000ea20008000800 */
[----:B---3--:R-:W-:Y:S01]  /*3200*/  ISETP.NE.U32.AND P0, PT, RZ, UR6, PT ;  /* 0x00000006ff007c0c */ /* 0x008fe2000bf05070 */
[----:B------:R-:W3:Y:S03]  /*3210*/  LDCU UR9, c[0x0][0x45c] ;  /* 0x00008b80ff0977ac */ /* 0x000ee60008000800 */
[----:B------:R-:W-:Y:S01]  /*3220*/  ISETP.NE.AND.EX P0, PT, RZ, UR7, PT, P0 ;  /* 0x00000007ff007c0c */ /* 0x000fe2000bf05300 */
[----:B------:R-:W-:-:S04]  /*3230*/  DEPBAR.LE SB0, 0x1 ;  /* 0x000080400000791a */ /* 0x000fc80000000000 */
[----:B------:R-:W-:Y:S08]  /*3240*/  BAR.SYNC.DEFER_BLOCKING 0x0 ;  /* 0x0000000000007b1d */ /* 0x000ff00000010000 */
[----:B------:R-:W1:Y:S01]  /*3250*/  @P0 LDC.64 R6, c[0x0][0x540] ;  /* 0x00015000ff060b82 */ /* 0x000e620000000a00 */
[----:B------:R-:W-:Y:S02]  /*3260*/  @P0 IMAD.MOV.U32 R4, RZ, RZ, R43 ;  /* 0x000000ffff040224 */ /* 0x000fe400078e002b */
[----:B------:R-:W-:-:S05]  /*3270*/  @P0 IMAD.MOV.U32 R5, RZ, RZ, RZ ;  /* 0x000000ffff050224 */ /* 0x000fca00078e00ff */
[----:B----4-:R-:W4:Y:S01]  /*3280*/  @P0 LDC R0, c[0x0][0x458] ;  /* 0x00011600ff000b82 */ /* 0x010f220000000800 */
[----:B------:R1:W2:Y:S04]  /*3290*/  LDSM.16.M88.4 R140, [R176] ;  /* 0x00000000b08c783b */ /* 0x0002a80000000200 */
[----:B------:R1:W2:Y:S02]  /*32a0*/  LDSM.16.M88.4 R144, [R176+0x800] ;  /* 0x00080000b090783b */ /* 0x0002a40000000200 */
[----:B-1----:R-:W-:-:S04]  /*32b0*/  @P0 IMAD.WIDE.U32 R4, R42, R6, R4 ;  /* 0x000000062a040225 */ /* 0x002fc800078e0004 */
[----:B------:R-:W-:Y:S01]  /*32c0*/  @P0 IMAD R7, R42, R7, R5 ;  /* 0x000000072a070224 */ /* 0x000fe200078e0205 */
[C---:B------:R-:W-:Y:S01]  /*32d0*/  @P0 LEA R6, P1, R4.reuse, UR6, 0x2 ;  /* 0x0000000604060c11 */ /* 0x040fe2000f8210ff */
[----:B------:R-:W1:Y:S03]  /*32e0*/  LDCU UR6, c[0x0][0x590] ;  /* 0x0000b200ff0677ac */ /* 0x000e660008000800 */
[----:B------:R-:W-:Y:S01]  /*32f0*/  @P0 LEA.HI.X R7, R4, UR7, R7, 0x2, P1 ;  /* 0x0000000704070c11 */ /* 0x000fe200088f1407 */
[----:B----4-:R4:W3:Y:S01]  /*3300*/  @P0 MUFU.RCP R5, R0 ;  /* 0x0000000000050308 */ /* 0x0108e20000001000 */
[----:B------:R-:W-:Y:S01]  /*3310*/  LOP3.LUT R2, R2, 0x8, RZ, 0xc0, !PT ;  /* 0x0000000802027812 */ /* 0x000fe200078ec0ff */
[C---:B------:R-:W-:Y:S02]  /*3320*/  IMAD.SHL.U32 R4, R44.reuse, 0x2, RZ ;  /* 0x000000022c047824 */ /* 0x040fe400078e00ff */
[----:B------:R-:W-:Y:S01]  /*3330*/  IMAD.MOV.U32 R186, RZ, RZ, 0x40 ;  /* 0x00000040ffba7424 */ /* 0x000fe200078e00ff */
[----:B------:R2:W3:Y:S01]  /*3340*/  @P0 LDG.E R6, desc[UR26][R6.64] ;  /* 0x0000001a06060981 */ /* 0x0004e2000c1e1900 */
[----:B------:R-:W-:Y:S01]  /*3350*/  R2P PR, R44, 0x6 ;  /* 0x000000062c007804 */ /* 0x000fe20000000000 */
[----:B------:R-:W-:Y:S01]  /*3360*/  IMAD.MOV.U32 R177, RZ, RZ, 0x20 ;  /* 0x00000020ffb17424 */ /* 0x000fe200078e00ff */
[----:B------:R-:W-:Y:S01]  /*3370*/  LOP3.LUT R2, R2, 0x10, R44, 0xf8, !PT ;  /* 0x0000001002027812 */ /* 0x000fe200078ef82c */
[----:B------:R-:W-:Y:S01]  /*3380*/  IMAD.MOV.U32 R252, RZ, RZ, 0x10 ;  /* 0x00000010fffc7424 */ /* 0x000fe200078e00ff */
[----:B------:R-:W-:Y:S01]  /*3390*/  LOP3.LUT R4, R4, 0x6, RZ, 0xc0, !PT ;  /* 0x0000000604047812 */ /* 0x000fe200078ec0ff */
[----:B------:R-:W-:Y:S01]  /*33a0*/  IMAD.MOV.U32 R189, RZ, RZ, 0x20 ;  /* 0x00000020ffbd7424 */ /* 0x000fe200078e00ff */
[----:B------:R-:W-:Y:S01]  /*33b0*/  SEL R168, R168, 0xffffffe0, !P1 ;  /* 0xffffffe0a8a87807 */ /* 0x000fe20004800000 */
[----:B------:R-:W-:Y:S01]  /*33c0*/  IMAD R191, R39, 0x40, R191 ;  /* 0x0000004027bf7824 */ /* 0x000fe200078e02bf */
[C---:B------:R-:W-:Y:S01]  /*33d0*/  LOP3.LUT P1, RZ, R187.reuse, 0x4, RZ, 0xc0, !PT ;  /* 0x00000004bbff7812 */ /* 0x040fe2000782c0ff */
[----:B------:R-:W-:Y:S01]  /*33e0*/  IMAD.SHL.U32 R248, R248, 0x8, RZ ;  /* 0x00000008f8f87824 */ /* 0x000fe200078e00ff */
[----:B------:R-:W-:Y:S01]  /*33f0*/  LOP3.LUT R4, R4, 0x1e0, R8, 0xf8, !PT ;  /* 0x000001e004047812 */ /* 0x000fe200078ef808 */
[----:B------:R-:W-:Y:S01]  /*3400*/  IMAD.IADD R152, R176, 0x1, R168 ;  /* 0x00000001b0987824 */ /* 0x000fe200078e02a8 */
[----:B------:R-:W-:Y:S01]  /*3410*/  SEL R186, R186, 0xffffffc0, !P1 ;  /* 0xffffffc0baba7807 */ /* 0x000fe20004800000 */
[----:B------:R-:W-:Y:S01]  /*3420*/  @P2 VIADD R160, R176, 0xffffffc0 ;  /* 0xffffffc0b0a02836 */ /* 0x000fe20000000000 */
[----:B------:R-:W-:Y:S01]  /*3430*/  LOP3.LUT P2, RZ, R187, 0x2, RZ, 0xc0, !PT ;  /* 0x00000002bbff7812 */ /* 0x000fe2000784c0ff */
[----:B------:R-:W-:Y:S01]  /*3440*/  IMAD.MOV.U32 R231, RZ, RZ, R225 ;  /* 0x000000ffffe77224 */ /* 0x000fe200078e00e1 */
[----:B------:R1:W1:Y:S01]  /*3450*/  LDSM.16.M88.4 R148, [R152] ;  /* 0x000000009894783b */ /* 0x0002620000000200 */
[----:B------:R-:W-:Y:S01]  /*3460*/  IMAD.IADD R168, R168, 0x1, R160 ;  /* 0x00000001a8a87824 */ /* 0x000fe200078e02a0 */
[----:B------:R-:W-:Y:S01]  /*3470*/  SEL R177, R177, 0xffffffe0, !P2 ;  /* 0xffffffe0b1b17807 */ /* 0x000fe20005000000 */
[--C-:B------:R-:W-:Y:S01]  /*3480*/  IMAD.IADD R180, R176, 0x1, R186.reuse ;  /* 0x00000001b0b47824 */ /* 0x100fe200078e02ba */
[----:B------:R1:W1:Y:S01]  /*3490*/  LDSM.16.M88.4 R156, [R160] ;  /* 0x00000000a09c783b */ /* 0x0002620000000200 */
[----:B------:R-:W-:Y:S01]  /*34a0*/  SEL R252, R252, 0xfffffff0, !P1 ;  /* 0xfffffff0fcfc7807 */ /* 0x000fe20004800000 */
[----:B------:R-:W-:Y:S01]  /*34b0*/  IMAD.IADD R179, R178, 0x1, R186 ;  /* 0x00000001b2b37824 */ /* 0x000fe200078e02ba */
[----:B------:R-:W-:Y:S01]  /*34c0*/  CS2R R94, SRZ ;  /* 0x00000000005e7805 */ /* 0x000fe2000001ff00 */
[----:B------:R1:W1:Y:S01]  /*34d0*/  LDSM.16.M88.4 R164, [R168] ;  /* 0x00000000a8a4783b */ /* 0x0002620000000200 */
[----:B--2---:R-:W-:Y:S01]  /*34e0*/  IMAD.SHL.U32 R7, R44, 0x40, RZ ;  /* 0x000000402c077824 */ /* 0x004fe200078e00ff */
[----:B------:R-:W-:-:S02]  /*34f0*/  CS2R R92, SRZ ;  /* 0x00000000005c7805 */ /* 0x000fc4000001ff00 */
[----:B------:R-:W-:Y:S01]  /*3500*/  CS2R R98, SRZ ;  /* 0x0000000000627805 */ /* 0x000fe2000001ff00 */
[----:B------:R-:W2:Y:S01]  /*3510*/  LDSM.16.M88.4 R152, [R152+0x800] ;  /* 0x000800009898783b */ /* 0x000ea20000000200 */
[----:B------:R-:W-:Y:S02]  /*3520*/  CS2R R96, SRZ ;  /* 0x0000000000607805 */ /* 0x000fe4000001ff00 */
[----:B----4-:R-:W-:Y:S02]  /*3530*/  LOP3.LUT R0, R173, 0x1c0, R7, 0xf8, !PT ;  /* 0x000001c0ad007812 */ /* 0x010fe400078ef807 */
[----:B------:R-:W-:Y:S01]  /*3540*/  CS2R R90, SRZ ;  /* 0x00000000005a7805 */ /* 0x000fe2000001ff00 */
[----:B------:R-:W4:Y:S01]  /*3550*/  LDSM.16.M88.4 R160, [R160+0x800] ;  /* 0x00080000a0a0783b */ /* 0x000f220000000200 */
[----:B------:R-:W-:Y:S02]  /*3560*/  CS2R R88, SRZ ;  /* 0x0000000000587805 */ /* 0x000fe4000001ff00 */
[----:B------:R-:W-:-:S02]  /*3570*/  LOP3.LUT R0, R2, R0, RZ, 0x3c, !PT ;  /* 0x0000000002007212 */ /* 0x000fc400078e3cff */
[----:B------:R-:W-:Y:S01]  /*3580*/  CS2R R86, SRZ ;  /* 0x0000000000567805 */ /* 0x000fe2000001ff00 */
[----:B------:R-:W1:Y:S01]  /*3590*/  LDSM.16.M88.4 R168, [R168+0x800] ;  /* 0x00080000a8a8783b */ /* 0x000e620000000200 */
[----:B------:R-:W-:Y:S02]  /*35a0*/  IADD3 R2, PT, PT, R36, R4, R23 ;  /* 0x0000000424027210 */ /* 0x000fe40007ffe017 */
[----:B------:R-:W-:Y:S02]  /*35b0*/  CS2R R84, SRZ ;  /* 0x0000000000547805 */ /* 0x000fe4000001ff00 */
[----:B------:R-:W-:Y:S02]  /*35c0*/  LOP3.LUT R0, R0, 0x200, R7, 0xf8, !PT ;  /* 0x0000020000007812 */ /* 0x000fe400078ef807 */
[----:B------:R-:W-:Y:S02]  /*35d0*/  CS2R R78, SRZ ;  /* 0x00000000004e7805 */ /* 0x000fe4000001ff00 */
[----:B------:R-:W-:-:S02]  /*35e0*/  IADD3 R191, PT, PT, R191, -0x29, -R2 ;  /* 0xffffffd7bfbf7810 */ /* 0x000fc40007ffe802 */
[----:B------:R-:W-:Y:S02]  /*35f0*/  CS2R R76, SRZ ;  /* 0x00000000004c7805 */ /* 0x000fe4000001ff00 */
[----:B------:R-:W-:Y:S02]  /*3600*/  LEA R172, R0, UR24, 0x1 ;  /* 0x0000001800ac7c11 */ /* 0x000fe4000f8e08ff */
[----:B------:R-:W-:Y:S02]  /*3610*/  CS2R R82, SRZ ;  /* 0x0000000000527805 */ /* 0x000fe4000001ff00 */
[----:B------:R-:W-:Y:S02]  /*3620*/  CS2R R80, SRZ ;  /* 0x0000000000507805 */ /* 0x000fe4000001ff00 */
[----:B------:R-:W-:Y:S02]  /*3630*/  CS2R R74, SRZ ;  /* 0x00000000004a7805 */ /* 0x000fe4000001ff00 */
        /* <DEDUP_REMOVED lines=21> */
[--C-:B------:R-:W-:Y:S01]  /*3790*/  IMAD.IADD R181, R176, 0x1, R177.reuse ;  /* 0x00000001b0b57824 */ /* 0x100fe200078e02b1 */
[----:B------:R-:W2:Y:S01]  /*37a0*/  LDCU UR7, c[0x0][0x440] ;  /* 0x00008800ff0777ac */ /* 0x000ea20008000800 */
[----:B------:R-:W-:Y:S02]  /*37b0*/  IMAD.IADD R183, R178, 0x1, R177 ;  /* 0x00000001b2b77824 */ /* 0x000fe400078e02b1 */
[----:B------:R-:W-:Y:S01]  /*37c0*/  IMAD.IADD R192, R229, 0x1, R252 ;  /* 0x00000001e5c07824 */ /* 0x000fe200078e02fc */
[----:B-1----:R-:W-:Y:S01]  /*37d0*/  USHF.L.U32 UR6, UR6, 0x6, URZ ;  /* 0x0000000606067899 */ /* 0x002fe200080006ff */
[----:B------:R-:W-:-:S02]  /*37e0*/  IMAD.IADD R185, R177, 0x1, R180 ;  /* 0x00000001b1b97824 */ /* 0x000fc400078e02b4 */
[----:B------:R-:W-:Y:S02]  /*37f0*/  IMAD.IADD R182, R177, 0x1, R179 ;  /* 0x00000001b1b67824 */ /* 0x000fe400078e02b3 */
[----:B---3--:R-:W-:Y:S01]  /*3800*/  @P0 FMUL.FTZ R190, R6, R5 ;  /* 0x0000000506be0220 */ /* 0x008fe20000410000 */
[----:B------:R-:W-:-:S04]  /*3810*/  LOP3.LUT P0, RZ, R187, 0x2, RZ, 0xc0, !PT ;  /* 0x00000002bbff7812 */ /* 0x000fc8000780c0ff */
[----:B------:R-:W-:-:S05]  /*3820*/  SEL R188, R189, 0xffffffe0, !P0 ;  /* 0xffffffe0bdbc7807 */ /* 0x000fca0004000000 */
[----:B--2-4-:R-:W-:-:S07]  /*3830*/  IMAD.IADD R184, R175, 0x1, R188 ;  /* 0x00000001afb87824 */ /* 0x014fce00078e02bc */
.L_x_1501:
[----:B------:R-:W0:Y:S01]  /*3840*/  LDGDEPBAR ;  /* 0x00000000000079af */ /* 0x000e220000000000 */
[----:B------:R-:W-:Y:S01]  /*3850*/  IADD3 R112, PT, PT, R177, R174, RZ ;  /* 0x000000aeb1707210 */ /* 0x000fe20007ffe0ff */
[----:B------:R-:W-:Y:S01]  /*3860*/  IMAD.IADD R0, R174, 0x1, R186 ;  /* 0x00000001ae007824 */ /* 0x000fe200078e02ba */
[----:B-----5:R-:W-:Y:S02]  /*3870*/  FSETP.NEU.FTZ.AND P1, PT, R243, -INF , PT ;  /* 0xff800000f300780b */ /* 0x020fe40003f3d000 */
[----:B------:R-:W-:Y:S02]  /*3880*/  FSETP.NEU.FTZ.AND P0, PT, R242, -INF , PT ;  /* 0xff800000f200780b */ /* 0x000fe40003f1d000 */
        /* <DEDUP_REMOVED lines=18> */
[----:B------:R-:W-:Y:S01]  /*39b0*/  LDSM.16.M88.4 R128, [R180+-0x3800] ;  /* 0xffc80000b480783b */ /* 0x000fe20000000200 */
[C---:B------:R-:W-:Y:S07]  /*39c0*/  HMMA.16816.F32 R24, R28.reuse, R100, RZ ;  /* 0x000000641c18723c */ /* 0x040fee00000018ff */
[----:B------:R-:W-:Y:S01]  /*39d0*/  LDSM.16.M88.4 R132, [R2] ;  /* 0x000000000284783b */ /* 0x000fe20000000200 */
[-C--:B------:R-:W-:Y:S07]  /*39e0*/  HMMA.16816.F32 R28, R28, R102.reuse, RZ ;  /* 0x000000661c1c723c */ /* 0x080fee00000018ff */
[----:B------:R-:W-:Y:S01]  /*39f0*/  LDSM.16.M88.4 R136, [R185+-0x4000] ;  /* 0xffc00000b988783b */ /* 0x000fe20000000200 */
[----:B------:R-:W-:Y:S07]  /*3a00*/  HMMA.16816.F32 R32, R32, R102, RZ ;  /* 0x000000662020723c */ /* 0x000fee00000018ff */
[----:B------:R3:W2:Y:S01]  /*3a10*/  LDSM.16.M88.4 R100, [R0+0x1000] ;  /* 0x001000000064783b */ /* 0x0006a20000000200 */
[-C--:B----4-:R-:W-:Y:S08]  /*3a20*/  HMMA.16816.F32 R4, R104, R108.reuse, R4 ;  /* 0x0000006c6804723c */ /* 0x090ff00000001804 */
[C---:B-1----:R-:W-:Y:S04]  /*3a30*/  HMMA.16816.F32 R8, R112.reuse, R108, R8 ;  /* 0x0000006c7008723c */ /* 0x042fe80000001808 */
[----:B------:R-:W-:Y:S04]  /*3a40*/  IADD3 R108, PT, PT, R219, R252, RZ ;  /* 0x000000fcdb6c7210 */ /* 0x000fe80007ffe0ff */
[-C--:B------:R-:W-:Y:S03]  /*3a50*/  HMMA.16816.F32 R12, R112, R110.reuse, R12 ;  /* 0x0000006e700c723c */ /* 0x080fe6000000180c */
[----:B---3--:R-:W-:Y:S05]  /*3a60*/  IMAD.SHL.U32 R0, R250, 0x80, RZ ;  /* 0x00000080fa007824 */ /* 0x008fea00078e00ff */
[C---:B------:R-:W-:Y:S04]  /*3a70*/  HMMA.16816.F32 R16, R104.reuse, R110, R16 ;  /* 0x0000006e6810723c */ /* 0x040fe80000001810 */
[----:B------:R-:W-:Y:S04]  /*3a80*/  IADD3 R0, PT, PT, R0, 0x80, RZ ;  /* 0x0000008000007810 */ /* 0x000fe80007ffe0ff */
[-C--:B--2---:R-:W-:Y:S03]  /*3a90*/  HMMA.16816.F32 R20, R104, R116.reuse, R20 ;  /* 0x000000746814723c */ /* 0x084fe60000001814 */
[----:B------:R-:W-:Y:S05]  /*3aa0*/  ISETP.GE.AND P4, PT, R0, R196, PT ;  /* 0x000000c40000720c */ /* 0x000fea0003f86270 */
[C---:B------:R-:W-:Y:S08]  /*3ab0*/  HMMA.16816.F32 R24, R112.reuse, R116, R24 ;  /* 0x000000747018723c */ /* 0x040ff00000001818 */
[-C--:B------:R-:W-:Y:S03]  /*3ac0*/  HMMA.16816.F32 R28, R112, R118.reuse, R28 ;  /* 0x00000076701c723c */ /* 0x080fe6000000181c */
[----:B------:R-:W-:Y:S05]  /*3ad0*/  @P4 SHF.R.U32.HI R0, RZ, 0x1, R187 ;  /* 0x00000001ff004819 */ /* 0x000fea00000116bb */
[----:B------:R-:W-:Y:S01]  /*3ae0*/  HMMA.16816.F32 R32, R104, R118, R32 ;  /* 0x000000766820723c */ /* 0x000fe20000001820 */
[----:B------:R1:W2:Y:S07]  /*3af0*/  LDSM.16.M88.4 R104, [R2+0x1000] ;  /* 0x001000000268783b */ /* 0x0002ae0000000200 */
[-C--:B------:R-:W-:Y:S08]  /*3b00*/  HMMA.16816.F32 R4, R120, R124.reuse, R4 ;  /* 0x0000007c7804723c */ /* 0x080ff00000001804 */
[C---:B------:R-:W-:Y:S08]  /*3b10*/  HMMA.16816.F32 R8, R100.reuse, R124, R8 ;  /* 0x0000007c6408723c */ /* 0x040ff00000001808 */
[-C--:B------:R-:W-:Y:S03]  /*3b20*/  HMMA.16816.F32 R12, R100, R126.reuse, R12 ;  /* 0x0000007e640c723c */ /* 0x080fe6000000180c */
[----:B-1----:R-:W-:Y:S05]  /*3b30*/  VIADD R2, R191, 0xffffffe8 ;  /* 0xffffffe8bf027836 */ /* 0x002fea0000000000 */
[C---:B------:R-:W-:Y:S04]  /*3b40*/  HMMA.16816.F32 R16, R120.reuse, R126, R16 ;  /* 0x0000007e7810723c */ /* 0x040fe80000001810 */
[----:B------:R-:W-:Y:S04]  /*3b50*/  IABS R2, R2 ;  /* 0x0000000200027213 */ /* 0x000fe80000000000 */
[-C--:B------:R-:W-:Y:S08]  /*3b60*/  HMMA.16816.F32 R20, R120, R128.reuse, R20 ;  /* 0x000000807814723c */ /* 0x080ff00000001814 */
[C---:B------:R-:W-:Y:S08]  /*3b70*/  HMMA.16816.F32 R24, R100.reuse, R128, R24 ;  /* 0x000000806418723c */ /* 0x040ff00000001818 */
[-C--:B------:R-:W-:Y:S08]  /*3b80*/  HMMA.16816.F32 R28, R100, R130.reuse, R28 ;  /* 0x00000082641c723c */ /* 0x080ff0000000181c */
[----:B------:R-:W-:Y:S08]  /*3b90*/  HMMA.16816.F32 R32, R120, R130, R32 ;  /* 0x000000827820723c */ /* 0x000ff00000001820 */
[-C--:B------:R-:W-:Y:S08]  /*3ba0*/  HMMA.16816.F32 R4, R132, R136.reuse, R4 ;  /* 0x000000888404723c */ /* 0x080ff00000001804 */
[C---:B--2---:R-:W-:Y:S08]  /*3bb0*/  HMMA.16816.F32 R8, R104.reuse, R136, R8 ;  /* 0x000000886808723c */ /* 0x044ff00000001808 */
        /* <DEDUP_REMOVED lines=23> */
[----:B---3--:R-:W-:Y:S05]  /*3d30*/  @P4 IMAD.SHL.U32 R9, R187, 0x2, RZ ;  /* 0x00000002bb094824 */ /* 0x008fea00078e00ff */
[----:B------:R-:W-:Y:S04]  /*3d40*/  @P4 LOP3.LUT R9, R9, 0x6, RZ, 0xc0, !PT ;  /* 0x0000000609094812 */ /* 0x000fe800078ec0ff */
[----:B------:R3:W2:Y:S01]  /*3d50*/  MUFU.TANH R214, R7 ;  /* 0x0000000700d67308 */ /* 0x0006a20000002400 */
[----:B------:R-:W-:Y:S04]  /*3d60*/  @P4 LOP3.LUT R9, R9, 0x1e0, R0, 0xf8, !PT ;  /* 0x000001e009094812 */ /* 0x000fe800078ef800 */
[----:B------:R-:W-:Y:S05]  /*3d70*/  @P4 LEA R9, R250, R9, 0x7 ;  /* 0x00000009fa094211 */ /* 0x000fea00078e38ff */
[----:B------:R1:W-:Y:S01]  /*3d80*/  MUFU.TANH R224, R15 ;  /* 0x0000000f00e07308 */ /* 0x0003e20000002400 */
[----:B----4-:R-:W-:Y:S01]  /*3d90*/  FMUL.FTZ R14, R241, 1.4426950216293334961 ;  /* 0x3fb8aa3bf10e7820 */ /* 0x010fe20000410000 */
[CC--:B------:R-:W-:Y:S01]  /*3da0*/  @P4 ISETP.GE.AND P2, PT, R9.reuse, R196.reuse, PT ;  /* 0x000000c40900420c */ /* 0x0c0fe20003f46270 */
[----:B------:R-:W-:Y:S07]  /*3db0*/  @P4 VIADD R0, R9, 0x1 ;  /* 0x0000000109004836 */ /* 0x000fee0000000000 */
[----:B------:R4:W-:Y:S01]  /*3dc0*/  MUFU.TANH R200, R17 ;  /* 0x0000001100c87308 */ /* 0x0009e20000002400 */
[----:B---3--:R-:W3:Y:S01]  /*3dd0*/  LDSM.16.M88.4 R4, [R185+-0x3800] ;  /* 0xffc80000b904783b */ /* 0x008ee20000000200 */
[----:B------:R-:W-:Y:S02]  /*3de0*/  @P4 ISETP.GE.AND P3, PT, R0, R196, PT ;  /* 0x000000c40000420c */ /* 0x000fe40003f66270 */
[----:B------:R-:W-:Y:S06]  /*3df0*/  IADD3 R0, PT, PT, R191, -0x17, RZ ;  /* 0xffffffe9bf007810 */ /* 0x000fec0007ffe0ff */
[----:B------:R2:W3:Y:S01]  /*3e00*/  MUFU.TANH R223, R8 ;  /* 0x0000000800df7308 */ /* 0x0004e20000002400 */
[----:B------:R-:W-:Y:S01]  /*3e10*/  IABS R0, R0 ;  /* 0x0000000000007213 */ /* 0x000fe20000000000 */
[----:B-1----:R-:W-:Y:S08]  /*3e20*/  FMUL.FTZ R15, R240, 1.4426950216293334961 ;  /* 0x3fb8aa3bf00f7820 */ /* 0x002ff00000410000 */
[----:B------:R1:W3:Y:S01]  /*3e30*/  MUFU.TANH R228, R10 ;  /* 0x0000000a00e47308 */ /* 0x0002e20000002400 */
[----:B----4-:R-:W-:Y:S05]  /*3e40*/  I2FP.F32.S32 R17, R0 ;  /* 0x0000000000117245 */ /* 0x010fea0000201400 */
[----:B------:R-:W-:Y:S04]  /*3e50*/  FFMA.FTZ R0, R17, -R190, R109 ;  /* 0x800000be11007223 */ /* 0x000fe8000001006d */
[----:B------:R4:W-:Y:S01]  /*3e60*/  MUFU.TANH R203, R16 ;  /* 0x0000001000cb7308 */ /* 0x0009e20000002400 */
[----:B--2---:R-:W-:Y:S01]  /*3e70*/  FMUL.FTZ R8, R243, 1.4426950216293334961 ;  /* 0x3fb8aa3bf3087820 */ /* 0x004fe20000410000 */
[----:B------:R-:W-:Y:S04]  /*3e80*/  @P4 FSEL R0, R0, -INF , !P2 ;  /* 0xff80000000004808 */ /* 0x000fe80005000000 */
[----:B------:R-:W-:Y:S04]  /*3e90*/  FSEL R8, R8, RZ, P1 ;  /* 0x000000ff08087208 */ /* 0x000fe80000800000 */
[----:B------:R2:W2:Y:S01]  /*3ea0*/  MUFU.TANH R227, R11 ;  /* 0x0000000b00e37308 */ /* 0x0004a20000002400 */
[----:B------:R-:W-:Y:S01]  /*3eb0*/  FSETP.NEU.FTZ.AND P1, PT, R241, -INF , PT ;  /* 0xff800000f100780b */ /* 0x000fe20003f3d000 */
[C---:B-1----:R-:W-:Y:S02]  /*3ec0*/  VIADD R10, R191.reuse, 0xfffffff0 ;  /* 0xfffffff0bf0a7836 */ /* 0x042fe40000000000 */
[----:B------:R-:W-:Y:S03]  /*3ed0*/  FFMA.FTZ R0, R0, UR9, -R8 ;  /* 0x0000000900007c23 */ /* 0x000fe60008010808 */
[----:B------:R-:W-:Y:S03]  /*3ee0*/  IABS R10, R10 ;  /* 0x0000000a000a7213 */ /* 0x000fe60000000000 */
[----:B------:R1:W-:Y:S01]  /*3ef0*/  MUFU.TANH R208, R19 ;  /* 0x0000001300d07308 */ /* 0x0003e20000002400 */
[-C--:B---3--:R-:W-:Y:S03]  /*3f00*/  HMMA.16816.F32 R20, R132, R4.reuse, R20 ;  /* 0x000000048414723c */ /* 0x088fe60000001814 */
[----:B----4-:R-:W-:Y:S02]  /*3f10*/  I2FP.F32.S32 R16, R2 ;  /* 0x0000000200107245 */ /* 0x010fe40000201400 */
[----:B------:R-:W-:Y:S04]  /*3f20*/  MOV R2, R10 ;  /* 0x0000000a00027202 */ /* 0x000fe80000000f00 */
[----:B------:R3:W-:Y:S01]  /*3f30*/  MUFU.TANH R209, R18 ;  /* 0x0000001200d17308 */ /* 0x0007e20000002400 */
[C---:B------:R-:W-:Y:S04]  /*3f40*/  HMMA.16816.F32 R24, R104.reuse, R4, R24 ;  /* 0x000000046818723c */ /* 0x040fe80000001818 */
[----:B------:R-:W-:Y:S01]  /*3f50*/  FFMA.FTZ R10, R16, -R190, R119 ;  /* 0x800000be100a7223 */ /* 0x000fe20000010077 */
[C---:B--2---:R-:W-:Y:S01]  /*3f60*/  IADD3 R11, PT, PT, R191.reuse, -0xf, RZ ;  /* 0xfffffff1bf0b7810 */ /* 0x044fe20007ffe0ff */
[----:B------:R-:W-:Y:S03]  /*3f70*/  VIADD R5, R191, 0x10 ;  /* 0x00000010bf057836 */ /* 0x000fe60000000000 */
[----:B------:R2:W-:Y:S01]  /*3f80*/  MUFU.EX2 R120, R0 ;  /* 0x0000000000787308 */ /* 0x0005e20000000800 */
[----:B-1----:R-:W-:Y:S01]  /*3f90*/  I2FP.F32.S32 R19, R2 ;  /* 0x0000000200137245 */ /* 0x002fe20000201400 */
[-C--:B------:R-:W-:Y:S03]  /*3fa0*/  HMMA.16816.F32 R28, R104, R6.reuse, R28 ;  /* 0x00000006681c723c */ /* 0x080fe6000000181c */
[----:B------:R-:W-:Y:S01]  /*3fb0*/  IABS R11, R11 ;  /* 0x0000000b000b7213 */ /* 0x000fe20000000000 */
[----:B------:R-:W-:Y:S01]  /*3fc0*/  FMUL.FTZ R20, R20, UR14 ;  /* 0x0000000e14147c20 */ /* 0x000fe20008410000 */
[----:B------:R-:W-:Y:S03]  /*3fd0*/  FMUL.FTZ R21, R21, UR14 ;  /* 0x0000000e15157c20 */ /* 0x000fe60008410000 */
[----:B------:R-:W-:Y:S01]  /*3fe0*/  MUFU.TANH R221, R12 ;  /* 0x0000000c00dd7308 */ /* 0x000fe20000002400 */
[----:B---3--:R-:W-:Y:S01]  /*3ff0*/  I2FP.F32.S32 R18, R11 ;  /* 0x0000000b00127245 */ /* 0x008fe20000201400 */
[----:B------:R-:W-:Y:S01]  /*4000*/  FMUL.FTZ R11, R242, 1.4426950216293334961 ;  /* 0x3fb8aa3bf20b7820 */ /* 0x000fe20000410000 */
[----:B------:R-:W-:Y:S01]  /*4010*/  @P4 FSEL R10, R10, -INF , !P3 ;  /* 0xff8000000a0a4808 */ /* 0x000fe20005800000 */
[----:B------:R-:W-:Y:S06]  /*4020*/  HMMA.16816.F32 R32, R132, R6, R32 ;  /* 0x000000068420723c */ /* 0x000fec0000001820 */
[----:B------:R-:W1:Y:S01]  /*4030*/  MUFU.TANH R220, R13 ;  /* 0x0000000d00dc7308 */ /* 0x000e620000002400 */
[-C--:B--2---:R-:W-:Y:S01]  /*4040*/  FFMA.FTZ R0, R19, -R190.reuse, R214 ;  /* 0x800000be13007223 */ /* 0x084fe200000100d6 */
[----:B------:R-:W-:Y:S01]  /*4050*/  FSEL R4, R11, RZ, P0 ;  /* 0x000000ff0b047208 */ /* 0x000fe20000000000 */
[----:B------:R-:W-:Y:S01]  /*4060*/  FFMA.FTZ R2, R18, -R190, R111 ;  /* 0x800000be12027223 */ /* 0x000fe2000001006f */
[----:B------:R-:W-:Y:S01]  /*4070*/  FFMA.FTZ R10, R10, UR9, -R8 ;  /* 0x000000090a0a7c23 */ /* 0x000fe20008010808 */
[----:B------:R-:W-:Y:S01]  /*4080*/  FMUL.FTZ R28, R28, UR14 ;  /* 0x0000000e1c1c7c20 */ /* 0x000fe20008410000 */
[----:B------:R-:W-:Y:S01]  /*4090*/  @P4 FSEL R0, R0, -INF , !P3 ;  /* 0xff80000000004808 */ /* 0x000fe20005800000 */
[----:B------:R-:W-:Y:S03]  /*40a0*/  FMUL.FTZ R29, R29, UR14 ;  /* 0x0000000e1d1d7c20 */ /* 0x000fe60008410000 */
[----:B------:R2:W-:Y:S01]  /*40b0*/  MUFU.EX2 R110, R10 ;  /* 0x0000000a006e7308 */ /* 0x0005e20000000800 */
[----:B------:R-:W-:Y:S01]  /*40c0*/  @P4 FSEL R2, R2, -INF , !P2 ;  /* 0xff80000002024808 */ /* 0x000fe20005000000 */
[----:B------:R-:W-:Y:S01]  /*40d0*/  FMUL.FTZ R30, R30, UR14 ;  /* 0x0000000e1e1e7c20 */ /* 0x000fe20008410000 */
[--C-:B------:R-:W-:Y:S01]  /*40e0*/  FFMA.FTZ R0, R0, UR9, -R4.reuse ;  /* 0x0000000900007c23 */ /* 0x100fe20008010804 */
[----:B------:R-:W-:Y:S01]  /*40f0*/  FMUL.FTZ R31, R31, UR14 ;  /* 0x0000000e1f1f7c20 */ /* 0x000fe20008410000 */
[----:B------:R-:W-:Y:S01]  /*4100*/  FMUL.FTZ R22, R22, UR14 ;  /* 0x0000000e16167c20 */ /* 0x000fe20008410000 */
[----:B------:R-:W-:Y:S01]  /*4110*/  FFMA.FTZ R2, R2, UR9, -R4 ;  /* 0x0000000902027c23 */ /* 0x000fe20008010804 */
[----:B------:R-:W-:Y:S03]  /*4120*/  FMUL.FTZ R32, R32, UR14 ;  /* 0x0000000e20207c20 */ /* 0x000fe60008410000 */
[----:B------:R3:W-:Y:S01]  /*4130*/  MUFU.EX2 R239, R0 ;  /* 0x0000000000ef7308 */ /* 0x0007e20000000800 */
[----:B------:R-:W-:Y:S01]  /*4140*/  FMUL.FTZ R33, R33, UR14 ;  /* 0x0000000e21217c20 */ /* 0x000fe20008410000 */
[----:B------:R-:W-:Y:S01]  /*4150*/  FMUL.FTZ R34, R34, UR14 ;  /* 0x0000000e22227c20 */ /* 0x000fe20008410000 */
[----:B------:R-:W-:Y:S01]  /*4160*/  FMUL.FTZ R35, R35, UR14 ;  /* 0x0000000e23237c20 */ /* 0x000fe20008410000 */
[----:B------:R-:W-:Y:S01]  /*4170*/  FMUL.FTZ R23, R23, UR14 ;  /* 0x0000000e17177c20 */ /* 0x000fe20008410000 */
[----:B------:R-:W-:Y:S01]  /*4180*/  FMUL.FTZ R24, R24, UR14 ;  /* 0x0000000e18187c20 */ /* 0x000fe20008410000 */
[----:B------:R-:W-:Y:S01]  /*4190*/  FMUL.FTZ R25, R25, UR14 ;  /* 0x0000000e19197c20 */ /* 0x000fe20008410000 */
[----:B------:R-:W-:Y:S03]  /*41a0*/  FMUL.FTZ R26, R26, UR14 ;  /* 0x0000000e1a1a7c20 */ /* 0x000fe60008410000 */
[----:B------:R4:W-:Y:S01]  /*41b0*/  MUFU.EX2 R238, R2 ;  /* 0x0000000200ee7308 */ /* 0x0009e20000000800 */
[----:B--2---:R-:W-:Y:S01]  /*41c0*/  IADD3 R10, PT, PT, R191, 0x11, RZ ;  /* 0x00000011bf0a7810 */ /* 0x004fe20007ffe0ff */
[----:B------:R-:W-:Y:S01]  /*41d0*/  FMUL.FTZ R27, R27, UR14 ;  /* 0x0000000e1b1b7c20 */ /* 0x000fe20008410000 */
[----:B------:R-:W-:Y:S02]  /*41e0*/  IABS R11, R5 ;  /* 0x00000005000b7213 */ /* 0x000fe40000000000 */
[----:B------:R-:W-:Y:S02]  /*41f0*/  IABS R10, R10 ;  /* 0x0000000a000a7213 */ /* 0x000fe40000000000 */
[----:B------:R-:W-:Y:S03]  /*4200*/  FSETP.NEU.FTZ.AND P0, PT, R240, -INF , PT ;  /* 0xff800000f000780b */ /* 0x000fe60003f1d000 */
[----:B------:R-:W2:Y:S01]  /*4210*/  MUFU.TANH R195, R20 ;  /* 0x0000001400c37308 */ /* 0x000ea20000002400 */
[C---:B---3--:R-:W-:Y:S01]  /*4220*/  VIADD R0, R191.reuse, 0x9 ;  /* 0x00000009bf007836 */ /* 0x048fe20000000000 */
[----:B------:R-:W-:Y:S01]  /*4230*/  MOV R5, R10 ;  /* 0x0000000a00057202 */ /* 0x000fe20000000f00 */
[----:B------:R-:W-:Y:S01]  /*4240*/  IMAD.MOV.U32 R10, RZ, RZ, R11 ;  /* 0x000000ffff0a7224 */ /* 0x000fe200078e000b */
[C---:B------:R-:W-:Y:S02]  /*4250*/  IADD3 R7, PT, PT, R191.reuse, -0x20, RZ ;  /* 0xffffffe0bf077810 */ /* 0x040fe40007ffe0ff */
[----:B------:R-:W-:Y:S04]  /*4260*/  IABS R0, R0 ;  /* 0x0000000000007213 */ /* 0x000fe80000000000 */
[----:B------:R-:W3:Y:S01]  /*4270*/  MUFU.TANH R194, R21 ;  /* 0x0000001500c27308 */ /* 0x000ee20000002400 */
[----:B----4-:R-:W-:Y:S02]  /*4280*/  IADD3 R2, PT, PT, R191, 0x8, RZ ;  /* 0x00000008bf027810 */ /* 0x010fe40007ffe0ff */
[----:B------:R-:W-:Y:S02]  /*4290*/  I2FP.F32.S32 R12, R0 ;  /* 0x00000000000c7245 */ /* 0x000fe40000201400 */
[----:B------:R-:W-:Y:S02]  /*42a0*/  IABS R2, R2 ;  /* 0x0000000200027213 */ /* 0x000fe40000000000 */
[----:B------:R-:W-:Y:S03]  /*42b0*/  I2FP.F32.S32 R5, R5 ;  /* 0x0000000500057245 */ /* 0x000fe60000201400 */
[----:B------:R-:W4:Y:S01]  /*42c0*/  MUFU.TANH R205, R22 ;  /* 0x0000001600cd7308 */ /* 0x000f220000002400 */
[----:B------:R-:W-:Y:S01]  /*42d0*/  FFMA.FTZ R0, R12, -R190, R223 ;  /* 0x800000be0c007223 */ /* 0x000fe200000100df */
[----:B------:R-:W-:Y:S02]  /*42e0*/  MOV R13, R2 ;  /* 0x00000002000d7202 */ /* 0x000fe40000000f00 */
[----:B------:R-:W-:Y:S02]  /*42f0*/  FSEL R2, R14, RZ, P1 ;  /* 0x000000ff0e027208 */ /* 0x000fe40000800000 */
[----:B------:R-:W-:Y:S04]  /*4300*/  @P4 FSEL R0, R0, -INF , !P2 ;  /* 0xff80000000004808 */ /* 0x000fe80005000000 */
[----:B------:R-:W4:Y:S01]  /*4310*/  MUFU.TANH R204, R23 ;  /* 0x0000001700cc7308 */ /* 0x000f220000002400 */
[----:B------:R-:W-:Y:S01]  /*4320*/  I2FP.F32.S32 R14, R10 ;  /* 0x0000000a000e7245 */ /* 0x000fe20000201400 */
[-C--:B------:R-:W-:Y:S01]  /*4330*/  FFMA.FTZ R10, R5, -R190.reuse, R228 ;  /* 0x800000be050a7223 */ /* 0x080fe200000100e4 */
[----:B------:R-:W-:Y:S01]  /*4340*/  FFMA.FTZ R0, R0, UR9, -R2 ;  /* 0x0000000900007c23 */ /* 0x000fe20008010802 */
[----:B------:R-:W-:Y:S02]  /*4350*/  I2FP.F32.S32 R13, R13 ;  /* 0x0000000d000d7245 */ /* 0x000fe40000201400 */
[-C--:B------:R-:W-:Y:S01]  /*4360*/  FFMA.FTZ R5, R14, -R190.reuse, R227 ;  /* 0x800000be0e057223 */ /* 0x080fe200000100e3 */
[----:B------:R-:W-:Y:S03]  /*4370*/  @P4 FSEL R10, R10, -INF , !P2 ;  /* 0xff8000000a0a4808 */ /* 0x000fe60005000000 */
[----:B------:R1:W-:Y:S01]  /*4380*/  MUFU.EX2 R199, R0 ;  /* 0x0000000000c77308 */ /* 0x0003e20000000800 */
[----:B------:R-:W-:Y:S01]  /*4390*/  FFMA.FTZ R11, R13, -R190, R222 ;  /* 0x800000be0d0b7223 */ /* 0x000fe200000100de */
[----:B------:R-:W-:Y:S02]  /*43a0*/  IABS R7, R7 ;  /* 0x0000000700077213 */ /* 0x000fe40000000000 */
[----:B------:R-:W-:Y:S02]  /*43b0*/  @P4 FSEL R5, R5, -INF , !P3 ;  /* 0xff80000005054808 */ /* 0x000fe40005800000 */
[----:B------:R-:W-:Y:S04]  /*43c0*/  @P4 FSEL R11, R11, -INF , !P3 ;  /* 0xff8000000b0b4808 */ /* 0x000fe80005800000 */
[----:B------:R-:W4:Y:S01]  /*43d0*/  MUFU.TANH R213, R24 ;  /* 0x0000001800d57308 */ /* 0x000f220000002400 */
[----:B------:R-:W-:Y:S01]  /*43e0*/  I2FP.F32.S32 R7, R7 ;  /* 0x0000000700077245 */ /* 0x000fe20000201400 */
[----:B------:R-:W-:Y:S01]  /*43f0*/  FFMA.FTZ R11, R11, UR9, -R2 ;  /* 0x000000090b0b7c23 */ /* 0x000fe20008010802 */
[----:B------:R-:W-:Y:S07]  /*4400*/  IABS R14, R191 ;  /* 0x000000bf000e7213 */ /* 0x000fee0000000000 */
[----:B------:R2:W-:Y:S01]  /*4410*/  MUFU.EX2 R193, R11 ;  /* 0x0000000b00c17308 */ /* 0x0005e20000000800 */
[----:B-1----:R-:W-:Y:S02]  /*4420*/  FSEL R0, R15, RZ, P0 ;  /* 0x000000ff0f007208 */ /* 0x002fe40000000000 */
[----:B------:R-:W-:Y:S02]  /*4430*/  IADD3 R15, PT, PT, R191, 0x1, RZ ;  /* 0x00000001bf0f7810 */ /* 0x000fe40007ffe0ff */
[----:B------:R-:W-:Y:S01]  /*4440*/  I2FP.F32.S32 R14, R14 ;  /* 0x0000000e000e7245 */ /* 0x000fe20000201400 */
[--C-:B------:R-:W-:Y:S01]  /*4450*/  FFMA.FTZ R10, R10, UR9, -R0.reuse ;  /* 0x000000090a0a7c23 */ /* 0x100fe20008010800 */
[----:B------:R-:W-:Y:S03]  /*4460*/  FFMA.FTZ R5, R5, UR9, -R0 ;  /* 0x0000000905057c23 */ /* 0x000fe60008010800 */
[----:B------:R-:W1:Y:S01]  /*4470*/  MUFU.TANH R211, R25 ;  /* 0x0000001900d37308 */ /* 0x000e620000002400 */
[----:B------:R-:W-:Y:S04]  /*4480*/  IABS R15, R15 ;  /* 0x0000000f000f7213 */ /* 0x000fe80000000000 */
[----:B------:R-:W-:Y:S05]  /*4490*/  I2FP.F32.S32 R15, R15 ;  /* 0x0000000f000f7245 */ /* 0x000fea0000201400 */
[----:B------:R3:W-:Y:S01]  /*44a0*/  MUFU.EX2 R207, R10 ;  /* 0x0000000a00cf7308 */ /* 0x0007e20000000800 */
[----:B--2---:R-:W-:Y:S09]  /*44b0*/  FFMA.FTZ R11, R14, -R190, R220 ;  /* 0x800000be0e0b7223 */ /* 0x004ff200000100dc */
[----:B------:R2:W-:Y:S10]  /*44c0*/  MUFU.EX2 R206, R5 ;  /* 0x0000000500ce7308 */ /* 0x0005f40000000800 */
[----:B------:R-:W1:Y:S01]  /*44d0*/  MUFU.TANH R218, R26 ;  /* 0x0000001a00da7308 */ /* 0x000e620000002400 */
[C---:B---3--:R-:W-:Y:S04]  /*44e0*/  @P4 IADD3 R10, PT, PT, R9.reuse, 0x8, RZ ;  /* 0x00000008090a4810 */ /* 0x048fe80007ffe0ff */
[----:B------:R-:W-:Y:S01]  /*44f0*/  @P4 ISETP.GE.AND P0, PT, R10, R196, PT ;  /* 0x000000c40a00420c */ /* 0x000fe20003f06270 */
[----:B------:R-:W-:Y:S04]  /*4500*/  @P4 VIADD R10, R9, 0x9 ;  /* 0x00000009090a4836 */ /* 0x000fe80000000000 */
[----:B------:R-:W3:Y:S01]  /*4510*/  MUFU.TANH R215, R27 ;  /* 0x0000001b00d77308 */ /* 0x000ee20000002400 */
[----:B--2---:R-:W-:Y:S01]  /*4520*/  FFMA.FTZ R5, R15, -R190, R221 ;  /* 0x800000be0f057223 */ /* 0x004fe200000100dd */
[----:B------:R-:W-:Y:S01]  /*4530*/  @P4 ISETP.GE.AND P1, PT, R10, R196, PT ;  /* 0x000000c40a00420c */ /* 0x000fe20003f26270 */
[-C--:B------:R-:W-:Y:S03]  /*4540*/  FFMA.FTZ R10, R12, -R190.reuse, R226 ;  /* 0x800000be0c0a7223 */ /* 0x080fe600000100e2 */
[----:B------:R-:W-:Y:S04]  /*4550*/  @P4 FSEL R5, R5, -INF , !P0 ;  /* 0xff80000005054808 */ /* 0x000fe80004000000 */
[----:B------:R-:W2:Y:S01]  /*4560*/  MUFU.TANH R202, R28 ;  /* 0x0000001c00ca7308 */ /* 0x000ea20000002400 */
[----:B------:R-:W-:Y:S01]  /*4570*/  @P4 FSEL R10, R10, -INF , !P0 ;  /* 0xff8000000a0a4808 */ /* 0x000fe20004000000 */
[----:B------:R-:W-:Y:S01]  /*4580*/  FFMA.FTZ R5, R5, UR9, -R2 ;  /* 0x0000000905057c23 */ /* 0x000fe20008010802 */
[----:B------:R-:W-:Y:S03]  /*4590*/  @P4 FSEL R11, R11, -INF , !P1 ;  /* 0xff8000000b0b4808 */ /* 0x000fe60004800000 */
[----:B------:R-:W-:Y:S04]  /*45a0*/  FFMA.FTZ R10, R10, UR9, -R0 ;  /* 0x000000090a0a7c23 */ /* 0x000fe80008010800 */
[----:B------:R4:W-:Y:S01]  /*45b0*/  MUFU.EX2 R139, R5 ;  /* 0x00000005008b7308 */ /* 0x0009e20000000800 */
[----:B------:R-:W-:Y:S09]  /*45c0*/  FFMA.FTZ R11, R11, UR9, -R2 ;  /* 0x000000090b0b7c23 */ /* 0x000ff20008010802 */
[----:B------:R1:W-:Y:S10]  /*45d0*/  MUFU.EX2 R198, R10 ;  /* 0x0000000a00c67308 */ /* 0x0003f40000000800 */
[----:B------:R3:W-:Y:S01]  /*45e0*/  MUFU.EX2 R137, R11 ;  /* 0x0000000b00897308 */ /* 0x0007e20000000800 */
[----:B----4-:R-:W-:Y:S01]  /*45f0*/  FFMA.FTZ R5, R13, -R190, R224 ;  /* 0x800000be0d057223 */ /* 0x010fe200000100e0 */
[----:B------:R-:W-:Y:S04]  /*4600*/  @P4 IADD3 R13, PT, PT, R9, 0x10, RZ ;  /* 0x00000010090d4810 */ /* 0x000fe80007ffe0ff */
[----:B------:R-:W-:Y:S04]  /*4610*/  @P4 FSEL R5, R5, -INF , !P1 ;  /* 0xff80000005054808 */ /* 0x000fe80004800000 */
[----:B------:R-:W4:Y:S01]  /*4620*/  MUFU.TANH R201, R29 ;  /* 0x0000001d00c97308 */ /* 0x000f220000002400 */
[----:B-1----:R-:W-:Y:S01]  /*4630*/  IADD3 R10, PT, PT, R191, -0x1f, RZ ;  /* 0xffffffe1bf0a7810 */ /* 0x002fe20007ffe0ff */
[----:B------:R-:W-:Y:S03]  /*4640*/  FFMA.FTZ R5, R5, UR9, -R0 ;  /* 0x0000000905057c23 */ /* 0x000fe60008010800 */
[----:B------:R-:W-:Y:S05]  /*4650*/  IABS R10, R10 ;  /* 0x0000000a000a7213 */ /* 0x000fea0000000000 */
[----:B------:R1:W-:Y:S01]  /*4660*/  MUFU.EX2 R197, R5 ;  /* 0x0000000500c57308 */ /* 0x0003e20000000800 */
[----:B------:R-:W-:Y:S01]  /*4670*/  I2FP.F32.S32 R10, R10 ;  /* 0x0000000a000a7245 */ /* 0x000fe20000201400 */
[C---:B---3--:R-:W-:Y:S04]  /*4680*/  VIADD R11, R191.reuse, 0xffffffd9 ;  /* 0xffffffd9bf0b7836 */ /* 0x048fe80000000000 */
[----:B------:R-:W-:Y:S01]  /*4690*/  FFMA.FTZ R6, R10, -R190, R203 ;  /* 0x800000be0a067223 */ /* 0x000fe200000100cb */
[----:B------:R-:W-:Y:S03]  /*46a0*/  IABS R12, R11 ;  /* 0x0000000b000c7213 */ /* 0x000fe60000000000 */
[----:B------:R-:W-:Y:S01]  /*46b0*/  MUFU.TANH R127, R32 ;  /* 0x00000020007f7308 */ /* 0x000fe20000002400 */
[----:B------:R-:W-:Y:S02]  /*46c0*/  IADD3 R11, PT, PT, R191, -0x28, RZ ;  /* 0xffffffd8bf0b7810 */ /* 0x000fe40007ffe0ff */
[----:B------:R-:W-:Y:S02]  /*46d0*/  @P4 FSEL R6, R6, -INF , !P0 ;  /* 0xff80000006064808 */ /* 0x000fe40004000000 */
[----:B------:R-:W-:Y:S02]  /*46e0*/  IABS R11, R11 ;  /* 0x0000000b000b7213 */ /* 0x000fe40000000000 */
[----:B------:R-:W-:Y:S01]  /*46f0*/  I2FP.F32.S32 R12, R12 ;  /* 0x0000000c000c7245 */ /* 0x000fe20000201400 */
[----:B------:R-:W-:Y:S01]  /*4700*/  FFMA.FTZ R6, R6, UR9, -R8 ;  /* 0x0000000906067c23 */ /* 0x000fe20008010808 */
[-C--:B-1----:R-:W-:Y:S01]  /*4710*/  FFMA.FTZ R5, R7, -R190.reuse, R200 ;  /* 0x800000be07057223 */ /* 0x082fe200000100c8 */
[----:B------:R-:W-:Y:S01]  /*4720*/  I2FP.F32.S32 R11, R11 ;  /* 0x0000000b000b7245 */ /* 0x000fe20000201400 */
[----:B------:R-:W1:Y:S03]  /*4730*/  MUFU.TANH R212, R30 ;  /* 0x0000001e00d47308 */ /* 0x000e660000002400 */
[----:B------:R-:W-:Y:S05]  /*4740*/  @P4 FSEL R5, R5, -INF , !P1 ;  /* 0xff80000005054808 */ /* 0x000fea0004800000 */
[----:B------:R-:W-:Y:S02]  /*4750*/  FFMA.FTZ R5, R5, UR9, -R8 ;  /* 0x0000000905057c23 */ /* 0x000fe40008010808 */
[----:B------:R3:W-:Y:S10]  /*4760*/  MUFU.EX2 R121, R6 ;  /* 0x0000000600797308 */ /* 0x0007f40000000800 */
[----:B------:R2:W-:Y:S10]  /*4770*/  MUFU.EX2 R118, R5 ;  /* 0x0000000500767308 */ /* 0x0005f40000000800 */
[----:B------:R-:W1:Y:S01]  /*4780*/  MUFU.TANH R126, R33 ;  /* 0x00000021007e7308 */ /* 0x000e620000002400 */
[----:B---3--:R-:W-:Y:S05]  /*4790*/  FFMA.FTZ R6, R17, -R190, R209 ;  /* 0x800000be11067223 */ /* 0x008fea00000100d1 */
[----:B------:R-:W-:Y:S02]  /*47a0*/  @P4 FSEL R6, R6, -INF , !P0 ;  /* 0xff80000006064808 */ /* 0x000fe40004000000 */
[----:B------:R-:W-:Y:S01]  /*47b0*/  @P4 ISETP.GE.AND P0, PT, R13, R196, PT ;  /* 0x000000c40d00420c */ /* 0x000fe20003f06270 */
[----:B--2---:R-:W-:Y:S01]  /*47c0*/  FFMA.FTZ R5, R16, -R190, R208 ;  /* 0x800000be10057223 */ /* 0x004fe200000100d0 */
[----:B------:R-:W-:Y:S02]  /*47d0*/  @P4 VIADD R13, R9, 0x11 ;  /* 0x00000011090d4836 */ /* 0x000fe40000000000 */
[--C-:B------:R-:W-:Y:S01]  /*47e0*/  FFMA.FTZ R6, R6, UR9, -R4.reuse ;  /* 0x0000000906067c23 */ /* 0x100fe20008010804 */
[----:B------:R-:W-:Y:S01]  /*47f0*/  IADD3 R16, PT, PT, R191, -0x8, RZ ;  /* 0xfffffff8bf107810 */ /* 0x000fe20007ffe0ff */
[----:B------:R-:W-:Y:S01]  /*4800*/  MUFU.TANH R134, R34 ;  /* 0x0000002200867308 */ /* 0x000fe20000002400 */
[----:B------:R-:W-:Y:S02]  /*4810*/  @P4 FSEL R5, R5, -INF , !P1 ;  /* 0xff80000005054808 */ /* 0x000fe40004800000 */
[----:B------:R-:W-:Y:S02]  /*4820*/  @P4 ISETP.GE.AND P1, PT, R13, R196, PT ;  /* 0x000000c40d00420c */ /* 0x000fe40003f26270 */
[----:B------:R-:W-:Y:S01]  /*4830*/  IADD3 R13, PT, PT, R191, -0x7, RZ ;  /* 0xfffffff9bf0d7810 */ /* 0x000fe20007ffe0ff */
[----:B------:R-:W-:Y:S04]  /*4840*/  FFMA.FTZ R5, R5, UR9, -R4 ;  /* 0x0000000905057c23 */ /* 0x000fe80008010804 */
[----:B------:R2:W-:Y:S01]  /*4850*/  MUFU.EX2 R125, R6 ;  /* 0x00000006007d7308 */ /* 0x0005e20000000800 */
[----:B------:R-:W-:Y:S09]  /*4860*/  IABS R13, R13 ;  /* 0x0000000d000d7213 */ /* 0x000ff20000000000 */
[----:B------:R3:W-:Y:S10]  /*4870*/  MUFU.EX2 R124, R5 ;  /* 0x00000005007c7308 */ /* 0x0007f40000000800 */
[----:B------:R-:W1:Y:S01]  /*4880*/  MUFU.TANH R132, R35 ;  /* 0x0000002300847308 */ /* 0x000e620000002400 */
[-C--:B--2---:R-:W-:Y:S05]  /*4890*/  FFMA.FTZ R6, R12, -R190.reuse, R195 ;  /* 0x800000be0c067223 */ /* 0x084fea00000100c3 */
[----:B------:R-:W-:Y:S04]  /*48a0*/  @P4 FSEL R6, R6, -INF , !P0 ;  /* 0xff80000006064808 */ /* 0x000fe80004000000 */
[----:B------:R-:W2:Y:S01]  /*48b0*/  MUFU.TANH R210, R31 ;  /* 0x0000001f00d27308 */ /* 0x000ea20000002400 */
[-C--:B---3--:R-:W-:Y:S01]  /*48c0*/  FFMA.FTZ R5, R11, -R190.reuse, R194 ;  /* 0x800000be0b057223 */ /* 0x088fe200000100c2 */
[--C-:B------:R-:W-:Y:S04]  /*48d0*/  FFMA.FTZ R6, R6, UR9, -R8.reuse ;  /* 0x0000000906067c23 */ /* 0x100fe80008010808 */
[----:B------:R-:W-:Y:S04]  /*48e0*/  @P4 FSEL R5, R5, -INF , !P1 ;  /* 0xff80000005054808 */ /* 0x000fe80004800000 */
[----:B------:R3:W-:Y:S01]  /*48f0*/  MUFU.EX2 R117, R6 ;  /* 0x0000000600757308 */ /* 0x0007e20000000800 */
[----:B------:R-:W-:Y:S09]  /*4900*/  FFMA.FTZ R5, R5, UR9, -R8 ;  /* 0x0000000905057c23 */ /* 0x000ff20008010808 */
[----:B------:R4:W-:Y:S01]  /*4910*/  MUFU.EX2 R116, R5 ;  /* 0x0000000500747308 */ /* 0x0009e20000000800 */
[----:B---3--:R-:W-:Y:S01]  /*4920*/  FFMA.FTZ R6, R10, -R190, R205 ;  /* 0x800000be0a067223 */ /* 0x008fe200000100cd */
[----:B------:R-:W-:Y:S04]  /*4930*/  IABS R10, R16 ;  /* 0x00000010000a7213 */ /* 0x000fe80000000000 */
[----:B------:R-:W-:Y:S02]  /*4940*/  @P4 FSEL R6, R6, -INF , !P0 ;  /* 0xff80000006064808 */ /* 0x000fe40004000000 */
[----:B------:R-:W-:Y:S01]  /*4950*/  I2FP.F32.S32 R10, R10 ;  /* 0x0000000a000a7245 */ /* 0x000fe20000201400 */
[-C--:B----4-:R-:W-:Y:S01]  /*4960*/  FFMA.FTZ R5, R7, -R190.reuse, R204 ;  /* 0x800000be07057223 */ /* 0x090fe200000100cc */
[----:B------:R-:W-:Y:S01]  /*4970*/  I2FP.F32.S32 R7, R13 ;  /* 0x0000000d00077245 */ /* 0x000fe20000201400 */
[--C-:B------:R-:W-:Y:S01]  /*4980*/  FFMA.FTZ R6, R6, UR9, -R4.reuse ;  /* 0x0000000906067c23 */ /* 0x100fe20008010804 */
[C---:B------:R-:W-:Y:S01]  /*4990*/  @P4 VIADD R13, R9.reuse, 0x18 ;  /* 0x00000018090d4836 */ /* 0x040fe20000000000 */
[----:B------:R-:W-:Y:S02]  /*49a0*/  @P4 IADD3 R9, PT, PT, R9, 0x19, RZ ;  /* 0x0000001909094810 */ /* 0x000fe40007ffe0ff */
[----:B------:R-:W-:Y:S01]  /*49b0*/  @P4 FSEL R5, R5, -INF , !P1 ;  /* 0xff80000005054808 */ /* 0x000fe20004800000 */
[----:B------:R3:W-:Y:S04]  /*49c0*/  MUFU.EX2 R123, R6 ;  /* 0x00000006007b7308 */ /* 0x0007e80000000800 */
[----:B------:R-:W-:Y:S06]  /*49d0*/  FFMA.FTZ R5, R5, UR9, -R4 ;  /* 0x0000000905057c23 */ /* 0x000fec0008010804 */
[----:B------:R4:W-:Y:S01]  /*49e0*/  MUFU.EX2 R122, R5 ;  /* 0x00000005007a7308 */ /* 0x0009e20000000800 */
[-C--:B---3--:R-:W-:Y:S05]  /*49f0*/  FFMA.FTZ R6, R7, -R190.reuse, R213 ;  /* 0x800000be07067223 */ /* 0x088fea00000100d5 */
[----:B------:R-:W-:Y:S01]  /*4a00*/  @P4 FSEL R6, R6, -INF , !P0 ;  /* 0xff80000006064808 */ /* 0x000fe20004000000 */
[-C--:B----4-:R-:W-:Y:S04]  /*4a10*/  FFMA.FTZ R5, R10, -R190.reuse, R211 ;  /* 0x800000be0a057223 */ /* 0x090fe800000100d3 */
[--C-:B------:R-:W-:Y:S01]  /*4a20*/  FFMA.FTZ R6, R6, UR9, -R2.reuse ;  /* 0x0000000906067c23 */ /* 0x100fe20008010802 */
[----:B------:R-:W-:Y:S03]  /*4a30*/  @P4 FSEL R5, R5, -INF , !P1 ;  /* 0xff80000005054808 */ /* 0x000fe60004800000 */
[----:B------:R3:W-:Y:S02]  /*4a40*/  MUFU.EX2 R133, R6 ;  /* 0x0000000600857308 */ /* 0x0007e40000000800 */
[----:B------:R-:W-:Y:S08]  /*4a50*/  FFMA.FTZ R5, R5, UR9, -R2 ;  /* 0x0000000905057c23 */ /* 0x000ff00008010802 */
[----:B------:R4:W-:Y:S01]  /*4a60*/  MUFU.EX2 R131, R5 ;  /* 0x0000000500837308 */ /* 0x0009e20000000800 */
[----:B---3--:R-:W-:Y:S05]  /*4a70*/  FFMA.FTZ R6, R15, -R190, R218 ;  /* 0x800000be0f067223 */ /* 0x008fea00000100da */
[----:B------:R-:W-:Y:S02]  /*4a80*/  @P4 FSEL R6, R6, -INF , !P0 ;  /* 0xff80000006064808 */ /* 0x000fe40004000000 */
[----:B------:R-:W-:Y:S01]  /*4a90*/  @P4 ISETP.GE.AND P0, PT, R13, R196, PT ;  /* 0x000000c40d00420c */ /* 0x000fe20003f06270 */
[----:B----4-:R-:W-:Y:S01]  /*4aa0*/  FFMA.FTZ R5, R14, -R190, R215 ;  /* 0x800000be0e057223 */ /* 0x010fe200000100d7 */
[----:B------:R-:W-:Y:S01]  /*4ab0*/  IADD3 R13, PT, PT, R191, -0x2f, RZ ;  /* 0xffffffd1bf0d7810 */ /* 0x000fe20007ffe0ff */
[--C-:B------:R-:W-:Y:S03]  /*4ac0*/  FFMA.FTZ R6, R6, UR9, -R0.reuse ;  /* 0x0000000906067c23 */ /* 0x100fe60008010800 */
[----:B------:R-:W-:Y:S01]  /*4ad0*/  @P4 FSEL R5, R5, -INF , !P1 ;  /* 0xff80000005054808 */ /* 0x000fe20004800000 */
[----:B------:R3:W-:Y:S01]  /*4ae0*/  MUFU.EX2 R138, R6 ;  /* 0x00000006008a7308 */ /* 0x0007e20000000800 */
[----:B------:R-:W-:Y:S01]  /*4af0*/  @P4 ISETP.GE.AND P1, PT, R9, R196, PT ;  /* 0x000000c40900420c */ /* 0x000fe20003f26270 */
[----:B------:R-:W-:Y:S01]  /*4b00*/  VIADD R9, R191, 0xffffffd0 ;  /* 0xffffffd0bf097836 */ /* 0x000fe20000000000 */
[----:B------:R-:W-:Y:S01]  /*4b10*/  IABS R13, R13 ;  /* 0x0000000d000d7213 */ /* 0x000fe20000000000 */
[----:B------:R-:W-:Y:S03]  /*4b20*/  FFMA.FTZ R5, R5, UR9, -R0 ;  /* 0x0000000905057c23 */ /* 0x000fe60008010800 */
[----:B------:R-:W-:Y:S03]  /*4b30*/  IABS R9, R9 ;  /* 0x0000000900097213 */ /* 0x000fe60000000000 */
[----:B------:R4:W-:Y:S01]  /*4b40*/  MUFU.EX2 R136, R5 ;  /* 0x0000000500887308 */ /* 0x0009e20000000800 */
[-C--:B---3--:R-:W-:Y:S05]  /*4b50*/  FFMA.FTZ R6, R18, -R190.reuse, R202 ;  /* 0x800000be12067223 */ /* 0x088fea00000100ca */
[----:B------:R-:W-:Y:S01]  /*4b60*/  @P4 FSEL R6, R6, -INF , !P0 ;  /* 0xff80000006064808 */ /* 0x000fe20004000000 */
[-C--:B----4-:R-:W-:Y:S04]  /*4b70*/  FFMA.FTZ R5, R19, -R190.reuse, R201 ;  /* 0x800000be13057223 */ /* 0x090fe800000100c9 */
[--C-:B------:R-:W-:Y:S01]  /*4b80*/  FFMA.FTZ R6, R6, UR9, -R2.reuse ;  /* 0x0000000906067c23 */ /* 0x100fe20008010802 */
[----:B------:R-:W-:Y:S03]  /*4b90*/  @P4 FSEL R5, R5, -INF , !P1 ;  /* 0xff80000005054808 */ /* 0x000fe60004800000 */
[----:B------:R1:W-:Y:S02]  /*4ba0*/  MUFU.EX2 R129, R6 ;  /* 0x0000000600817308 */ /* 0x0003e40000000800 */
[----:B------:R-:W-:Y:S01]  /*4bb0*/  FFMA.FTZ R2, R5, UR9, -R2 ;  /* 0x0000000905027c23 */ /* 0x000fe20008010802 */
[----:B------:R-:W-:Y:S07]  /*4bc0*/  I2FP.F32.S32 R5, R13 ;  /* 0x0000000d00057245 */ /* 0x000fee0000201400 */
[----:B------:R3:W-:Y:S01]  /*4bd0*/  MUFU.EX2 R128, R2 ;  /* 0x0000000200807308 */ /* 0x0007e20000000800 */
[-C--:B-1----:R-:W-:Y:S01]  /*4be0*/  FFMA.FTZ R6, R7, -R190.reuse, R212 ;  /* 0x800000be07067223 */ /* 0x082fe200000100d4 */
[----:B------:R-:W-:Y:S04]  /*4bf0*/  MOV R7, R9 ;  /* 0x0000000900077202 */ /* 0x000fe80000000f00 */
[----:B------:R-:W-:Y:S01]  /*4c00*/  @P4 FSEL R6, R6, -INF , !P0 ;  /* 0xff80000006064808 */ /* 0x000fe20004000000 */
[----:B---3--:R-:W-:Y:S01]  /*4c10*/  FFMA.FTZ R2, R5, -R190, R127 ;  /* 0x800000be05027223 */ /* 0x008fe2000001007f */
[----:B------:R-:W-:Y:S03]  /*4c20*/  I2FP.F32.S32 R5, R7 ;  /* 0x0000000700057245 */ /* 0x000fe60000201400 */
[----:B------:R-:W-:Y:S01]  /*4c30*/  FFMA.FTZ R6, R6, UR9, -R0 ;  /* 0x0000000906067c23 */ /* 0x000fe20008010800 */
[----:B------:R-:W-:Y:S02]  /*4c40*/  F2FP.F16.F32.PACK_AB R7, R110, R120 ;  /* 0x000000786e07723e */ /* 0x000fe400000000ff */
[----:B------:R-:W-:Y:S01]  /*4c50*/  @P4 FSEL R2, R2, -INF , !P0 ;  /* 0xff80000002024808 */ /* 0x000fe20004000000 */
[----:B------:R1:W-:Y:S01]  /*4c60*/  MUFU.EX2 R135, R6 ;  /* 0x0000000600877308 */ /* 0x0003e20000000800 */
[-C--:B------:R-:W-:Y:S01]  /*4c70*/  FFMA.FTZ R5, R5, -R190.reuse, R126 ;  /* 0x800000be05057223 */ /* 0x080fe2000001007e */
[----:B------:R-:W-:Y:S02]  /*4c80*/  STS [R229], R7 ;  /* 0x00000007e5007388 */ /* 0x000fe40000000800 */
[--C-:B------:R-:W-:Y:S02]  /*4c90*/  FFMA.FTZ R2, R2, UR9, -R8.reuse ;  /* 0x0000000902027c23 */ /* 0x100fe40008010808 */
[----:B------:R-:W-:Y:S04]  /*4ca0*/  @P4 FSEL R5, R5, -INF , !P1 ;  /* 0xff80000005054808 */ /* 0x000fe80004800000 */
[----:B------:R3:W-:Y:S01]  /*4cb0*/  MUFU.EX2 R113, R2 ;  /* 0x0000000200717308 */ /* 0x0007e20000000800 */
[----:B------:R-:W-:Y:S01]  /*4cc0*/  FFMA.FTZ R8, R5, UR9, -R8 ;  /* 0x0000000905087c23 */ /* 0x000fe20008010808 */
[----:B------:R-:W-:Y:S08]  /*4cd0*/  FFMA.FTZ R5, R11, -R190, R132 ;  /* 0x800000be0b057223 */ /* 0x000ff00000010084 */
[----:B------:R-:W4:Y:S01]  /*4ce0*/  MUFU.EX2 R112, R8 ;  /* 0x0000000800707308 */ /* 0x000f220000000800 */
[----:B-1----:R-:W-:Y:S02]  /*4cf0*/  F2FP.F16.F32.PACK_AB R6, R239, R238 ;  /* 0x000000eeef06723e */ /* 0x002fe400000000ff */
[----:B------:R-:W-:Y:S03]  /*4d00*/  @P4 FSEL R5, R5, -INF , !P1 ;  /* 0xff80000005054808 */ /* 0x000fe60004800000 */
[----:B------:R1:W-:Y:S01]  /*4d10*/  STS [R229+0x400], R6 ;  /* 0x00040006e5007388 */ /* 0x0003e20000000800 */
[-C--:B---3--:R-:W-:Y:S05]  /*4d20*/  FFMA.FTZ R2, R12, -R190.reuse, R134 ;  /* 0x800000be0c027223 */ /* 0x088fea0000010086 */
[----:B------:R-:W-:Y:S05]  /*4d30*/  @P4 FSEL R2, R2, -INF , !P0 ;  /* 0xff80000002024808 */ /* 0x000fea0004000000 */
[--C-:B------:R-:W-:Y:S01]  /*4d40*/  FFMA.FTZ R2, R2, UR9, -R4.reuse ;  /* 0x0000000902027c23 */ /* 0x100fe20008010804 */
[----:B------:R-:W-:Y:S01]  /*4d50*/  FFMA.FTZ R4, R5, UR9, -R4 ;  /* 0x0000000905047c23 */ /* 0x000fe20008010804 */
[----:B------:R-:W-:Y:S02]  /*4d60*/  F2FP.F16.F32.PACK_AB R5, R118, R121 ;  /* 0x000000797605723e */ /* 0x000fe400000000ff */
[----:B------:R2:W-:Y:S03]  /*4d70*/  MUFU.EX2 R115, R2 ;  /* 0x0000000200737308 */ /* 0x0005e60000000800 */
[----:B------:R3:W-:Y:S07]  /*4d80*/  STS [R192], R5 ;  /* 0x00000005c0007388 */ /* 0x0007ee0000000800 */
[----:B------:R4:W3:Y:S01]  /*4d90*/  MUFU.EX2 R114, R4 ;  /* 0x0000000400727308 */ /* 0x0008e20000000800 */
[----:B-1----:R-:W-:Y:S01]  /*4da0*/  F2FP.F16.F32.PACK_AB R6, R193, R199 ;  /* 0x000000c7c106723e */ /* 0x002fe200000000ff */
[----:B--2---:R-:W-:Y:S05]  /*4db0*/  FFMA.FTZ R2, R10, -R190, R210 ;  /* 0x800000be0a027223 */ /* 0x004fea00000100d2 */
[----:B------:R-:W-:Y:S02]  /*4dc0*/  @P4 FSEL R2, R2, -INF , !P1 ;  /* 0xff80000002024808 */ /* 0x000fe40004800000 */
[----:B------:R-:W-:Y:S02]  /*4dd0*/  ISETP.NE.AND P1, PT, R230, RZ, PT ;  /* 0x000000ffe600720c */ /* 0x000fe40003f25270 */
[----:B----4-:R-:W-:Y:S01]  /*4de0*/  F2FP.F16.F32.PACK_AB R4, R124, R125 ;  /* 0x0000007d7c04723e */ /* 0x010fe200000000ff */
[----:B------:R-:W-:Y:S01]  /*4df0*/  FFMA.FTZ R0, R2, UR9, -R0 ;  /* 0x0000000902007c23 */ /* 0x000fe20008010800 */
[----:B------:R-:W-:Y:S02]  /*4e00*/  F2FP.F16.F32.PACK_AB R2, R206, R207 ;  /* 0x000000cfce02723e */ /* 0x000fe400000000ff */
[----:B---3--:R-:W-:Y:S01]  /*4e10*/  F2FP.F16.F32.PACK_AB R5, R197, R198 ;  /* 0x000000c6c505723e */ /* 0x008fe200000000ff */
[----:B------:R1:W-:Y:S01]  /*4e20*/  STS [R192+0x400], R4 ;  /* 0x00040004c0007388 */ /* 0x0003e20000000800 */
[----:B------:R2:W3:Y:S03]  /*4e30*/  MUFU.EX2 R130, R0 ;  /* 0x0000000000827308 */ /* 0x0004e60000000800 */
[----:B------:R4:W-:Y:S04]  /*4e40*/  STS [R229+0x1000], R6 ;  /* 0x00100006e5007388 */ /* 0x0009e80000000800 */
[----:B------:R3:W-:Y:S04]  /*4e50*/  STS [R229+0x1400], R2 ;  /* 0x00140002e5007388 */ /* 0x0007e80000000800 */
[----:B------:R3:W-:Y:S01]  /*4e60*/  STS [R192+0x1400], R5 ;  /* 0x00140005c0007388 */ /* 0x0007e20000000800 */
[----:B--2---:R-:W-:Y:S02]  /*4e70*/  F2FP.F16.F32.PACK_AB R0, R112, R113 ;  /* 0x000000717000723e */ /* 0x004fe400000000ff */
[----:B-1----:R-:W-:Y:S02]  /*4e80*/  F2FP.F16.F32.PACK_AB R4, R116, R117 ;  /* 0x000000757404723e */ /* 0x002fe400000000ff */
[----:B----4-:R-:W-:Y:S02]  /*4e90*/  F2FP.F16.F32.PACK_AB R6, R137, R139 ;  /* 0x0000008b8906723e */ /* 0x010fe400000000ff */
        /* <DEDUP_REMOVED lines=13> */
[----:B------:R1:W-:Y:S04]  /*4f70*/  STS [R108+0x1000], R2 ;  /* 0x001000026c007388 */ /* 0x0003e80000000800 */
[----:B------:R2:W-:Y:S04]  /*4f80*/  STS [R108+0x1400], R0 ;  /* 0x001400006c007388 */ /* 0x0005e80000000800 */
[----:B------:R-:W3:Y:S08]  /*4f90*/  LDSM.16.M88.4 R32, [R178+0x4000] ;  /* 0x00400000b220783b */ /* 0x000ef00000000200 */
[----:B------:R-:W4:Y:S08]  /*4fa0*/  LDSM.16.M88.4 R28, [R178+0x5000] ;  /* 0x00500000b21c783b */ /* 0x000f300000000200 */
[----:B------:R-:W4:Y:S01]  /*4fb0*/  LDSM.16.M88.4 R100, [R183+0x4000] ;  /* 0x00400000b764783b */ /* 0x000f220000000200 */
[----:B-1----:R-:W-:Y:S01]  /*4fc0*/  FFMA.FTZ R2, -R119, R119, 1 ;  /* 0x3f80000077027423 */ /* 0x002fe20000010177 */
[----:B--2---:R-:W-:Y:S03]  /*4fd0*/  FFMA.FTZ R0, -R109, R109, 1 ;  /* 0x3f8000006d007423 */ /* 0x004fe6000001016d */
[----:B------:R-:W-:Y:S03]  /*4fe0*/  FMUL.FTZ R2, R2, UR14 ;  /* 0x0000000e02027c20 */ /* 0x000fe60008410000 */
[----:B------:R-:W1:Y:S01]  /*4ff0*/  LDSM.16.M88.4 R104, [R183+0x5000] ;  /* 0x00500000b768783b */ /* 0x000e620000000200 */
[----:B------:R-:W-:Y:S01]  /*5000*/  FMUL.FTZ R0, R0, UR14 ;  /* 0x0000000e00007c20 */ /* 0x000fe20008410000 */
[-C--:B---3--:R-:W-:Y:S08]  /*5010*/  HMMA.16816.F32 R4, R32, R140.reuse, RZ ;  /* 0x0000008c2004723c */ /* 0x088ff000000018ff */
[C---:B----4-:R-:W-:Y:S08]  /*5020*/  HMMA.16816.F32 R8, R28.reuse, R140, RZ ;  /* 0x0000008c1c08723c */ /* 0x050ff000000018ff */
[-C--:B------:R-:W-:Y:S08]  /*5030*/  HMMA.16816.F32 R12, R28, R142.reuse, RZ ;  /* 0x0000008e1c0c723c */ /* 0x080ff000000018ff */
[C---:B------:R-:W-:Y:S08]  /*5040*/  HMMA.16816.F32 R16, R32.reuse, R142, RZ ;  /* 0x0000008e2010723c */ /* 0x040ff000000018ff */
[-C--:B------:R-:W-:Y:S08]  /*5050*/  HMMA.16816.F32 R20, R32, R144.reuse, RZ ;  /* 0x000000902014723c */ /* 0x080ff000000018ff */
[C---:B------:R-:W-:Y:S08]  /*5060*/  HMMA.16816.F32 R24, R28.reuse, R144, RZ ;  /* 0x000000901c18723c */ /* 0x040ff000000018ff */
[-C--:B------:R-:W-:Y:S08]  /*5070*/  HMMA.16816.F32 R28, R28, R146.reuse, RZ ;  /* 0x000000921c1c723c */ /* 0x080ff000000018ff */
[----:B------:R-:W-:Y:S08]  /*5080*/  HMMA.16816.F32 R32, R32, R146, RZ ;  /* 0x000000922020723c */ /* 0x000ff000000018ff */
[-C--:B------:R-:W-:Y:S08]  /*5090*/  HMMA.16816.F32 R4, R100, R148.reuse, R4 ;  /* 0x000000946404723c */ /* 0x080ff00000001804 */
[C---:B-1----:R-:W-:Y:S08]  /*50a0*/  HMMA.16816.F32 R8, R104.reuse, R148, R8 ;  /* 0x000000946808723c */ /* 0x042ff00000001808 */
        /* <DEDUP_REMOVED lines=16> */
[----:B------:R-:W-:Y:S01]  /*51b0*/  IMAD.MOV.U32 R100, RZ, RZ, R245 ;  /* 0x000000ffff647224 */ /* 0x000fe200078e00f5 */
[----:B------:R-:W-:Y:S04]  /*51c0*/  MOV R101, R244 ;  /* 0x000000f400657202 */ /* 0x000fe80000000f00 */
[C---:B------:R-:W-:Y:S04]  /*51d0*/  LEA R106, P0, R247.reuse, R100, 0x2 ;  /* 0x00000064f76a7211 */ /* 0x040fe800078010ff */
[----:B------:R-:W-:Y:S02]  /*51e0*/  LEA.HI.X R107, R247, R101, RZ, 0x2, P0 ;  /* 0x00000065f76b7211 */ /* 0x000fe400000f14ff */
[----:B------:R-:W1:Y:S08]  /*51f0*/  LDSM.16.M88.4 R100, [R182+0x4000] ;  /* 0x00400000b664783b */ /* 0x000e700000000200 */
[----:B------:R-:W2:Y:S04]  /*5200*/  LDG.E R105, desc[UR26][R106.64] ;  /* 0x0000001a6a697981 */ /* 0x000ea8000c1e1900 */
[----:B------:R-:W3:Y:S01]  /*5210*/  LDG.E R104, desc[UR26][R106.64+0x20] ;  /* 0x0000201a6a687981 */ /* 0x000ee2000c1e1900 */
[-C--:B-1----:R-:W-:Y:S11]  /*5220*/  HMMA.16816.F32 R4, R100, R164.reuse, R4 ;  /* 0x000000a46404723c */ /* 0x082ff60000001804 */
[----:B------:R-:W-:Y:S08]  /*5230*/  @!UPT UIADD3 URZ, UPT, UPT, URZ, URZ, URZ ;  /* 0x000000fffffff290 */ /* 0x000ff0000fffe0ff */
[C---:B--2---:R-:W-:Y:S01]  /*5240*/  FADD.FTZ R4, -R105.reuse, R4 ;  /* 0x0000000469047221 */ /* 0x044fe20000010100 */
[----:B------:R-:W-:Y:S03]  /*5250*/  FADD.FTZ R5, -R105, R5 ;  /* 0x0000000569057221 */ /* 0x000fe60000010100 */
[----:B------:R-:W-:Y:S01]  /*5260*/  FMUL.FTZ R4, R120, R4 ;  /* 0x0000000478047220 */ /* 0x000fe20000410000 */
[----:B------:R-:W-:Y:S01]  /*5270*/  FMUL.FTZ R5, R110, R5 ;  /* 0x000000056e057220 */ /* 0x000fe20000410000 */
[C---:B---3--:R-:W-:Y:S01]  /*5280*/  FADD.FTZ R6, -R104.reuse, R6 ;  /* 0x0000000668067221 */ /* 0x048fe20000010100 */
[----:B------:R-:W-:Y:S01]  /*5290*/  FADD.FTZ R7, -R104, R7 ;  /* 0x0000000768077221 */ /* 0x000fe20000010100 */
[----:B------:R-:W-:Y:S01]  /*52a0*/  FMUL.FTZ R110, R0, R4 ;  /* 0x00000004006e7220 */ /* 0x000fe20000410000 */
[----:B------:R-:W-:Y:S01]  /*52b0*/  FFMA.FTZ R0, -R111, R111, 1 ;  /* 0x3f8000006f007423 */ /* 0x000fe2000001016f */
[----:B------:R-:W-:Y:S01]  /*52c0*/  FMUL.FTZ R6, R238, R6 ;  /* 0x00000006ee067220 */ /* 0x000fe20000410000 */
[----:B------:R-:W-:Y:S01]  /*52d0*/  FMUL.FTZ R109, R2, R5 ;  /* 0x00000005026d7220 */ /* 0x000fe20000410000 */
[----:B------:R-:W-:Y:S01]  /*52e0*/  FMUL.FTZ R111, R239, R7 ;  /* 0x00000007ef6f7220 */ /* 0x000fe20000410000 */
[----:B------:R-:W-:Y:S01]  /*52f0*/  FMUL.FTZ R0, R0, UR14 ;  /* 0x0000000e00007c20 */ /* 0x000fe20008410000 */
[----:B------:R-:W-:Y:S03]  /*5300*/  SHF.L.U32 R238, R187, 0x3, RZ ;  /* 0x00000003bbee7819 */ /* 0x000fe600000006ff */
[----:B------:R-:W-:Y:S01]  /*5310*/  FMUL.FTZ R120, R0, R6 ;  /* 0x0000000600787220 */ /* 0x000fe20000410000 */
[----:B------:R-:W-:Y:S01]  /*5320*/  SHF.R.U32.HI R0, RZ, 0x4, R187 ;  /* 0x00000004ff007819 */ /* 0x000fe200000116bb */
[----:B------:R-:W1:Y:S02]  /*5330*/  LDSM.16.M88.4 R4, [R182+0x5000] ;  /* 0x00500000b604783b */ /* 0x000e640000000200 */
[C---:B-1----:R-:W-:Y:S08]  /*5340*/  HMMA.16816.F32 R8, R4.reuse, R164, R8 ;  /* 0x000000a40408723c */ /* 0x042ff00000001808 */
[-C--:B------:R-:W-:Y:S08]  /*5350*/  HMMA.16816.F32 R12, R4, R166.reuse, R12 ;  /* 0x000000a6040c723c */ /* 0x080ff0000000180c */
[C---:B------:R-:W-:Y:S08]  /*5360*/  HMMA.16816.F32 R16, R100.reuse, R166, R16 ;  /* 0x000000a66410723c */ /* 0x040ff00000001810 */
[-C--:B------:R-:W-:Y:S08]  /*5370*/  HMMA.16816.F32 R20, R100, R168.reuse, R20 ;  /* 0x000000a86414723c */ /* 0x080ff00000001814 */
[C---:B------:R-:W-:Y:S08]  /*5380*/  HMMA.16816.F32 R24, R4.reuse, R168, R24 ;  /* 0x000000a80418723c */ /* 0x040ff00000001818 */
[-C--:B------:R-:W-:Y:S01]  /*5390*/  HMMA.16816.F32 R28, R4, R170.reuse, R28 ;  /* 0x000000aa041c723c */ /* 0x080fe2000000181c */
[----:B------:R1:W5:Y:S04]  /*53a0*/  LDG.E R6, desc[UR26][R106.64+0x80] ;  /* 0x0000801a6a067981 */ /* 0x000368000c1e1900 */
[----:B------:R1:W5:Y:S03]  /*53b0*/  LDG.E R5, desc[UR26][R106.64+0xa0] ;  /* 0x0000a01a6a057981 */ /* 0x000366000c1e1900 */
[----:B------:R-:W-:Y:S01]  /*53c0*/  HMMA.16816.F32 R32, R100, R170, R32 ;  /* 0x000000aa6420723c */ /* 0x000fe20000001820 */
[----:B------:R-:W-:Y:S08]  /*53d0*/  @!UPT UIADD3 URZ, UPT, UPT, URZ, URZ, URZ ;  /* 0x000000fffffff290 */ /* 0x000ff0000fffe0ff */
[----:B------:R-:W-:Y:S11]  /*53e0*/  @!P1 BRA `(.L_x_1499) ;  /* 0x0000000000889947 */ /* 0x000ff60003800000 */
[----:B------:R-:W2:Y:S01]  /*53f0*/  LDC R102, c[0x0][0x3b0] ;  /* 0x0000ec00ff667b82 */ /* 0x000ea20000000800 */
[----:B------:R-:W-:Y:S02]  /*5400*/  ISETP.GE.AND P0, PT, R173, UR7, PT ;  /* 0x00000007ad007c0c */ /* 0x000fe4000bf06270 */
[----:B------:R-:W-:Y:S02]  /*5410*/  IADD3 R4, P2, PT, RZ, -UR5, RZ ;  /* 0x80000005ff047c10 */ /* 0x000fe4000ff5e0ff */
[----:B------:R-:W-:Y:S04]  /*5420*/  LOP3.LUT R7, R230, 0x1, RZ, 0xc0, !PT ;  /* 0x00000001e6077812 */ /* 0x000fe800078ec0ff */
[----:B------:R-:W-:Y:S05]  /*5430*/  ISETP.NE.U32.AND P4, PT, R7, 0x1, PT ;  /* 0x000000010700780c */ /* 0x000fea0003f85070 */
[----:B------:R-:W3:Y:S01]  /*5440*/  @!P0 LDC R101, c[0x0][0x3b4] ;  /* 0x0000ed00ff658b82 */ /* 0x000ee20000000800 */
[----:B--2---:R-:W-:Y:S04]  /*5450*/  IMAD.SHL.U32 R2, R102, 0x40, RZ ;  /* 0x0000004066027824 */ /* 0x004fe800078e00ff */
[----:B------:R-:W-:Y:S01]  /*5460*/  IMAD.X R2, RZ, RZ, ~R2, P2 ;  /* 0x000000ffff027224 */ /* 0x000fe200010e0e02 */
[----:B------:R-:W-:Y:S04]  /*5470*/  ISETP.GE.AND P2, PT, R173, UR7, PT ;  /* 0x00000007ad007c0c */ /* 0x000fe8000bf46270 */
[----:B------:R-:W-:Y:S04]  /*5480*/  SHF.R.S64 R4, R4, 0x1f, R2 ;  /* 0x0000001f04047819 */ /* 0x000fe80000001002 */
[----:B------:R-:W-:Y:S01]  /*5490*/  IADD3 R236, P3, PT, R4, R236, RZ ;  /* 0x000000ec04ec7210 */ /* 0x000fe20007f7e0ff */
[----:B------:R-:W-:Y:S03]  /*54a0*/  IMAD.MOV.U32 R4, RZ, RZ, -0x2000 ;  /* 0xffffe000ff047424 */ /* 0x000fe600078e00ff */
[----:B------:R-:W-:Y:S02]  /*54b0*/  LEA.HI.X.SX32 R235, R2, R235, 0x1, P3 ;  /* 0x000000eb02eb7211 */ /* 0x000fe400018f0eff */
[----:B------:R-:W-:Y:S02]  /*54c0*/  @!P0 LEA R100, P3, R102, R236, 0x6 ;  /* 0x000000ec66648211 */ /* 0x000fe400078630ff */
[----:B------:R-:W-:Y:S01]  /*54d0*/  SEL R2, R4, 0x2000, !P4 ;  /* 0x0000200004027807 */ /* 0x000fe20006000000 */
[----:B------:R-:W-:Y:S01]  /*54e0*/  @!P2 IMAD.MOV.U32 R103, RZ, RZ, R235 ;  /* 0x000000ffff67a224 */ /* 0x000fe200078e00eb */
[----:B---3--:R-:W-:Y:S01]  /*54f0*/  @!P0 LEA.HI.X R101, R102, R235, R101, 0x6, P3 ;  /* 0x000000eb66658211 */ /* 0x008fe200018f3465 */
        /* <DEDUP_REMOVED lines=17> */
.L_x_1499:
[----:B------:R-:W-:Y:S01]  /*5610*/  SHF.L.U32 R4, R187, 0x6, RZ ;  /* 0x00000006bb047819 */ /* 0x000fe200000006ff */
[C---:B------:R-:W-:Y:S01]  /*5620*/  FADD.FTZ R20, -R105.reuse, R20 ;  /* 0x0000001469147221 */ /* 0x040fe20000010100 */
[----:B------:R-:W-:Y:S01]  /*5630*/  LOP3.LUT R119, R0, 0x8, RZ, 0xc0, !PT ;  /* 0x0000000800777812 */ /* 0x000fe200078ec0ff */
[C---:B------:R-:W-:Y:S01]  /*5640*/  FADD.FTZ R16, -R105.reuse, R16 ;  /* 0x0000001069107221 */ /* 0x040fe20000010100 */
[----:B------:R-:W-:Y:S01]  /*5650*/  LOP3.LUT R173, R238, 0x38, RZ, 0xc0, !PT ;  /* 0x00000038eead7812 */ /* 0x000fe200078ec0ff */
[----:B------:R-:W-:Y:S01]  /*5660*/  FADD.FTZ R17, -R105, R17 ;  /* 0x0000001169117221 */ /* 0x000fe20000010100 */
[----:B------:R-:W-:Y:S01]  /*5670*/  LOP3.LUT R2, R119, 0x10, R187, 0xf8, !PT ;  /* 0x0000001077027812 */ /* 0x000fe200078ef8bb */
[----:B------:R-:W-:Y:S01]  /*5680*/  FFMA.FTZ R7, -R194, R194, 1 ;  /* 0x3f800000c2077423 */ /* 0x000fe200000101c2 */
[--C-:B------:R-:W-:Y:S01]  /*5690*/  LOP3.LUT R0, R173, 0x1c0, R4.reuse, 0xf8, !PT ;  /* 0x000001c0ad007812 */ /* 0x100fe200078ef804 */
[----:B--2---:R-:W-:Y:S01]  /*56a0*/  FMUL.FTZ R101, R121, R16 ;  /* 0x0000001079657220 */ /* 0x004fe20000410000 */
[----:B------:R-:W-:Y:S01]  /*56b0*/  FMUL.FTZ R100, R118, R17 ;  /* 0x0000001176647220 */ /* 0x000fe20000410000 */
[----:B------:R-:W-:Y:S01]  /*56c0*/  FMUL.FTZ R7, R7, UR14 ;  /* 0x0000000e07077c20 */ /* 0x000fe20008410000 */
[----:B------:R-:W-:Y:S01]  /*56d0*/  LOP3.LUT R0, R2, R0, RZ, 0x3c, !PT ;  /* 0x0000000002007212 */ /* 0x000fe200078e3cff */
[----:B------:R-:W-:Y:S01]  /*56e0*/  FFMA.FTZ R16, -R195, R195, 1 ;  /* 0x3f800000c3107423 */ /* 0x000fe200000101c3 */
[----:B------:R-:W-:Y:S01]  /*56f0*/  FFMA.FTZ R17, -R200, R200, 1 ;  /* 0x3f800000c8117423 */ /* 0x000fe200000101c8 */
[C---:B------:R-:W-:Y:S01]  /*5700*/  FADD.FTZ R33, -R105.reuse, R33 ;  /* 0x0000002169217221 */ /* 0x040fe20000010100 */
[----:B------:R-:W-:Y:S01]  /*5710*/  LOP3.LUT R0, R0, 0x200, R4, 0xf8, !PT ;  /* 0x0000020000007812 */ /* 0x000fe200078ef804 */
[----:B------:R-:W-:Y:S01]  /*5720*/  FADD.FTZ R4, -R105, R21 ;  /* 0x0000001569047221 */ /* 0x000fe20000010100 */
[----:B------:R-:W-:Y:S01]  /*5730*/  FMUL.FTZ R21, R117, R20 ;  /* 0x0000001475157220 */ /* 0x000fe20000410000 */
[----:B------:R-:W-:Y:S01]  /*5740*/  FFMA.FTZ R20, -R203, R203, 1 ;  /* 0x3f800000cb147423 */ /* 0x000fe200000101cb */
[----:B------:R-:W-:Y:S01]  /*5750*/  FMUL.FTZ R16, R16, UR14 ;  /* 0x0000000e10107c20 */ /* 0x000fe20008410000 */
[----:B------:R-:W-:Y:S01]  /*5760*/  FMUL.FTZ R4, R116, R4 ;  /* 0x0000000474047220 */ /* 0x000fe20000410000 */
[----:B------:R-:W-:Y:S01]  /*5770*/  FMUL.FTZ R17, R17, UR14 ;  /* 0x0000000e11117c20 */ /* 0x000fe20008410000 */
[----:B------:R-:W-:Y:S01]  /*5780*/  FMUL.FTZ R20, R20, UR14 ;  /* 0x0000000e14147c20 */ /* 0x000fe20008410000 */
[----:B------:R-:W-:Y:S01]  /*5790*/  FADD.FTZ R32, -R105, R32 ;  /* 0x0000002069207221 */ /* 0x000fe20000010100 */
[----:B------:R-:W-:Y:S01]  /*57a0*/  FMUL.FTZ R21, R16, R21 ;  /* 0x0000001510157220 */ /* 0x000fe20000410000 */
[----:B------:R-:W-:Y:S01]  /*57b0*/  FMUL.FTZ R100, R17, R100 ;  /* 0x0000006411647220 */ /* 0x000fe20000410000 */
[----:B------:R-:W-:Y:S01]  /*57c0*/  FMUL.FTZ R101, R20, R101 ;  /* 0x0000006514657220 */ /* 0x000fe20000410000 */
[----:B------:R-:W-:Y:S01]  /*57d0*/  FMUL.FTZ R20, R7, R4 ;  /* 0x0000000407147220 */ /* 0x000fe20000410000 */
[----:B------:R-:W-:Y:S01]  /*57e0*/  FFMA.FTZ R4, -R126, R126, 1 ;  /* 0x3f8000007e047423 */ /* 0x000fe2000001017e */
[----:B------:R-:W-:Y:S01]  /*57f0*/  FFMA.FTZ R7, -R127, R127, 1 ;  /* 0x3f8000007f077423 */ /* 0x000fe2000001017f */
[----:B------:R-:W-:Y:S01]  /*5800*/  FMUL.FTZ R33, R112, R33 ;  /* 0x0000002170217220 */ /* 0x000fe20000410000 */
[----:B------:R-:W-:Y:S01]  /*5810*/  FMUL.FTZ R32, R113, R32 ;  /* 0x0000002071207220 */ /* 0x000fe20000410000 */
[----:B------:R-:W-:Y:S01]  /*5820*/  FMUL.FTZ R16, R4, UR14 ;  /* 0x0000000e04107c20 */ /* 0x000fe20008410000 */
[----:B------:R-:W-:Y:S01]  /*5830*/  FMUL.FTZ R17, R7, UR14 ;  /* 0x0000000e07117c20 */ /* 0x000fe20008410000 */
[----:B------:R-:W-:Y:S01]  /*5840*/  FFMA.FTZ R4, -R214, R214, 1 ;  /* 0x3f800000d6047423 */ /* 0x000fe200000101d6 */
[----:B------:R-:W-:Y:S01]  /*5850*/  FADD.FTZ R19, -R104, R19 ;  /* 0x0000001368137221 */ /* 0x000fe20000010100 */
[----:B------:R-:W-:Y:S01]  /*5860*/  FMUL.FTZ R33, R16, R33 ;  /* 0x0000002110217220 */ /* 0x000fe20000410000 */
[----:B------:R-:W-:Y:S01]  /*5870*/  FMUL.FTZ R32, R17, R32 ;  /* 0x0000002011207220 */ /* 0x000fe20000410000 */
[----:B------:R-:W-:Y:S01]  /*5880*/  FMUL.FTZ R16, R4, UR14 ;  /* 0x0000000e04107c20 */ /* 0x000fe20008410000 */
[----:B------:R-:W-:Y:S01]  /*5890*/  FADD.FTZ R4, -R104, R18 ;  /* 0x0000001268047221 */ /* 0x000fe20000010100 */
[----:B------:R-:W-:Y:S01]  /*58a0*/  FMUL.FTZ R19, R124, R19 ;  /* 0x000000137c137220 */ /* 0x000fe20000410000 */
[----:B------:R-:W-:Y:S01]  /*58b0*/  F2FP.F16.F32.PACK_AB R20, R20, R21 ;  /* 0x000000151414723e */ /* 0x000fe200000000ff */
[----:B------:R-:W-:Y:S01]  /*58c0*/  FFMA.FTZ R21, -R205, R205, 1 ;  /* 0x3f800000cd157423 */ /* 0x000fe200000101cd */
[----:B------:R-:W-:Y:S01]  /*58d0*/  F2FP.F16.F32.PACK_AB R18, R33, R32 ;  /* 0x000000202112723e */ /* 0x000fe200000000ff */
[----:B------:R-:W-:Y:S01]  /*58e0*/  FMUL.FTZ R17, R125, R4 ;  /* 0x000000047d117220 */ /* 0x000fe20000410000 */
[----:B------:R-:W-:Y:S01]  /*58f0*/  FMUL.FTZ R32, R16, R111 ;  /* 0x0000006f10207220 */ /* 0x000fe20000410000 */
[----:B------:R-:W-:Y:S01]  /*5900*/  FFMA.FTZ R4, -R208, R208, 1 ;  /* 0x3f800000d0047423 */ /* 0x000fe200000101d0 */
[----:B------:R-:W-:Y:S01]  /*5910*/  FFMA.FTZ R16, -R209, R209, 1 ;  /* 0x3f800000d1107423 */ /* 0x000fe200000101d1 */
[----:B------:R-:W-:Y:S01]  /*5920*/  F2FP.F16.F32.PACK_AB R7, R100, R101 ;  /* 0x000000656407723e */ /* 0x000fe200000000ff */
[----:B------:R-:W-:Y:S01]  /*5930*/  FMUL.FTZ R100, R21, UR14 ;  /* 0x0000000e15647c20 */ /* 0x000fe20008410000 */
[----:B------:R-:W-:Y:S01]  /*5940*/  FMUL.FTZ R33, R4, UR14 ;  /* 0x0000000e04217c20 */ /* 0x000fe20008410000 */
[----:B------:R-:W-:Y:S01]  /*5950*/  FMUL.FTZ R16, R16, UR14 ;  /* 0x0000000e10107c20 */ /* 0x000fe20008410000 */
[----:B------:R-:W-:Y:S01]  /*5960*/  FADD.FTZ R4, -R104, R35 ;  /* 0x0000002368047221 */ /* 0x000fe20000010100 */
[----:B------:R-:W-:Y:S01]  /*5970*/  F2FP.F16.F32.PACK_AB R2, R109, R110 ;  /* 0x0000006e6d02723e */ /* 0x000fe200000000ff */
[----:B------:R-:W-:Y:S01]  /*5980*/  FMUL.FTZ R33, R33, R19 ;  /* 0x0000001321217220 */ /* 0x000fe20000410000 */
[----:B------:R-:W-:Y:S01]  /*5990*/  FMUL.FTZ R35, R16, R17 ;  /* 0x0000001110237220 */ /* 0x000fe20000410000 */
[----:B------:R-:W-:Y:S01]  /*59a0*/  FFMA.FTZ R19, -R204, R204, 1 ;  /* 0x3f800000cc137423 */ /* 0x000fe200000101cc */
[----:B------:R-:W-:Y:S01]  /*59b0*/  FFMA.FTZ R17, -R134, R134, 1 ;  /* 0x3f80000086117423 */ /* 0x000fe20000010186 */
[----:B------:R-:W-:Y:S01]  /*59c0*/  FFMA.FTZ R16, -R132, R132, 1 ;  /* 0x3f80000084107423 */ /* 0x000fe20000010184 */
[----:B------:R-:W-:Y:S01]  /*59d0*/  FMUL.FTZ R4, R114, R4 ;  /* 0x0000000472047220 */ /* 0x000fe20000410000 */
[----:B------:R-:W-:Y:S01]  /*59e0*/  FMUL.FTZ R21, R19, UR14 ;  /* 0x0000000e13157c20 */ /* 0x000fe20008410000 */
[----:B------:R-:W-:Y:S01]  /*59f0*/  FMUL.FTZ R19, R17, UR14 ;  /* 0x0000000e11137c20 */ /* 0x000fe20008410000 */
[----:B------:R-:W-:Y:S01]  /*5a00*/  FMUL.FTZ R17, R16, UR14 ;  /* 0x0000000e10117c20 */ /* 0x000fe20008410000 */
[----:B------:R2:W-:Y:S01]  /*5a10*/  STS [R229+-0x4000], R2 ;  /* 0xffc00002e5007388 */ /* 0x0005e20000000800 */
[C---:B------:R-:W-:Y:S01]  /*5a20*/  FADD.FTZ R34, -R104.reuse, R34 ;  /* 0x0000002268227221 */ /* 0x040fe20000010100 */
[----:B------:R-:W-:Y:S01]  /*5a30*/  FADD.FTZ R23, -R104, R23 ;  /* 0x0000001768177221 */ /* 0x000fe20000010100 */
[----:B------:R-:W-:Y:S01]  /*5a40*/  FMUL.FTZ R17, R17, R4 ;  /* 0x0000000411117220 */ /* 0x000fe20000410000 */
[----:B------:R-:W-:Y:S01]  /*5a50*/  F2FP.F16.F32.PACK_AB R4, R32, R120 ;  /* 0x000000782004723e */ /* 0x000fe200000000ff */
[----:B------:R-:W-:Y:S01]  /*5a60*/  FMUL.FTZ R34, R115, R34 ;  /* 0x0000002273227220 */ /* 0x000fe20000410000 */
[C---:B-----5:R-:W-:Y:S01]  /*5a70*/  FADD.FTZ R12, -R6.reuse, R12 ;  /* 0x0000000c060c7221 */ /* 0x060fe20000010100 */
[----:B------:R-:W-:Y:S01]  /*5a80*/  FADD.FTZ R9, -R6, R9 ;  /* 0x0000000906097221 */ /* 0x000fe20000010100 */
[----:B------:R-:W-:Y:S01]  /*5a90*/  FMUL.FTZ R23, R122, R23 ;  /* 0x000000177a177220 */ /* 0x000fe20000410000 */
[----:B------:R3:W-:Y:S01]  /*5aa0*/  STS [R229+-0x3c00], R4 ;  /* 0xffc40004e5007388 */ /* 0x0007e20000000800 */
[----:B------:R-:W-:Y:S01]  /*5ab0*/  FMUL.FTZ R34, R19, R34 ;  /* 0x0000002213227220 */ /* 0x000fe20000410000 */
[----:B------:R-:W-:Y:S01]  /*5ac0*/  FADD.FTZ R8, -R6, R8 ;  /* 0x0000000806087221 */ /* 0x000fe20000010100 */
[----:B------:R-:W-:Y:S02]  /*5ad0*/  FMUL.FTZ R19, R193, R9 ;  /* 0x00000009c1137220 */ /* 0x000fe40000410000 */
[----:B------:R4:W-:Y:S01]  /*5ae0*/  STS [R192+-0x4000], R7 ;  /* 0xffc00007c0007388 */ /* 0x0009e20000000800 */
[----:B------:R-:W-:Y:S01]  /*5af0*/  FFMA.FTZ R9, -R222, R222, 1 ;  /* 0x3f800000de097423 */ /* 0x000fe200000101de */
[----:B------:R-:W-:Y:S01]  /*5b00*/  FMUL.FTZ R16, R21, R23 ;  /* 0x0000001715107220 */ /* 0x000fe20000410000 */
[----:B------:R-:W-:Y:S01]  /*5b10*/  FMUL.FTZ R21, R199, R8 ;  /* 0x00000008c7157220 */ /* 0x000fe20000410000 */
[C---:B------:R-:W-:Y:S01]  /*5b20*/  FADD.FTZ R25, -R6.reuse, R25 ;  /* 0x0000001906197221 */ /* 0x040fe20000010100 */
[----:B------:R-:W-:Y:S01]  /*5b30*/  FMUL.FTZ R9, R9, UR14 ;  /* 0x0000000e09097c20 */ /* 0x000fe20008410000 */
[C---:B------:R-:W-:Y:S01]  /*5b40*/  FADD.FTZ R28, -R6.reuse, R28 ;  /* 0x0000001c061c7221 */ /* 0x040fe20000010100 */
[----:B------:R-:W-:Y:S01]  /*5b50*/  FADD.FTZ R24, -R6, R24 ;  /* 0x0000001806187221 */ /* 0x000fe20000010100 */
[----:B------:R-:W-:Y:S01]  /*5b60*/  FFMA.FTZ R8, -R221, R221, 1 ;  /* 0x3f800000dd087423 */ /* 0x000fe200000101dd */
[----:B------:R-:W-:Y:S01]  /*5b70*/  FMUL.FTZ R19, R9, R19 ;  /* 0x0000001309137220 */ /* 0x000fe20000410000 */
[----:B------:R-:W-:Y:S01]  /*5b80*/  FFMA.FTZ R9, -R213, R213, 1 ;  /* 0x3f800000d5097423 */ /* 0x000fe200000101d5 */
[----:B------:R-:W-:Y:S01]  /*5b90*/  FMUL.FTZ R24, R133, R24 ;  /* 0x0000001885187220 */ /* 0x000fe20000410000 */
[----:B--2---:R-:W-:Y:S01]  /*5ba0*/  F2FP.F16.F32.PACK_AB R2, R33, R35 ;  /* 0x000000232102723e */ /* 0x004fe200000000ff */
[----:B------:R-:W-:Y:S01]  /*5bb0*/  FMUL.FTZ R28, R129, R28 ;  /* 0x0000001c811c7220 */ /* 0x000fe20000410000 */
[----:B------:R-:W-:Y:S01]  /*5bc0*/  FMUL.FTZ R9, R9, UR14 ;  /* 0x0000000e09097c20 */ /* 0x000fe20008410000 */
[----:B------:R-:W-:Y:S01]  /*5bd0*/  FMUL.FTZ R8, R8, UR14 ;  /* 0x0000000e08087c20 */ /* 0x000fe20008410000 */
[----:B------:R-:W-:Y:S01]  /*5be0*/  FADD.FTZ R11, -R5, R11 ;  /* 0x0000000b050b7221 */ /* 0x000fe20000010100 */
[----:B------:R2:W-:Y:S01]  /*5bf0*/  STS [R192+-0x3c00], R2 ;  /* 0xffc40002c0007388 */ /* 0x0005e20000000800 */
[----:B------:R-:W-:Y:S01]  /*5c00*/  FMUL.FTZ R24, R9, R24 ;  /* 0x0000001809187220 */ /* 0x000fe20000410000 */
[C---:B------:R-:W-:Y:S01]  /*5c10*/  FADD.FTZ R10, -R5.reuse, R10 ;  /* 0x0000000a050a7221 */ /* 0x040fe20000010100 */
[----:B------:R-:W-:Y:S01]  /*5c20*/  FADD.FTZ R14, -R5, R14 ;  /* 0x0000000e050e7221 */ /* 0x000fe20000010100 */
[----:B---3--:R-:W-:Y:S01]  /*5c30*/  FADD.FTZ R4, -R6, R13 ;  /* 0x0000000d06047221 */ /* 0x008fe20000010100 */
[----:B------:R-:W-:Y:S01]  /*5c40*/  FMUL.FTZ R13, R139, R12 ;  /* 0x0000000c8b0d7220 */ /* 0x000fe20000410000 */
[----:B------:R-:W-:Y:S01]  /*5c50*/  FFMA.FTZ R12, -R223, R223, 1 ;  /* 0x3f800000df0c7423 */ /* 0x000fe200000101df */
[----:B------:R-:W-:Y:S01]  /*5c60*/  FMUL.FTZ R14, R198, R14 ;  /* 0x0000000ec60e7220 */ /* 0x000fe20000410000 */
[----:B----4-:R-:W-:Y:S01]  /*5c70*/  FFMA.FTZ R7, -R220, R220, 1 ;  /* 0x3f800000dc077423 */ /* 0x010fe200000101dc */
[----:B------:R-:W-:Y:S01]  /*5c80*/  FMUL.FTZ R4, R137, R4 ;  /* 0x0000000489047220 */ /* 0x000fe20000410000 */
[----:B------:R-:W-:Y:S01]  /*5c90*/  FMUL.FTZ R12, R12, UR14 ;  /* 0x0000000e0c0c7c20 */ /* 0x000fe20008410000 */
[----:B------:R-:W-:Y:S01]  /*5ca0*/  FMUL.FTZ R13, R8, R13 ;  /* 0x0000000d080d7220 */ /* 0x000fe20000410000 */
[----:B------:R-:W-:Y:S01]  /*5cb0*/  FMUL.FTZ R7, R7, UR14 ;  /* 0x0000000e07077c20 */ /* 0x000fe20008410000 */
[C---:B------:R-:W-:Y:S01]  /*5cc0*/  FADD.FTZ R27, -R5.reuse, R27 ;  /* 0x0000001b051b7221 */ /* 0x040fe20000010100 */
[----:B------:R-:W-:Y:S01]  /*5cd0*/  FMUL.FTZ R21, R12, R21 ;  /* 0x000000150c157220 */ /* 0x000fe20000410000 */
[----:B------:R-:W-:Y:S01]  /*5ce0*/  FADD.FTZ R26, -R5, R26 ;  /* 0x0000001a051a7221 */ /* 0x000fe20000010100 */
[----:B------:R-:W-:Y:S01]  /*5cf0*/  FMUL.FTZ R12, R7, R4 ;  /* 0x00000004070c7220 */ /* 0x000fe20000410000 */
[----:B------:R-:W-:Y:S01]  /*5d00*/  FADD.FTZ R4, -R6, R29 ;  /* 0x0000001d06047221 */ /* 0x000fe20000010100 */
[----:B------:R-:W-:Y:S01]  /*5d10*/  FFMA.FTZ R7, -R202, R202, 1 ;  /* 0x3f800000ca077423 */ /* 0x000fe200000101ca */
[----:B------:R-:W-:Y:S01]  /*5d20*/  FFMA.FTZ R6, -R201, R201, 1 ;  /* 0x3f800000c9067423 */ /* 0x000fe200000101c9 */
[----:B------:R-:W-:Y:S01]  /*5d30*/  FADD.FTZ R30, -R5, R30 ;  /* 0x0000001e051e7221 */ /* 0x000fe20000010100 */
[----:B------:R-:W-:Y:S01]  /*5d40*/  FMUL.FTZ R4, R128, R4 ;  /* 0x0000000480047220 */ /* 0x000fe20000410000 */
[----:B------:R-:W-:Y:S01]  /*5d50*/  FMUL.FTZ R7, R7, UR14 ;  /* 0x0000000e07077c20 */ /* 0x000fe20008410000 */
[----:B------:R-:W-:Y:S01]  /*5d60*/  FMUL.FTZ R6, R6, UR14 ;  /* 0x0000000e06067c20 */ /* 0x000fe20008410000 */
[----:B------:R-:W-:Y:S01]  /*5d70*/  FADD.FTZ R22, -R104, R22 ;  /* 0x0000001668167221 */ /* 0x000fe20000010100 */
[----:B--2---:R-:W-:Y:S01]  /*5d80*/  F2FP.F16.F32.PACK_AB R2, R19, R21 ;  /* 0x000000151302723e */ /* 0x004fe200000000ff */
[----:B------:R-:W-:Y:S01]  /*5d90*/  FMUL.FTZ R9, R7, R28 ;  /* 0x0000001c07097220 */ /* 0x000fe20000410000 */
[----:B------:R-:W-:Y:S01]  /*5da0*/  FMUL.FTZ R4, R6, R4 ;  /* 0x0000000406047220 */ /* 0x000fe20000410000 */
[----:B------:R-:W-:Y:S01]  /*5db0*/  F2FP.F16.F32.PACK_AB R7, R12, R13 ;  /* 0x0000000d0c07723e */ /* 0x000fe200000000ff */
[----:B------:R-:W-:Y:S01]  /*5dc0*/  FMUL.FTZ R13, R206, R11 ;  /* 0x0000000bce0d7220 */ /* 0x000fe20000410000 */
[----:B------:R-:W-:Y:S01]  /*5dd0*/  FFMA.FTZ R12, -R228, R228, 1 ;  /* 0x3f800000e40c7423 */ /* 0x000fe200000101e4 */
[----:B------:R2:W-:Y:S01]  /*5de0*/  STS [R229+-0x3000], R2 ;  /* 0xffd00002e5007388 */ /* 0x0005e20000000800 */
[----:B------:R-:W-:Y:S01]  /*5df0*/  F2FP.F16.F32.PACK_AB R9, R4, R9 ;  /* 0x000000090409723e */ /* 0x000fe200000000ff */
[----:B------:R-:W-:Y:S01]  /*5e00*/  FADD.FTZ R4, -R5, R15 ;  /* 0x0000000f05047221 */ /* 0x000fe20000010100 */
[----:B------:R-:W-:Y:S01]  /*5e10*/  FMUL.FTZ R15, R207, R10 ;  /* 0x0000000acf0f7220 */ /* 0x000fe20000410000 */
[----:B------:R-:W-:Y:S01]  /*5e20*/  FFMA.FTZ R11, -R227, R227, 1 ;  /* 0x3f800000e30b7423 */ /* 0x000fe200000101e3 */
[----:B------:R-:W-:Y:S01]  /*5e30*/  FFMA.FTZ R10, -R226, R226, 1 ;  /* 0x3f800000e20a7423 */ /* 0x000fe200000101e2 */
[----:B------:R-:W-:Y:S01]  /*5e40*/  FFMA.FTZ R6, -R224, R224, 1 ;  /* 0x3f800000e0067423 */ /* 0x000fe200000101e0 */
[----:B------:R-:W-:Y:S01]  /*5e50*/  FMUL.FTZ R12, R12, UR14 ;  /* 0x0000000e0c0c7c20 */ /* 0x000fe20008410000 */
[----:B------:R-:W-:Y:S01]  /*5e60*/  FMUL.FTZ R11, R11, UR14 ;  /* 0x0000000e0b0b7c20 */ /* 0x000fe20008410000 */
[----:B------:R-:W-:Y:S01]  /*5e70*/  FMUL.FTZ R10, R10, UR14 ;  /* 0x0000000e0a0a7c20 */ /* 0x000fe20008410000 */
[----:B------:R-:W-:Y:S01]  /*5e80*/  FMUL.FTZ R4, R197, R4 ;  /* 0x00000004c5047220 */ /* 0x000fe20000410000 */
[----:B------:R-:W-:Y:S01]  /*5e90*/  FMUL.FTZ R6, R6, UR14 ;  /* 0x0000000e06067c20 */ /* 0x000fe20008410000 */
[----:B------:R-:W-:Y:S01]  /*5ea0*/  FMUL.FTZ R19, R12, R15 ;  /* 0x0000000f0c137220 */ /* 0x000fe20000410000 */
[----:B------:R-:W-:Y:S01]  /*5eb0*/  FMUL.FTZ R15, R11, R13 ;  /* 0x0000000d0b0f7220 */ /* 0x000fe20000410000 */
[----:B------:R-:W-:Y:S01]  /*5ec0*/  FMUL.FTZ R14, R10, R14 ;  /* 0x0000000e0a0e7220 */ /* 0x000fe20000410000 */
[----:B------:R-:W-:Y:S01]  /*5ed0*/  FFMA.FTZ R11, -R218, R218, 1 ;  /* 0x3f800000da0b7423 */ /* 0x000fe200000101da */
[----:B------:R-:W-:Y:S01]  /*5ee0*/  FMUL.FTZ R12, R6, R4 ;  /* 0x00000004060c7220 */ /* 0x000fe20000410000 */
[----:B------:R-:W-:Y:S01]  /*5ef0*/  FFMA.FTZ R10, -R215, R215, 1 ;  /* 0x3f800000d70a7423 */ /* 0x000fe200000101d7 */
[----:B------:R-:W-:Y:S01]  /*5f00*/  FADD.FTZ R4, -R5, R31 ;  /* 0x0000001f05047221 */ /* 0x000fe20000010100 */
        /* <DEDUP_REMOVED lines=8> */
[----:B------:R-:W-:Y:S01]  /*5f90*/  FFMA.FTZ R8, -R211, R211, 1 ;  /* 0x3f800000d3087423 */ /* 0x000fe200000101d3 */
[----:B--2---:R-:W-:Y:S01]  /*5fa0*/  F2FP.F16.F32.PACK_AB R2, R12, R14 ;  /* 0x0000000e0c02723e */ /* 0x004fe200000000ff */
[----:B------:R-:W-:Y:S01]  /*5fb0*/  FMUL.FTZ R6, R6, R4 ;  /* 0x0000000406067220 */ /* 0x000fe20000410000 */
[----:B------:R-:W-:Y:S01]  /*5fc0*/  F2FP.F16.F32.PACK_AB R4, R15, R19 ;  /* 0x000000130f04723e */ /* 0x000fe200000000ff */
[----:B------:R-:W-:Y:S01]  /*5fd0*/  FMUL.FTZ R22, R100, R22 ;  /* 0x0000001664167220 */ /* 0x000fe20000410000 */
[----:B------:R-:W-:Y:S01]  /*5fe0*/  FMUL.FTZ R25, R131, R25 ;  /* 0x0000001983197220 */ /* 0x000fe20000410000 */
[----:B------:R-:W-:Y:S01]  /*5ff0*/  FMUL.FTZ R27, R136, R27 ;  /* 0x0000001b881b7220 */ /* 0x000fe20000410000 */
[----:B------:R-:W-:Y:S01]  /*6000*/  FMUL.FTZ R8, R8, UR14 ;  /* 0x0000000e08087c20 */ /* 0x000fe20008410000 */
[----:B------:R-:W-:Y:S01]  /*6010*/  STS [R229+-0x2c00], R4 ;  /* 0xffd40004e5007388 */ /* 0x000fe20000000800 */
[----:B------:R-:W-:Y:S01]  /*6020*/  FMUL.FTZ R26, R138, R26 ;  /* 0x0000001a8a1a7220 */ /* 0x000fe20000410000 */
[----:B------:R-:W-:Y:S01]  /*6030*/  F2FP.F16.F32.PACK_AB R16, R16, R22 ;  /* 0x000000161010723e */ /* 0x000fe200000000ff */
[----:B------:R-:W-:Y:S02]  /*6040*/  FMUL.FTZ R8, R8, R25 ;  /* 0x0000001908087220 */ /* 0x000fe40000410000 */
[----:B------:R-:W-:Y:S01]  /*6050*/  STS [R192+-0x3000], R7 ;  /* 0xffd00007c0007388 */ /* 0x000fe20000000800 */
[----:B------:R-:W-:Y:S01]  /*6060*/  FMUL.FTZ R26, R13, R26 ;  /* 0x0000001a0d1a7220 */ /* 0x000fe20000410000 */
[----:B------:R-:W-:Y:S01]  /*6070*/  FMUL.FTZ R5, R11, R27 ;  /* 0x0000001b0b057220 */ /* 0x000fe20000410000 */
[----:B------:R-:W-:Y:S02]  /*6080*/  FMUL.FTZ R30, R135, R30 ;  /* 0x0000001e871e7220 */ /* 0x000fe40000410000 */
[----:B------:R2:W-:Y:S01]  /*6090*/  STS [R192+-0x2c00], R2 ;  /* 0xffd40002c0007388 */ /* 0x0005e20000000800 */
[----:B------:R-:W-:Y:S01]  /*60a0*/  F2FP.F16.F32.PACK_AB R17, R17, R34 ;  /* 0x000000221111723e */ /* 0x000fe200000000ff */
[----:B------:R-:W-:Y:S02]  /*60b0*/  IMAD R129, R246, UR8, RZ ;  /* 0x00000008f6817c24 */ /* 0x000fe4000f8e02ff */
[----:B------:R-:W-:Y:S01]  /*60c0*/  FMUL.FTZ R30, R10, R30 ;  /* 0x0000001e0a1e7220 */ /* 0x000fe20000410000 */
[----:B------:R-:W-:Y:S01]  /*60d0*/  STS [R219+-0x4000], R20 ;  /* 0xffc00014db007388 */ /* 0x000fe20000000800 */
[----:B------:R-:W-:Y:S02]  /*60e0*/  F2FP.F16.F32.PACK_AB R8, R8, R24 ;  /* 0x000000180808723e */ /* 0x000fe400000000ff */
[----:B------:R-:W-:Y:S02]  /*60f0*/  F2FP.F16.F32.PACK_AB R5, R5, R26 ;  /* 0x0000001a0505723e */ /* 0x000fe400000000ff */
[----:B------:R-:W-:Y:S01]  /*6100*/  STS [R219+-0x3c00], R16 ;  /* 0xffc40010db007388 */ /* 0x000fe20000000800 */
[----:B------:R-:W-:Y:S02]  /*6110*/  F2FP.F16.F32.PACK_AB R6, R6, R30 ;  /* 0x0000001e0606723e */ /* 0x000fe400000000ff */
[----:B------:R-:W-:Y:S02]  /*6120*/  LEA R0, R0, UR4, 0x1 ;  /* 0x0000000400007c11 */ /* 0x000fe4000f8e08ff */
[----:B------:R-:W-:Y:S01]  /*6130*/  STS [R108+-0x4000], R18 ;  /* 0xffc000126c007388 */ /* 0x000fe20000000800 */
[----:B------:R-:W-:Y:S02]  /*6140*/  LOP3.LUT P0, RZ, R187, 0x4, RZ, 0xc0, !PT ;  /* 0x00000004bbff7812 */ /* 0x000fe4000780c0ff */
[----:B------:R-:W-:Y:S02]  /*6150*/  MOV R118, 0x40 ;  /* 0x0000004000767802 */ /* 0x000fe40000000f00 */
[----:B------:R-:W-:Y:S02]  /*6160*/  STS [R108+-0x3c00], R17 ;  /* 0xffc400116c007388 */ /* 0x000fe40000000800 */
[----:B------:R-:W-:Y:S03]  /*6170*/  SEL R118, R118, 0xffffffc0, !P0 ;  /* 0xffffffc076767807 */ /* 0x000fe60004000000 */
[----:B------:R-:W-:Y:S05]  /*6180*/  STS [R219+-0x3000], R8 ;  /* 0xffd00008db007388 */ /* 0x000fea0000000800 */
[----:B------:R-:W-:Y:S01]  /*6190*/  STS [R219+-0x2c00], R5 ;  /* 0xffd40005db007388 */ /* 0x000fe20000000800 */
[----:B--2---:R-:W-:Y:S04]  /*61a0*/  IADD3 R2, PT, PT, R0, R118, RZ ;  /* 0x0000007600027210 */ /* 0x004fe80007ffe0ff */
        /* <DEDUP_REMOVED lines=11> */
[----:B------:R-:W-:Y:S01]  /*6260*/  LDSM.16.MT88.4 R100, [R0+0x5000] ;  /* 0x005000000064783b */ /* 0x000fe20000004200 */
[-C--:B--2---:R-:W-:Y:S04]  /*6270*/  HMMA.16816.F32 R36, R4, R8.reuse, R36 ;  /* 0x000000080424723c */ /* 0x084fe80000001824 */
[----:B-1----:R-:W-:Y:S04]  /*6280*/  LDSM.16.MT88.4 R104, [R3+0x3000] ;  /* 0x003000000368783b */ /* 0x002fe80000004200 */
        /* <DEDUP_REMOVED lines=40> */
[----:B------:R-:W-:Y:S02]  /*6510*/  LOP3.LUT R5, R5, 0x38, R187, 0x78, !PT ;  /* 0x0000003805057812 */ /* 0x000fe400078e78bb */
[C---:B------:R-:W-:Y:S02]  /*6520*/  LEA R6, P0, R4.reuse, R216, 0x2 ;  /* 0x000000d804067211 */ /* 0x040fe400078010ff */
[----:B------:R-:W-:Y:S02]  /*6530*/  LOP3.LUT R5, R5, 0x1e00, R238, 0xf8, !PT ;  /* 0x00001e0005057812 */ /* 0x000fe400078ef8ee */
[----:B------:R-:W-:Y:S02]  /*6540*/  LEA.HI.X.SX32 R4, R4, R217, 0x2, P0 ;  /* 0x000000d904047211 */ /* 0x000fe400000f16ff */
[----:B------:R-:W-:Y:S02]  /*6550*/  LEA R128, R5, UR4, 0x1 ;  /* 0x0000000405807c11 */ /* 0x000fe4000f8e08ff */
[----:B------:R-:W-:Y:S02]  /*6560*/  MOV R216, R6 ;  /* 0x0000000600d87202 */ /* 0x000fe40000000f00 */
[----:B------:R-:W-:Y:S01]  /*6570*/  MOV R217, R4 ;  /* 0x0000000400d97202 */ /* 0x000fe20000000f00 */
[----:B------:R-:W-:Y:S06]  /*6580*/  @!P1 BRA `(.L_x_1500) ;  /* 0x00000000005c9947 */ /* 0x000fec0003800000 */
[----:B------:R-:W2:Y:S01]  /*6590*/  LDL R239, [R1] ;  /* 0x0000000001ef7983 */ /* 0x000ea20000100800 */
        /* <DEDUP_REMOVED lines=9> */
[----:B------:R-:W-:Y:S05]  /*6630*/  @!P3 IMAD.MOV.U32 R7, RZ, RZ, R234 ;  /* 0x000000ffff07b224 */ /* 0x000fea00078e00ea */
[----:B------:R-:W-:Y:S01]  /*6640*/  @!PT LDS RZ, [RZ] ;  /* 0x00000000fffff984 */ /* 0x000fe20000000800 */
[----:B------:R-:W-:Y:S01]  /*6650*/  @!PT LDS RZ, [RZ] ;  /* 0x00000000fffff984 */ /* 0x000fe20000000800 */
[----:B------:R-:W-:Y:S01]  /*6660*/  @!PT LDS RZ, [RZ] ;  /* 0x00000000fffff984 */ /* 0x000fe20000000800 */
[----:B------:R1:W-:Y:S04]  /*6670*/  @!P3 LDGSTS.E.BYPASS.LTC128B.128 [R128+0x4000], desc[UR26][R6.64] ;  /* 0x040000000680bfae */ /* 0x0003e8000b981a1a */
[----:B------:R1:W-:Y:S04]  /*6680*/  @P3 STS.128 [R128+0x4000], RZ ;  /* 0x004000ff80003388 */ /* 0x0003e80000000c00 */
[----:B------:R1:W-:Y:S01]  /*6690*/  @P2 STS.128 [R128+0x5000], RZ ;  /* 0x005000ff80002388 */ /* 0x0003e20000000c00 */
[----:B--2---:R-:W-:Y:S05]  /*66a0*/  @!P2 LEA.HI.X R5, R249, R234, R239, 0x1, P0 ;  /* 0x000000eaf905a211 */ /* 0x004fea00000f0cef */
[----:B------:R-:W-:Y:S01]  /*66b0*/  @!PT LDS RZ, [RZ] ;  /* 0x00000000fffff984 */ /* 0x000fe20000000800 */
[----:B------:R-:W-:Y:S01]  /*66c0*/  @!PT LDS RZ, [RZ] ;  /* 0x00000000fffff984 */ /* 0x000fe20000000800 */
[----:B------:R-:W-:Y:S01]  /*66d0*/  @!PT LDS RZ, [RZ] ;  /* 0x00000000fffff984 */ /* 0x000fe20000000800 */
[----:B------:R1:W-:Y:S04]  /*66e0*/  @!P2 LDGSTS.E.BYPASS.LTC128B.128 [R128+0x5000], desc[UR26][R4.64] ;  /* 0x050000000480afae */ /* 0x0003e8000b981a1a */
[----:B------:R-:W0:Y:S02]  /*66f0*/  LDGDEPBAR ;  /* 0x00000000000079af */ /* 0x000e240000000000 */
.L_x_1500:
[----:B------:R-:W-:Y:S01]  /*6700*/  LDSM.16.M88.4 R16, [R175] ;  /* 0x00000000af10783b */ /* 0x000fe20000000200 */
[----:B------:R-:W-:Y:S01]  /*6710*/  IMAD.IADD R116, R175, 0x1, R118 ;  /* 0x00000001af747824 */ /* 0x000fe200078e0276 */
[----:B------:R-:W-:Y:S01]  /*6720*/  LEA R124, P0, R248, R216, 0x2 ;  /* 0x000000d8f87c7211 */ /* 0x000fe200078010ff */
[----:B------:R-:W-:Y:S01]  /*6730*/  VIADD R191, R191, 0xffffffc0 ;  /* 0xffffffc0bfbf7836 */ /* 0x000fe20000000000 */
[----:B------:R-:W1:Y:S01]  /*6740*/  LDSM.16.MT88.4 R8, [R0+0x6000] ;  /* 0x006000000008783b */ /* 0x000e620000004200 */
[----:B------:R-:W-:Y:S01]  /*6750*/  IMAD.IADD R117, R188, 0x1, R116 ;  /* 0x00000001bc757824 */ /* 0x000fe200078e0274 */
[----:B------:R-:W-:Y:S02]  /*6760*/  LEA.HI.X.SX32 R125, R248, R217, 0x2, P0 ;  /* 0x000000d9f87d7211 */ /* 0x000fe400000f16ff */
[----:B------:R-:W2:Y:S01]  /*6770*/  LDSM.16.MT88.4 R20, [R2+0x6000] ;  /* 0x006000000214783b */ /* 0x000ea20000004200 */
[C---:B------:R-:W-:Y:S02]  /*6780*/  LEA R122, P0, R129.reuse, R124, 0x5 ;  /* 0x0000007c817a7211 */ /* 0x040fe400078028ff */
[C---:B------:R-:W-:Y:S01]  /*6790*/  ISETP.GT.AND P3, PT, R230.reuse, RZ, PT ;  /* 0x000000ffe600720c */ /* 0x040fe20003f64270 */
[----:B------:R-:W-:Y:S01]  /*67a0*/  LDSM.16.M88.4 R24, [R184] ;  /* 0x00000000b818783b */ /* 0x000fe20000000200 */
[C---:B------:R-:W-:Y:S02]  /*67b0*/  LEA.HI.X.SX32 R123, R129.reuse, R125, 0x5, P0 ;  /* 0x0000007d817b7211 */ /* 0x040fe400000f2eff */
[C---:B------:R-:W-:Y:S01]  /*67c0*/  LEA R120, P0, R129.reuse, R122, 0x5 ;  /* 0x0000007a81787211 */ /* 0x040fe200078028ff */
[----:B------:R-:W3:Y:S03]  /*67d0*/  LDSM.16.MT88.4 R28, [R0+0x6800] ;  /* 0x00680000001c783b */ /* 0x000ee60000004200 */
[C---:B------:R-:W-:Y:S01]  /*67e0*/  LEA.HI.X.SX32 R121, R129.reuse, R123, 0x5, P0 ;  /* 0x0000007b81797211 */ /* 0x040fe200000f2eff */
        /* <DEDUP_REMOVED lines=22> */
[----:B------:R-:W-:Y:S04]  /*6950*/  LDSM.16.M88.4 R20, [R184+0x2000] ;  /* 0x00200000b814783b */ /* 0x000fe80000000200 */
[----:B------:R-:W1:Y:S03]  /*6960*/  LDSM.16.MT88.4 R100, [R0+0x8800] ;  /* 0x008800000064783b */ /* 0x000e660000004200 */
        /* <DEDUP_REMOVED lines=14> */
[C---:B------:R-:W-:Y:S05]  /*6a50*/  LEA.HI.X.SX32 R111, R129.reuse, R113, 0x5, P0 ;  /* 0x00000071816f7211 */ /* 0x040fea00000f2eff */
[----:B------:R-:W-:Y:S01]  /*6a60*/  HMMA.16816.F32 R16, R24, R106, R16 ;  /* 0x0000006a1810723c */ /* 0x000fe20000001810 */
[----:B------:R3:W4:Y:S04]  /*6a70*/  LDSM.16.M88.4 R24, [R116+0x2000] ;  /* 0x002000007418783b */ /* 0x0007280000000200 */
[----:B------:R-:W-:Y:S03]  /*6a80*/  LDSM.16.MT88.4 R104, [R2+0x9800] ;  /* 0x009800000268783b */ /* 0x000fe60000004200 */
[C---:B-1----:R-:W-:Y:S08]  /*6a90*/  HMMA.16816.F32 R4, R20.reuse, R100, R4 ;  /* 0x000000641404723c */ /* 0x042ff00000001804 */
[C---:B------:R-:W-:Y:S01]  /*6aa0*/  HMMA.16816.F32 R8, R20.reuse, R102, R8 ;  /* 0x000000661408723c */ /* 0x040fe20000001808 */
[----:B------:R1:W4:Y:S07]  /*6ab0*/  LDSM.16.MT88.4 R100, [R2+0x9000] ;  /* 0x009000000264783b */ /* 0x00032e0000004200 */
[C---:B--2---:R-:W-:Y:S03]  /*6ac0*/  HMMA.16816.F32 R12, R20.reuse, R28, R12 ;  /* 0x0000001c140c723c */ /* 0x044fe6000000180c */
[C---:B---3--:R-:W-:Y:S05]  /*6ad0*/  LEA R116, P0, R129.reuse, R110, 0x5 ;  /* 0x0000006e81747211 */ /* 0x048fea00078028ff */
[----:B------:R-:W-:Y:S01]  /*6ae0*/  HMMA.16816.F32 R16, R20, R30, R16 ;  /* 0x0000001e1410723c */ /* 0x000fe20000001810 */
[----:B------:R2:W-:Y:S04]  /*6af0*/  LDSM.16.MT88.4 R28, [R0+0x9800] ;  /* 0x00980000001c783b */ /* 0x0005e80000004200 */
[----:B------:R3:W3:Y:S01]  /*6b00*/  LDSM.16.M88.4 R20, [R117+0x2000] ;  /* 0x002000007514783b */ /* 0x0006e20000000200 */
[----:B-1----:R-:W-:Y:S02]  /*6b10*/  VIADD R2, R230, 0xffffffff ;  /* 0xffffffffe6027836 */ /* 0x002fe40000000000 */
[C---:B----4-:R-:W-:Y:S08]  /*6b20*/  HMMA.16816.F32 R4, R24.reuse, R32, R4 ;  /* 0x000000201804723c */ /* 0x050ff00000001804 */
[C---:B------:R-:W-:Y:S03]  /*6b30*/  HMMA.16816.F32 R8, R24.reuse, R34, R8 ;  /* 0x000000221808723c */ /* 0x040fe60000001808 */
[----:B--2---:R-:W-:Y:S05]  /*6b40*/  IMAD.IADD R0, R118, 0x1, R172 ;  /* 0x0000000176007824 */ /* 0x004fea00078e02ac */
[C---:B------:R-:W-:Y:S03]  /*6b50*/  HMMA.16816.F32 R12, R24.reuse, R100, R12 ;  /* 0x00000064180c723c */ /* 0x040fe6000000180c */
[----:B---3--:R-:W-:Y:S05]  /*6b60*/  LEA.HI.X.SX32 R117, R129, R111, 0x5, P0 ;  /* 0x0000006f81757211 */ /* 0x008fea00000f2eff */
[----:B------:R-:W-:Y:S01]  /*6b70*/  HMMA.16816.F32 R16, R24, R102, R16 ;  /* 0x000000661810723c */ /* 0x000fe20000001810 */
[----:B------:R-:W-:Y:S02]  /*6b80*/  LDSM.16.MT88.4 R100, [R172+0x1000] ;  /* 0x00100000ac64783b */ /* 0x000fe40000004200 */
[----:B------:R-:W-:Y:S04]  /*6b90*/  @P1 IMAD.WIDE.U32 R26, R247, 0x4, R232 ;  /* 0x00000004f71a1825 */ /* 0x000fe800078e00e8 */
[C---:B------:R-:W-:Y:S01]  /*6ba0*/  IMAD.WIDE R126, R129.reuse, -0xc0, R116 ;  /* 0xffffff40817e7825 */ /* 0x040fe200078e0274 */
[----:B------:R-:W5:Y:S01]  /*6bb0*/  @P1 LDG.E R243, desc[UR26][R26.64+-0x100] ;  /* 0xffff001a1af31981 */ /* 0x000f62000c1e1900 */
[C---:B------:R-:W-:Y:S03]  /*6bc0*/  HMMA.16816.F32 R4, R20.reuse, R28, R4 ;  /* 0x0000001c1404723c */ /* 0x040fe60000001804 */
        /* <DEDUP_REMOVED lines=94> */
[----:B------:R-:W2:Y:S01]  /*71b0*/  LDL R130, [R1+0x4] ;  /* 0x0000040001827983 */ /* 0x000ea20000100800 */
[C---:B------:R-:W-:Y:S01]  /*71c0*/  IMAD.SHL.U32 R2, R187.reuse, 0x20, RZ ;  /* 0x00000020bb027824 */ /* 0x040fe200078e00ff */
[----:B------:R-:W1:Y:S01]  /*71d0*/  LDCU UR6, c[0x0][0x500] ;  /* 0x0000a000ff0677ac */ /* 0x000e620008000800 */
[C---:B------:R-:W-:Y:S01]  /*71e0*/  IMAD.SHL.U32 R4, R187.reuse, 0x10, RZ ;  /* 0x00000010bb047824 */ /* 0x040fe200078e00ff */
[C---:B------:R-:W-:Y:S01]  /*71f0*/  R2P PR, R187.reuse, 0x18 ;  /* 0x00000018bb007804 */ /* 0x040fe20000000000 */
[----:B------:R-:W-:Y:S01]  /*7200*/  IMAD.SHL.U32 R0, R187, 0x2, RZ ;  /* 0x00000002bb007824 */ /* 0x000fe200078e00ff */
[----:B------:R-:W-:Y:S02]  /*7210*/  LOP3.LUT R2, R2, 0xc00, RZ, 0xc0, !PT ;  /* 0x00000c0002027812 */ /* 0x000fe400078ec0ff */
[----:B------:R-:W-:Y:S02]  /*7220*/  LOP3.LUT R4, R4, 0x1c0, RZ, 0xc0, !PT ;  /* 0x000001c004047812 */ /* 0x000fe400078ec0ff */
[----:B------:R-:W-:-:S02]  /*7230*/  LOP3.LUT R2, R2, 0x6, R0, 0xf8, !PT ;  /* 0x0000000602027812 */ /* 0x000fc400078ef800 */
[----:B------:R-:W-:Y:S02]  /*7240*/  LOP3.LUT R0, R4, 0x38, R0, 0xf8, !PT ;  /* 0x0000003804007812 */ /* 0x000fe400078ef800 */
[----:B------:R-:W-:Y:S02]  /*7250*/  SEL R5, R189, 0xffffffe0, !P3 ;  /* 0xffffffe0bd057807 */ /* 0x000fe40005800000 */
[----:B------:R-:W-:Y:S02]  /*7260*/  LOP3.LUT R0, R2, R0, R119, 0xf6, !PT ;  /* 0x0000000002007212 */ /* 0x000fe400078ef677 */
[----:B------:R-:W-:Y:S02]  /*7270*/  F2FP.F16.F32.PACK_AB R36, R37, R36 ;  /* 0x000000242524723e */ /* 0x000fe400000000ff */
        /* <DEDUP_REMOVED lines=103> */
[----:B-1----:R-:W-:Y:S05]  /*78f0*/  @P0 BRA `(.L_x_1502) ;  /* 0x00000000002c0947 */ /* 0x002fea0003800000 */
        /* <DEDUP_REMOVED lines=11> */
.L_x_1502:
[----:B------:R-:W1:Y:S01]  /*79b0*/  LDCU.64 UR14, c[0x0][0x5c0] ;  /* 0x0000b800ff0e77ac */ /* 0x000e620008000a00 */
[----:B------:R-:W-:-:S05]  /*79c0*/  IADD3 R4, PT, PT, R251, R130, RZ ;  /* 0x00000082fb047210 */ /* 0x000fca0007ffe0ff */
[C---:B-1----:R-:W-:Y:S02]  /*79d0*/  IMAD R0, R4.reuse, UR15, RZ ;  /* 0x0000000f04007c24 */ /* 0x042fe4000f8e02ff */
[----:B------:R-:W-:-:S05]  /*79e0*/  IMAD.WIDE.U32 R4, R4, UR14, RZ ;  /* 0x0000000e04047c25 */ /* 0x000fca000f8e00ff */
[----:B------:R-:W-:Y:S02]  /*79f0*/  IADD3 R18, PT, PT, R5, R0, RZ ;  /* 0x0000000005127210 */ /* 0x000fe40007ffe0ff */
[----:B------:R-:W-:Y:S02]  /*7a00*/  MOV R9, R4 ;  /* 0x0000000400097202 */ /* 0x000fe40000000f00 */
.L_x_1503:
        /* <DEDUP_REMOVED lines=12> */
.L_x_1504:
[----:B------:R-:W1:Y:S01]  /*7ad0*/  LDCU.64 UR8, c[0x0][0x5c8] ;  /* 0x0000b900ff0877ac */ /* 0x000e620008000a00 */
[----:B------:R-:W-:-:S05]  /*7ae0*/  IADD3 R4, PT, PT, R251, R130, RZ ;  /* 0x00000082fb047210 */ /* 0x000fca0007ffe0ff */
[C---:B-1----:R-:W-:Y:S02]  /*7af0*/  IMAD R0, R4.reuse, UR9, RZ ;  /* 0x0000000904007c24 */ /* 0x042fe4000f8e02ff */
[----:B------:R-:W-:-:S05]  /*7b00*/  IMAD.WIDE.U32 R4, R4, UR8, RZ ;  /* 0x0000000804047c25 */ /* 0x000fca000f8e00ff */
[----:B------:R-:W-:Y:S02]  /*7b10*/  IADD3 R7, PT, PT, R5, R0, RZ ;  /* 0x0000000005077210 */ /* 0x000fe40007ffe0ff */
[----:B------:R-:W-:-:S07]  /*7b20*/  MOV R2, R4 ;  /* 0x0000000400027202 */ /* 0x000fce0000000f00 */
.L_x_1505:
        /* <DEDUP_REMOVED lines=59> */
.L_x_1507:
[----:B------:R-:W-:Y:S05]  /*7ee0*/  BSYNC.RECONVERGENT B0 ;  /* 0x0000000000007941 */ /* 0x000fea0003800200 */
.L_x_1506:
        /* <DEDUP_REMOVED lines=12> */
.L_x_1509:
[----:B------:R-:W-:Y:S05]  /*7fb0*/  BSYNC.RECONVERGENT B0 ;  /* 0x0000000000007941 */ /* 0x000fea0003800200 */
.L_x_1508:
[----:B------:R-:W3:Y:S01]  /*7fc0*/  LDS.128 R128, [R128+0x8000] ;  /* 0x0080000080807984 */ /* 0x000ee20000000c00 */
[C---:B-1----:R-:W-:Y:S01]  /*7fd0*/  IADD3 R16, P1, PT, R25.reuse, 0x40, RZ ;  /* 0x0000004019107810 */ /* 0x042fe20007f3e0ff */
        /* <DEDUP_REMOVED lines=14> */
.L_x_1511:
[----:B------:R-:W-:Y:S05]  /*80c0*/  BSYNC.RECONVERGENT B0 ;  /* 0x0000000000007941 */ /* 0x000fea0003800200 */
.L_x_1510:
[----:B------:R-:W-:Y:S01]  /*80d0*/  BSSY.RECONVERGENT B0, `(.L_x_1512) ;  /* 0x000000e000007945 */ /* 0x000fe20003800200 */
[----:B------:R-:W-:Y:S02]  /*80e0*/  @!P5 LEA.HI.X R23, R14, R23, R17, 0x1, P6 ;  /* 0x000000170e17d211 */ /* 0x000fe400030f0c11 */
[----:B-12---:R-:W-:Y:S01]  /*80f0*/  IADD3.X R8, PT, PT, RZ, RZ, RZ, P0, !PT ;  /* 0x000000ffff087210 */ /* 0x006fe200007fe4ff */
        /* <DEDUP_REMOVED lines=11> */
.L_x_1513:
[----:B------:R-:W-:Y:S05]  /*81b0*/  BSYNC.RECONVERGENT B0 ;  /* 0x0000000000007941 */ /* 0x000fea0003800200 */
.L_x_1512:
[----:B------:R2:W-:Y:S01]  /*81c0*/  @!P5 STG.E.128 desc[UR26][R22.64], R32 ;  /* 0x000000201600d986 */ /* 0x0005e2000c101d1a */
        /* <DEDUP_REMOVED lines=12> */
.L_x_1515:
[----:B------:R-:W-:Y:S05]  /*8290*/  BSYNC.RECONVERGENT B0 ;  /* 0x0000000000007941 */ /* 0x000fea0003800200 */
.L_x_1514:
        /* <DEDUP_REMOVED lines=12> */
.L_x_1517:
[----:B------:R-:W-:Y:S05]  /*8360*/  BSYNC.RECONVERGENT B0 ;  /* 0x0000000000007941 */ /* 0x000fea0003800200 */
.L_x_1516:
[----:B------:R-:W-:Y:S05]  /*8370*/  @P2 BRA `(.L_x_1466) ;  /* 0x0000000000282947 */ /* 0x000fea0003800000 */
[----:B------:R-:W2:Y:S01]  /*8380*/  LDCU.64 UR6, c[0x0][0x568] ;  /* 0x0000ad00ff0677ac */ /* 0x000ea20008000a00 */
[----:B-1--4-:R-:W-:Y:S01]  /*8390*/  MOV R6, R12 ;  /* 0x0000000c00067202 */ /* 0x012fe20000000f00 */
        /* <DEDUP_REMOVED lines=8> */
.L_x_1466:
[----:B------:R-:W-:Y:S05]  /*8420*/  BSYNC.RECONVERGENT B1 ;  /* 0x0000000000017941 */ /* 0x000fea0003800200 */
.L_x_1440:
        /* <DEDUP_REMOVED lines=11> */
.L_x_1519:
        /* <DEDUP_REMOVED lines=10> */
.L_x_2777:


//--------------------- .text._ZN5flash44flash_bwd_dq_dk_dv_loop_seqk_parallel_kernelI23Flash_bwd_kernel_traitsILi64ELi64ELi128ELi8ELi2ELi4ELi4ELb1ELb0EN7cutlass6half_tE19Flash_kernel_traitsILi64ELi64ELi128ELi8ES3_EELb1ELb0ELb1ELb0ELb0ELb1ELb0EEEvNS_16Flash_bwd_paramsE --------------------------
	.section	.text._ZN5flash44flash_bwd_dq_dk_dv_loop_seqk_parallel_kernelI23Flash_bwd_kernel_traitsILi64ELi64ELi128ELi8ELi2ELi4ELi4ELb1ELb0EN7cutlass6half_tE19Flash_kernel_traitsILi64ELi64ELi128ELi8ES3_EELb1ELb0ELb1ELb0ELb0ELb1ELb0EEEvNS_16Flash_bwd_paramsE,"ax",@progbits
	.align	128
        .global         _ZN5flash44flash_bwd_dq_dk_dv_loop_seqk_parallel_kernelI23Flash_bwd_kernel_traitsILi64ELi64ELi128ELi8ELi2ELi4ELi4ELb1ELb0EN7cutlass6half_tE19Flash_kernel_traitsILi64ELi64ELi128ELi8ES3_EELb1ELb0ELb1ELb0ELb0ELb1ELb0EEEvNS_16Flash_bwd_paramsE
        .type           _ZN5flash44flash_bwd_dq_dk_dv_loop_seqk_parallel_kernelI23Flash_bwd_kernel_traitsILi64ELi64ELi128ELi8ELi2ELi4ELi4ELb1ELb0EN7cutlass6half_tE19Flash_kernel_traitsILi64ELi64ELi128ELi8ES3_EELb1ELb0ELb1ELb0ELb0ELb1ELb0EEEvNS_16Flash_bwd_paramsE,@function
        .size           _ZN5flash44flash_bwd_dq_dk_dv_loop_seqk_parallel_kernelI23Flash_bwd_kernel_traitsILi64ELi64ELi128ELi8ELi2ELi4ELi4ELb1ELb0EN7cutlass6half_tE19Flash_kernel_traitsILi64ELi64ELi128ELi8ES3_EELb1ELb0ELb1ELb0ELb0ELb1ELb0EEEvNS_16Flash_bwd_paramsE,(.L_x_2778 - _ZN5flash44flash_bwd_dq_dk_dv_loop_seqk_parallel_kernelI23Flash_bwd_kernel_traitsILi64ELi64ELi128ELi8ELi2ELi4ELi4ELb1ELb0EN7cutlass6half_tE19Flash_kernel_traitsILi64ELi64ELi128ELi8ES3_EELb1ELb0ELb1ELb0ELb0ELb1ELb0EEEvNS_16Flash_bwd_paramsE)
        .other          _ZN5flash44flash_bwd_dq_dk_dv_loop_seqk_parallel_kernelI23Flash_bwd_kernel_traitsILi64ELi64ELi128ELi8ELi2ELi4ELi4ELb1ELb0EN7cutlass6half_tE19Flash_kernel_traitsILi64ELi64ELi128ELi8ES3_EELb1ELb0ELb1ELb0ELb0ELb1ELb0EEEvNS_16Flash_bwd_paramsE,@"STO_CUDA_ENTRY STV_DEFAULT"
_ZN5flash44flash_bwd_dq_dk_dv_loop_seqk_parallel_kernelI23Flash_bwd_kernel_traitsILi64ELi64ELi128ELi8ELi2ELi4ELi4ELb1ELb0EN7cutlass6half_tE19Flash_kernel_traitsILi64ELi64ELi128ELi8ES3_EELb1ELb0ELb1ELb0ELb0ELb1ELb0EEEvNS_16Flash_bwd_paramsE:
.text._ZN5flash44flash_bwd_dq_dk_dv_loop_seqk_parallel_kernelI23Flash_bwd_kernel_traitsILi64ELi64ELi128ELi8ELi2ELi4ELi4ELb1ELb0EN7cutlass6half_tE19Flash_kernel_traitsILi64ELi64ELi128ELi8ES3_EELb1ELb0ELb1ELb0ELb0ELb1ELb0EEEvNS_16Flash_bwd_paramsE:
        /* <DEDUP_REMOVED lines=23> */
[----:B--2---:R-:W-:-:S04]  /*0170*/  ULEA UR6, UR6, UR5, 0x18 ;  /* 0x0000000506067291 */ /* 0x004fc8000f8ec0ff */
        /* <DEDUP_REMOVED lines=12> */
[----:B------:R-:W-:Y:S01]  /*0240*/  LOP3.LUT R11, R9, 0x1c0, RZ, 0xc0, !PT ;  /* 0x000001c0090b7812 */ /* 0x000fe200078ec0ff */
[----:B------:R-:W1:Y:S01]  /*0250*/  LDC R13, c[0x0][0x438] ;  /* 0x00010e00ff0d7b82 */ /* 0x000e620000000800 */
[----:B------:R-:W-:Y:S02]  /*0260*/  LOP3.LUT R197, R197, 0x6, R0, 0xf8, !PT ;  /* 0x00000006c5c57812 */ /* 0x000fe400078ef800 */
[----:B------:R-:W-:Y:S02]  /*0270*/  LOP3.LUT R0, R0, 0x7006, R3, 0xc8, !PT ;  /* 0x0000700600007812 */ /* 0x000fe400078ec803 */
[----:B------:R-:W-:Y:S02]  /*0280*/  LOP3.LUT R5, R5, 0x8, RZ, 0xc0, !PT ;  /* 0x0000000805057812 */ /* 0x000fe400078ec0ff */
[----:B------:R-:W-:Y:S02]  /*0290*/  LOP3.LUT P1, R196, R201, 0x10, RZ, 0xc0, !PT ;  /* 0x00000010c9c47812 */ /* 0x000fe4000782c0ff */
[----:B------:R-:W-:-:S02]  /*02a0*/  LOP3.LUT R192, R11, 0x38, R202, 0xf8, !PT ;  /* 0x000000380bc07812 */ /* 0x000fc400078ef8ca */
[----:B------:R-:W-:Y:S02]  /*02b0*/  LOP3.LUT R208, R0, 0x400, R3, 0xf8, !PT ;  /* 0x0000040000d07812 */ /* 0x000fe400078ef803 */
[----:B------:R-:W-:Y:S02]  /*02c0*/  LOP3.LUT R197, R197, R2, R5, 0xf6, !PT ;  /* 0x00000002c5c57212 */ /* 0x000fe400078ef605 */
[----:B------:R-:W-:Y:S02]  /*02d0*/  LOP3.LUT R0, R7, 0x30, RZ, 0xc0, !PT ;  /* 0x0000003007007812 */ /* 0x000fe400078ec0ff */
[----:B------:R-:W-:Y:S02]  /*02e0*/  LOP3.LUT R196, R192, R5, R196, 0x1e, !PT ;  /* 0x00000005c0c47212 */ /* 0x000fe400078e1ec4 */
[----:B------:R-:W-:Y:S02]  /*02f0*/  LOP3.LUT R5, R2, 0x20, R7, 0x78, !PT ;  /* 0x0000002002057812 */ /* 0x000fe400078e7807 */
[----:B------:R-:W-:-:S02]  /*0300*/  LOP3.LUT R194, R9, 0x200, RZ, 0xc0, !PT ;  /* 0x0000020009c27812 */ /* 0x000fc400078ec0ff */
[----:B------:R-:W-:Y:S02]  /*0310*/  LOP3.LUT R0, R0, 0x8, R201, 0xf8, !PT ;  /* 0x0000000800007812 */ /* 0x000fe400078ef8c9 */
[----:B------:R-:W-:Y:S02]  /*0320*/  LEA R197, R197, UR6, 0x1 ;  /* 0x00000006c5c57c11 */ /* 0x000fe4000f8e08ff */
[----:B------:R-:W-:Y:S02]  /*0330*/  LOP3.LUT R199, R7, 0x10, RZ, 0xc0, !PT ;  /* 0x0000001007c77812 */ /* 0x000fe400078ec0ff */
[----:B------:R-:W-:Y:S01]  /*0340*/  LOP3.LUT R208, R208, R5, RZ, 0xfc, !PT ;  /* 0x00000005d0d07212 */ /* 0x000fe200078efcff */
[----:B------:R-:W-:Y:S01]  /*0350*/  VIADD R195, R197, 0x6040 ;  /* 0x00006040c5c37836 */ /* 0x000fe20000000000 */
[----:B------:R-:W-:Y:S02]  /*0360*/  LOP3.LUT R198, R194, 0x400, R3, 0xf8, !PT ;  /* 0x00000400c2c67812 */ /* 0x000fe400078ef803 */
[----:B------:R-:W-:-:S02]  /*0370*/  LOP3.LUT R7, R192, 0x8, R7, 0x78, !PT ;  /* 0x00000008c0077812 */ /* 0x000fc400078e7807 */
[----:B------:R-:W-:Y:S01]  /*0380*/  LOP3.LUT R5, R0, 0x1c0, R9, 0xf8, !PT ;  /* 0x000001c000057812 */ /* 0x000fe200078ef809 */
[----:B------:R-:W-:Y:S01]  /*0390*/  VIADD R0, R197, 0x6000 ;  /* 0x00006000c5007836 */ /* 0x000fe20000000000 */
[----:B---3--:R-:W-:Y:S02]  /*03a0*/  LEA R206, P0, R200, R206, 0x2 ;  /* 0x000000cec8ce7211 */ /* 0x008fe400078010ff */
[----:B------:R-:W-:Y:S01]  /*03b0*/  LOP3.LUT R194, R194, 0xc00, R3, 0xf8, !PT ;  /* 0x00000c00c2c27812 */ /* 0x000fe200078ef803 */
[----:B------:R-:W-:Y:S01]  /*03c0*/  @P1 VIADD R195, R0, 0xffffffc0 ;  /* 0xffffffc000c31836 */ /* 0x000fe20000000000 */
[----:B------:R-:W-:Y:S02]  /*03d0*/  LOP3.LUT R192, R192, 0x8, R201, 0x78, !PT ;  /* 0x00000008c0c07812 */ /* 0x000fe400078e78c9 */
[----:B------:R-:W-:Y:S02]  /*03e0*/  LEA.HI.X R207, R200, R207, RZ, 0x2, P0 ;  /* 0x000000cfc8cf7211 */ /* 0x000fe400000f14ff */
[----:B------:R-:W-:-:S02]  /*03f0*/  LOP3.LUT R198, R198, R7, RZ, 0xfc, !PT ;  /* 0x00000007c6c67212 */ /* 0x000fc400078efcff */
[----:B------:R-:W-:Y:S02]  /*0400*/  LOP3.LUT R194, R194, R7, RZ, 0xfc, !PT ;  /* 0x00000007c2c27212 */ /* 0x000fe400078efcff */
[----:B------:R-:W-:Y:S02]  /*0410*/  LOP3.LUT R186, R5, 0x38, R202, 0x78, !PT ;  /* 0x0000003805ba7812 */ /* 0x000fe400078e78ca */
[----:B------:R-:W-:Y:S02]  /*0420*/  LOP3.LUT R192, R192, 0x7a00, R3, 0xf8, !PT ;  /* 0x00007a00c0c07812 */ /* 0x000fe400078ef803 */
[C---:B------:R-:W-:Y:S02]  /*0430*/  LOP3.LUT P0, RZ, R201.reuse, 0x4, RZ, 0xc0, !PT ;  /* 0x00000004c9ff7812 */ /* 0x040fe4000780c0ff */
[----:B------:R-:W-:Y:S02]  /*0440*/  LOP3.LUT P2, RZ, R201, 0x8, RZ, 0xc0, !PT ;  /* 0x00000008c9ff7812 */ /* 0x000fe4000784c0ff */
[----:B------:R-:W-:-:S02]  /*0450*/  LOP3.LUT R0, R202, 0x1f8, RZ, 0xc0, !PT ;  /* 0x000001f8ca007812 */ /* 0x000fc400078ec0ff */
[----:B------:R-:W-:Y:S02]  /*0460*/  LOP3.LUT R196, R196, 0x200, R9, 0xf8, !PT ;  /* 0x00000200c4c47812 */ /* 0x000fe400078ef809 */
[----:B------:R-:W-:Y:S02]  /*0470*/  LOP3.LUT R186, R186, 0x200, R3, 0xf8, !PT ;  /* 0x00000200baba7812 */ /* 0x000fe400078ef803 */
[----:B------:R-:W-:Y:S02]  /*0480*/  LOP3.LUT P1, RZ, R201, 0x2, RZ, 0xc0, !PT ;  /* 0x00000002c9ff7812 */ /* 0x000fe4000782c0ff */
[----:B------:R-:W-:Y:S02]  /*0490*/  SEL R189, R189, 0xffffffc0, !P0 ;  /* 0xffffffc0bdbd7807 */ /* 0x000fe40004000000 */
[----:B------:R-:W-:Y:S02]  /*04a0*/  LEA R198, R198, UR6, 0x1 ;  /* 0x00000006c6c67c11 */ /* 0x000fe4000f8e08ff */
[----:B------:R-:W-:-:S02]  /*04b0*/  LEA R192, R192, UR4, 0x1 ;  /* 0x00000004c0c07c11 */ /* 0x000fc4000f8e08ff */
[----:B------:R-:W-:Y:S01]  /*04c0*/  LEA R194, R194, UR4, 0x1 ;  /* 0x00000004c2c27c11 */ /* 0x000fe2000f8e08ff */
[----:B------:R-:W-:Y:S01]  /*04d0*/  IMAD.IADD R2, R198, 0x1, R189 ;  /* 0x00000001c6027824 */ /* 0x000fe200078e02bd */
[----:B------:R-:W-:Y:S01]  /*04e0*/  LOP3.LUT R3, R0, 0x38, R201, 0x78, !PT ;  /* 0x0000003800037812 */ /* 0x000fe200078e78c9 */
[--C-:B------:R-:W-:Y:S01]  /*04f0*/  IMAD.IADD R188, R192, 0x1, R189.reuse ;  /* 0x00000001c0bc7824 */ /* 0x100fe200078e02bd */
[----:B------:R-:W-:Y:S01]  /*0500*/  LEA R208, R208, UR5, 0x1 ;  /* 0x00000005d0d07c11 */ /* 0x000fe2000f8e08ff */
[----:B------:R-:W-:Y:S01]  /*0510*/  IMAD.IADD R183, R194, 0x1, R189 ;  /* 0x00000001c2b77824 */ /* 0x000fe200078e02bd */
[--C-:B------:R-:W-:Y:S02]  /*0520*/  SHF.R.U32.HI R4, RZ, 0x2, R201.reuse ;  /* 0x00000002ff047819 */ /* 0x100fe400000116c9 */
[--C-:B------:R-:W-:Y:S01]  /*0530*/  SHF.R.U32.HI R203, RZ, 0x3, R201.reuse ;  /* 0x00000003ffcb7819 */ /* 0x100fe200000116c9 */
[C---:B------:R-:W-:Y:S01]  /*0540*/  VIADD R235, R208.reuse, 0x20 ;  /* 0x00000020d0eb7836 */ /* 0x040fe20000000000 */
[----:B------:R-:W-:Y:S01]  /*0550*/  SEL R191, R191, 0xffffffe0, !P1 ;  /* 0xffffffe0bfbf7807 */ /* 0x000fe20004800000 */
[----:B------:R-:W-:Y:S01]  /*0560*/  @P2 VIADD R235, R208, 0xffffffe0 ;  /* 0xffffffe0d0eb2836 */ /* 0x000fe20000000000 */
[----:B------:R-:W-:Y:S01]  /*0570*/  LEA R196, R196, UR6, 0x1 ;  /* 0x00000006c4c47c11 */ /* 0x000fe2000f8e08ff */
[----:B------:R-:W-:Y:S01]  /*0580*/  VIADD R205, R203, 0x60 ;  /* 0x00000060cbcd7836 */ /* 0x000fe20000000000 */
[----:B------:R-:W-:Y:S01]  /*0590*/  SHF.R.U32.HI R201, RZ, 0x5, R201 ;  /* 0x00000005ffc97819 */ /* 0x000fe200000116c9 */
[--C-:B------:R-:W-:Y:S01]  /*05a0*/  IMAD.IADD R190, R192, 0x1, R191.reuse ;  /* 0x00000001c0be7824 */ /* 0x100fe200078e02bf */
[----:B------:R-:W-:Y:S01]  /*05b0*/  LOP3.LUT R210, R3, 0x1e00, R202, 0xf8, !PT ;  /* 0x00001e0003d27812 */ /* 0x000fe200078ef8ca */
[----:B------:R-:W-:Y:S01]  /*05c0*/  IMAD.IADD R3, R198, 0x1, R191 ;  /* 0x00000001c6037824 */ /* 0x000fe200078e02bf */
[----:B------:R-:W-:Y:S01]  /*05d0*/  LOP3.LUT R199, R199, 0x7, R4, 0xf8, !PT ;  /* 0x00000007c7c77812 */ /* 0x000fe200078ef804 */
[----:B------:R-:W-:Y:S01]  /*05e0*/  IMAD.IADD R185, R196, 0x1, R189 ;  /* 0x00000001c4b97824 */ /* 0x000fe200078e02bd */
[----:B------:R-:W-:Y:S01]  /*05f0*/  LOP3.LUT R209, R201, 0x1, RZ, 0xc0, !PT ;  /* 0x00000001c9d17812 */ /* 0x000fe200078ec0ff */
[----:B------:R-:W-:Y:S01]  /*0600*/  IMAD.IADD R184, R194, 0x1, R191 ;  /* 0x00000001c2b87824 */ /* 0x000fe200078e02bf */
[----:B------:R-:W-:Y:S01]  /*0610*/  LEA R210, R210, UR6, 0x1 ;  /* 0x00000006d2d27c11 */ /* 0x000fe2000f8e08ff */
[C---:B------:R-:W-:Y:S01]  /*0620*/  IMAD.IADD R187, R191.reuse, 0x1, R188 ;  /* 0x00000001bfbb7824 */ /* 0x040fe200078e02bc */
[----:B------:R-:W-:Y:S01]  /*0630*/  LEA R186, R186, UR5, 0x1 ;  /* 0x00000005baba7c11 */ /* 0x000fe2000f8e08ff */
[----:B------:R-:W-:-:S02]  /*0640*/  IMAD.IADD R0, R191, 0x1, R2 ;  /* 0x00000001bf007824 */ /* 0x000fc400078e0202 */
[----:B-1--4-:R-:W-:-:S07]  /*0650*/  IMAD.IADD R182, R191, 0x1, R183 ;  /* 0x00000001bfb67824 */ /* 0x012fce00078e02b7 */
.L_x_1569:
[----:B------:R-:W1:Y:S01]  /*0660*/  LDC.64 R4, c[0x0][0x478] ;  /* 0x00011e00ff047b82 */ /* 0x000e620000000a00 */
[----:B------:R-:W-:Y:S01]  /*0670*/  ISETP.NE.U32.AND P5, PT, RZ, UR8, PT ;  /* 0x00000008ff007c0c */ /* 0x000fe2000bfa5070 */
[----:B------:R-:W-:Y:S01]  /*0680*/  IMAD.SHL.U32 R15, R200, 0x4, RZ ;  /* 0x00000004c80f7824 */ /* 0x000fe200078e00ff */
        /* <DEDUP_REMOVED lines=41> */
.L_x_1520:
        /* <DEDUP_REMOVED lines=12> */
[----:B------:R-:W3:Y:S01]  /*09e0*/  @!P3 LDC.64 R6, c[0x0][0x398] ;  /* 0x0000e600ff06bb82 */ /* 0x000ee20000000a00 */
[----:B------:R-:W-:-:S07]  /*09f0*/  SHF.R.S32.HI R9, RZ, 0x6, R9 ;  /* 0x00000006ff097819 */ /* 0x000fce0000011409 */
[----:B------:R-:W4:Y:S01]  /*0a00*/  @P3 LDC.64 R4, c[0x0][0x3b0] ;  /* 0x0000ec00ff043b82 */ /* 0x000f220000000a00 */
[----:B--2---:R-:W-:-:S05]  /*0a10*/  IADD3 R13, PT, PT, R214, R13, -R231 ;  /* 0x0000000dd60d7210 */ /* 0x004fca0007ffe8e7 */
[----:B------:R-:W-:-:S05]  /*0a20*/  VIADD R13, R13, 0x3f ;  /* 0x0000003f0d0d7836 */ /* 0x000fca0000000000 */
[----:B------:R-:W-:-:S04]  /*0a30*/  SHF.R.S32.HI R20, RZ, 0x1f, R13 ;  /* 0x0000001fff147819 */ /* 0x000fc8000001140d */
[----:B------:R-:W-:Y:S01]  /*0a40*/  LEA.HI R20, R20, R13, RZ, 0x6 ;  /* 0x0000000d14147211 */ /* 0x000fe200078f30ff */
[----:B---3--:R-:W-:-:S03]  /*0a50*/  @!P3 IMAD.WIDE.U32 R26, R200, R6, RZ ;  /* 0x00000006c81ab225 */ /* 0x008fc600078e00ff */
        /* <DEDUP_REMOVED lines=20> */
.L_x_1522:
[----:B------:R-:W2:Y:S01]  /*0ba0*/  LDCU.64 UR12, c[0x0][0x3b8] ;  /* 0x00007700ff0c77ac */ /* 0x000ea20008000a00 */
[----:B------:R-:W-:-:S05]  /*0bb0*/  IADD3 R4, PT, PT, R232, R233, RZ ;  /* 0x000000e9e8047210 */ /* 0x000fca0007ffe0ff */
[C---:B--2---:R-:W-:Y:S02]  /*0bc0*/  IMAD R17, R4.reuse, UR13, RZ ;  /* 0x0000000d04117c24 */ /* 0x044fe4000f8e02ff */
[----:B------:R-:W-:-:S05]  /*0bd0*/  IMAD.WIDE.U32 R4, R4, UR12, RZ ;  /* 0x0000000c04047c25 */ /* 0x000fca000f8e00ff */
[----:B------:R-:W-:Y:S02]  /*0be0*/  IADD3 R17, PT, PT, R5, R17, RZ ;  /* 0x0000001105117210 */ /* 0x000fe40007ffe0ff */
[----:B------:R-:W-:-:S07]  /*0bf0*/  MOV R18, R4 ;  /* 0x0000000400127202 */ /* 0x000fce0000000f00 */
.L_x_1523:
[----:B------:R-:W2:Y:S01]  /*0c00*/  LDC R4, c[0x0][0x3e8] ;  /* 0x0000fa00ff047b82 */ /* 0x000ea20000000800 */
[----:B-1----:R-:W-:Y:S02]  /*0c10*/  SHF.R.S32.HI R15, RZ, 0x1f, R215 ;  /* 0x0000001fff0f7819 */ /* 0x002fe400000114d7 */
[----:B--2---:R-:W-:-:S04]  /*0c20*/  IABS R7, R4 ;  /* 0x0000000400077213 */ /* 0x004fc80000000000 */
        /* <DEDUP_REMOVED lines=15> */
[-C--:B------:R-:W-:Y:S01]  /*0d20*/  @!P2 IADD3 R6, PT, PT, R6, -R7.reuse, RZ ;  /* 0x800000070606a210 */ /* 0x080fe20007ffe0ff */
[----:B------:R-:W-:Y:S01]  /*0d30*/  @!P2 VIADD R13, R13, 0x1 ;  /* 0x000000010d0da836 */ /* 0x000fe20000000000 */
        /* <DEDUP_REMOVED lines=18> */
.L_x_1524:
[----:B------:R-:W1:Y:S01]  /*0e60*/  LDCU.64 UR10, c[0x0][0x3c0] ;  /* 0x00007800ff0a77ac */ /* 0x000e620008000a00 */
[----:B------:R-:W-:-:S05]  /*0e70*/  IADD3 R4, PT, PT, R232, R233, RZ ;  /* 0x000000e9e8047210 */ /* 0x000fca0007ffe0ff */
[C---:B-1----:R-:W-:Y:S02]  /*0e80*/  IMAD R8, R4.reuse, UR11, RZ ;  /* 0x0000000b04087c24 */ /* 0x042fe4000f8e02ff */
[----:B------:R-:W-:-:S05]  /*0e90*/  IMAD.WIDE.U32 R4, R4, UR10, RZ ;  /* 0x0000000a04047c25 */ /* 0x000fca000f8e00ff */
[----:B------:R-:W-:Y:S02]  /*0ea0*/  IADD3 R8, PT, PT, R5, R8, RZ ;  /* 0x0000000805087210 */ /* 0x000fe40007ffe0ff */
[----:B------:R-:W-:-:S07]  /*0eb0*/  MOV R10, R4 ;  /* 0x00000004000a7202 */ /* 0x000fce0000000f00 */
.L_x_1525:
[----:B------:R-:W1:Y:S01]  /*0ec0*/  @!P3 LDC.64 R6, c[0x0][0x588] ;  /* 0x00016200ff06bb82 */ /* 0x000e620000000a00 */
[----:B------:R-:W2:Y:S01]  /*0ed0*/  LDCU UR17, c[0x0][0x3e0] ;  /* 0x00007c00ff1177ac */ /* 0x000ea20008000800 */
[----:B------:R-:W2:Y:S06]  /*0ee0*/  LDCU UR23, c[0x0][0x44c] ;  /* 0x00008980ff1777ac */ /* 0x000eac0008000800 */
[----:B------:R-:W3:Y:S01]  /*0ef0*/  @P3 LDC.64 R4, c[0x0][0x590] ;  /* 0x00016400ff043b82 */ /* 0x000ee20000000a00 */
[----:B--2---:R-:W-:Y:S01]  /*0f00*/  UIMAD.WIDE UR6, UR17, UR23, URZ ;  /* 0x00000017110672a5 */ /* 0x004fe2000f8e02ff */
[----:B-1----:R-:W-:-:S04]  /*0f10*/  @!P3 IMAD.WIDE.U32 R24, R200, R6, RZ ;  /* 0x00000006c818b225 */ /* 0x002fc800078e00ff */
[----:B------:R-:W-:Y:S01]  /*0f20*/  @!P3 IMAD R7, R200, R7, R25 ;  /* 0x00000007c807b224 */ /* 0x000fe200078e0219 */
[----:B------:R-:W-:Y:S01]  /*0f30*/  @!P3 MOV R6, R24 ;  /* 0x000000180006b202 */ /* 0x000fe20000000f00 */
        /* <DEDUP_REMOVED lines=20> */
.L_x_1526:
[C---:B------:R-:W-:Y:S02]  /*1080*/  IMAD R28, R11.reuse, UR7, RZ ;  /* 0x000000070b1c7c24 */ /* 0x040fe4000f8e02ff */
[----:B------:R-:W-:-:S05]  /*1090*/  IMAD.WIDE.U32 R22, R11, UR6, RZ ;  /* 0x000000060b167c25 */ /* 0x000fca000f8e00ff */
[----:B------:R-:W-:-:S07]  /*10a0*/  IADD3 R28, PT, PT, R23, R28, RZ ;  /* 0x0000001c171c7210 */ /* 0x000fce0007ffe0ff */
.L_x_1527:
        /* <DEDUP_REMOVED lines=20> */
.L_x_1528:
[----:B------:R-:W1:Y:S01]  /*11f0*/  LDC R9, c[0x0][0x434] ;  /* 0x00010d00ff097b82 */ /* 0x000e620000000800 */
[----:B------:R-:W-:-:S04]  /*1200*/  IMAD R4, R200, UR17, R193 ;  /* 0x00000011c8047c24 */ /* 0x000fc8000f8e02c1 */
[----:B-1----:R-:W-:-:S03]  /*1210*/  IMAD R9, R4, R9, RZ ;  /* 0x0000000904097224 */ /* 0x002fc600078e02ff */
.L_x_1529:
        /* <DEDUP_REMOVED lines=11> */
.L_x_1530:
[----:B------:R-:W1:Y:S01]  /*12d0*/  LDC R11, c[0x0][0x444] ;  /* 0x00011100ff0b7b82 */ /* 0x000e620000000800 */
[----:B------:R-:W-:-:S04]  /*12e0*/  IMAD R4, R200, UR17, R193 ;  /* 0x00000011c8047c24 */ /* 0x000fc8000f8e02c1 */
[----:B-1----:R-:W-:-:S07]  /*12f0*/  IMAD R11, R4, R11, RZ ;  /* 0x0000000b040b7224 */ /* 0x002fce00078e02ff */
.L_x_1531:
[----:B------:R-:W1:Y:S01]  /*1300*/  LDCU.128 UR4, c[0x0][0x590] ;  /* 0x0000b200ff0477ac */ /* 0x000e620008000c00 */
[----:B------:R-:W2:Y:S01]  /*1310*/  LDC.64 R4, c[0x0][0x3b0] ;  /* 0x0000ec00ff047b82 */ /* 0x000ea20000000a00 */
[----:B------:R-:W-:Y:S01]  /*1320*/  LOP3.LUT R24, R202, 0x38, RZ, 0xc0, !PT ;  /* 0x00000038ca187812 */ /* 0x000fe200078ec0ff */
[----:B------:R-:W3:Y:S01]  /*1330*/  S2R R14, SR_TID.X ;  /* 0x00000000000e7919 */ /* 0x000ee20000002100 */
[----:B------:R-:W4:Y:S01]  /*1340*/  LDCU.64 UR14, c[0x0][0x3c8] ;  /* 0x00007900ff0e77ac */ /* 0x000f220008000a00 */
[----:B------:R-:W-:Y:S01]  /*1350*/  IMAD R11, R230, 0x40, R11 ;  /* 0x00000040e60b7824 */ /* 0x000fe200078e020b */
[----:B------:R-:W-:Y:S01]  /*1360*/  IADD3 R34, P0, PT, R24, R6, RZ ;  /* 0x0000000618227210 */ /* 0x000fe20007f1e0ff */
[----:B------:R-:W-:Y:S01]  /*1370*/  BSSY.RECONVERGENT B1, `(.L_x_1521) ;  /* 0x00006c9000017945 */ /* 0x000fe20003800200 */
[----:B------:R-:W-:Y:S01]  /*1380*/  UIMAD UR23, UR17, UR23, URZ ;  /* 0x00000017111772a4 */ /* 0x000fe2000f8e02ff */
[----:B------:R-:W5:Y:S01]  /*1390*/  LDC R228, c[0x0][0x508] ;  /* 0x00014200ffe47b82 */ /* 0x000f620000000800 */
[----:B------:R-:W-:Y:S01]  /*13a0*/  LEA R9, R230, R9, 0x6 ;  /* 0x00000009e6097211 */ /* 0x000fe200078e30ff */
[----:B------:R-:W-:Y:S01]  /*13b0*/  IMAD.X R35, RZ, RZ, R7, P0 ;  /* 0x000000ffff237224 */ /* 0x000fe200000e0607 */
[----:B------:R-:W-:Y:S01]  /*13c0*/  IADD3 R22, P1, P0, R32, R22, R27 ;  /* 0x0000001620167210 */ /* 0x000fe2000783e01b */
[----:B------:R-:W-:-:S04]  /*13d0*/  USHF.L.U32 UR25, UR23, 0x6, URZ ;  /* 0x0000000617197899 */ /* 0x000fc800080006ff */
[----:B------:R-:W4:Y:S01]  /*13e0*/  LDC.64 R238, c[0x0][0x420] ;  /* 0x00010800ffee7b82 */ /* 0x000f220000000a00 */
[----:B-1----:R-:W-:Y:S01]  /*13f0*/  IMAD R6, R21, UR4, RZ ;  /* 0x0000000415067c24 */ /* 0x002fe2000f8e02ff */
[----:B------:R-:W-:Y:S01]  /*1400*/  USHF.L.U32 UR24, UR4, 0x5, URZ ;  /* 0x0000000504187899 */ /* 0x000fe200080006ff */
[----:B------:R-:W-:-:S04]  /*1410*/  IMAD.WIDE.U32 R34, R19, UR4, R34 ;  /* 0x0000000413227c25 */ /* 0x000fc8000f8e0022 */
[----:B------:R-:W-:Y:S02]  /*1420*/  IMAD R25, R19, UR5, R6 ;  /* 0x0000000513197c24 */ /* 0x000fe4000f8e0206 */
[----:B------:R-:W1:Y:S01]  /*1430*/  LDC.64 R6, c[0x0][0x5f8] ;  /* 0x00017e00ff067b82 */ /* 0x000e620000000a00 */
[----:B--2---:R-:W-:Y:S02]  /*1440*/  IMAD R30, R21, R4, RZ ;  /* 0x00000004151e7224 */ /* 0x004fe400078e02ff */
[----:B------:R-:W-:Y:S02]  /*1450*/  IMAD.IADD R35, R35, 0x1, R25 ;  /* 0x0000000123237824 */ /* 0x000fe400078e0219 */
[----:B------:R-:W-:Y:S02]  /*1460*/  IMAD.MOV.U32 R25, RZ, RZ, RZ ;  /* 0x000000ffff197224 */ /* 0x000fe400078e00ff */
[C---:B------:R-:W-:Y:S01]  /*1470*/  IMAD R21, R19.reuse, R5, R30 ;  /* 0x0000000513157224 */ /* 0x040fe200078e021e */
[----:B-----5:R-:W-:Y:S01]  /*1480*/  IADD3 R228, PT, PT, R214, -R228, -R231 ;  /* 0x800000e4d6e47210 */ /* 0x020fe20007ffe8e7 */
[----:B------:R-:W-:Y:S01]  /*1490*/  IMAD.WIDE.U32 R30, R19, R4, R24 ;  /* 0x00000004131e7225 */ /* 0x000fe200078e0018 */
[----:B------:R-:W-:-:S03]  /*14a0*/  SHF.R.S32.HI R19, RZ, 0x1f, R27 ;  /* 0x0000001fff137819 */ /* 0x000fc6000001141b */
[----:B------:R-:W-:Y:S01]  /*14b0*/  IMAD.WIDE.U32 R32, R193, UR6, R34 ;  /* 0x00000006c1207c25 */ /* 0x000fe2000f8e0022 */
[----:B------:R-:W-:Y:S02]  /*14c0*/  IADD3 R30, P2, PT, R26, R30, RZ ;  /* 0x0000001e1a1e7210 */ /* 0x000fe40007f5e0ff */
[----:B------:R-:W-:Y:S01]  /*14d0*/  IADD3.X R19, PT, PT, R23, R28, R19, P1, P0 ;  /* 0x0000001c17137210 */ /* 0x000fe20000fe0413 */
[----:B------:R-:W-:Y:S01]  /*14e0*/  IMAD R33, R193, UR7, R33 ;  /* 0x00000007c1217c24 */ /* 0x000fe2000f8e0221 */
[----:B------:R-:W-:Y:S01]  /*14f0*/  IADD3.X R31, PT, PT, R16, R31, R21, P2, !PT ;  /* 0x0000001f101f7210 */ /* 0x000fe200017fe415 */
[----:B------:R-:W2:Y:S01]  /*1500*/  LDCU.64 UR6, c[0x0][0x550] ;  /* 0x0000aa00ff0677ac */ /* 0x000ea20008000a00 */
[----:B---3--:R-:W-:Y:S01]  /*1510*/  LOP3.LUT R16, R14, 0x1f, RZ, 0xc0, !PT ;  /* 0x0000001f0e107812 */ /* 0x008fe200078ec0ff */
[----:B------:R-:W-:Y:S01]  /*1520*/  IMAD.WIDE.U32 R28, R203, UR4, R32 ;  /* 0x00000004cb1c7c25 */ /* 0x000fe2000f8e0020 */
[----:B------:R-:W-:Y:S01]  /*1530*/  ISETP.NE.AND P1, PT, RZ, UR22, PT ;  /* 0x00000016ff007c0c */ /* 0x000fe2000bf25270 */
[----:B------:R-:W-:-:S02]  /*1540*/  USHF.L.U64.HI UR22, UR4, 0x5, UR5 ;  /* 0x0000000504167899 */ /* 0x000fc40008010205 */
[----:B-1----:R-:W-:-:S04]  /*1550*/  IMAD.WIDE.U32 R26, R6, UR16, RZ ;  /* 0x00000010061a7c25 */ /* 0x002fc8000f8e00ff */
[----:B------:R-:W-:Y:S01]  /*1560*/  IMAD R6, R7, UR16, R27 ;  /* 0x0000001007067c24 */ /* 0x000fe2000f8e021b */
[----:B------:R-:W-:Y:S01]  /*1570*/  SEL R7, R26, RZ, P1 ;  /* 0x000000ff1a077207 */ /* 0x000fe20000800000 */
[----:B------:R-:W-:Y:S01]  /*1580*/  IMAD R21, R201, UR23, R16 ;  /* 0x00000017c9157c24 */ /* 0x000fe2000f8e0210 */
[----:B------:R-:W1:Y:S01]  /*1590*/  LDC.64 R26, c[0x0][0x5e8] ;  /* 0x00017a00ff1a7b82 */ /* 0x000e620000000a00 */
[----:B----4-:R-:W-:Y:S01]  /*15a0*/  IMAD.WIDE.U32 R30, R193, UR14, R30 ;  /* 0x0000000ec11e7c25 */ /* 0x010fe2000f8e001e */
[----:B------:R-:W-:Y:S02]  /*15b0*/  SEL R6, R6, RZ, P1 ;  /* 0x000000ff06067207 */ /* 0x000fe40000800000 */
[----:B------:R-:W-:Y:S01]  /*15c0*/  IADD3 R7, P2, P0, R21, R22, R7 ;  /* 0x0000001615077210 */ /* 0x000fe2000785e007 */
[----:B------:R-:W-:Y:S01]  /*15d0*/  VIADD R22, R228, 0xffffff80 ;  /* 0xffffff80e4167836 */ /* 0x000fe20000000000 */
[----:B--2---:R-:W-:Y:S01]  /*15e0*/  LEA R220, P3, R28, UR6, 0x1 ;  /* 0x000000061cdc7c11 */ /* 0x004fe2000f8608ff */
[----:B------:R-:W-:Y:S01]  /*15f0*/  IMAD R221, R203, UR5, R29 ;  /* 0x00000005cbdd7c24 */ /* 0x000fe2000f8e021d */
[----:B------:R-:W2:Y:S01]  /*1600*/  LDCU.64 UR4, c[0x0][0x380] ;  /* 0x00007000ff0477ac */ /* 0x000ea20008000a00 */
[----:B------:R-:W-:Y:S01]  /*1610*/  IMAD R29, R193, UR15, R31 ;  /* 0x0000000fc11d7c24 */ /* 0x000fe2000f8e021f */
[----:B------:R-:W-:Y:S01]  /*1620*/  SHF.R.S32.HI R213, RZ, 0x1f, R22 ;  /* 0x0000001fffd57819 */ /* 0x000fe20000011416 */
[----:B------:R-:W-:Y:S01]  /*1630*/  IMAD.WIDE R238, R9, 0x4, R238 ;  /* 0x0000000409ee7825 */ /* 0x000fe200078e02ee */
[----:B------:R-:W3:Y:S01]  /*1640*/  LDCU.64 UR14, c[0x0][0x570] ;  /* 0x0000ae00ff0e77ac */ /* 0x000ee20008000a00 */
[----:B------:R-:W-:-:S02]  /*1650*/  SHF.R.S32.HI R21, RZ, 0x1f, R21 ;  /* 0x0000001fff157819 */ /* 0x000fc40000011415 */
[----:B------:R-:W-:Y:S01]  /*1660*/  LEA.HI R213, R213, R22, RZ, 0x6 ;  /* 0x00000016d5d57211 */ /* 0x000fe200078f30ff */
[----:B------:R-:W-:Y:S01]  /*1670*/  IMAD.SHL.U32 R31, R4, 0x20, RZ ;  /* 0x00000020041f7824 */ /* 0x000fe200078e00ff */
[----:B------:R-:W-:Y:S01]  /*1680*/  LEA.HI.X R221, R28, UR7, R221, 0x1, P3 ;  /* 0x000000071cdd7c11 */ /* 0x000fe200098f0cdd */
[----:B------:R-:W-:Y:S01]  /*1690*/  IMAD.MOV.U32 R28, RZ, RZ, R30 ;  /* 0x000000ffff1c7224 */ /* 0x000fe200078e001e */
[----:B------:R-:W-:Y:S02]  /*16a0*/  SHF.R.S32.HI R213, RZ, 0x6, R213 ;  /* 0x00000006ffd57819 */ /* 0x000fe400000114d5 */
[----:B------:R-:W-:Y:S01]  /*16b0*/  IADD3.X R19, PT, PT, R21, R19, R6, P2, P0 ;  /* 0x0000001315137210 */ /* 0x000fe200017e0406 */
[----:B------:R-:W-:Y:S01]  /*16c0*/  IMAD.U32 R6, RZ, RZ, UR25 ;  /* 0x00000019ff067e24 */ /* 0x000fe2000f8e00ff */
[----:B------:R-:W-:Y:S01]  /*16d0*/  VIMNMX R213, PT, PT, RZ, R213, !PT ;  /* 0x000000d5ffd57248 */ /* 0x000fe20007fe0100 */
[----:B------:R-:W-:Y:S01]  /*16e0*/  IMAD.WIDE.U32 R22, R203, R4, R28 ;  /* 0x00000004cb167225 */ /* 0x000fe200078e001c */
[----:B------:R-:W-:-:S02]  /*16f0*/  IADD3 R7, P0, PT, R7, UR25, RZ ;  /* 0x0000001907077c10 */ /* 0x000fc4000ff1e0ff */
[----:B------:R-:W-:Y:S01]  /*1700*/  ISETP.GT.AND P4, PT, R20, R213, PT ;  /* 0x000000d51400720c */ /* 0x000fe20003f84270 */
[----:B------:R-:W-:Y:S01]  /*1710*/  IMAD R219, R203, R5, R23 ;  /* 0x00000005cbdb7224 */ /* 0x000fe200078e0217 */
[----:B------:R-:W-:Y:S01]  /*1720*/  LEA.HI.X.SX32 R6, R6, R19, 0x1, P0 ;  /* 0x0000001306067211 */ /* 0x000fe200000f0eff */
[----:B-1----:R-:W-:Y:S01]  /*1730*/  IMAD.WIDE R216, R11, 0x4, R26 ;  /* 0x000000040bd87825 */ /* 0x002fe200078e021a */
[C---:B--2---:R-:W-:Y:S02]  /*1740*/  LEA R218, P2, R22.reuse, UR4, 0x1 ;  /* 0x0000000416da7c11 */ /* 0x044fe4000f8408ff */
[----:B---3--:R-:W-:Y:S01]  /*1750*/  LEA R236, P0, R7, UR14, 0x2 ;  /* 0x0000000e07ec7c11 */ /* 0x008fe2000f8010ff */
[----:B------:R-:W-:Y:S01]  /*1760*/  VIADD R23, R203, 0x20 ;  /* 0x00000020cb177836 */ /* 0x000fe20000000000 */
[----:B------:R-:W-:Y:S02]  /*1770*/  LEA.HI.X R219, R22, UR5, R219, 0x1, P2 ;  /* 0x0000000516db7c11 */ /* 0x000fe400090f0cdb */
[----:B------:R-:W-:Y:S01]  /*1780*/  LEA.HI.X R237, R7, UR15, R6, 0x2, P0 ;  /* 0x0000000f07ed7c11 */ /* 0x000fe200080f1406 */
[C---:B------:R-:W-:Y:S01]  /*1790*/  VIADD R7, R203.reuse, 0x40 ;  /* 0x00000040cb077836 */ /* 0x040fe20000000000 */
[----:B------:R-:W-:-:S02]  /*17a0*/  IADD3 R20, P2, PT, R203, 0x60, RZ ;  /* 0x00000060cb147810 */ /* 0x000fc40007f5e0ff */
[C---:B------:R-:W-:Y:S02]  /*17b0*/  IADD3 R21, P0, PT, R203.reuse, 0x20, RZ ;  /* 0x00000020cb157810 */ /* 0x040fe40007f1e0ff */
[----:B------:R-:W-:Y:S01]  /*17c0*/  IADD3 R19, P3, PT, R203, 0x40, RZ ;  /* 0x00000040cb137810 */ /* 0x000fe20007f7e0ff */
[----:B------:R-:W-:Y:S01]  /*17d0*/  IMAD.X R26, RZ, RZ, RZ, P2 ;  /* 0x000000ffff1a7224 */ /* 0x000fe200010e06ff */
[----:B------:R-:W-:Y:S01]  /*17e0*/  SHF.L.U64.HI R28, R4, 0x5, R5 ;  /* 0x00000005041c7819 */ /* 0x000fe20000010205 */
        /* <DEDUP_REMOVED lines=14> */
.L_x_1533:
[----:B------:R-:W1:Y:S01]  /*18d0*/  LDCU.64 UR10, c[0x0][0x5c0] ;  /* 0x0000b800ff0a77ac */ /* 0x000e620008000a00 */
[----:B------:R-:W-:-:S05]  /*18e0*/  IADD3 R4, PT, PT, R232, R233, RZ ;  /* 0x000000e9e8047210 */ /* 0x000fca0007ffe0ff */
[C---:B-1----:R-:W-:Y:S02]  /*18f0*/  IMAD R6, R4.reuse, UR11, RZ ;  /* 0x0000000b04067c24 */ /* 0x042fe4000f8e02ff */
[----:B------:R-:W-:-:S05]  /*1900*/  IMAD.WIDE.U32 R4, R4, UR10, RZ ;  /* 0x0000000a04047c25 */ /* 0x000fca000f8e00ff */
[----:B------:R-:W-:Y:S02]  /*1910*/  IADD3 R6, PT, PT, R5, R6, RZ ;  /* 0x0000000605067210 */ /* 0x000fe40007ffe0ff */
.L_x_1534:
        /* <DEDUP_REMOVED lines=11> */
.L_x_1535:
[----:B------:R-:W1:Y:S01]  /*19d0*/  LDCU.64 UR6, c[0x0][0x5c8] ;  /* 0x0000b900ff0677ac */ /* 0x000e620008000a00 */
[----:B------:R-:W-:-:S05]  /*19e0*/  IADD3 R232, PT, PT, R232, R233, RZ ;  /* 0x000000e9e8e87210 */ /* 0x000fca0007ffe0ff */
[C---:B-1----:R-:W-:Y:S02]  /*19f0*/  IMAD R8, R232.reuse, UR7, RZ ;  /* 0x00000007e8087c24 */ /* 0x042fe4000f8e02ff */
[----:B------:R-:W-:-:S05]  /*1a00*/  IMAD.WIDE.U32 R10, R232, UR6, RZ ;  /* 0x00000006e80a7c25 */ /* 0x000fca000f8e00ff */
[----:B------:R-:W-:Y:S02]  /*1a10*/  IADD3 R8, PT, PT, R11, R8, RZ ;  /* 0x000000080b087210 */ /* 0x000fe40007ffe0ff */
.L_x_1536:
        /* <DEDUP_REMOVED lines=32> */
.L_x_1538:
[----:B------:R-:W-:Y:S05]  /*1c20*/  BSYNC.RECONVERGENT B0 ;  /* 0x0000000000007941 */ /* 0x000fea0003800200 */
.L_x_1537:
        /* <DEDUP_REMOVED lines=12> */
.L_x_1540:
[----:B------:R-:W-:Y:S05]  /*1cf0*/  BSYNC.RECONVERGENT B0 ;  /* 0x0000000000007941 */ /* 0x000fea0003800200 */
.L_x_1539:
        /* <DEDUP_REMOVED lines=12> */
.L_x_1542:
[----:B------:R-:W-:Y:S05]  /*1dc0*/  BSYNC.RECONVERGENT B0 ;  /* 0x0000000000007941 */ /* 0x000fea0003800200 */
.L_x_1541:
        /* <DEDUP_REMOVED lines=11> */
[----:B--23--:R-:W-:-:S04]  /*1e80*/  @!P4 IMAD.WIDE.U32 R12, R203, UR6, R10 ;  /* 0x00000006cb0ccc25 */ /* 0x00cfc8000f8e000a */
        /* <DEDUP_REMOVED lines=15> */
.L_x_1544:
[----:B------:R-:W-:Y:S05]  /*1f80*/  BSYNC.RECONVERGENT B0 ;  /* 0x0000000000007941 */ /* 0x000fea0003800200 */
.L_x_1543:
        /* <DEDUP_REMOVED lines=12> */
.L_x_1546:
[----:B------:R-:W-:Y:S05]  /*2050*/  BSYNC.RECONVERGENT B0 ;  /* 0x0000000000007941 */ /* 0x000fea0003800200 */
.L_x_1545:
        /* <DEDUP_REMOVED lines=12> */
.L_x_1532:
[----:B------:R-:W-:Y:S01]  /*2120*/  IMAD.IADD R212, R231, 0x1, -R215 ;  /* 0x00000001e7d47824 */ /* 0x000fe200078e0ad7 */
[----:B------:R-:W1:Y:S01]  /*2130*/  LDCU.64 UR4, c[0x0][0x3d8] ;  /* 0x00007b00ff0477ac */ /* 0x000e620008000a00 */
[----:B------:R-:W-:Y:S02]  /*2140*/  IMAD R4, R15, UR10, RZ ;  /* 0x0000000a0f047c24 */ /* 0x000fe4000f8e02ff */
[----:B------:R-:W-:Y:S01]  /*2150*/  IMAD.MOV.U32 R227, RZ, RZ, 0x7f800000 ;  /* 0x7f800000ffe37424 */ /* 0x000fe200078e00ff */
[-C--:B------:R-:W-:Y:S01]  /*2160*/  ISETP.GE.AND P4, PT, R7, R212.reuse, PT ;  /* 0x000000d40700720c */ /* 0x080fe20003f86270 */
[----:B------:R-:W-:Y:S01]  /*2170*/  IMAD.WIDE.U32 R6, R215, UR10, R24 ;  /* 0x0000000ad7067c25 */ /* 0x000fe2000f8e0018 */
[-C--:B------:R-:W-:Y:S01]  /*2180*/  ISETP.GE.AND P6, PT, R203, R212.reuse, PT ;  /* 0x000000d4cb00720c */ /* 0x080fe20003fc6270 */
[----:B------:R-:W2:Y:S01]  /*2190*/  LDCU UR7, c[0x0][0x590] ;  /* 0x0000b200ff0777ac */ /* 0x000ea20008000800 */
[----:B------:R-:W-:Y:S01]  /*21a0*/  ISETP.GE.AND P5, PT, R23, R212, PT ;  /* 0x000000d41700720c */ /* 0x000fe20003fa6270 */
[----:B------:R-:W-:Y:S01]  /*21b0*/  IMAD R5, R215, UR11, R4 ;  /* 0x0000000bd7057c24 */ /* 0x000fe2000f8e0204 */
[----:B------:R-:W-:Y:S01]  /*21c0*/  IADD3 R34, P0, PT, R10, R6, RZ ;  /* 0x000000060a227210 */ /* 0x000fe20007f1e0ff */
[----:B------:R-:W-:Y:S01]  /*21d0*/  IMAD.MOV.U32 R226, RZ, RZ, 0x7f800000 ;  /* 0x7f800000ffe27424 */ /* 0x000fe200078e00ff */
[----:B------:R-:W-:Y:S01]  /*21e0*/  ISETP.GE.AND P3, PT, R205, R212, PT ;  /* 0x000000d4cd00720c */ /* 0x000fe20003f66270 */
[----:B------:R-:W-:Y:S01]  /*21f0*/  IMAD.MOV.U32 R225, RZ, RZ, 0x7f800000 ;  /* 0x7f800000ffe17424 */ /* 0x000fe200078e00ff */
[----:B------:R-:W-:Y:S01]  /*2200*/  IADD3.X R35, PT, PT, R8, R7, R5, P0, !PT ;  /* 0x0000000708237210 */ /* 0x000fe200007fe405 */
[----:B------:R-:W-:Y:S01]  /*2210*/  IMAD.MOV.U32 R224, RZ, RZ, 0x7f800000 ;  /* 0x7f800000ffe07424 */ /* 0x000fe200078e00ff */
[----:B------:R-:W-:Y:S01]  /*2220*/  @P1 BAR.SYNC.DEFER_BLOCKING 0x0 ;  /* 0x0000000000001b1d */ /* 0x000fe20000010000 */
[----:B------:R-:W-:-:S02]  /*2230*/  @!P4 IMAD R30, R22, UR10, RZ ;  /* 0x0000000a161ecc24 */ /* 0x000fc4000f8e02ff */
[----:B-1----:R-:W-:Y:S02]  /*2240*/  IMAD R36, R12, UR4, RZ ;  /* 0x000000040c247c24 */ /* 0x002fe4000f8e02ff */
[----:B------:R-:W-:-:S03]  /*2250*/  IMAD.WIDE.U32 R34, R13, UR4, R34 ;  /* 0x000000040d227c25 */ /* 0x000fc6000f8e0022 */
[----:B------:R-:W1:Y:S01]  /*2260*/  @!P4 LDC.64 R6, c[0x0][0x390] ;  /* 0x0000e400ff06cb82 */ /* 0x000e620000000a00 */
[----:B------:R-:W-:Y:S01]  /*2270*/  USHF.L.U32 UR23, UR23, 0x3, URZ ;  /* 0x0000000317177899 */ /* 0x000fe200080006ff */
[----:B------:R-:W-:Y:S01]  /*2280*/  IMAD R36, R13, UR5, R36 ;  /* 0x000000050d247c24 */ /* 0x000fe2000f8e0224 */
[----:B------:R-:W3:Y:S01]  /*2290*/  LDCU.64 UR4, c[0x0][0x3d0] ;  /* 0x00007a00ff0477ac */ /* 0x000ee20008000a00 */
[----:B------:R-:W-:Y:S02]  /*22a0*/  @!P6 IMAD.MOV.U32 R40, RZ, RZ, R34 ;  /* 0x000000ffff28e224 */ /* 0x000fe400078e0022 */
[----:B------:R-:W-:Y:S02]  /*22b0*/  IMAD.IADD R37, R35, 0x1, R36 ;  /* 0x0000000123257824 */ /* 0x000fe400078e0224 */
[----:B------:R-:W4:Y:S01]  /*22c0*/  @!P6 LDC.64 R10, c[0x0][0x390] ;  /* 0x0000e400ff0aeb82 */ /* 0x000f220000000a00 */
[----:B------:R-:W-:Y:S01]  /*22d0*/  @!P4 IMAD.MOV.U32 R36, RZ, RZ, R34 ;  /* 0x000000ffff24c224 */ /* 0x000fe200078e0022 */
[----:B------:R-:W1:Y:S01]  /*22e0*/  LDCU UR6, c[0x0][0x45c] ;  /* 0x00008b80ff0677ac */ /* 0x000e620008000800 */
[----:B------:R-:W-:-:S02]  /*22f0*/  @!P6 IMAD.MOV.U32 R41, RZ, RZ, R37 ;  /* 0x000000ffff29e224 */ /* 0x000fc400078e0025 */
[--C-:B------:R-:W-:Y:S02]  /*2300*/  @!P5 IMAD.MOV.U32 R39, RZ, RZ, R37.reuse ;  /* 0x000000ffff27d224 */ /* 0x100fe400078e0025 */
[--C-:B------:R-:W-:Y:S01]  /*2310*/  @!P3 IMAD.MOV.U32 R35, RZ, RZ, R37.reuse ;  /* 0x000000ffff23b224 */ /* 0x100fe200078e0025 */
[----:B------:R-:W2:Y:S01]  /*2320*/  @!P5 LDC.64 R8, c[0x0][0x390] ;  /* 0x0000e400ff08db82 */ /* 0x000ea20000000a00 */
[----:B------:R-:W-:Y:S02]  /*2330*/  @!P5 IMAD R32, R27, UR10, RZ ;  /* 0x0000000a1b20dc24 */ /* 0x000fe4000f8e02ff */
[----:B------:R-:W-:-:S04]  /*2340*/  @!P4 IMAD.WIDE.U32 R36, R19, UR10, R36 ;  /* 0x0000000a1324cc25 */ /* 0x000fc8000f8e0024 */
[----:B------:R-:W-:Y:S01]  /*2350*/  @!P4 IMAD R30, R19, UR11, R30 ;  /* 0x0000000b131ecc24 */ /* 0x000fe2000f8e021e */
[----:B------:R-:W3:Y:S01]  /*2360*/  @!P3 LDC.64 R4, c[0x0][0x390] ;  /* 0x0000e400ff04bb82 */ /* 0x000ee20000000a00 */
[----:B------:R-:W-:-:S04]  /*2370*/  @!P6 IMAD.WIDE.U32 R40, R203, UR10, R40 ;  /* 0x0000000acb28ec25 */ /* 0x000fc8000f8e0028 */
[----:B------:R-:W-:Y:S02]  /*2380*/  @!P5 IMAD.MOV.U32 R38, RZ, RZ, R34 ;  /* 0x000000ffff26d224 */ /* 0x000fe400078e0022 */
[----:B------:R-:W-:Y:S01]  /*2390*/  @!P5 IMAD R29, R21, UR11, R32 ;  /* 0x0000000b151ddc24 */ /* 0x000fe2000f8e0220 */
[----:B-1----:R-:W-:Y:S01]  /*23a0*/  @!P4 LEA R32, P0, R36, R6, 0x1 ;  /* 0x000000062420c211 */ /* 0x002fe200078008ff */
[----:B------:R-:W-:Y:S01]  /*23b0*/  @!P4 IMAD.IADD R30, R37, 0x1, R30 ;  /* 0x00000001251ec824 */ /* 0x000fe200078e021e */
[----:B----4-:R-:W-:Y:S01]  /*23c0*/  @!P6 LEA R42, P2, R40, R10, 0x1 ;  /* 0x0000000a282ae211 */ /* 0x010fe200078408ff */
[----:B------:R-:W-:Y:S02]  /*23d0*/  @!P6 IMAD R6, R203, UR11, R41 ;  /* 0x0000000bcb06ec24 */ /* 0x000fe4000f8e0229 */
[----:B------:R-:W-:Y:S01]  /*23e0*/  @!P5 IMAD.WIDE.U32 R38, R21, UR10, R38 ;  /* 0x0000000a1526dc25 */ /* 0x000fe2000f8e0026 */
[----:B------:R-:W-:Y:S02]  /*23f0*/  @!P4 LEA.HI.X R33, R36, R7, R30, 0x1, P0 ;  /* 0x000000072421c211 */ /* 0x000fe400000f0c1e */
[----:B------:R-:W-:Y:S01]  /*2400*/  @!P6 LEA.HI.X R43, R40, R11, R6, 0x1, P2 ;  /* 0x0000000b282be211 */ /* 0x000fe200010f0c06 */
[----:B------:R-:W-:Y:S01]  /*2410*/  @!P5 IMAD.IADD R29, R39, 0x1, R29 ;  /* 0x00000001271dd824 */ /* 0x000fe200078e021d */
[----:B--2---:R-:W-:Y:S01]  /*2420*/  @!P5 LEA R36, P0, R38, R8, 0x1 ;  /* 0x000000082624d211 */ /* 0x004fe200078008ff */
[----:B------:R-:W-:-:S02]  /*2430*/  IMAD.WIDE.U32 R10, R215, UR12, R24 ;  /* 0x0000000cd70a7c25 */ /* 0x000fc4000f8e0018 */
[----:B------:R-:W-:Y:S01]  /*2440*/  @!PT LDS RZ, [RZ] ;  /* 0x00000000fffff984 */ /* 0x000fe20000000800 */
[----:B------:R-:W-:Y:S01]  /*2450*/  @!PT LDS RZ, [RZ] ;  /* 0x00000000fffff984 */ /* 0x000fe20000000800 */
[----:B------:R-:W-:Y:S01]  /*2460*/  @!PT LDS RZ, [RZ] ;  /* 0x00000000fffff984 */ /* 0x000fe20000000800 */
[----:B------:R-:W-:Y:S01]  /*2470*/  @!P6 LDGSTS.E.BYPASS.LTC128B.128 [R210+0xa000], desc[UR18][R42.64] ;  /* 0x0a0000002ad2efae */ /* 0x000fe2000b981a12 */
[----:B------:R-:W-:Y:S01]  /*2480*/  @!P5 LEA.HI.X R37, R38, R9, R29, 0x1, P0 ;  /* 0x000000092625d211 */ /* 0x000fe200000f0c1d */
[----:B------:R-:W-:Y:S01]  /*2490*/  IMAD R6, R15, UR12, RZ ;  /* 0x0000000c0f067c24 */ /* 0x000fe2000f8e02ff */
[----:B------:R-:W-:Y:S01]  /*24a0*/  IADD3 R8, P0, PT, R18, R10, RZ ;  /* 0x0000000a12087210 */ /* 0x000fe20007f1e0ff */
[----:B------:R-:W-:Y:S01]  /*24b0*/  IMAD R24, R230, -0x40, R234 ;  /* 0xffffffc0e6187824 */ /* 0x000fe200078e02ea */
[----:B------:R1:W-:Y:S01]  /*24c0*/  @P6 STS.128 [R210+0xa000], RZ ;  /* 0x00a000ffd2006388 */ /* 0x0003e20000000c00 */
[----:B------:R-:W-:Y:S02]  /*24d0*/  IMAD R6, R215, UR13, R6 ;  /* 0x0000000dd7067c24 */ /* 0x000fe4000f8e0206 */
[----:B------:R-:W-:Y:S01]  /*24e0*/  @!P3 IMAD R7, R26, UR10, RZ ;  /* 0x0000000a1a07bc24 */ /* 0x000fe2000f8e02ff */
[----:B------:R-:W-:Y:S01]  /*24f0*/  ISETP.GE.AND P2, PT, R23, R24, PT ;  /* 0x000000181700720c */ /* 0x000fe20003f46270 */
[C---:B------:R-:W-:Y:S01]  /*2500*/  @!P3 IMAD.WIDE.U32 R34, R20.reuse, UR10, R34 ;  /* 0x0000000a1422bc25 */ /* 0x040fe2000f8e0022 */
[----:B------:R-:W-:Y:S01]  /*2510*/  IADD3.X R9, PT, PT, R17, R11, R6, P0, !PT ;  /* 0x0000000b11097210 */ /* 0x000fe200007fe406 */
[----:B------:R1:W-:Y:S02]  /*2520*/  @P5 STS.128 [R210+0xb000], RZ ;  /* 0x00b000ffd2005388 */ /* 0x0003e40000000c00 */
[----:B------:R-:W-:Y:S01]  /*2530*/  @!P3 IMAD R7, R20, UR11, R7 ;  /* 0x0000000b1407bc24 */ /* 0x000fe2000f8e0207 */
[----:B---3--:R-:W-:Y:S01]  /*2540*/  @!P3 LEA R38, P0, R34, R4, 0x1 ;  /* 0x000000042226b211 */ /* 0x008fe200078008ff */
[----:B------:R-:W-:Y:S01]  /*2550*/  IMAD R12, R12, UR4, RZ ;  /* 0x000000040c0c7c24 */ /* 0x000fe2000f8e02ff */
[----:B------:R-:W-:Y:S01]  /*2560*/  @!PT LDS RZ, [RZ] ;  /* 0x00000000fffff984 */ /* 0x000fe20000000800 */
[----:B------:R-:W-:Y:S01]  /*2570*/  @!PT LDS RZ, [RZ] ;  /* 0x00000000fffff984 */ /* 0x000fe20000000800 */
[----:B------:R-:W-:Y:S01]  /*2580*/  @!PT LDS RZ, [RZ] ;  /* 0x00000000fffff984 */ /* 0x000fe20000000800 */
[----:B------:R-:W-:Y:S01]  /*2590*/  @!P5 LDGSTS.E.BYPASS.LTC128B.128 [R210+0xb000], desc[UR18][R36.64] ;  /* 0x0b00000024d2dfae */ /* 0x000fe2000b981a12 */
[----:B------:R-:W-:-:S02]  /*25a0*/  @!P3 IMAD.IADD R6, R35, 0x1, R7 ;  /* 0x000000012306b824 */ /* 0x000fc400078e0207 */
[C---:B------:R-:W-:Y:S01]  /*25b0*/  IMAD R29, R13.reuse, UR5, R12 ;  /* 0x000000050d1d7c24 */ /* 0x040fe2000f8e020c */
[----:B------:R1:W-:Y:S01]  /*25c0*/  @P4 STS.128 [R210+0xc000], RZ ;  /* 0x00c000ffd2004388 */ /* 0x0003e20000000c00 */
[----:B------:R-:W-:Y:S01]  /*25d0*/  IMAD.WIDE.U32 R8, R13, UR4, R8 ;  /* 0x000000040d087c25 */ /* 0x000fe2000f8e0008 */
[----:B------:R-:W-:Y:S01]  /*25e0*/  @!P3 LEA.HI.X R39, R34, R5, R6, 0x1, P0 ;  /* 0x000000052227b211 */ /* 0x000fe200000f0c06 */
[----:B------:R-:W2:Y:S01]  /*25f0*/  @!P6 LDC.64 R12, c[0x0][0x388] ;  /* 0x0000e200ff0ceb82 */ /* 0x000ea20000000a00 */
[----:B------:R-:W-:Y:S01]  /*2600*/  LOP3.LUT R6, R230, 0x80000001, RZ, 0xc0, !PT ;  /* 0x80000001e6067812 */ /* 0x000fe200078ec0ff */
[----:B------:R-:W-:Y:S01]  /*2610*/  IMAD.U32 R35, RZ, RZ, UR24 ;  /* 0x00000018ff237e24 */ /* 0x000fe2000f8e00ff */
[----:B------:R-:W-:Y:S01]  /*2620*/  @!P2 LEA R30, P0, R31, R218, 0x1 ;  /* 0x000000da1f1ea211 */ /* 0x000fe200078008ff */
[----:B------:R-:W-:Y:S01]  /*2630*/  IMAD.IADD R29, R9, 0x1, R29 ;  /* 0x00000001091d7824 */ /* 0x000fe200078e021d */
[----:B------:R-:W-:Y:S01]  /*2640*/  @!PT LDS RZ, [RZ] ;  /* 0x00000000fffff984 */ /* 0x000fe20000000800 */
[----:B------:R-:W-:Y:S01]  /*2650*/  @!PT LDS RZ, [RZ] ;  /* 0x00000000fffff984 */ /* 0x000fe20000000800 */
[----:B------:R-:W-:Y:S01]  /*2660*/  @!PT LDS RZ, [RZ] ;  /* 0x00000000fffff984 */ /* 0x000fe20000000800 */
[----:B------:R-:W-:Y:S01]  /*2670*/  @!P4 LDGSTS.E.BYPASS.LTC128B.128 [R210+0xc000], desc[UR18][R32.64] ;  /* 0x0c00000020d2cfae */ /* 0x000fe2000b981a12 */
[----:B------:R-:W-:Y:S01]  /*2680*/  IMAD.U32 R5, RZ, RZ, UR24 ;  /* 0x00000018ff057e24 */ /* 0x000fe2000f8e00ff */
[----:B------:R-:W-:Y:S01]  /*2690*/  @!P2 LEA R34, P1, R35, R220, 0x1 ;  /* 0x000000dc2322a211 */ /* 0x000fe200078208ff */
[----:B------:R-:W-:Y:S01]  /*26a0*/  IMAD.U32 R4, RZ, RZ, UR22 ;  /* 0x00000016ff047e24 */ /* 0x000fe2000f8e00ff */
[----:B------:R-:W-:Y:S01]  /*26b0*/  @!P2 LEA.HI.X R31, R31, R219, R28, 0x1, P0 ;  /* 0x000000db1f1fa211 */ /* 0x000fe200000f0c1c */
[----:B------:R-:W-:Y:S01]  /*26c0*/  @!P5 IMAD.MOV.U32 R10, RZ, RZ, R8 ;  /* 0x000000ffff0ad224 */ /* 0x000fe200078e0008 */
[----:B------:R-:W-:Y:S01]  /*26d0*/  ISETP.GE.AND P0, PT, R203, R24, PT ;  /* 0x00000018cb00720c */ /* 0x000fe20003f06270 */
[--C-:B------:R-:W-:Y:S01]  /*26e0*/  @!P5 IMAD.MOV.U32 R11, RZ, RZ, R29.reuse ;  /* 0x000000ffff0bd224 */ /* 0x100fe200078e001d */
[----:B------:R-:W-:Y:S01]  /*26f0*/  @!P2 LEA.HI.X R35, R5, R221, R4, 0x1, P1 ;  /* 0x000000dd0523a211 */ /* 0x000fe200008f0c04 */
[--C-:B------:R-:W-:Y:S01]  /*2700*/  @!P3 IMAD.MOV.U32 R9, RZ, RZ, R29.reuse ;  /* 0x000000ffff09b224 */ /* 0x100fe200078e001d */
[----:B------:R-:W-:Y:S01]  /*2710*/  ISETP.NE.AND P1, PT, R6, 0x1, PT ;  /* 0x000000010600780c */ /* 0x000fe20003f25270 */
[----:B------:R-:W-:Y:S01]  /*2720*/  @!P4 IMAD R22, R22, UR12, RZ ;  /* 0x0000000c1616cc24 */ /* 0x000fe2000f8e02ff */
[----:B------:R1:W-:Y:S01]  /*2730*/  @P3 STS.128 [R210+0xd000], RZ ;  /* 0x00d000ffd2003388 */ /* 0x0003e20000000c00 */
[----:B------:R-:W-:Y:S01]  /*2740*/  @!P5 IMAD R4, R27, UR12, RZ ;  /* 0x0000000c1b04dc24 */ /* 0x000fe2000f8e02ff */
[----:B------:R-:W-:Y:S01]  /*2750*/  SEL R5, RZ, 0x2000, P1 ;  /* 0x00002000ff057807 */ /* 0x000fe20000800000 */
[----:B------:R-:W-:Y:S01]  /*2760*/  @!P3 IMAD R17, R26, UR12, RZ ;  /* 0x0000000c1a11bc24 */ /* 0x000fe2000f8e02ff */
[----:B------:R-:W-:Y:S01]  /*2770*/  @!PT LDS RZ, [RZ] ;  /* 0x00000000fffff984 */ /* 0x000fe20000000800 */
[----:B------:R-:W-:Y:S01]  /*2780*/  @!PT LDS RZ, [RZ] ;  /* 0x00000000fffff984 */ /* 0x000fe20000000800 */
[----:B------:R-:W-:Y:S01]  /*2790*/  @!PT LDS RZ, [RZ] ;  /* 0x00000000fffff984 */ /* 0x000fe20000000800 */
[----:B------:R-:W-:Y:S01]  /*27a0*/  @!P3 LDGSTS.E.BYPASS.LTC128B.128 [R210+0xd000], desc[UR18][R38.64] ;  /* 0x0d00000026d2bfae */ /* 0x000fe2000b981a12 */
[----:B------:R-:W-:Y:S01]  /*27b0*/  @!P4 IMAD.MOV.U32 R6, RZ, RZ, R8 ;  /* 0x000000ffff06c224 */ /* 0x000fe200078e0008 */
[----:B------:R-:W-:Y:S01]  /*27c0*/  CS2R R126, SRZ ;  /* 0x00000000007e7805 */ /* 0x000fe2000001ff00 */
[----:B------:R-:W-:Y:S01]  /*27d0*/  @!P4 IMAD.MOV.U32 R7, RZ, RZ, R29 ;  /* 0x000000ffff07c224 */ /* 0x000fe200078e001d */
[----:B------:R-:W0:Y:S01]  /*27e0*/  LDGDEPBAR ;  /* 0x00000000000079af */ /* 0x000e220000000000 */
[----:B------:R-:W-:Y:S01]  /*27f0*/  @!P5 IMAD.WIDE.U32 R26, R21, UR12, R10 ;  /* 0x0000000c151adc25 */ /* 0x000fe2000f8e000a */
[----:B------:R-:W-:Y:S01]  /*2800*/  CS2R R124, SRZ ;  /* 0x00000000007c7805 */ /* 0x000fe2000001ff00 */
[----:B------:R-:W3:Y:S01]  /*2810*/  @!P5 LDC.64 R10, c[0x0][0x388] ;  /* 0x0000e200ff0adb82 */ /* 0x000ee20000000a00 */
[----:B------:R-:W-:Y:S01]  /*2820*/  @!P0 LDGSTS.E.BYPASS.LTC128B.128 [R210+0x4000], desc[UR18][R220.64] ;  /* 0x04000000dcd28fae */ /* 0x000fe2000b981a12 */
[C---:B------:R-:W-:Y:S01]  /*2830*/  @!P4 IMAD R15, R19.reuse, UR13, R22 ;  /* 0x0000000d130fcc24 */ /* 0x040fe2000f8e0216 */
[----:B------:R-:W-:Y:S01]  /*2840*/  CS2R R130, SRZ ;  /* 0x0000000000827805 */ /* 0x000fe2000001ff00 */
[--C-:B------:R-:W-:Y:S01]  /*2850*/  @!P6 IMAD.MOV.U32 R28, RZ, RZ, R8.reuse ;  /* 0x000000ffff1ce224 */ /* 0x100fe200078e0008 */
[----:B------:R1:W-:Y:S01]  /*2860*/  @P0 STS.128 [R210+0x4000], RZ ;  /* 0x004000ffd2000388 */ /* 0x0003e20000000c00 */
[----:B------:R-:W-:Y:S01]  /*2870*/  @!P3 IMAD.WIDE.U32 R22, R20, UR12, R8 ;  /* 0x0000000c1416bc25 */ /* 0x000fe2000f8e0008 */
[----:B------:R-:W-:Y:S01]  /*2880*/  CS2R R128, SRZ ;  /* 0x0000000000807805 */ /* 0x000fe2000001ff00 */
[----:B------:R-:W4:Y:S01]  /*2890*/  @!P4 LDC.64 R8, c[0x0][0x388] ;  /* 0x0000e200ff08cb82 */ /* 0x000f220000000a00 */
[----:B------:R1:W-:Y:S01]  /*28a0*/  @P2 STS.128 [R210+0x5000], RZ ;  /* 0x005000ffd2002388 */ /* 0x0003e20000000c00 */
[----:B------:R-:W-:Y:S01]  /*28b0*/  @!P4 IMAD.WIDE.U32 R18, R19, UR12, R6 ;  /* 0x0000000c1312cc25 */ /* 0x000fe2000f8e0006 */
[----:B------:R-:W-:-:S02]  /*28c0*/  CS2R R122, SRZ ;  /* 0x00000000007a7805 */ /* 0x000fc4000001ff00 */
[----:B------:R-:W-:Y:S01]  /*28d0*/  CS2R R120, SRZ ;  /* 0x0000000000787805 */ /* 0x000fe2000001ff00 */
[----:B------:R-:W-:Y:S01]  /*28e0*/  @!PT LDS RZ, [RZ] ;  /* 0x00000000fffff984 */ /* 0x000fe20000000800 */
[----:B------:R-:W-:Y:S01]  /*28f0*/  @!PT LDS RZ, [RZ] ;  /* 0x00000000fffff984 */ /* 0x000fe20000000800 */
[----:B------:R-:W-:Y:S01]  /*2900*/  @!PT LDS RZ, [RZ] ;  /* 0x00000000fffff984 */ /* 0x000fe20000000800 */
[----:B------:R-:W-:Y:S01]  /*2910*/  @!P2 LDGSTS.E.BYPASS.LTC128B.128 [R210+0x5000], desc[UR18][R34.64] ;  /* 0x0500000022d2afae */ /* 0x000fe2000b981a12 */
[----:B------:R-:W-:Y:S01]  /*2920*/  IMAD.IADD R229, R210, 0x1, R5 ;  /* 0x00000001d2e57824 */ /* 0x000fe200078e0205 */
[----:B------:R-:W-:Y:S01]  /*2930*/  CS2R R118, SRZ ;  /* 0x0000000000767805 */ /* 0x000fe2000001ff00 */
[----:B------:R-:W1:Y:S01]  /*2940*/  @!P3 LDC.64 R6, c[0x0][0x388] ;  /* 0x0000e200ff06bb82 */ /* 0x000e620000000a00 */
[----:B------:R-:W-:Y:S01]  /*2950*/  @!P6 IMAD.WIDE.U32 R28, R203, UR12, R28 ;  /* 0x0000000ccb1cec25 */ /* 0x000fe2000f8e001c */
[----:B------:R-:W-:Y:S01]  /*2960*/  CS2R R116, SRZ ;  /* 0x0000000000747805 */ /* 0x000fe2000001ff00 */
[----:B------:R-:W-:Y:S01]  /*2970*/  @!P0 LDGSTS.E.BYPASS.LTC128B.128 [R229], desc[UR18][R218.64] ;  /* 0x00000000dae58fae */ /* 0x000fe2000b981a12 */
[----:B------:R-:W-:Y:S01]  /*2980*/  CS2R R110, SRZ ;  /* 0x00000000006e7805 */ /* 0x000fe2000001ff00 */
[----:B------:R-:W-:Y:S01]  /*2990*/  @!P5 IMAD R4, R21, UR13, R4 ;  /* 0x0000000d1504dc24 */ /* 0x000fe2000f8e0204 */
[----:B--2---:R-:W-:Y:S01]  /*29a0*/  @!P6 LEA R12, P1, R28, R12, 0x1 ;  /* 0x0000000c1c0ce211 */ /* 0x004fe200078208ff */
[----:B------:R-:W-:Y:S01]  /*29b0*/  @!P3 IMAD R17, R20, UR13, R17 ;  /* 0x0000000d1411bc24 */ /* 0x000fe2000f8e0211 */
[----:B------:R2:W-:Y:S01]  /*29c0*/  @P0 STS.128 [R229], RZ ;  /* 0x000000ffe5000388 */ /* 0x0005e20000000c00 */
[----:B------:R-:W-:Y:S01]  /*29d0*/  @!P6 IMAD R20, R203, UR13, R29 ;  /* 0x0000000dcb14ec24 */ /* 0x000fe2000f8e021d */
[----:B---3--:R-:W-:Y:S01]  /*29e0*/  @!P5 LEA R10, P0, R26, R10, 0x1 ;  /* 0x0000000a1a0ad211 */ /* 0x008fe200078008ff */
[----:B------:R-:W-:Y:S01]  /*29f0*/  @!P5 IMAD.IADD R4, R27, 0x1, R4 ;  /* 0x000000011b04d824 */ /* 0x000fe200078e0204 */
[----:B------:R2:W-:Y:S01]  /*2a00*/  @P2 STS.128 [R229+0x1000], RZ ;  /* 0x001000ffe5002388 */ /* 0x0005e20000000c00 */
[----:B------:R-:W-:Y:S01]  /*2a10*/  @!P4 IMAD.IADD R15, R19, 0x1, R15 ;  /* 0x00000001130fc824 */ /* 0x000fe200078e020f */
[----:B------:R-:W-:Y:S01]  /*2a20*/  @!P6 LEA.HI.X R13, R28, R13, R20, 0x1, P1 ;  /* 0x0000000d1c0de211 */ /* 0x000fe200008f0c14 */
[----:B------:R-:W-:Y:S01]  /*2a30*/  @!P3 IMAD.IADD R17, R23, 0x1, R17 ;  /* 0x000000011711b824 */ /* 0x000fe200078e0211 */
[----:B----4-:R-:W-:Y:S01]  /*2a40*/  @!P4 LEA R8, P1, R18, R8, 0x1 ;  /* 0x000000081208c211 */ /* 0x010fe200078208ff */
[----:B------:R-:W-:Y:S01]  /*2a50*/  @!PT LDS RZ, [RZ] ;  /* 0x00000000fffff984 */ /* 0x000fe20000000800 */
[----:B------:R-:W-:Y:S01]  /*2a60*/  @!PT LDS RZ, [RZ] ;  /* 0x00000000fffff984 */ /* 0x000fe20000000800 */
[----:B------:R-:W-:Y:S01]  /*2a70*/  @!PT LDS RZ, [RZ] ;  /* 0x00000000fffff984 */ /* 0x000fe20000000800 */
[----:B------:R-:W-:Y:S01]  /*2a80*/  @!P2 LDGSTS.E.BYPASS.LTC128B.128 [R229+0x1000], desc[UR18][R30.64] ;  /* 0x010000001ee5afae */ /* 0x000fe2000b981a12 */
[----:B------:R-:W-:Y:S01]  /*2a90*/  @!P5 LEA.HI.X R11, R26, R11, R4, 0x1, P0 ;  /* 0x0000000b1a0bd211 */ /* 0x000fe200000f0c04 */
[C---:B------:R-:W-:Y:S01]  /*2aa0*/  IMAD.WIDE.U32 R20, R199.reuse, 0x4, R238 ;  /* 0x00000004c7147825 */ /* 0x040fe200078e00ee */
[----:B------:R-:W-:Y:S01]  /*2ab0*/  @!P4 LEA.HI.X R9, R18, R9, R15, 0x1, P1 ;  /* 0x000000091209c211 */ /* 0x000fe200008f0c0f */
[----:B------:R3:W-:Y:S01]  /*2ac0*/  @!P6 LDGSTS.E.BYPASS.LTC128B.128 [R210+0x6000], desc[UR18][R12.64] ;  /* 0x060000000cd2efae */ /* 0x0007e2000b981a12 */
[----:B------:R-:W4:Y:S01]  /*2ad0*/  LDC.64 R18, c[0x0][0x528] ;  /* 0x00014a00ff127b82 */ /* 0x000f220000000a00 */
[----:B------:R-:W-:Y:S01]  /*2ae0*/  VIADD R15, R199, 0x8 ;  /* 0x00000008c70f7836 */ /* 0x000fe20000000000 */
[----:B-1----:R-:W-:Y:S01]  /*2af0*/  @!P3 LEA R6, P0, R22, R6, 0x1 ;  /* 0x000000061606b211 */ /* 0x002fe200078008ff */
[----:B------:R2:W-:Y:S01]  /*2b00*/  @P6 STS.128 [R210+0x6000], RZ ;  /* 0x006000ffd2006388 */ /* 0x0005e20000000c00 */
[----:B------:R-:W-:-:S02]  /*2b10*/  CS2R R108, SRZ ;  /* 0x00000000006c7805 */ /* 0x000fc4000001ff00 */
[----:B------:R-:W-:Y:S02]  /*2b20*/  CS2R R114, SRZ ;  /* 0x0000000000727805 */ /* 0x000fe4000001ff00 */
[----:B------:R-:W-:Y:S01]  /*2b30*/  @!P3 LEA.HI.X R7, R22, R7, R17, 0x1, P0 ;  /* 0x000000071607b211 */ /* 0x000fe200000f0c11 */
[----:B------:R2:W-:Y:S01]  /*2b40*/  @P5 STS.128 [R210+0x7000], RZ ;  /* 0x007000ffd2005388 */ /* 0x0005e20000000c00 */
[----:B------:R-:W-:Y:S02]  /*2b50*/  LOP3.LUT R17, R199, 0x20, RZ, 0xfc, !PT ;  /* 0x00000020c7117812 */ /* 0x000fe400078efcff */
[----:B------:R-:W-:Y:S02]  /*2b60*/  CS2R R112, SRZ ;  /* 0x0000000000707805 */ /* 0x000fe4000001ff00 */
[-C--:B------:R-:W-:Y:S01]  /*2b70*/  ISETP.GE.AND P2, PT, R15, R24.reuse, PT ;  /* 0x000000180f00720c */ /* 0x080fe20003f46270 */
[----:B------:R-:W-:Y:S01]  /*2b80*/  @!PT LDS RZ, [RZ] ;  /* 0x00000000fffff984 */ /* 0x000fe20000000800 */
[----:B------:R-:W-:Y:S01]  /*2b90*/  @!PT LDS RZ, [RZ] ;  /* 0x00000000fffff984 */ /* 0x000fe20000000800 */
[----:B------:R-:W-:Y:S01]  /*2ba0*/  @!PT LDS RZ, [RZ] ;  /* 0x00000000fffff984 */ /* 0x000fe20000000800 */
[----:B------:R1:W-:Y:S01]  /*2bb0*/  @!P5 LDGSTS.E.BYPASS.LTC128B.128 [R210+0x7000], desc[UR18][R10.64] ;  /* 0x070000000ad2dfae */ /* 0x0003e2000b981a12 */
[----:B------:R-:W-:-:S02]  /*2bc0*/  ISETP.GE.AND P1, PT, R17, R24, PT ;  /* 0x000000181100720c */ /* 0x000fc40003f26270 */
[----:B------:R-:W-:Y:S02]  /*2bd0*/  CS2R R106, SRZ ;  /* 0x00000000006a7805 */ /* 0x000fe4000001ff00 */
[----:B------:R-:W-:Y:S01]  /*2be0*/  CS2R R104, SRZ ;  /* 0x0000000000687805 */ /* 0x000fe2000001ff00 */
[----:B------:R2:W-:Y:S01]  /*2bf0*/  @P4 STS.128 [R210+0x8000], RZ ;  /* 0x008000ffd2004388 */ /* 0x0005e20000000c00 */
[----:B------:R-:W-:Y:S02]  /*2c00*/  CS2R R102, SRZ ;  /* 0x0000000000667805 */ /* 0x000fe4000001ff00 */
[----:B------:R-:W-:Y:S02]  /*2c10*/  CS2R R100, SRZ ;  /* 0x0000000000647805 */ /* 0x000fe4000001ff00 */
[----:B------:R-:W-:Y:S01]  /*2c20*/  CS2R R94, SRZ ;  /* 0x00000000005e7805 */ /* 0x000fe2000001ff00 */
[----:B------:R-:W-:Y:S01]  /*2c30*/  @!PT LDS RZ, [RZ] ;  /* 0x00000000fffff984 */ /* 0x000fe20000000800 */
[----:B------:R-:W-:Y:S01]  /*2c40*/  @!PT LDS RZ, [RZ] ;  /* 0x00000000fffff984 */ /* 0x000fe20000000800 */
[----:B------:R-:W-:Y:S01]  /*2c50*/  @!PT LDS RZ, [RZ] ;  /* 0x00000000fffff984 */ /* 0x000fe20000000800 */
[----:B------:R2:W-:Y:S01]  /*2c60*/  @!P4 LDGSTS.E.BYPASS.LTC128B.128 [R210+0x8000], desc[UR18][R8.64] ;  /* 0x0800000008d2cfae */ /* 0x0005e2000b981a12 */
[----:B------:R-:W-:-:S02]  /*2c70*/  CS2R R92, SRZ ;  /* 0x00000000005c7805 */ /* 0x000fc4000001ff00 */
[----:B------:R-:W-:Y:S02]  /*2c80*/  CS2R R98, SRZ ;  /* 0x0000000000627805 */ /* 0x000fe4000001ff00 */
[----:B------:R-:W-:Y:S01]  /*2c90*/  CS2R R96, SRZ ;  /* 0x0000000000607805 */ /* 0x000fe2000001ff00 */
[----:B------:R1:W-:Y:S01]  /*2ca0*/  @P3 STS.128 [R210+0x9000], RZ ;  /* 0x009000ffd2003388 */ /* 0x0003e20000000c00 */
[----:B------:R-:W-:Y:S02]  /*2cb0*/  CS2R R90, SRZ ;  /* 0x00000000005a7805 */ /* 0x000fe4000001ff00 */
[----:B------:R-:W-:Y:S01]  /*2cc0*/  CS2R R88, SRZ ;  /* 0x0000000000587805 */ /* 0x000fe2000001ff00 */
[C---:B---3--:R-:W-:Y:S01]  /*2cd0*/  VIADD R13, R199.reuse, 0x28 ;  /* 0x00000028c70d7836 */ /* 0x048fe20000000000 */
[----:B------:R-:W-:Y:S01]  /*2ce0*/  @!PT LDS RZ, [RZ] ;  /* 0x00000000fffff984 */ /* 0x000fe20000000800 */
[----:B------:R-:W-:Y:S01]  /*2cf0*/  @!PT LDS RZ, [RZ] ;  /* 0x00000000fffff984 */ /* 0x000fe20000000800 */
[----:B------:R-:W-:Y:S01]  /*2d00*/  @!PT LDS RZ, [RZ] ;  /* 0x00000000fffff984 */ /* 0x000fe20000000800 */
[----:B------:R3:W-:Y:S01]  /*2d10*/  @!P3 LDGSTS.E.BYPASS.LTC128B.128 [R210+0x9000], desc[UR18][R6.64] ;  /* 0x0900000006d2bfae */ /* 0x0007e2000b981a12 */
[----:B------:R-:W-:Y:S02]  /*2d20*/  ISETP.GE.AND P3, PT, R199, R24, PT ;  /* 0x00000018c700720c */ /* 0x000fe40003f66270 */
[----:B------:R-:W-:-:S02]  /*2d30*/  CS2R R86, SRZ ;  /* 0x0000000000567805 */ /* 0x000fc4000001ff00 */
[----:B------:R-:W-:Y:S01]  /*2d40*/  CS2R R84, SRZ ;  /* 0x0000000000547805 */ /* 0x000fe2000001ff00 */
[----:B------:R-:W0:Y:S01]  /*2d50*/  LDGDEPBAR ;  /* 0x00000000000079af */ /* 0x000e220000000000 */
[----:B------:R-:W-:Y:S02]  /*2d60*/  ISETP.GE.AND P0, PT, R13, R24, PT ;  /* 0x000000180d00720c */ /* 0x000fe40003f06270 */
[----:B------:R-:W-:Y:S02]  /*2d70*/  CS2R R78, SRZ ;  /* 0x00000000004e7805 */ /* 0x000fe4000001ff00 */
[----:B------:R-:W-:Y:S01]  /*2d80*/  CS2R R76, SRZ ;  /* 0x00000000004c7805 */ /* 0x000fe2000001ff00 */
[----:B------:R3:W5:Y:S01]  /*2d90*/  @!P2 LDG.E R226, desc[UR18][R20.64+0x20] ;  /* 0x0000201214e2a981 */ /* 0x000762000c1e1900 */
[----:B------:R-:W-:Y:S02]  /*2da0*/  CS2R R82, SRZ ;  /* 0x0000000000527805 */ /* 0x000fe4000001ff00 */
[----:B------:R-:W-:-:S02]  /*2db0*/  CS2R R80, SRZ ;  /* 0x0000000000507805 */ /* 0x000fc4000001ff00 */
[----:B------:R-:W-:Y:S01]  /*2dc0*/  CS2R R74, SRZ ;  /* 0x00000000004a7805 */ /* 0x000fe2000001ff00 */
[----:B------:R3:W5:Y:S01]  /*2dd0*/  @!P1 LDG.E R225, desc[UR18][R20.64+0x80] ;  /* 0x0000801214e19981 */ /* 0x000762000c1e1900 */
[----:B------:R-:W-:Y:S02]  /*2de0*/  CS2R R72, SRZ ;  /* 0x0000000000487805 */ /* 0x000fe4000001ff00 */
[----:B------:R-:W-:Y:S02]  /*2df0*/  CS2R R70, SRZ ;  /* 0x0000000000467805 */ /* 0x000fe4000001ff00 */
[----:B------:R-:W-:Y:S01]  /*2e00*/  CS2R R68, SRZ ;  /* 0x0000000000447805 */ /* 0x000fe2000001ff00 */
[----:B------:R3:W5:Y:S01]  /*2e10*/  @!P3 LDG.E R227, desc[UR18][R20.64] ;  /* 0x0000001214e3b981 */ /* 0x000762000c1e1900 */
[----:B------:R-:W1:Y:S03]  /*2e20*/  LDCU UR4, c[0x0][0x3e0] ;  /* 0x00007c00ff0477ac */ /* 0x000e660008000800 */
[----:B------:R3:W5:Y:S01]  /*2e30*/  @!P0 LDG.E R224, desc[UR18][R20.64+0xa0] ;  /* 0x0000a01214e08981 */ /* 0x000762000c1e1900 */
[----:B------:R-:W1:Y:S01]  /*2e40*/  LDCU.U8 UR5, c[0x0][0x4f8] ;  /* 0x00009f00ff0577ac */ /* 0x000e620008000000 */
[----:B------:R-:W-:-:S04]  /*2e50*/  DEPBAR.LE SB0, 0x1 ;  /* 0x000080400000791a */ /* 0x000fc80000000000 */
[----:B------:R-:W-:Y:S06]  /*2e60*/  BAR.SYNC.DEFER_BLOCKING 0x0 ;  /* 0x0000000000007b1d */ /* 0x000fec0000010000 */
[----:B----4-:R-:W4:Y:S04]  /*2e70*/  LDG.E.64 R6, desc[UR18][R18.64] ;  /* 0x0000001212067981 */ /* 0x010f28000c1e1b00 */
[----:B------:R-:W3:Y:S04]  /*2e80*/  LDG.E.64 R12, desc[UR18][R18.64+0x8] ;  /* 0x00000812120c7981 */ /* 0x000ee8000c1e1b00 */
[----:B------:R1:W3:Y:S04]  /*2e90*/  LDSM.16.M88.4 R140, [R192] ;  /* 0x00000000c08c783b */ /* 0x0002e80000000200 */
[----:B------:R1:W3:Y:S04]  /*2ea0*/  LDSM.16.M88.4 R144, [R192+0x800] ;  /* 0x00080000c090783b */ /* 0x0002e80000000200 */
[----:B------:R2:W3:Y:S04]  /*2eb0*/  LDSM.16.M88.4 R152, [R190] ;  /* 0x00000000be98783b */ /* 0x0004e80000000200 */
[----:B------:R3:W3:Y:S04]  /*2ec0*/  LDSM.16.M88.4 R160, [R190+0x800] ;  /* 0x00080000bea0783b */ /* 0x0006e80000000200 */
[----:B------:R3:W3:Y:S04]  /*2ed0*/  LDSM.16.M88.4 R164, [R188] ;  /* 0x00000000bca4783b */ /* 0x0006e80000000200 */
[----:B------:R3:W3:Y:S04]  /*2ee0*/  LDSM.16.M88.4 R168, [R188+0x800] ;  /* 0x00080000bca8783b */ /* 0x0006e80000000200 */
[----:B------:R3:W3:Y:S04]  /*2ef0*/  LDSM.16.M88.4 R172, [R187] ;  /* 0x00000000bbac783b */ /* 0x0006e80000000200 */
[----:B------:R3:W3:Y:S01]  /*2f00*/  LDSM.16.M88.4 R176, [R187+0x800] ;  /* 0x00080000bbb0783b */ /* 0x0006e20000000200 */
[----:B-1----:R-:W-:-:S02]  /*2f10*/  IMAD.SHL.U32 R11, R14, 0x2, RZ ;  /* 0x000000020e0b7824 */ /* 0x002fc400078e00ff */
[----:B--2---:R-:W-:Y:S01]  /*2f20*/  IMAD R9, R200, UR17, R193 ;  /* 0x00000011c8097c24 */ /* 0x004fe2000f8e02c1 */
[----:B------:R-:W-:Y:S02]  /*2f30*/  SHF.R.U32.HI R4, RZ, 0x1, R14 ;  /* 0x00000001ff047819 */ /* 0x000fe4000001160e */
[----:B------:R-:W-:Y:S01]  /*2f40*/  LOP3.LUT R11, R11, 0x6, RZ, 0xc0, !PT ;  /* 0x000000060b0b7812 */ /* 0x000fe200078ec0ff */
[----:B------:R-:W-:-:S03]  /*2f50*/  IMAD.SHL.U32 R9, R9, 0x20, RZ ;  /* 0x0000002009097824 */ /* 0x000fc600078e00ff */
[----:B------:R-:W-:Y:S02]  /*2f60*/  LOP3.LUT R4, R11, 0x1e0, R4, 0xf8, !PT ;  /* 0x000001e00b047812 */ /* 0x000fe400078ef804 */
[----:B------:R-:W-:Y:S01]  /*2f70*/  SHF.R.S32.HI R222, RZ, 0x1f, R9 ;  /* 0x0000001fffde7819 */ /* 0x000fe20000011409 */
[--C-:B------:R-:W-:Y:S02]  /*2f80*/  IMAD.IADD R181, R198, 0x1, R5.reuse ;  /* 0x00000001c6b57824 */ /* 0x100fe400078e0205 */
[----:B------:R-:W-:Y:S02]  /*2f90*/  IMAD.IADD R211, R215, 0x1, R4 ;  /* 0x00000001d7d37824 */ /* 0x000fe400078e0204 */
[----:B------:R-:W-:Y:S01]  /*2fa0*/  IMAD.IADD R180, R196, 0x1, R5 ;  /* 0x00000001c4b47824 */ /* 0x000fe200078e0205 */
[----:B------:R-:W-:Y:S01]  /*2fb0*/  USHF.L.U32 UR7, UR7, 0x6, URZ ;  /* 0x0000000607077899 */ /* 0x000fe200080006ff */
[----:B----4-:R-:W-:Y:S02]  /*2fc0*/  R2UR UR30, R7 ;  /* 0x00000000071e72ca */ /* 0x010fe400000e0000 */
[----:B------:R-:W-:-:S02]  /*2fd0*/  R2UR UR31, R6 ;  /* 0x00000000061f72ca */ /* 0x000fc400000e0000 */
[----:B---3--:R-:W-:-:S04]  /*2fe0*/  IADD3 R223, P1, P0, R9, R12, R16 ;  /* 0x0000000c09df7210 */ /* 0x008fc8000783e010 */
        /* <DEDUP_REMOVED lines=12> */
[----:B------:R-:W-:-:S12]  /*30b0*/  UIADD3 UR10, UPT, UPT, UR30, 0x646e171e, URZ ;  /* 0x646e171e1e0a7890 */ /* 0x000fd8000fffe0ff */
.L_x_1552:
[----:B------:R-:W0:Y:S01]  /*30c0*/  LDGDEPBAR ;  /* 0x00000000000079af */ /* 0x000e220000000000 */
[----:B------:R-:W-:Y:S01]  /*30d0*/  LEA R150, P0, R199, R216, 0x2 ;  /* 0x000000d8c7967211 */ /* 0x000fe200078010ff */
[--C-:B------:R-:W-:Y:S02]  /*30e0*/  IMAD.IADD R132, R191, 0x1, R181.reuse ;  /* 0x00000001bf847824 */ /* 0x100fe400078e02b5 */
[----:B------:R-:W-:Y:S01]  /*30f0*/  IMAD.IADD R148, R189, 0x1, R181 ;  /* 0x00000001bd947824 */ /* 0x000fe200078e02b5 */
[----:B------:R-:W-:Y:S01]  /*3100*/  LEA.HI.X R151, R199, R217, RZ, 0x2, P0 ;  /* 0x000000d9c7977211 */ /* 0x000fe200000f14ff */
[----:B------:R-:W-:Y:S05]  /*3110*/  IMAD.SHL.U32 R149, R230, 0x40, RZ ;  /* 0x00000040e6957824 */ /* 0x000fea00078e00ff */
[----:B------:R-:W-:Y:S01]  /*3120*/  ISETP.GE.AND P0, PT, R149, R228, PT ;  /* 0x000000e49500720c */ /* 0x000fe20003f06270 */
[----:B------:R-:W-:Y:S04]  /*3130*/  DEPBAR.LE SB0, 0x0 ;  /* 0x000080000000791a */ /* 0x000fe80000000000 */
[----:B------:R-:W-:Y:S06]  /*3140*/  BAR.SYNC.DEFER_BLOCKING 0x0 ;  /* 0x0000000000007b1d */ /* 0x000fec0000010000 */
[----:B------:R-:W-:Y:S05]  /*3150*/  LDSM.16.M88.4 R36, [R181] ;  /* 0x00000000b524783b */ /* 0x000fea0000000200 */
[----:B------:R-:W1:Y:S05]  /*3160*/  LDSM.16.M88.4 R40, [R192+-0x4000] ;  /* 0xffc00000c028783b */ /* 0x000e6a0000000200 */
[----:B------:R-:W2:Y:S05]  /*3170*/  LDSM.16.M88.4 R44, [R181+0x1000] ;  /* 0x00100000b52c783b */ /* 0x000eaa0000000200 */
[----:B-----5:R3:W5:Y:S05]  /*3180*/  LDG.E R244, desc[UR18][R150.64] ;  /* 0x0000001296f47981 */ /* 0x02076a000c1e1900 */
[----:B------:R3:W5:Y:S05]  /*3190*/  LDG.E R243, desc[UR18][R150.64+0x20] ;  /* 0x0000201296f37981 */ /* 0x00076a000c1e1900 */
[----:B------:R3:W5:Y:S05]  /*31a0*/  LDG.E R242, desc[UR18][R150.64+0x80] ;  /* 0x0000801296f27981 */ /* 0x00076a000c1e1900 */
[----:B------:R3:W5:Y:S05]  /*31b0*/  LDG.E R241, desc[UR18][R150.64+0xa0] ;  /* 0x0000a01296f17981 */ /* 0x00076a000c1e1900 */
[----:B------:R-:W4:Y:S05]  /*31c0*/  LDSM.16.M88.4 R48, [R192+-0x3800] ;  /* 0xffc80000c030783b */ /* 0x000f2a0000000200 */
[----:B------:R-:W-:Y:S05]  /*31d0*/  LDSM.16.M88.4 R52, [R132] ;  /* 0x000000008434783b */ /* 0x000fea0000000200 */
[----:B------:R-:W3:Y:S01]  /*31e0*/  LDSM.16.M88.4 R56, [R190+-0x4000] ;  /* 0xffc00000be38783b */ /* 0x000ee20000000200 */
[-C--:B-1----:R-:W-:Y:S04]  /*31f0*/  HMMA.16816.F32 R4, R36, R40.reuse, RZ ;  /* 0x000000282404723c */ /* 0x082fe800000018ff */
[----:B------:R-:W1:Y:S05]  /*3200*/  LDSM.16.M88.4 R60, [R132+0x1000] ;  /* 0x00100000843c783b */ /* 0x000e6a0000000200 */
[----:B------:R-:W1:Y:S01]  /*3210*/  LDSM.16.M88.4 R64, [R190+-0x3800] ;  /* 0xffc80000be40783b */ /* 0x000e620000000200 */
[C---:B--2---:R-:W-:Y:S04]  /*3220*/  HMMA.16816.F32 R8, R44.reuse, R40, RZ ;  /* 0x000000282c08723c */ /* 0x044fe800000018ff */
[----:B------:R-:W-:Y:S04]  /*3230*/  LDSM.16.M88.4 R136, [R187+-0x3800] ;  /* 0xffc80000bb88783b */ /* 0x000fe80000000200 */
        /* <DEDUP_REMOVED lines=9> */
[----:B------:R-:W4:Y:S02]  /*32d0*/  LDSM.16.M88.4 R48, [R188+-0x3800] ;  /* 0xffc80000bc30783b */ /* 0x000f240000000200 */
[-C--:B---3--:R-:W-:Y:S08]  /*32e0*/  HMMA.16816.F32 R4, R52, R56.reuse, R4 ;  /* 0x000000383404723c */ /* 0x088ff00000001804 */
        /* <DEDUP_REMOVED lines=10> */
[----:B------:R-:W3:Y:S05]  /*3390*/  LDSM.16.M88.4 R132, [R64+0x1000] ;  /* 0x001000004084783b */ /* 0x000eea0000000200 */
[-C--:B--2---:R-:W-:Y:S08]  /*33a0*/  HMMA.16816.F32 R4, R36, R40.reuse, R4 ;  /* 0x000000282404723c */ /* 0x084ff00000001804 */
[C---:B------:R-:W-:Y:S08]  /*33b0*/  HMMA.16816.F32 R8, R44.reuse, R40, R8 ;  /* 0x000000282c08723c */ /* 0x040ff00000001808 */
[-C--:B------:R-:W-:Y:S08]  /*33c0*/  HMMA.16816.F32 R12, R44, R42.reuse, R12 ;  /* 0x0000002a2c0c723c */ /* 0x080ff0000000180c */
[C---:B------:R-:W-:Y:S08]  /*33d0*/  HMMA.16816.F32 R16, R36.reuse, R42, R16 ;  /* 0x0000002a2410723c */ /* 0x040ff00000001810 */
[-C--:B----4-:R-:W-:Y:S08]  /*33e0*/  HMMA.16816.F32 R20, R36, R48.reuse, R20 ;  /* 0x000000302414723c */ /* 0x090ff00000001814 */
[C---:B------:R-:W-:Y:S08]  /*33f0*/  HMMA.16816.F32 R24, R44.reuse, R48, R24 ;  /* 0x000000302c18723c */ /* 0x040ff00000001818 */
[-C--:B------:R-:W-:Y:S08]  /*3400*/  HMMA.16816.F32 R28, R44, R50.reuse, R28 ;  /* 0x000000322c1c723c */ /* 0x080ff0000000181c */
[----:B------:R-:W-:Y:S08]  /*3410*/  HMMA.16816.F32 R32, R36, R50, R32 ;  /* 0x000000322420723c */ /* 0x000ff00000001820 */
[-C--:B-1----:R-:W-:Y:S08]  /*3420*/  HMMA.16816.F32 R4, R56, R60.reuse, R4 ;  /* 0x0000003c3804723c */ /* 0x082ff00000001804 */
[C---:B---3--:R-:W-:Y:S08]  /*3430*/  HMMA.16816.F32 R8, R132.reuse, R60, R8 ;  /* 0x0000003c8408723c */ /* 0x048ff00000001808 */
        /* <DEDUP_REMOVED lines=17> */
.L_x_1548:
        /* <DEDUP_REMOVED lines=150> */
.L_x_1549:
[C---:B------:R-:W-:Y:S01]  /*3eb0*/  FSETP.NEU.FTZ.AND P0, PT, R227.reuse, -INF , PT ;  /* 0xff800000e300780b */ /* 0x040fe20003f1d000 */
[----:B------:R-:W-:Y:S01]  /*3ec0*/  FMUL.FTZ R63, R227, 1.4426950216293334961 ;  /* 0x3fb8aa3be33f7820 */ /* 0x000fe20000410000 */
[----:B------:R-:W-:Y:S01]  /*3ed0*/  FMUL.FTZ R64, R225, 1.4426950216293334961 ;  /* 0x3fb8aa3be1407820 */ /* 0x000fe20000410000 */
[----:B------:R-:W1:Y:S01]  /*3ee0*/  S2R R240, SR_TID.X ;  /* 0x0000000000f07919 */ /* 0x000e620000002100 */
[----:B------:R-:W-:Y:S01]  /*3ef0*/  FMUL.FTZ R60, R224, 1.4426950216293334961 ;  /* 0x3fb8aa3be03c7820 */ /* 0x000fe20000410000 */
[----:B------:R-:W-:Y:S01]  /*3f00*/  FMUL.FTZ R61, R226, 1.4426950216293334961 ;  /* 0x3fb8aa3be23d7820 */ /* 0x000fe20000410000 */
[----:B------:R-:W-:Y:S01]  /*3f10*/  FSEL R63, R63, RZ, P0 ;  /* 0x000000ff3f3f7208 */ /* 0x000fe20000000000 */
[----:B------:R-:W-:Y:S01]  /*3f20*/  IMAD R66, R230, 0x4, R209 ;  /* 0x00000004e6427824 */ /* 0x000fe200078e02d1 */
[----:B------:R-:W-:Y:S03]  /*3f30*/  FSETP.NEU.FTZ.AND P0, PT, R226, -INF , PT ;  /* 0xff800000e200780b */ /* 0x000fe60003f1d000 */
[--C-:B------:R-:W-:Y:S01]  /*3f40*/  FFMA.FTZ R246, R17, UR6, -R63.reuse ;  /* 0x0000000611f67c23 */ /* 0x100fe2000801083f */
[----:B------:R-:W-:Y:S01]  /*3f50*/  FSEL R61, R61, RZ, P0 ;  /* 0x000000ff3d3d7208 */ /* 0x000fe20000000000 */
[--C-:B------:R-:W-:Y:S01]  /*3f60*/  FFMA.FTZ R62, R4, UR6, -R63.reuse ;  /* 0x00000006043e7c23 */ /* 0x100fe2000801083f */
[----:B------:R-:W-:Y:S01]  /*3f70*/  FSETP.NEU.FTZ.AND P0, PT, R225, -INF , PT ;  /* 0xff800000e100780b */ /* 0x000fe20003f1d000 */
[--C-:B------:R-:W-:Y:S01]  /*3f80*/  FFMA.FTZ R249, R32, UR6, -R63.reuse ;  /* 0x0000000620f97c23 */ /* 0x100fe2000801083f */
[----:B------:R-:W-:Y:S01]  /*3f90*/  FFMA.FTZ R245, R16, UR6, -R63 ;  /* 0x0000000610f57c23 */ /* 0x000fe2000801083f */
[----:B------:R-:W-:Y:S01]  /*3fa0*/  MUFU.EX2 R246, R246 ;  /* 0x000000f600f67308 */ /* 0x000fe20000000800 */
[----:B------:R-:W-:Y:S01]  /*3fb0*/  FSEL R64, R64, RZ, P0 ;  /* 0x000000ff40407208 */ /* 0x000fe20000000000 */
[--C-:B------:R-:W-:Y:S01]  /*3fc0*/  FFMA.FTZ R65, R7, UR6, -R61.reuse ;  /* 0x0000000607417c23 */ /* 0x100fe2000801083d */
[----:B------:R-:W-:Y:S01]  /*3fd0*/  FSETP.NEU.FTZ.AND P0, PT, R224, -INF , PT ;  /* 0xff800000e000780b */ /* 0x000fe20003f1d000 */
[--C-:B------:R-:W-:Y:S01]  /*3fe0*/  FFMA.FTZ R247, R18, UR6, -R61.reuse ;  /* 0x0000000612f77c23 */ /* 0x100fe2000801083d */
[--C-:B------:R-:W-:Y:S01]  /*3ff0*/  FFMA.FTZ R248, R19, UR6, -R61.reuse ;  /* 0x0000000613f87c23 */ /* 0x100fe2000801083d */
[----:B------:R-:W-:Y:S01]  /*4000*/  FFMA.FTZ R252, R13, UR6, -R64 ;  /* 0x000000060dfc7c23 */ /* 0x000fe20008010840 */
[----:B------:R-:W-:Y:S03]  /*4010*/  FSEL R60, R60, RZ, P0 ;  /* 0x000000ff3c3c7208 */ /* 0x000fe60000000000 */
[----:B------:R2:W-:Y:S01]  /*4020*/  MUFU.EX2 R17, R65 ;  /* 0x0000004100117308 */ /* 0x0005e20000000800 */
[----:B------:R-:W-:Y:S04]  /*4030*/  IMAD.WIDE.U32 R46, R66, -0x326172a9, RZ ;  /* 0xcd9e8d57422e7825 */ /* 0x000fe800078e00ff */
[--C-:B------:R-:W-:Y:S01]  /*4040*/  FFMA.FTZ R34, R34, UR6, -R61.reuse ;  /* 0x0000000622227c23 */ /* 0x100fe2000801083d */
[--C-:B------:R-:W-:Y:S01]  /*4050*/  FFMA.FTZ R67, R14, UR6, -R60.reuse ;  /* 0x000000060e437c23 */ /* 0x100fe2000801083c */
[----:B------:R-:W-:Y:S01]  /*4060*/  FFMA.FTZ R250, R15, UR6, -R60 ;  /* 0x000000060ffa7c23 */ /* 0x000fe2000801083c */
[--C-:B------:R-:W-:Y:S01]  /*4070*/  FFMA.FTZ R13, R35, UR6, -R61.reuse ;  /* 0x00000006230d7c23 */ /* 0x100fe2000801083d */
[----:B------:R-:W-:Y:S01]  /*4080*/  FFMA.FTZ R19, R6, UR6, -R61 ;  /* 0x0000000606137c23 */ /* 0x000fe2000801083d */
[----:B------:R3:W-:Y:S01]  /*4090*/  MUFU.EX2 R7, R67 ;  /* 0x0000004300077308 */ /* 0x0007e20000000800 */
[--C-:B------:R-:W-:Y:S01]  /*40a0*/  FFMA.FTZ R35, R9, UR6, -R64.reuse ;  /* 0x0000000609237c23 */ /* 0x100fe20008010840 */
[----:B-1----:R-:W-:Y:S01]  /*40b0*/  LOP3.LUT P0, RZ, R240, 0x4, RZ, 0xc0, !PT ;  /* 0x00000004f0ff7812 */ /* 0x002fe2000780c0ff */
[----:B------:R-:W-:Y:S01]  /*40c0*/  FFMA.FTZ R15, R20, UR6, -R63 ;  /* 0x00000006140f7c23 */ /* 0x000fe2000801083f */
[--C-:B------:R-:W-:Y:S01]  /*40d0*/  FFMA.FTZ R37, R28, UR6, -R64.reuse ;  /* 0x000000061c257c23 */ /* 0x100fe20008010840 */
[----:B------:R-:W-:Y:S01]  /*40e0*/  FFMA.FTZ R251, R12, UR6, -R64 ;  /* 0x000000060cfb7c23 */ /* 0x000fe20008010840 */
[----:B------:R-:W-:Y:S04]  /*40f0*/  FFMA.FTZ R26, R26, UR6, -R60 ;  /* 0x000000061a1a7c23 */ /* 0x000fe8000801083c */
[----:B------:R1:W-:Y:S01]  /*4100*/  MUFU.EX2 R18, R62 ;  /* 0x0000003e00127308 */ /* 0x0003e20000000800 */
[----:B--2---:R-:W-:Y:S04]  /*4110*/  VIADD R65, R66, 0x2 ;  /* 0x0000000242417836 */ /* 0x004fe80000000000 */
[----:B------:R-:W-:Y:S05]  /*4120*/  IMAD.WIDE.U32 R42, R65, -0x326172a9, RZ ;  /* 0xcd9e8d57412a7825 */ /* 0x000fea00078e00ff */
[----:B------:R2:W-:Y:S01]  /*4130*/  MUFU.EX2 R14, R250 ;  /* 0x000000fa000e7308 */ /* 0x0005e20000000800 */
[----:B---3--:R-:W-:Y:S05]  /*4140*/  SHF.R.U32.HI R67, RZ, 0x6, R240 ;  /* 0x00000006ff437819 */ /* 0x008fea00000116f0 */
[----:B------:R-:W-:Y:S01]  /*4150*/  IMAD R65, R204, 0x4, R67 ;  /* 0x00000004cc417824 */ /* 0x000fe200078e0243 */
[----:B------:R-:W-:Y:S03]  /*4160*/  LOP3.LUT R67, R222, UR31, R43, 0x96, !PT ;  /* 0x0000001fde437c12 */ /* 0x000fe6000f8e962b */
[----:B------:R3:W-:Y:S01]  /*4170*/  MUFU.EX2 R6, R13 ;  /* 0x0000000d00067308 */ /* 0x0007e20000000800 */
[--C-:B-1----:R-:W-:Y:S01]  /*4180*/  FFMA.FTZ R62, R23, UR6, -R61.reuse ;  /* 0x00000006173e7c23 */ /* 0x102fe2000801083d */
[----:B------:R-:W-:Y:S01]  /*4190*/  FFMA.FTZ R61, R22, UR6, -R61 ;  /* 0x00000006163d7c23 */ /* 0x000fe2000801083d */
[----:B------:R-:W-:Y:S05]  /*41a0*/  IMAD.WIDE.U32 R22, R223, -0x2daee0ad, RZ ;  /* 0xd2511f53df167825 */ /* 0x000fea00078e00ff */
[----:B------:R-:W-:Y:S01]  /*41b0*/  LOP3.LUT R66, R65, UR30, R23, 0x96, !PT ;  /* 0x0000001e41427c12 */ /* 0x000fe2000f8e9617 */
[----:B--2---:R-:W-:Y:S01]  /*41c0*/  FFMA.FTZ R250, R33, UR6, -R63 ;  /* 0x0000000621fa7c23 */ /* 0x004fe2000801083f */
[----:B------:R-:W-:Y:S01]  /*41d0*/  LOP3.LUT R33, R222, UR31, R47, 0x96, !PT ;  /* 0x0000001fde217c12 */ /* 0x000fe2000f8e962f */
[--C-:B------:R-:W-:Y:S01]  /*41e0*/  FFMA.FTZ R65, R5, UR6, -R63.reuse ;  /* 0x0000000605417c23 */ /* 0x100fe2000801083f */
[----:B------:R-:W-:Y:S04]  /*41f0*/  IMAD.WIDE.U32 R4, R67, -0x2daee0ad, RZ ;  /* 0xd2511f5343047825 */ /* 0x000fe800078e00ff */
[----:B------:R-:W-:Y:S01]  /*4200*/  FFMA.FTZ R63, R21, UR6, -R63 ;  /* 0x00000006153f7c23 */ /* 0x000fe2000801083f */
[----:B------:R-:W1:Y:S01]  /*4210*/  MUFU.EX2 R247, R247 ;  /* 0x000000f700f77308 */ /* 0x000e620000000800 */
[--C-:B------:R-:W-:Y:S01]  /*4220*/  FFMA.FTZ R21, R8, UR6, -R64.reuse ;  /* 0x0000000608157c23 */ /* 0x100fe20008010840 */
[----:B------:R-:W-:Y:S04]  /*4230*/  IMAD.WIDE.U32 R32, R33, -0x2daee0ad, RZ ;  /* 0xd2511f5321207825 */ /* 0x000fe800078e00ff */
[--C-:B------:R-:W-:Y:S01]  /*4240*/  FFMA.FTZ R67, R24, UR6, -R64.reuse ;  /* 0x0000000618437c23 */ /* 0x100fe20008010840 */
[----:B------:R-:W-:Y:S01]  /*4250*/  IMAD.WIDE.U32 R38, R66, -0x326172a9, RZ ;  /* 0xcd9e8d5742267825 */ /* 0x000fe200078e00ff */
[C---:B------:R-:W-:Y:S02]  /*4260*/  LOP3.LUT R66, R22.reuse, UR28, R33, 0x96, !PT ;  /* 0x0000001c16427c12 */ /* 0x040fe4000f8e9621 */
[----:B------:R-:W-:Y:S01]  /*4270*/  MUFU.EX2 R245, R245 ;  /* 0x000000f500f57308 */ /* 0x000fe20000000800 */
[----:B------:R-:W-:Y:S02]  /*4280*/  LOP3.LUT R22, R22, UR28, R5, 0x96, !PT ;  /* 0x0000001c16167c12 */ /* 0x000fe4000f8e9605 */
[--C-:B------:R-:W-:Y:S01]  /*4290*/  LOP3.LUT R23, R42, UR29, R39.reuse, 0x96, !PT ;  /* 0x0000001d2a177c12 */ /* 0x100fe2000f8e9627 */
[----:B------:R-:W-:Y:S01]  /*42a0*/  IMAD.WIDE.U32 R42, R66, -0x326172a9, RZ ;  /* 0xcd9e8d57422a7825 */ /* 0x000fe200078e00ff */
[----:B------:R-:W-:Y:S03]  /*42b0*/  LOP3.LUT R33, R46, UR29, R39, 0x96, !PT ;  /* 0x0000001d2e217c12 */ /* 0x000fe6000f8e9627 */
[--C-:B------:R-:W-:Y:S01]  /*42c0*/  FFMA.FTZ R66, R29, UR6, -R64.reuse ;  /* 0x000000061d427c23 */ /* 0x100fe20008010840 */
[----:B------:R-:W-:Y:S01]  /*42d0*/  FFMA.FTZ R64, R25, UR6, -R64 ;  /* 0x0000000619407c23 */ /* 0x000fe20008010840 */
[----:B------:R-:W-:Y:S01]  /*42e0*/  LOP3.LUT R9, R38, UR27, R43, 0x96, !PT ;  /* 0x0000001b26097c12 */ /* 0x000fe2000f8e962b */
[----:B------:R-:W-:Y:S04]  /*42f0*/  IMAD.WIDE.U32 R28, R22, -0x326172a9, RZ ;  /* 0xcd9e8d57161c7825 */ /* 0x000fe800078e00ff */
[--C-:B------:R-:W-:Y:S01]  /*4300*/  FFMA.FTZ R22, R11, UR6, -R60.reuse ;  /* 0x000000060b167c23 */ /* 0x100fe2000801083c */
[----:B------:R-:W-:Y:S01]  /*4310*/  MUFU.EX2 R5, R34 ;  /* 0x0000002200057308 */ /* 0x000fe20000000800 */
[----:B------:R-:W-:Y:S01]  /*4320*/  IMAD.WIDE.U32 R46, R23, -0x2daee0ad, RZ ;  /* 0xd2511f53172e7825 */ /* 0x000fe200078e00ff */
[----:B------:R-:W-:Y:S03]  /*4330*/  LOP3.LUT R23, R38, UR27, R29, 0x96, !PT ;  /* 0x0000001b26177c12 */ /* 0x000fe6000f8e961d */
[----:B------:R-:W-:Y:S01]  /*4340*/  IMAD.WIDE.U32 R8, R9, -0x2daee0ad, RZ ;  /* 0xd2511f5309087825 */ /* 0x000fe200078e00ff */
[----:B------:R-:W-:Y:S04]  /*4350*/  LOP3.LUT R25, R4, UR26, R47, 0x96, !PT ;  /* 0x0000001a04197c12 */ /* 0x000fe8000f8e962f */
[----:B------:R-:W-:Y:S01]  /*4360*/  MUFU.EX2 R251, R251 ;  /* 0x000000fb00fb7308 */ /* 0x000fe20000000800 */
[----:B------:R-:W-:Y:S04]  /*4370*/  IMAD.WIDE.U32 R50, R33, -0x2daee0ad, RZ ;  /* 0xd2511f5321327825 */ /* 0x000fe800078e00ff */
[----:B------:R-:W-:Y:S01]  /*4380*/  IMAD.WIDE.U32 R24, R25, -0x326172a9, RZ ;  /* 0xcd9e8d5719187825 */ /* 0x000fe200078e00ff */
[----:B------:R-:W-:Y:S04]  /*4390*/  LOP3.LUT R33, R32, UR26, R51, 0x96, !PT ;  /* 0x0000001a20217c12 */ /* 0x000fe8000f8e9633 */
[----:B------:R2:W-:Y:S01]  /*43a0*/  MUFU.EX2 R4, R19 ;  /* 0x0000001300047308 */ /* 0x0005e20000000800 */
[----:B------:R-:W-:Y:S01]  /*43b0*/  LOP3.LUT R29, R50, UR17, R9, 0x96, !PT ;  /* 0x00000011321d7c12 */ /* 0x000fe2000f8e9609 */
[----:B------:R-:W-:Y:S04]  /*43c0*/  IMAD.WIDE.U32 R38, R23, -0x2daee0ad, RZ ;  /* 0xd2511f5317267825 */ /* 0x000fe800078e00ff */
[----:B------:R-:W-:Y:S04]  /*43d0*/  IMAD.WIDE.U32 R50, R33, -0x326172a9, RZ ;  /* 0xcd9e8d5721327825 */ /* 0x000fe800078e00ff */
[--C-:B------:R-:W-:Y:S01]  /*43e0*/  FFMA.FTZ R33, R10, UR6, -R60.reuse ;  /* 0x000000060a217c23 */ /* 0x100fe2000801083c */
[----:B------:R-:W-:Y:S01]  /*43f0*/  MUFU.EX2 R9, R37 ;  /* 0x0000002500097308 */ /* 0x000fe20000000800 */
[----:B------:R-:W-:Y:S01]  /*4400*/  LOP3.LUT R10, R46, UR17, R39, 0x96, !PT ;  /* 0x000000112e0a7c12 */ /* 0x000fe2000f8e9627 */
[----:B---3--:R-:W-:Y:S01]  /*4410*/  IMAD.WIDE.U32 R12, R29, -0x326172a9, RZ ;  /* 0xcd9e8d571d0c7825 */ /* 0x008fe200078e00ff */
[----:B------:R-:W-:Y:S02]  /*4420*/  LOP3.LUT R29, R28, UR25, R25, 0x96, !PT ;  /* 0x000000191c1d7c12 */ /* 0x000fe4000f8e9619 */
[----:B------:R-:W-:Y:S01]  /*4430*/  LOP3.LUT R11, R42, UR25, R51, 0x96, !PT ;  /* 0x000000192a0b7c12 */ /* 0x000fe2000f8e9633 */
[----:B------:R-:W-:Y:S01]  /*4440*/  IMAD.WIDE.U32 R42, R10, -0x326172a9, RZ ;  /* 0xcd9e8d570a2a7825 */ /* 0x000fe200078e00ff */
[----:B------:R-:W-:Y:S03]  /*4450*/  LOP3.LUT R23, R50, UR15, R13, 0x96, !PT ;  /* 0x0000000f32177c12 */ /* 0x000fe6000f8e960d */
[----:B------:R-:W-:Y:S01]  /*4460*/  MUFU.EX2 R252, R252 ;  /* 0x000000fc00fc7308 */ /* 0x000fe20000000800 */
[--C-:B------:R-:W-:Y:S01]  /*4470*/  FFMA.FTZ R13, R27, UR6, -R60.reuse ;  /* 0x000000061b0d7c23 */ /* 0x100fe2000801083c */
[----:B------:R-:W-:Y:S01]  /*4480*/  IMAD.WIDE.U32 R46, R29, -0x2daee0ad, RZ ;  /* 0xd2511f531d2e7825 */ /* 0x000fe200078e00ff */
[----:B------:R-:W-:Y:S03]  /*4490*/  LOP3.LUT R25, R24, UR15, R43, 0x96, !PT ;  /* 0x0000000f18197c12 */ /* 0x000fe6000f8e962b */
[----:B------:R-:W-:Y:S01]  /*44a0*/  IMAD.WIDE.U32 R28, R23, -0x2daee0ad, RZ ;  /* 0xd2511f53171c7825 */ /* 0x000fe200078e00ff */
[----:B------:R-:W-:Y:S03]  /*44b0*/  LOP3.LUT R23, R38, UR14, R47, 0x96, !PT ;  /* 0x0000000e26177c12 */ /* 0x000fe6000f8e962f */
[----:B------:R-:W-:Y:S01]  /*44c0*/  MUFU.EX2 R250, R250 ;  /* 0x000000fa00fa7308 */ /* 0x000fe20000000800 */
[----:B------:R-:W-:Y:S04]  /*44d0*/  IMAD.WIDE.U32 R50, R11, -0x2daee0ad, RZ ;  /* 0xd2511f530b327825 */ /* 0x000fe800078e00ff */
[--C-:B------:R-:W-:Y:S01]  /*44e0*/  FFMA.FTZ R11, R30, UR6, -R60.reuse ;  /* 0x000000061e0b7c23 */ /* 0x100fe2000801083c */
[----:B------:R-:W-:Y:S01]  /*44f0*/  FFMA.FTZ R60, R31, UR6, -R60 ;  /* 0x000000061f3c7c23 */ /* 0x000fe2000801083c */
[----:B------:R-:W-:Y:S01]  /*4500*/  IMAD.MOV.U32 R47, RZ, RZ, 0x10 ;  /* 0x00000010ff2f7424 */ /* 0x000fe200078e00ff */
[----:B------:R-:W-:Y:S01]  /*4510*/  LOP3.LUT R27, R50, UR12, R29, 0x96, !PT ;  /* 0x0000000c321b7c12 */ /* 0x000fe2000f8e961d */
[----:B------:R-:W-:Y:S01]  /*4520*/  IMAD.WIDE.U32 R24, R25, -0x2daee0ad, RZ ;  /* 0xd2511f5319187825 */ /* 0x000fe200078e00ff */
[----:B------:R-:W-:Y:S01]  /*4530*/  LOP3.LUT R10, R8, UR14, R51, 0x96, !PT ;  /* 0x0000000e080a7c12 */ /* 0x000fe2000f8e9633 */
[----:B------:R3:W-:Y:S02]  /*4540*/  MUFU.EX2 R29, R21 ;  /* 0x00000015001d7308 */ /* 0x0007e40000000800 */
[----:B------:R-:W-:Y:S01]  /*4550*/  IMAD.WIDE.U32 R38, R23, -0x326172a9, RZ ;  /* 0xcd9e8d5717267825 */ /* 0x000fe200078e00ff */
[----:B--2---:R-:W-:Y:S03]  /*4560*/  LOP3.LUT R19, R46, UR12, R25, 0x96, !PT ;  /* 0x0000000c2e137c12 */ /* 0x004fe6000f8e9619 */
[----:B------:R-:W-:Y:S01]  /*4570*/  IMAD.WIDE.U32 R50, R10, -0x326172a9, RZ ;  /* 0xcd9e8d570a327825 */ /* 0x000fe200078e00ff */
[----:B------:R-:W-:Y:S03]  /*4580*/  LOP3.LUT R10, R42, UR13, R39, 0x96, !PT ;  /* 0x0000000d2a0a7c12 */ /* 0x000fe6000f8e9627 */
[----:B------:R-:W-:Y:S01]  /*4590*/  MUFU.EX2 R31, R22 ;  /* 0x00000016001f7308 */ /* 0x000fe20000000800 */
[----:B------:R-:W-:Y:S01]  /*45a0*/  IMAD.WIDE.U32 R42, R19, -0x326172a9, RZ ;  /* 0xcd9e8d57132a7825 */ /* 0x000fe200078e00ff */
[----:B------:R-:W-:Y:S02]  /*45b0*/  LOP3.LUT R23, R12, UR13, R51, 0x96, !PT ;  /* 0x0000000d0c177c12 */ /* 0x000fe4000f8e9633 */
[----:B------:R-:W-:Y:S03]  /*45c0*/  PRMT R45, R42, 0x7770, RZ ;  /* 0x000077702a2d7816 */ /* 0x000fe600000000ff */
[----:B------:R-:W-:Y:S01]  /*45d0*/  IMAD.WIDE.U32 R54, R23, -0x2daee0ad, RZ ;  /* 0xd2511f5317367825 */ /* 0x000fe200078e00ff */
[----:B------:R-:W-:Y:S02]  /*45e0*/  LOP3.LUT R19, R38, UR11, R43, 0x96, !PT ;  /* 0x0000000b26137c12 */ /* 0x000fe4000f8e962b */
[----:B------:R-:W-:Y:S01]  /*45f0*/  MUFU.EX2 R8, R65 ;  /* 0x0000004100087308 */ /* 0x000fe20000000800 */
[C---:B------:R-:W-:Y:S01]  /*4600*/  PRMT R38, R42.reuse, 0x7771, RZ ;  /* 0x000077712a267816 */ /* 0x040fe200000000ff */
[----:B---3--:R-:W-:Y:S01]  /*4610*/  IMAD.WIDE.U32 R20, R27, -0x326172a9, RZ ;  /* 0xcd9e8d571b147825 */ /* 0x008fe200078e00ff */
[----:B------:R-:W-:Y:S02]  /*4620*/  PRMT R37, R42, 0x7772, RZ ;  /* 0x000077722a257816 */ /* 0x000fe400000000ff */
[----:B------:R-:W-:Y:S02]  /*4630*/  PRMT R39, R54, 0x7773, RZ ;  /* 0x0000777336277816 */ /* 0x000fe400000000ff */
[----:B------:R-:W-:Y:S01]  /*4640*/  LOP3.LUT R25, R50, UR11, R21, 0x96, !PT ;  /* 0x0000000b32197c12 */ /* 0x000fe2000f8e9615 */
[----:B------:R-:W-:Y:S01]  /*4650*/  IMAD.WIDE.U32 R50, R10, -0x2daee0ad, RZ ;  /* 0xd2511f530a327825 */ /* 0x000fe200078e00ff */
[C---:B------:R-:W-:Y:S01]  /*4660*/  PRMT R21, R20.reuse, 0x7773, RZ ;  /* 0x0000777314157816 */ /* 0x040fe200000000ff */
[----:B------:R-:W2:Y:S01]  /*4670*/  MUFU.EX2 R248, R248 ;  /* 0x000000f800f87308 */ /* 0x000ea20000000800 */
[C---:B------:R-:W-:Y:S02]  /*4680*/  PRMT R27, R20.reuse, 0x7772, RZ ;  /* 0x00007772141b7816 */ /* 0x040fe400000000ff */
[----:B------:R-:W-:Y:S02]  /*4690*/  ISETP.GT.U32.AND P4, PT, R21, UR5, PT ;  /* 0x0000000515007c0c */ /* 0x000fe4000bf84070 */
[----:B------:R-:W-:Y:S02]  /*46a0*/  ISETP.GT.U32.AND P5, PT, R27, UR5, PT ;  /* 0x000000051b007c0c */ /* 0x000fe4000bfa4070 */
[----:B------:R-:W-:Y:S03]  /*46b0*/  PRMT R34, R20, 0x7770, RZ ;  /* 0x0000777014227816 */ /* 0x000fe600000000ff */
[----:B------:R3:W-:Y:S01]  /*46c0*/  MUFU.EX2 R21, R62 ;  /* 0x0000003e00157308 */ /* 0x0007e20000000800 */
[----:B------:R-:W-:Y:S02]  /*46d0*/  SHF.R.U32.HI R49, RZ, 0x18, R25 ;  /* 0x00000018ff317819 */ /* 0x000fe40000011619 */
[----:B------:R-:W-:Y:S02]  /*46e0*/  ISETP.LE.U32.AND P1, PT, R34, UR5, PT ;  /* 0x0000000522007c0c */ /* 0x000fe4000bf23070 */
[----:B------:R-:W-:Y:S02]  /*46f0*/  PRMT R34, R42, 0x7773, RZ ;  /* 0x000077732a227816 */ /* 0x000fe400000000ff */
[----:B------:R-:W-:Y:S03]  /*4700*/  ISETP.LE.U32.AND P2, PT, R49, UR5, PT ;  /* 0x0000000531007c0c */ /* 0x000fe6000bf43070 */
[----:B------:R-:W4:Y:S01]  /*4710*/  MUFU.EX2 R27, R15 ;  /* 0x0000000f001b7308 */ /* 0x000f220000000800 */
[----:B------:R-:W-:Y:S01]  /*4720*/  PRMT R42, R54, 0x7771, RZ ;  /* 0x00007771362a7816 */ /* 0x000fe200000000ff */
[----:B-1----:R-:W-:Y:S01]  /*4730*/  @P5 FADD.FTZ R247, -R247, -RZ ;  /* 0x800000fff7f75221 */ /* 0x002fe20000010100 */
[----:B------:R-:W-:Y:S01]  /*4740*/  ISETP.GT.U32.AND P5, PT, R34, UR5, PT ;  /* 0x0000000522007c0c */ /* 0x000fe2000bfa4070 */
[----:B--2---:R-:W-:Y:S01]  /*4750*/  @P4 FADD.FTZ R248, -R248, -RZ ;  /* 0x800000fff8f84221 */ /* 0x004fe20000010100 */
[----:B------:R-:W-:Y:S02]  /*4760*/  PRMT R23, R50, 0x7772, RZ ;  /* 0x0000777232177816 */ /* 0x000fe400000000ff */
[----:B------:R-:W-:Y:S01]  /*4770*/  PRMT R41, R54, 0x7772, RZ ;  /* 0x0000777236297816 */ /* 0x000fe200000000ff */
[----:B------:R-:W-:Y:S01]  /*4780*/  @!P1 FADD.FTZ R245, -R245, -RZ ;  /* 0x800000fff5f59221 */ /* 0x000fe20000010100 */
[----:B---3--:R-:W-:Y:S01]  /*4790*/  LOP3.LUT R62, R25, 0xff, RZ, 0xc0, !PT ;  /* 0x000000ff193e7812 */ /* 0x008fe200078ec0ff */
[----:B------:R1:W-:Y:S01]  /*47a0*/  MUFU.EX2 R34, R61 ;  /* 0x0000003d00227308 */ /* 0x0003e20000000800 */
[----:B------:R-:W-:Y:S01]  /*47b0*/  ISETP.GT.U32.AND P1, PT, R38, UR5, PT ;  /* 0x0000000526007c0c */ /* 0x000fe2000bf24070 */
[----:B------:R-:W-:Y:S01]  /*47c0*/  @!P2 FADD.FTZ R17, -R17, -RZ ;  /* 0x800000ff1111a221 */ /* 0x000fe20000010100 */
[----:B------:R-:W-:Y:S02]  /*47d0*/  ISETP.LE.U32.AND P3, PT, R62, UR5, PT ;  /* 0x000000053e007c0c */ /* 0x000fe4000bf63070 */
[----:B------:R-:W-:Y:S01]  /*47e0*/  SEL R62, R47, 0xfffffff0, !P0 ;  /* 0xfffffff02f3e7807 */ /* 0x000fe20004000000 */
[----:B------:R-:W-:Y:S01]  /*47f0*/  @P5 FADD.FTZ R14, -R14, -RZ ;  /* 0x800000ff0e0e5221 */ /* 0x000fe20000010100 */
[----:B------:R-:W-:Y:S03]  /*4800*/  ISETP.LE.U32.AND P0, PT, R45, UR5, PT ;  /* 0x000000052d007c0c */ /* 0x000fe6000bf03070 */
[----:B------:R-:W-:Y:S01]  /*4810*/  MUFU.EX2 R249, R249 ;  /* 0x000000f900f97308 */ /* 0x000fe20000000800 */
[----:B------:R-:W-:Y:S02]  /*4820*/  ISETP.GT.U32.AND P2, PT, R42, UR5, PT ;  /* 0x000000052a007c0c */ /* 0x000fe4000bf44070 */
[----:B------:R-:W-:Y:S02]  /*4830*/  ISETP.GT.U32.AND P5, PT, R23, UR5, PT ;  /* 0x0000000517007c0c */ /* 0x000fe4000bfa4070 */
[----:B------:R-:W-:Y:S01]  /*4840*/  PRMT R43, R50, 0x7770, RZ ;  /* 0x00007770322b7816 */ /* 0x000fe200000000ff */
[----:B------:R-:W-:Y:S01]  /*4850*/  @P1 FADD.FTZ R252, -R252, -RZ ;  /* 0x800000fffcfc1221 */ /* 0x000fe20000010100 */
[----:B------:R-:W-:Y:S01]  /*4860*/  LOP3.LUT R22, R28, UR10, R55, 0x96, !PT ;  /* 0x0000000a1c167c12 */ /* 0x000fe2000f8e9637 */
[----:B------:R-:W-:Y:S01]  /*4870*/  @!P3 FADD.FTZ R18, -R18, -RZ ;  /* 0x800000ff1212b221 */ /* 0x000fe20000010100 */
[----:B------:R-:W-:Y:S01]  /*4880*/  ISETP.GT.U32.AND P3, PT, R41, UR5, PT ;  /* 0x0000000529007c0c */ /* 0x000fe2000bf64070 */
[----:B------:R2:W-:Y:S01]  /*4890*/  MUFU.EX2 R23, R63 ;  /* 0x0000003f00177308 */ /* 0x0005e20000000800 */
[----:B-1----:R-:W-:Y:S01]  /*48a0*/  PRMT R61, R25, 0x7632, R61 ;  /* 0x00007632193d7816 */ /* 0x002fe2000000003d */
[----:B------:R-:W-:Y:S01]  /*48b0*/  @!P0 FADD.FTZ R251, -R251, -RZ ;  /* 0x800000fffbfb8221 */ /* 0x000fe20000010100 */
[----:B------:R-:W-:Y:S01]  /*48c0*/  ISETP.GT.U32.AND P0, PT, R39, UR5, PT ;  /* 0x0000000527007c0c */ /* 0x000fe2000bf04070 */
[----:B------:R-:W-:Y:S01]  /*48d0*/  @P2 FADD.FTZ R250, -R250, -RZ ;  /* 0x800000fffafa2221 */ /* 0x000fe20000010100 */
[----:B------:R-:W-:Y:S02]  /*48e0*/  ISETP.LE.U32.AND P1, PT, R43, UR5, PT ;  /* 0x000000052b007c0c */ /* 0x000fe4000bf23070 */
[----:B------:R-:W-:Y:S03]  /*48f0*/  LOP3.LUT R61, R61, 0xff, RZ, 0xc0, !PT ;  /* 0x000000ff3d3d7812 */ /* 0x000fe600078ec0ff */
[----:B------:R-:W-:Y:S01]  /*4900*/  MUFU.EX2 R33, R33 ;  /* 0x0000002100217308 */ /* 0x000fe20000000800 */
[----:B------:R-:W-:Y:S02]  /*4910*/  LOP3.LUT R65, R19, 0xff, RZ, 0xc0, !PT ;  /* 0x000000ff13417812 */ /* 0x000fe400078ec0ff */
[----:B------:R-:W-:Y:S01]  /*4920*/  ISETP.LE.U32.AND P2, PT, R61, UR5, PT ;  /* 0x000000053d007c0c */ /* 0x000fe2000bf43070 */
[----:B------:R-:W-:Y:S01]  /*4930*/  @P3 FADD.FTZ R5, -R5, -RZ ;  /* 0x800000ff05053221 */ /* 0x000fe20000010100 */
[----:B------:R-:W-:Y:S02]  /*4940*/  SHF.R.U32.HI R61, RZ, 0x18, R19 ;  /* 0x00000018ff3d7819 */ /* 0x000fe40000011613 */
[----:B------:R-:W-:Y:S01]  /*4950*/  PRMT R30, R20, 0x7771, RZ ;  /* 0x00007771141e7816 */ /* 0x000fe200000000ff */
[----:B------:R-:W-:Y:S01]  /*4960*/  @P0 FADD.FTZ R6, -R6, -RZ ;  /* 0x800000ff06060221 */ /* 0x000fe20000010100 */
[----:B------:R-:W-:Y:S01]  /*4970*/  ISETP.LE.U32.AND P0, PT, R61, UR5, PT ;  /* 0x000000053d007c0c */ /* 0x000fe2000bf03070 */
[----:B------:R-:W-:Y:S01]  /*4980*/  @!P1 FADD.FTZ R9, -R9, -RZ ;  /* 0x800000ff09099221 */ /* 0x000fe20000010100 */
[----:B------:R-:W-:Y:S01]  /*4990*/  ISETP.LE.U32.AND P3, PT, R65, UR5, PT ;  /* 0x0000000541007c0c */ /* 0x000fe2000bf63070 */
[----:B------:R-:W-:Y:S01]  /*49a0*/  MUFU.EX2 R35, R35 ;  /* 0x0000002300237308 */ /* 0x000fe20000000800 */
[----:B------:R-:W-:Y:S02]  /*49b0*/  LOP3.LUT R61, R22, 0xff, RZ, 0xc0, !PT ;  /* 0x000000ff163d7812 */ /* 0x000fe400078ec0ff */
[----:B--2---:R-:W-:Y:S01]  /*49c0*/  LOP3.LUT R63, R25, 0xffff, RZ, 0xc0, !PT ;  /* 0x0000ffff193f7812 */ /* 0x004fe200078ec0ff */
[----:B------:R-:W-:Y:S01]  /*49d0*/  IMAD.IADD R25, R235, 0x1, R62 ;  /* 0x00000001eb197824 */ /* 0x000fe200078e023e */
[----:B------:R-:W-:Y:S01]  /*49e0*/  ISETP.GT.U32.AND P6, PT, R30, UR5, PT ;  /* 0x000000051e007c0c */ /* 0x000fe2000bfc4070 */
[----:B------:R-:W-:Y:S01]  /*49f0*/  @!P2 FADD.FTZ R4, -R4, -RZ ;  /* 0x800000ff0404a221 */ /* 0x000fe20000010100 */
[----:B------:R-:W-:Y:S03]  /*4a00*/  ISETP.LE.U32.AND P1, PT, R61, UR5, PT ;  /* 0x000000053d007c0c */ /* 0x000fe6000bf23070 */
[----:B------:R-:W-:Y:S01]  /*4a10*/  MUFU.EX2 R13, R13 ;  /* 0x0000000d000d7308 */ /* 0x000fe20000000800 */
[----:B------:R-:W-:Y:S01]  /*4a20*/  SHF.R.U32.HI R61, RZ, 0x18, R22 ;  /* 0x00000018ff3d7819 */ /* 0x000fe20000011616 */
[----:B------:R-:W-:Y:S01]  /*4a30*/  @!P0 FADD.FTZ R31, -R31, -RZ ;  /* 0x800000ff1f1f8221 */ /* 0x000fe20000010100 */
[--C-:B------:R-:W-:Y:S01]  /*4a40*/  SHF.R.U32.HI R65, RZ, 0x8, R63.reuse ;  /* 0x00000008ff417819 */ /* 0x100fe2000001163f */
[----:B------:R-:W-:Y:S01]  /*4a50*/  @!P3 FADD.FTZ R29, -R29, -RZ ;  /* 0x800000ff1d1db221 */ /* 0x000fe20000010100 */
[----:B------:R-:W-:Y:S02]  /*4a60*/  ISETP.LE.U32.AND P2, PT, R61, UR5, PT ;  /* 0x000000053d007c0c */ /* 0x000fe4000bf43070 */
[----:B------:R-:W-:Y:S03]  /*4a70*/  LOP3.LUT R61, R65, 0xffff, RZ, 0xc0, !PT ;  /* 0x0000ffff413d7812 */ /* 0x000fe600078ec0ff */
[----:B------:R-:W-:Y:S01]  /*4a80*/  MUFU.EX2 R26, R26 ;  /* 0x0000001a001a7308 */ /* 0x000fe20000000800 */
[----:B------:R-:W-:Y:S01]  /*4a90*/  LOP3.LUT R65, R22, 0xffff, RZ, 0xc0, !PT ;  /* 0x0000ffff16417812 */ /* 0x000fe200078ec0ff */
[----:B------:R-:W-:Y:S01]  /*4aa0*/  @P6 FADD.FTZ R246, -R246, -RZ ;  /* 0x800000fff6f66221 */ /* 0x000fe20000010100 */
[----:B------:R-:W-:Y:S01]  /*4ab0*/  ISETP.LE.U32.AND P3, PT, R61, UR5, PT ;  /* 0x000000053d007c0c */ /* 0x000fe2000bf63070 */
[----:B----4-:R-:W-:Y:S01]  /*4ac0*/  @!P1 FADD.FTZ R27, -R27, -RZ ;  /* 0x800000ff1b1b9221 */ /* 0x010fe20000010100 */
[----:B------:R-:W-:Y:S02]  /*4ad0*/  ISETP.GT.U32.AND P6, PT, R37, UR5, PT ;  /* 0x0000000525007c0c */ /* 0x000fe4000bfc4070 */
[----:B------:R-:W-:Y:S03]  /*4ae0*/  PRMT R63, R19, 0x7632, R63 ;  /* 0x00007632133f7816 */ /* 0x000fe6000000003f */
[----:B------:R-:W1:Y:S01]  /*4af0*/  MUFU.EX2 R11, R11 ;  /* 0x0000000b000b7308 */ /* 0x000e620000000800 */
[----:B------:R-:W-:Y:S01]  /*4b00*/  SHF.R.U32.HI R65, RZ, 0x8, R65 ;  /* 0x00000008ff417819 */ /* 0x000fe20000011641 */
[----:B------:R-:W-:Y:S01]  /*4b10*/  @!P2 FADD.FTZ R21, -R21, -RZ ;  /* 0x800000ff1515a221 */ /* 0x000fe20000010100 */
[----:B------:R-:W-:Y:S02]  /*4b20*/  LOP3.LUT R63, R63, 0xff, RZ, 0xc0, !PT ;  /* 0x000000ff3f3f7812 */ /* 0x000fe400078ec0ff */
[----:B------:R-:W-:Y:S02]  /*4b30*/  LOP3.LUT R65, R65, 0xffff, RZ, 0xc0, !PT ;  /* 0x0000ffff41417812 */ /* 0x000fe400078ec0ff */
[----:B------:R-:W-:Y:S01]  /*4b40*/  LOP3.LUT R61, R19, 0xffff, RZ, 0xc0, !PT ;  /* 0x0000ffff133d7812 */ /* 0x000fe200078ec0ff */
[----:B------:R-:W-:Y:S01]  /*4b50*/  @!P3 FADD.FTZ R8, -R8, -RZ ;  /* 0x800000ff0808b221 */ /* 0x000fe20000010100 */
[----:B------:R-:W-:Y:S01]  /*4b60*/  PRMT R46, R54, 0x7770, RZ ;  /* 0x00007770362e7816 */ /* 0x000fe200000000ff */
[----:B------:R-:W-:Y:S01]  /*4b70*/  @P6 FADD.FTZ R7, -R7, -RZ ;  /* 0x800000ff07076221 */ /* 0x000fe20000010100 */
[----:B------:R-:W-:Y:S01]  /*4b80*/  ISETP.LE.U32.AND P0, PT, R63, UR5, PT ;  /* 0x000000053f007c0c */ /* 0x000fe2000bf03070 */
[----:B------:R-:W-:Y:S01]  /*4b90*/  MUFU.EX2 R19, R64 ;  /* 0x0000004000137308 */ /* 0x000fe20000000800 */
[----:B------:R-:W-:Y:S02]  /*4ba0*/  PRMT R63, R22, 0x7632, R63 ;  /* 0x00007632163f7816 */ /* 0x000fe4000000003f */
[----:B------:R-:W-:Y:S02]  /*4bb0*/  PRMT R30, R50, 0x7771, RZ ;  /* 0x00007771321e7816 */ /* 0x000fe400000000ff */
[----:B------:R-:W-:Y:S01]  /*4bc0*/  ISETP.LE.U32.AND P3, PT, R65, UR5, PT ;  /* 0x0000000541007c0c */ /* 0x000fe2000bf63070 */
[----:B-1----:R-:W-:Y:S01]  /*4bd0*/  @P5 FADD.FTZ R11, -R11, -RZ ;  /* 0x800000ff0b0b5221 */ /* 0x002fe20000010100 */
[----:B------:R-:W-:Y:S03]  /*4be0*/  F2FP.RELU.F16.F32.PACK_AB R65, R17, R4 ;  /* 0x000000041141723e */ /* 0x000fe600000008ff */
[----:B------:R-:W1:Y:S01]  /*4bf0*/  MUFU.EX2 R22, R60 ;  /* 0x0000003c00167308 */ /* 0x000e620000000800 */
[----:B------:R-:W-:Y:S02]  /*4c00*/  SHF.R.U32.HI R61, RZ, 0x8, R61 ;  /* 0x00000008ff3d7819 */ /* 0x000fe4000001163d */
[----:B------:R-:W-:Y:S01]  /*4c10*/  ISETP.LE.U32.AND P4, PT, R46, UR5, PT ;  /* 0x000000052e007c0c */ /* 0x000fe2000bf83070 */
[----:B------:R2:W-:Y:S01]  /*4c20*/  STS [R208+0x400], R65 ;  /* 0x00040041d0007388 */ /* 0x0005e20000000800 */
[----:B------:R-:W-:Y:S01]  /*4c30*/  LOP3.LUT R63, R63, 0xff, RZ, 0xc0, !PT ;  /* 0x000000ff3f3f7812 */ /* 0x000fe200078ec0ff */
[----:B------:R-:W-:Y:S01]  /*4c40*/  @!P0 FADD.FTZ R33, -R33, -RZ ;  /* 0x800000ff21218221 */ /* 0x000fe20000010100 */
[----:B------:R-:W-:Y:S02]  /*4c50*/  ISETP.GT.U32.AND P6, PT, R30, UR5, PT ;  /* 0x000000051e007c0c */ /* 0x000fe4000bfc4070 */
[----:B------:R-:W-:Y:S01]  /*4c60*/  LOP3.LUT R61, R61, 0xffff, RZ, 0xc0, !PT ;  /* 0x0000ffff3d3d7812 */ /* 0x000fe200078ec0ff */
[----:B------:R3:W4:Y:S01]  /*4c70*/  MUFU.EX2 R30, R67 ;  /* 0x00000043001e7308 */ /* 0x0007220000000800 */
[----:B------:R-:W-:Y:S01]  /*4c80*/  ISETP.LE.U32.AND P1, PT, R63, UR5, PT ;  /* 0x000000053f007c0c */ /* 0x000fe2000bf23070 */
[----:B------:R-:W-:Y:S01]  /*4c90*/  @!P3 FADD.FTZ R23, -R23, -RZ ;  /* 0x800000ff1717b221 */ /* 0x000fe20000010100 */
[----:B------:R-:W-:Y:S02]  /*4ca0*/  LOP3.LUT R10, R24, UR10, R51, 0x96, !PT ;  /* 0x0000000a180a7c12 */ /* 0x000fe4000f8e9633 */
[----:B------:R-:W-:Y:S01]  /*4cb0*/  ISETP.LE.U32.AND P2, PT, R61, UR5, PT ;  /* 0x000000053d007c0c */ /* 0x000fe2000bf43070 */
[----:B------:R-:W-:Y:S01]  /*4cc0*/  @!P4 FADD.FTZ R249, -R249, -RZ ;  /* 0x800000fff9f9c221 */ /* 0x000fe20000010100 */
[----:B------:R-:W-:Y:S02]  /*4cd0*/  PRMT R15, R50, 0x7773, RZ ;  /* 0x00007773320f7816 */ /* 0x000fe400000000ff */
[C---:B------:R-:W-:Y:S02]  /*4ce0*/  LOP3.LUT R63, R10.reuse, 0xff, RZ, 0xc0, !PT ;  /* 0x000000ff0a3f7812 */ /* 0x040fe400078ec0ff */
[----:B------:R-:W-:Y:S02]  /*4cf0*/  ISETP.GT.U32.AND P4, PT, R15, UR5, PT ;  /* 0x000000050f007c0c */ /* 0x000fe4000bf84070 */
[----:B------:R-:W-:Y:S01]  /*4d00*/  ISETP.LE.U32.AND P0, PT, R63, UR5, PT ;  /* 0x000000053f007c0c */ /* 0x000fe2000bf03070 */
[----:B------:R-:W2:Y:S01]  /*4d10*/  MUFU.EX2 R15, R66 ;  /* 0x00000042000f7308 */ /* 0x000ea20000000800 */
[----:B------:R-:W-:Y:S01]  /*4d20*/  LOP3.LUT R61, R10, 0xffff, RZ, 0xc0, !PT ;  /* 0x0000ffff0a3d7812 */ /* 0x000fe200078ec0ff */
[----:B------:R-:W-:Y:S01]  /*4d30*/  @!P1 FADD.FTZ R34, -R34, -RZ ;  /* 0x800000ff22229221 */ /* 0x000fe20000010100 */
[--C-:B------:R-:W-:Y:S01]  /*4d40*/  SHF.R.U32.HI R63, RZ, 0x18, R10.reuse ;  /* 0x00000018ff3f7819 */ /* 0x100fe2000001160a */
[----:B------:R-:W-:Y:S01]  /*4d50*/  @!P2 FADD.FTZ R35, -R35, -RZ ;  /* 0x800000ff2323a221 */ /* 0x000fe20000010100 */
[----:B------:R-:W-:Y:S02]  /*4d60*/  PRMT R10, R10, 0x7632, R10 ;  /* 0x000076320a0a7816 */ /* 0x000fe4000000000a */
[----:B------:R-:W-:Y:S02]  /*4d70*/  F2FP.RELU.F16.F32.PACK_AB R41, R8, R18 ;  /* 0x000000120829723e */ /* 0x000fe400000008ff */
[----:B------:R-:W-:Y:S01]  /*4d80*/  ISETP.LE.U32.AND P1, PT, R63, UR5, PT ;  /* 0x000000053f007c0c */ /* 0x000fe2000bf23070 */
[----:B-1----:R-:W-:Y:S01]  /*4d90*/  @P4 FADD.FTZ R22, -R22, -RZ ;  /* 0x800000ff16164221 */ /* 0x002fe20000010100 */
[----:B------:R-:W-:Y:S01]  /*4da0*/  LOP3.LUT R63, R10, 0xff, RZ, 0xc0, !PT ;  /* 0x000000ff0a3f7812 */ /* 0x000fe200078ec0ff */
[----:B------:R-:W-:Y:S01]  /*4db0*/  IMAD.IADD R10, R208, 0x1, R62 ;  /* 0x00000001d00a7824 */ /* 0x000fe200078e023e */
[----:B------:R-:W-:Y:S01]  /*4dc0*/  F2FP.RELU.F16.F32.PACK_AB R64, R246, R245 ;  /* 0x000000f5f640723e */ /* 0x000fe200000008ff */
[----:B------:R-:W-:Y:S01]  /*4dd0*/  STS [R208], R41 ;  /* 0x00000029d0007388 */ /* 0x000fe20000000800 */
[----:B---3--:R-:W-:Y:S01]  /*4de0*/  F2FP.RELU.F16.F32.PACK_AB R67, R248, R247 ;  /* 0x000000f7f843723e */ /* 0x008fe200000008ff */
[----:B----4-:R-:W-:Y:S01]  /*4df0*/  @!P0 FADD.FTZ R30, -R30, -RZ ;  /* 0x800000ff1e1e8221 */ /* 0x010fe20000010100 */
[----:B------:R-:W-:Y:S01]  /*4e00*/  SHF.R.U32.HI R61, RZ, 0x8, R61 ;  /* 0x00000008ff3d7819 */ /* 0x000fe2000001163d */
[----:B------:R1:W-:Y:S01]  /*4e10*/  STS [R10], R64 ;  /* 0x000000400a007388 */ /* 0x0003e20000000800 */
[----:B------:R-:W-:Y:S01]  /*4e20*/  F2FP.RELU.F16.F32.PACK_AB R39, R35, R29 ;  /* 0x0000001d2327723e */ /* 0x000fe200000008ff */
[----:B--2---:R-:W-:Y:S01]  /*4e30*/  @P6 FADD.FTZ R15, -R15, -RZ ;  /* 0x800000ff0f0f6221 */ /* 0x004fe20000010100 */
[----:B------:R-:W-:Y:S01]  /*4e40*/  F2FP.RELU.F16.F32.PACK_AB R37, R31, R33 ;  /* 0x000000211f25723e */ /* 0x000fe200000008ff */
[----:B------:R-:W-:Y:S01]  /*4e50*/  STS [R10+0x400], R67 ;  /* 0x000400430a007388 */ /* 0x000fe20000000800 */
[----:B------:R-:W-:Y:S01]  /*4e60*/  LOP3.LUT R61, R61, 0xffff, RZ, 0xc0, !PT ;  /* 0x0000ffff3d3d7812 */ /* 0x000fe200078ec0ff */
[----:B------:R-:W-:Y:S01]  /*4e70*/  @!P1 FADD.FTZ R13, -R13, -RZ ;  /* 0x800000ff0d0d9221 */ /* 0x000fe20000010100 */
[----:B------:R-:W-:Y:S01]  /*4e80*/  ISETP.LE.U32.AND P2, PT, R63, UR5, PT ;  /* 0x000000053f007c0c */ /* 0x000fe2000bf43070 */
[----:B------:R-:W-:Y:S01]  /*4e90*/  STS [R208+0x1000], R39 ;  /* 0x00100027d0007388 */ /* 0x000fe20000000800 */
[----:B------:R-:W-:Y:S02]  /*4ea0*/  F2FP.RELU.F16.F32.PACK_AB R65, R252, R251 ;  /* 0x000000fbfc41723e */ /* 0x000fe400000008ff */
[----:B------:R-:W-:Y:S01]  /*4eb0*/  F2FP.RELU.F16.F32.PACK_AB R63, R14, R7 ;  /* 0x000000070e3f723e */ /* 0x000fe200000008ff */
[----:B------:R-:W-:Y:S01]  /*4ec0*/  STS [R208+0x1400], R37 ;  /* 0x00140025d0007388 */ /* 0x000fe20000000800 */
[----:B------:R-:W-:Y:S02]  /*4ed0*/  ISETP.LE.U32.AND P3, PT, R61, UR5, PT ;  /* 0x000000053d007c0c */ /* 0x000fe4000bf63070 */
[----:B------:R-:W-:Y:S01]  /*4ee0*/  F2FP.RELU.F16.F32.PACK_AB R61, R23, R27 ;  /* 0x0000001b173d723e */ /* 0x000fe200000008ff */
[----:B------:R-:W-:Y:S01]  /*4ef0*/  STS [R10+0x1000], R65 ;  /* 0x001000410a007388 */ /* 0x000fe20000000800 */
[----:B------:R-:W-:Y:S02]  /*4f00*/  F2FP.RELU.F16.F32.PACK_AB R66, R21, R34 ;  /* 0x000000221542723e */ /* 0x000fe400000008ff */
[----:B------:R-:W-:Y:S01]  /*4f10*/  F2FP.RELU.F16.F32.PACK_AB R62, R250, R249 ;  /* 0x000000f9fa3e723e */ /* 0x000fe200000008ff */
[----:B------:R-:W-:Y:S01]  /*4f20*/  STS [R10+0x1400], R63 ;  /* 0x0014003f0a007388 */ /* 0x000fe20000000800 */
[----:B------:R-:W-:Y:S01]  /*4f30*/  @!P2 FADD.FTZ R26, -R26, -RZ ;  /* 0x800000ff1a1aa221 */ /* 0x000fe20000010100 */
[----:B------:R-:W-:Y:S02]  /*4f40*/  F2FP.RELU.F16.F32.PACK_AB R60, R22, R11 ;  /* 0x0000000b163c723e */ /* 0x000fe400000008ff */
[----:B------:R2:W-:Y:S01]  /*4f50*/  STS [R235], R61 ;  /* 0x0000003deb007388 */ /* 0x0005e20000000800 */
[----:B-1----:R-:W-:Y:S01]  /*4f60*/  F2FP.RELU.F16.F32.PACK_AB R64, R6, R5 ;  /* 0x000000050640723e */ /* 0x002fe200000008ff */
[----:B------:R-:W-:Y:S01]  /*4f70*/  @!P3 FADD.FTZ R19, -R19, -RZ ;  /* 0x800000ff1313b221 */ /* 0x000fe20000010100 */
[----:B------:R-:W-:Y:S01]  /*4f80*/  FSETP.GE.FTZ.AND P0, PT, R17, RZ, PT ;  /* 0x000000ff1100720b */ /* 0x000fe20003f16000 */
[----:B------:R1:W-:Y:S01]  /*4f90*/  STS [R235+0x400], R66 ;  /* 0x00040042eb007388 */ /* 0x0003e20000000800 */
[----:B------:R-:W-:Y:S02]  /*4fa0*/  FSETP.GE.FTZ.AND P1, PT, R4, RZ, PT ;  /* 0x000000ff0400720b */ /* 0x000fe40003f36000 */
[----:B------:R-:W-:Y:S01]  /*4fb0*/  FSETP.GE.FTZ.AND P3, PT, R18, RZ, PT ;  /* 0x000000ff1200720b */ /* 0x000fe20003f76000 */
[----:B------:R3:W-:Y:S01]  /*4fc0*/  STS [R25], R62 ;  /* 0x0000003e19007388 */ /* 0x0007e20000000800 */
[----:B------:R-:W-:Y:S02]  /*4fd0*/  FSETP.GE.FTZ.AND P2, PT, R8, RZ, PT ;  /* 0x000000ff0800720b */ /* 0x000fe40003f56000 */
[----:B------:R-:W-:Y:S01]  /*4fe0*/  FSETP.GE.FTZ.AND P4, PT, R250, RZ, PT ;  /* 0x000000fffa00720b */ /* 0x000fe20003f96000 */
[----:B------:R-:W-:Y:S01]  /*4ff0*/  STS [R25+0x400], R64 ;  /* 0x0004004019007388 */ /* 0x000fe20000000800 */
[----:B--2---:R-:W-:Y:S02]  /*5000*/  F2FP.RELU.F16.F32.PACK_AB R61, R19, R30 ;  /* 0x0000001e133d723e */ /* 0x004fe400000008ff */
[----:B-1----:R-:W-:Y:S03]  /*5010*/  F2FP.RELU.F16.F32.PACK_AB R66, R13, R26 ;  /* 0x0000001a0d42723e */ /* 0x002fe600000008ff */
[----:B------:R-:W-:Y:S01]  /*5020*/  STS [R235+0x1000], R61 ;  /* 0x0010003deb007388 */ /* 0x000fe20000000800 */
[----:B---3--:R-:W-:Y:S03]  /*5030*/  F2FP.RELU.F16.F32.PACK_AB R62, R15, R9 ;  /* 0x000000090f3e723e */ /* 0x008fe600000008ff */
        /* <DEDUP_REMOVED lines=41> */
[----:B------:R-:W-:Y:S02]  /*52d0*/  FADD.FTZ R37, -R244, R37 ;  /* 0x00000025f4257221 */ /* 0x000fe40000010100 */
[-C--:B------:R-:W-:Y:S01]  /*52e0*/  FSEL R38, R38, R243.reuse, P1 ;  /* 0x000000f326267208 */ /* 0x080fe20000800000 */
[C---:B------:R-:W-:Y:S04]  /*52f0*/  HMMA.16816.F32 R48, R156.reuse, R174, R48 ;  /* 0x000000ae9c30723c */ /* 0x040fe80000001830 */
[----:B------:R-:W-:Y:S01]  /*5300*/  FSEL R39, R39, R243, P0 ;  /* 0x000000f327277208 */ /* 0x000fe20000000000 */
[----:B------:R-:W-:Y:S01]  /*5310*/  FADD.FTZ R16, -R242, R40 ;  /* 0x00000028f2107221 */ /* 0x000fe20000010100 */
[-C--:B------:R-:W-:Y:S01]  /*5320*/  FSEL R12, R12, R244.reuse, P3 ;  /* 0x000000f40c0c7208 */ /* 0x080fe20001800000 */
[----:B------:R-:W-:Y:S01]  /*5330*/  FADD.FTZ R41, -R242, R41 ;  /* 0x00000029f2297221 */ /* 0x000fe20000010100 */
[----:B------:R-:W-:Y:S01]  /*5340*/  FSEL R37, R37, R244, P2 ;  /* 0x000000f425257208 */ /* 0x000fe20001000000 */
[-C--:B------:R-:W-:Y:S03]  /*5350*/  HMMA.16816.F32 R52, R156, R176.reuse, R52 ;  /* 0x000000b09c34723c */ /* 0x080fe60000001834 */
[----:B------:R-:W-:Y:S01]  /*5360*/  FSETP.GE.FTZ.AND P3, PT, R29, RZ, PT ;  /* 0x000000ff1d00720b */ /* 0x000fe20003f76000 */
[----:B------:R-:W-:Y:S01]  /*5370*/  FADD.FTZ R42, -R241, R42 ;  /* 0x0000002af12a7221 */ /* 0x000fe20000010100 */
[----:B------:R-:W-:Y:S01]  /*5380*/  FSETP.GE.FTZ.AND P2, PT, R35, RZ, PT ;  /* 0x000000ff2300720b */ /* 0x000fe20003f56000 */
[----:B------:R-:W-:Y:S01]  /*5390*/  FADD.FTZ R43, -R241, R43 ;  /* 0x0000002bf12b7221 */ /* 0x000fe20000010100 */
[----:B------:R-:W-:Y:S01]  /*53a0*/  FSETP.GE.FTZ.AND P1, PT, R33, RZ, PT ;  /* 0x000000ff2100720b */ /* 0x000fe20003f36000 */
[C---:B------:R-:W-:Y:S04]  /*53b0*/  HMMA.16816.F32 R56, R148.reuse, R176, R56 ;  /* 0x000000b09438723c */ /* 0x040fe80000001838 */
[----:B------:R-:W-:Y:S01]  /*53c0*/  FSETP.GE.FTZ.AND P0, PT, R31, RZ, PT ;  /* 0x000000ff1f00720b */ /* 0x000fe20003f16000 */
[----:B------:R-:W-:Y:S01]  /*53d0*/  FMUL.FTZ R38, R4, R38 ;  /* 0x0000002604267220 */ /* 0x000fe20000410000 */
[-C--:B------:R-:W-:Y:S01]  /*53e0*/  FSEL R16, R16, R242.reuse, P3 ;  /* 0x000000f210107208 */ /* 0x080fe20001800000 */
[----:B------:R-:W-:Y:S01]  /*53f0*/  FMUL.FTZ R17, R17, R39 ;  /* 0x0000002711117220 */ /* 0x000fe20000410000 */
[----:B------:R-:W-:Y:S01]  /*5400*/  FSEL R41, R41, R242, P2 ;  /* 0x000000f229297208 */ /* 0x000fe20001000000 */
[----:B------:R-:W-:Y:S01]  /*5410*/  FMUL.FTZ R18, R18, R12 ;  /* 0x0000000c12127220 */ /* 0x000fe20000410000 */
[----:B------:R-:W-:Y:S01]  /*5420*/  FSEL R42, R42, R241, P1 ;  /* 0x000000f12a2a7208 */ /* 0x000fe20000800000 */
[----:B------:R-:W-:Y:S01]  /*5430*/  FMUL.FTZ R37, R8, R37 ;  /* 0x0000002508257220 */ /* 0x000fe20000410000 */
[-C--:B------:R-:W-:Y:S01]  /*5440*/  FSEL R43, R43, R241.reuse, P0 ;  /* 0x000000f12b2b7208 */ /* 0x080fe20000000000 */
[C---:B------:R-:W-:Y:S01]  /*5450*/  FADD.FTZ R39, -R242.reuse, R44 ;  /* 0x0000002cf2277221 */ /* 0x040fe20000010100 */
        /* <DEDUP_REMOVED lines=8> */
[----:B------:R-:W-:Y:S01]  /*54e0*/  F2FP.F16.F32.PACK_AB R17, R17, R38 ;  /* 0x000000261111723e */ /* 0x000fe200000000ff */
[C---:B------:R-:W-:Y:S01]  /*54f0*/  FADD.FTZ R49, -R244.reuse, R49 ;  /* 0x00000031f4317221 */ /* 0x040fe20000010100 */
[----:B------:R-:W-:Y:S01]  /*5500*/  F2FP.F16.F32.PACK_AB R37, R37, R18 ;  /* 0x000000122525723e */ /* 0x000fe200000000ff */
[----:B------:R-:W-:Y:S01]  /*5510*/  FADD.FTZ R18, -R244, R48 ;  /* 0x00000030f4127221 */ /* 0x000fe20000010100 */
[-C--:B------:R-:W-:Y:S01]  /*5520*/  FSEL R38, R39, R242.reuse, P3 ;  /* 0x000000f227267208 */ /* 0x080fe20001800000 */
[----:B------:R-:W-:Y:S01]  /*5530*/  FADD.FTZ R42, -R243, R51 ;  /* 0x00000033f32a7221 */ /* 0x000fe20000010100 */
[----:B------:R-:W-:Y:S01]  /*5540*/  FSEL R45, R45, R242, P2 ;  /* 0x000000f22d2d7208 */ /* 0x000fe20001000000 */
[-C--:B------:R-:W-:Y:S03]  /*5550*/  HMMA.16816.F32 R60, R148, R178.reuse, R60 ;  /* 0x000000b2943c723c */ /* 0x080fe6000000183c */
        /* <DEDUP_REMOVED lines=10> */
[----:B------:R-:W-:Y:S01]  /*5600*/  FSETP.GE.FTZ.AND P1, PT, R247, RZ, PT ;  /* 0x000000fff700720b */ /* 0x000fe20003f36000 */
[C---:B------:R-:W-:Y:S01]  /*5610*/  FADD.FTZ R38, -R243.reuse, R55 ;  /* 0x00000037f3267221 */ /* 0x040fe20000010100 */
[-C--:B------:R-:W-:Y:S01]  /*5620*/  FSEL R18, R18, R244.reuse, P3 ;  /* 0x000000f412127208 */ /* 0x080fe20001800000 */
[----:B------:R-:W-:Y:S01]  /*5630*/  FADD.FTZ R54, -R243, R54 ;  /* 0x00000036f3367221 */ /* 0x000fe20000010100 */
[----:B------:R-:W-:Y:S01]  /*5640*/  FSEL R49, R49, R244, P2 ;  /* 0x000000f431317208 */ /* 0x000fe20001000000 */
[----:B------:R-:W-:Y:S01]  /*5650*/  FMUL.FTZ R29, R29, R16 ;  /* 0x000000101d1d7220 */ /* 0x000fe20000410000 */
[----:B------:R-:W-:Y:S01]  /*5660*/  FSEL R39, R42, R243, P0 ;  /* 0x000000f32a277208 */ /* 0x000fe20000000000 */
[----:B------:R-:W-:Y:S01]  /*5670*/  FMUL.FTZ R245, R245, R18 ;  /* 0x00000012f5f57220 */ /* 0x000fe20000410000 */
[----:B------:R-:W-:Y:S01]  /*5680*/  FSETP.GE.FTZ.AND P0, PT, R21, RZ, PT ;  /* 0x000000ff1500720b */ /* 0x000fe20003f16000 */
[----:B------:R-:W-:Y:S01]  /*5690*/  FMUL.FTZ R246, R246, R49 ;  /* 0x00000031f6f67220 */ /* 0x000fe20000410000 */
[----:B------:R-:W-:Y:S01]  /*56a0*/  FSEL R50, R50, R243, P1 ;  /* 0x000000f332327208 */ /* 0x000fe20000800000 */
[----:B------:R-:W-:Y:S01]  /*56b0*/  FMUL.FTZ R248, R248, R39 ;  /* 0x00000027f8f87220 */ /* 0x000fe20000410000 */
[----:B------:R-:W-:Y:S01]  /*56c0*/  F2FP.F16.F32.PACK_AB R251, R252, R251 ;  /* 0x000000fbfcfb723e */ /* 0x000fe200000000ff */
[----:B------:R-:W-:Y:S01]  /*56d0*/  FMUL.FTZ R35, R35, R41 ;  /* 0x0000002923237220 */ /* 0x000fe20000410000 */
[----:B------:R-:W-:Y:S01]  /*56e0*/  F2FP.F16.F32.PACK_AB R252, R14, R7 ;  /* 0x000000070efc723e */ /* 0x000fe200000000ff */
[----:B------:R-:W-:Y:S01]  /*56f0*/  FADD.FTZ R7, -R242, R56 ;  /* 0x00000038f2077221 */ /* 0x000fe20000010100 */
[----:B------:R-:W-:Y:S01]  /*5700*/  FSETP.GE.FTZ.AND P1, PT, R34, RZ, PT ;  /* 0x000000ff2200720b */ /* 0x000fe20003f36000 */
[----:B------:R-:W-:Y:S01]  /*5710*/  FMUL.FTZ R247, R247, R50 ;  /* 0x00000032f7f77220 */ /* 0x000fe20000410000 */
[-C--:B------:R-:W-:Y:S01]  /*5720*/  FSEL R38, R38, R243.reuse, P0 ;  /* 0x000000f326267208 */ /* 0x080fe20000000000 */
[C---:B------:R-:W-:Y:S01]  /*5730*/  FADD.FTZ R18, -R241.reuse, R58 ;  /* 0x0000003af1127221 */ /* 0x040fe20000010100 */
[----:B------:R-:W-:Y:S01]  /*5740*/  FSETP.GE.FTZ.AND P0, PT, R30, RZ, PT ;  /* 0x000000ff1e00720b */ /* 0x000fe20003f16000 */
[C---:B------:R-:W-:Y:S01]  /*5750*/  FADD.FTZ R42, -R241.reuse, R59 ;  /* 0x0000003bf12a7221 */ /* 0x040fe20000010100 */
[----:B------:R-:W-:Y:S01]  /*5760*/  FSEL R39, R54, R243, P1 ;  /* 0x000000f336277208 */ /* 0x000fe20000800000 */
[----:B------:R-:W-:Y:S04]  /*5770*/  HMMA.16816.F32 R64, R156, R178, R64 ;  /* 0x000000b29c40723c */ /* 0x000fe80000001840 */
[----:B------:R-:W-:Y:S01]  /*5780*/  F2FP.F16.F32.PACK_AB R245, R246, R245 ;  /* 0x000000f5f6f5723e */ /* 0x000fe200000000ff */
[----:B------:R-:W-:Y:S01]  /*5790*/  FADD.FTZ R62, -R241, R62 ;  /* 0x0000003ef13e7221 */ /* 0x000fe20000010100 */
[----:B------:R-:W-:Y:S01]  /*57a0*/  FSETP.GE.FTZ.AND P1, PT, R26, RZ, PT ;  /* 0x000000ff1a00720b */ /* 0x000fe20003f36000 */
[C---:B------:R-:W-:Y:S01]  /*57b0*/  FADD.FTZ R14, -R242.reuse, R57 ;  /* 0x00000039f20e7221 */ /* 0x040fe20000010100 */
[----:B------:R-:W-:Y:S01]  /*57c0*/  FSEL R246, R7, R242, P0 ;  /* 0x000000f207f67208 */ /* 0x000fe20000000000 */
[----:B------:R-:W-:Y:S01]  /*57d0*/  FMUL.FTZ R31, R31, R43 ;  /* 0x0000002b1f1f7220 */ /* 0x000fe20000410000 */
[----:B------:R-:W-:Y:S01]  /*57e0*/  FSETP.GE.FTZ.AND P0, PT, R13, RZ, PT ;  /* 0x000000ff0d00720b */ /* 0x000fe20003f16000 */
[----:B------:R-:W-:Y:S01]  /*57f0*/  FADD.FTZ R60, -R242, R60 ;  /* 0x0000003cf23c7221 */ /* 0x000fe20000010100 */
[----:B------:R-:W-:Y:S01]  /*5800*/  F2FP.F16.F32.PACK_AB R247, R248, R247 ;  /* 0x000000f7f8f7723e */ /* 0x000fe200000000ff */
[----:B------:R-:W-:Y:S01]  /*5810*/  FMUL.FTZ R34, R34, R39 ;  /* 0x0000002722227220 */ /* 0x000fe20000410000 */
[----:B------:R-:W-:Y:S01]  /*5820*/  F2FP.F16.F32.PACK_AB R29, R35, R29 ;  /* 0x0000001d231d723e */ /* 0x000fe200000000ff */
[----:B------:R-:W-:Y:S01]  /*5830*/  FADD.FTZ R35, -R244, R53 ;  /* 0x00000035f4237221 */ /* 0x000fe20000010100 */
[-C--:B------:R-:W-:Y:S01]  /*5840*/  FSEL R248, R18, R241.reuse, P1 ;  /* 0x000000f112f87208 */ /* 0x080fe20000800000 */
[----:B------:R-:W-:Y:S01]  /*5850*/  FMUL.FTZ R21, R21, R38 ;  /* 0x0000002615157220 */ /* 0x000fe20000410000 */
[-C--:B------:R-:W-:Y:S01]  /*5860*/  FSEL R18, R42, R241.reuse, P0 ;  /* 0x000000f12a127208 */ /* 0x080fe20000000000 */
[----:B------:R-:W-:Y:S01]  /*5870*/  FADD.FTZ R66, -R243, R66 ;  /* 0x00000042f3427221 */ /* 0x000fe20000010100 */
        /* <DEDUP_REMOVED lines=15> */
[----:B------:R-:W-:Y:S01]  /*5970*/  F2FP.F16.F32.PACK_AB R31, R31, R33 ;  /* 0x000000211f1f723e */ /* 0x000fe200000000ff */
[----:B------:R-:W-:Y:S01]  /*5980*/  FADD.FTZ R33, -R244, R52 ;  /* 0x00000034f4217221 */ /* 0x000fe20000010100 */
        /* <DEDUP_REMOVED lines=13> */
[C---:B------:R-:W-:Y:S01]  /*5a60*/  FADD.FTZ R61, -R244.reuse, R64 ;  /* 0x00000040f43d7221 */ /* 0x040fe20000010100 */
[----:B------:R-:W-:Y:S01]  /*5a70*/  F2FP.F16.F32.PACK_AB R14, R35, R33 ;  /* 0x00000021230e723e */ /* 0x000fe200000000ff */
[----:B------:R-:W-:Y:S01]  /*5a80*/  FMUL.FTZ R60, R9, R60 ;  /* 0x0000003c093c7220 */ /* 0x000fe20000410000 */
[----:B------:R-:W-:Y:S01]  /*5a90*/  F2FP.F16.F32.PACK_AB R34, R21, R34 ;  /* 0x000000221522723e */ /* 0x000fe200000000ff */
[----:B------:R-:W-:Y:S01]  /*5aa0*/  FMUL.FTZ R66, R5, R66 ;  /* 0x0000004205427220 */ /* 0x000fe20000410000 */
[----:B------:R-:W-:Y:S01]  /*5ab0*/  FSEL R64, R61, R244, P2 ;  /* 0x000000f43d407208 */ /* 0x000fe20001000000 */
[----:B------:R-:W-:Y:S01]  /*5ac0*/  FMUL.FTZ R61, R15, R242 ;  /* 0x000000f20f3d7220 */ /* 0x000fe20000410000 */
[----:B------:R-:W-:Y:S01]  /*5ad0*/  F2FP.F16.F32.PACK_AB R246, R19, R246 ;  /* 0x000000f613f6723e */ /* 0x000fe200000000ff */
[----:B------:R-:W-:Y:S01]  /*5ae0*/  @P4 FADD.FTZ R244, -R244, R65 ;  /* 0x00000041f4f44221 */ /* 0x000fe20000010100 */
[----:B------:R-:W-:Y:S01]  /*5af0*/  F2FP.F16.F32.PACK_AB R248, R13, R248 ;  /* 0x000000f80df8723e */ /* 0x000fe200000000ff */
[----:B------:R-:W-:Y:S01]  /*5b00*/  FMUL.FTZ R64, R249, R64 ;  /* 0x00000040f9407220 */ /* 0x000fe20000410000 */
[----:B------:R-:W-:Y:S01]  /*5b10*/  F2FP.F16.F32.PACK_AB R60, R61, R60 ;  /* 0x0000003c3d3c723e */ /* 0x000fe200000000ff */
[----:B------:R-:W-:Y:S01]  /*5b20*/  FMUL.FTZ R63, R250, R244 ;  /* 0x000000f4fa3f7220 */ /* 0x000fe20000410000 */
[----:B------:R-:W-:Y:S01]  /*5b30*/  F2FP.F16.F32.PACK_AB R62, R241, R62 ;  /* 0x0000003ef13e723e */ /* 0x000fe200000000ff */
        /* <DEDUP_REMOVED lines=15> */
[----:B------:R-:W-:Y:S02]  /*5c30*/  LEA.HI.X.SX32 R219, R8, R219, 0x1, P0 ;  /* 0x000000db08db7211 */ /* 0x000fe400000f0eff */
[C---:B------:R-:W-:Y:S03]  /*5c40*/  LEA R8, P0, R5.reuse, R218, 0x6 ;  /* 0x000000da05087211 */ /* 0x040fe600078030ff */
[----:B------:R-:W-:Y:S01]  /*5c50*/  @!PT LDS RZ, [RZ] ;  /* 0x00000000fffff984 */ /* 0x000fe20000000800 */
[----:B------:R-:W-:Y:S01]  /*5c60*/  @!PT LDS RZ, [RZ] ;  /* 0x00000000fffff984 */ /* 0x000fe20000000800 */
[----:B------:R-:W-:Y:S01]  /*5c70*/  @!PT LDS RZ, [RZ] ;  /* 0x00000000fffff984 */ /* 0x000fe20000000800 */
[----:B------:R1:W-:Y:S01]  /*5c80*/  LDGSTS.E.BYPASS.LTC128B.128 [R229], desc[UR18][R218.64] ;  /* 0x00000000dae57fae */ /* 0x0003e2000b981a12 */
[----:B--2---:R-:W-:Y:S05]  /*5c90*/  LEA.HI.X R9, R5, R219, R4, 0x6, P0 ;  /* 0x000000db05097211 */ /* 0x004fea00000f3404 */
[----:B------:R1:W-:Y:S05]  /*5ca0*/  LDGSTS.E.BYPASS.LTC128B.128 [R229+0x1000], desc[UR18][R8.64] ;  /* 0x0100000008e57fae */ /* 0x0003ea000b981a12 */
[----:B------:R-:W0:Y:S02]  /*5cb0*/  LDGDEPBAR ;  /* 0x00000000000079af */ /* 0x000e240000000000 */
.L_x_1550:
        /* <DEDUP_REMOVED lines=82> */
[----:B------:R-:W-:Y:S03]  /*61e0*/  LEA R8, P0, R7, R220, 0x1 ;  /* 0x000000dc07087211 */ /* 0x000fe600078008ff */
[----:B------:R-:W-:Y:S01]  /*61f0*/  @!PT LDS RZ, [RZ] ;  /* 0x00000000fffff984 */ /* 0x000fe20000000800 */
[----:B------:R-:W-:Y:S01]  /*6200*/  @!PT LDS RZ, [RZ] ;  /* 0x00000000fffff984 */ /* 0x000fe20000000800 */
[----:B------:R-:W-:Y:S01]  /*6210*/  @!PT LDS RZ, [RZ] ;  /* 0x00000000fffff984 */ /* 0x000fe20000000800 */
[----:B------:R1:W-:Y:S01]  /*6220*/  LDGSTS.E.BYPASS.LTC128B.128 [R210+0x4000], desc[UR18][R220.64] ;  /* 0x04000000dcd27fae */ /* 0x0003e2000b981a12 */
[----:B------:R-:W-:Y:S05]  /*6230*/  LEA.HI.X R9, R5, R221, R4, 0x1, P0 ;  /* 0x000000dd05097211 */ /* 0x000fea00000f0c04 */
[----:B------:R1:W-:Y:S04]  /*6240*/  LDGSTS.E.BYPASS.LTC128B.128 [R210+0x5000], desc[UR18][R8.64] ;  /* 0x0500000008d27fae */ /* 0x0003e8000b981a12 */
[----:B------:R-:W0:Y:S02]  /*6250*/  LDGDEPBAR ;  /* 0x00000000000079af */ /* 0x000e240000000000 */
.L_x_1551:
        /* <DEDUP_REMOVED lines=313> */
[----:B------:R-:W-:-:S03]  /*75f0*/  IADD3 R7, PT, PT, R7, R4, RZ ;  /* 0x0000000407077210 */ /* 0x000fc60007ffe0ff */
[----:B-1----:R-:W-:-:S04]  /*7600*/  IMAD.WIDE.U32 R10, R200, UR4, R6 ;  /* 0x00000004c80a7c25 */ /* 0x002fc8000f8e0006 */
[----:B------:R-:W-:Y:S01]  /*7610*/  IMAD R8, R200, UR5, R11 ;  /* 0x00000005c8087c24 */ /* 0x000fe2000f8e020b */
[----:B------:R-:W-:Y:S05]  /*7620*/  BRA `(.L_x_1554) ;  /* 0x0000000000147947 */ /* 0x000fea0003800000 */
.L_x_1553:
[----:B------:R-:W2:Y:S01]  /*7630*/  LDCU.64 UR10, c[0x0][0x5c0] ;  /* 0x0000b800ff0a77ac */ /* 0x000ea20008000a00 */
[----:B------:R-:W-:-:S05]  /*7640*/  IADD3 R10, PT, PT, R232, R233, RZ ;  /* 0x000000e9e80a7210 */ /* 0x000fca0007ffe0ff */
[C---:B--2---:R-:W-:Y:S02]  /*7650*/  IMAD R8, R10.reuse, UR11, RZ ;  /* 0x0000000b0a087c24 */ /* 0x044fe4000f8e02ff */
[----:B------:R-:W-:-:S05]  /*7660*/  IMAD.WIDE.U32 R10, R10, UR10, RZ ;  /* 0x0000000a0a0a7c25 */ /* 0x000fca000f8e00ff */
[----:B------:R-:W-:Y:S02]  /*7670*/  IADD3 R8, PT, PT, R11, R8, RZ ;  /* 0x000000080b087210 */ /* 0x000fe40007ffe0ff */
.L_x_1554:
        /* <DEDUP_REMOVED lines=10> */
[----:B------:R-:W-:Y:S06]  /*7720*/  BRA `(.L_x_1556) ;  /* 0x0000000000147947 */ /* 0x000fec0003800000 */
.L_x_1555:
[----:B------:R-:W2:Y:S01]  /*7730*/  LDCU.64 UR6, c[0x0][0x5c8] ;  /* 0x0000b900ff0677ac */ /* 0x000ea20008000a00 */
[----:B------:R-:W-:-:S05]  /*7740*/  IADD3 R14, PT, PT, R232, R233, RZ ;  /* 0x000000e9e80e7210 */ /* 0x000fca0007ffe0ff */
[C---:B--2---:R-:W-:Y:S02]  /*7750*/  IMAD R12, R14.reuse, UR7, RZ ;  /* 0x000000070e0c7c24 */ /* 0x044fe4000f8e02ff */
[----:B------:R-:W-:-:S05]  /*7760*/  IMAD.WIDE.U32 R14, R14, UR6, RZ ;  /* 0x000000060e0e7c25 */ /* 0x000fca000f8e00ff */
[----:B------:R-:W-:-:S07]  /*7770*/  IADD3 R12, PT, PT, R15, R12, RZ ;  /* 0x0000000c0f0c7210 */ /* 0x000fce0007ffe0ff */
.L_x_1556:
[----:B------:R-:W-:Y:S01]  /*7780*/  BAR.SYNC.DEFER_BLOCKING 0x0 ;  /* 0x0000000000007b1d */ /* 0x000fe20000010000 */
[----:B------:R-:W-:Y:S01]  /*7790*/  IMAD.SHL.U32 R13, R204, 0x80, RZ ;  /* 0x00000080cc0d7824 */ /* 0x000fe200078e00ff */
[CC--:B------:R-:W-:Y:S01]  /*77a0*/  ISETP.GE.AND P3, PT, R203.reuse, R212.reuse, PT ;  /* 0x000000d4cb00720c */ /* 0x0c0fe20003f66270 */
[C---:B------:R-:W-:Y:S01]  /*77b0*/  VIADD R9, R203.reuse, 0x20 ;  /* 0x00000020cb097836 */ /* 0x040fe20000000000 */
[----:B------:R-:W-:Y:S01]  /*77c0*/  IADD3 R27, P2, PT, R203, 0x20, RZ ;  /* 0x00000020cb1b7810 */ /* 0x000fe20007f5e0ff */
[----:B------:R-:W-:Y:S01]  /*77d0*/  IMAD.WIDE.U32 R20, R13, UR10, RZ ;  /* 0x0000000a0d147c25 */ /* 0x000fe2000f8e00ff */
[----:B------:R-:W-:Y:S01]  /*77e0*/  SHF.R.S32.HI R16, RZ, 0x1f, R13 ;  /* 0x0000001fff107819 */ /* 0x000fe2000001140d */
[----:B------:R-:W2:Y:S01]  /*77f0*/  LDCU.64 UR4, c[0x0][0x5d8] ;  /* 0x0000bb00ff0477ac */ /* 0x000ea20008000a00 */
[-C--:B------:R-:W-:Y:S01]  /*7800*/  ISETP.GE.AND P6, PT, R9, R212.reuse, PT ;  /* 0x000000d40900720c */ /* 0x080fe20003fc6270 */
[----:B------:R-:W-:Y:S01]  /*7810*/  VIADD R9, R203, 0x40 ;  /* 0x00000040cb097836 */ /* 0x000fe20000000000 */
[----:B------:R-:W-:Y:S01]  /*7820*/  LOP3.LUT R19, R20, 0x38, R202, 0xf8, !PT ;  /* 0x0000003814137812 */ /* 0x000fe200078ef8ca */
[----:B------:R-:W-:Y:S01]  /*7830*/  IMAD R18, R16, UR10, RZ ;  /* 0x0000000a10127c24 */ /* 0x000fe2000f8e02ff */
[----:B------:R-:W-:Y:S01]  /*7840*/  BSSY.RECONVERGENT B0, `(.L_x_1557) ;  /* 0x0000016000007945 */ /* 0x000fe20003800200 */
[-C--:B------:R-:W-:Y:S01]  /*7850*/  ISETP.GE.AND P4, PT, R205, R212.reuse, PT ;  /* 0x000000d4cd00720c */ /* 0x080fe20003f86270 */
[----:B------:R-:W-:Y:S01]  /*7860*/  IMAD.X R26, RZ, RZ, RZ, P2 ;  /* 0x000000ffff1a7224 */ /* 0x000fe200010e06ff */
[----:B------:R-:W-:Y:S01]  /*7870*/  ISETP.GE.AND P5, PT, R9, R212, PT ;  /* 0x000000d40900720c */ /* 0x000fe20003fa6270 */
[----:B------:R-:W-:Y:S01]  /*7880*/  IMAD R11, R13, UR11, R18 ;  /* 0x0000000b0d0b7c24 */ /* 0x000fe2000f8e0212 */
[----:B------:R-:W-:-:S02]  /*7890*/  IADD3 R18, P0, PT, R10, R19, RZ ;  /* 0x000000130a127210 */ /* 0x000fc40007f1e0ff */
[C---:B------:R-:W-:Y:S02]  /*78a0*/  IADD3 R25, P1, PT, R203.reuse, 0x40, RZ ;  /* 0x00000040cb197810 */ /* 0x040fe40007f3e0ff */
[----:B------:R-:W-:Y:S02]  /*78b0*/  IADD3.X R19, PT, PT, R8, R21, R11, P0, !PT ;  /* 0x0000001508137210 */ /* 0x000fe400007fe40b */
[----:B------:R-:W-:Y:S01]  /*78c0*/  IADD3 R24, P0, PT, R203, 0x60, RZ ;  /* 0x00000060cb187810 */ /* 0x000fe20007f1e0ff */
[----:B-1----:R1:W3:Y:S01]  /*78d0*/  LDS.128 R4, [R210+0x7000] ;  /* 0x00700000d2047984 */ /* 0x0022e20000000c00 */
[----:B--2---:R-:W-:-:S04]  /*78e0*/  IMAD.WIDE.U32 R18, R193, UR4, R18 ;  /* 0x00000004c1127c25 */ /* 0x004fc8000f8e0012 */
[----:B------:R-:W-:Y:S01]  /*78f0*/  IMAD R15, R193, UR5, R19 ;  /* 0x00000005c10f7c24 */ /* 0x000fe2000f8e0213 */
[----:B------:R-:W-:Y:S06]  /*7900*/  @P3 BRA `(.L_x_1558) ;  /* 0x0000000000243947 */ /* 0x000fec0003800000 */
[----:B------:R-:W2:Y:S01]  /*7910*/  LDS.128 R8, [R210+0x6000] ;  /* 0x00600000d2087984 */ /* 0x000ea20000000c00 */
[----:B------:R-:W4:Y:S01]  /*7920*/  LDCU.64 UR4, c[0x0][0x560] ;  /* 0x0000ac00ff0477ac */ /* 0x000f220008000a00 */
[----:B------:R-:W-:Y:S02]  /*7930*/  MOV R20, R18 ;  /* 0x0000001200147202 */ /* 0x000fe40000000f00 */
[----:B------:R-:W-:-:S03]  /*7940*/  MOV R21, R15 ;  /* 0x0000000f00157202 */ /* 0x000fc60000000f00 */
[----:B------:R-:W-:-:S04]  /*7950*/  IMAD.WIDE.U32 R22, R203, UR10, R20 ;  /* 0x0000000acb167c25 */ /* 0x000fc8000f8e0014 */
[----:B------:R-:W-:Y:S01]  /*7960*/  IMAD R17, R203, UR11, R23 ;  /* 0x0000000bcb117c24 */ /* 0x000fe2000f8e0217 */
[----:B----4-:R-:W-:-:S04]  /*7970*/  LEA R20, P2, R22, UR4, 0x1 ;  /* 0x0000000416147c11 */ /* 0x010fc8000f8408ff */
[----:B------:R-:W-:-:S05]  /*7980*/  LEA.HI.X R21, R22, UR5, R17, 0x1, P2 ;  /* 0x0000000516157c11 */ /* 0x000fca00090f0c11 */
[----:B--2---:R2:W-:Y:S04]  /*7990*/  STG.E.128 desc[UR18][R20.64], R8 ;  /* 0x0000000814007986 */ /* 0x0045e8000c101d12 */
.L_x_1558:
[----:B------:R-:W-:Y:S05]  /*79a0*/  BSYNC.RECONVERGENT B0 ;  /* 0x0000000000007941 */ /* 0x000fea0003800200 */
.L_x_1557:
[----:B------:R-:W-:Y:S04]  /*79b0*/  BSSY.RECONVERGENT B0, `(.L_x_1559) ;  /* 0x000000c000007945 */ /* 0x000fe80003800200 */
        /* <DEDUP_REMOVED lines=11> */
.L_x_1560:
[----:B------:R-:W-:Y:S05]  /*7a70*/  BSYNC.RECONVERGENT B0 ;  /* 0x0000000000007941 */ /* 0x000fea0003800200 */
.L_x_1559:
[----:B---34-:R3:W4:Y:S01]  /*7a80*/  LDS.128 R4, [R210+0x8000] ;  /* 0x00800000d2047984 */ /* 0x0187220000000c00 */
[----:B------:R-:W-:Y:S01]  /*7a90*/  BSSY.RECONVERGENT B0, `(.L_x_1561) ;  /* 0x000000e000007945 */ /* 0x000fe20003800200 */
[----:B--2---:R-:W-:Y:S02]  /*7aa0*/  LOP3.LUT R8, R202, 0x38, RZ, 0xc0, !PT ;  /* 0x00000038ca087812 */ /* 0x004fe400078ec0ff */
        /* <DEDUP_REMOVED lines=12> */
.L_x_1562:
[----:B------:R-:W-:Y:S05]  /*7b70*/  BSYNC.RECONVERGENT B0 ;  /* 0x0000000000007941 */ /* 0x000fea0003800200 */
.L_x_1561:
[----:B--2-4-:R2:W4:Y:S01]  /*7b80*/  LDS.128 R4, [R210+0x9000] ;  /* 0x00900000d2047984 */ /* 0x0145220000000c00 */
[----:B------:R-:W-:Y:S01]  /*7b90*/  BSSY.RECONVERGENT B0, `(.L_x_1563) ;  /* 0x000000f000007945 */ /* 0x000fe20003800200 */
[----:B------:R-:W-:Y:S01]  /*7ba0*/  IADD3.X R29, PT, PT, RZ, RZ, RZ, P0, !PT ;  /* 0x000000ffff1d7210 */ /* 0x000fe200007fe4ff */
[----:B------:R-:W-:Y:S01]  /*7bb0*/  IMAD R16, R16, UR6, RZ ;  /* 0x0000000610107c24 */ /* 0x000fe2000f8e02ff */
[----:B------:R-:W-:Y:S02]  /*7bc0*/  MOV R10, R8 ;  /* 0x00000008000a7202 */ /* 0x000fe40000000f00 */
[----:B------:R-:W-:Y:S01]  /*7bd0*/  MOV R11, RZ ;  /* 0x000000ff000b7202 */ /* 0x000fe20000000f00 */
        /* <DEDUP_REMOVED lines=10> */
.L_x_1564:
[----:B------:R-:W-:Y:S05]  /*7c80*/  BSYNC.RECONVERGENT B0 ;  /* 0x0000000000007941 */ /* 0x000fea0003800200 */
.L_x_1563:
[----:B------:R-:W3:Y:S01]  /*7c90*/  LDCU.64 UR4, c[0x0][0x5e0] ;  /* 0x0000bc00ff0477ac */ /* 0x000ee20008000a00 */
[----:B------:R-:W2:Y:S01]  /*7ca0*/  LDS.128 R20, [R210+0xa000] ;  /* 0x00a00000d2147984 */ /* 0x000ea20000000c00 */
[C---:B------:R-:W-:Y:S01]  /*7cb0*/  IMAD.WIDE.U32 R10, R13.reuse, UR6, R10 ;  /* 0x000000060d0a7c25 */ /* 0x040fe2000f8e000a */
[----:B-1--4-:R-:W1:Y:S01]  /*7cc0*/  @!P3 LDC.64 R4, c[0x0][0x568] ;  /* 0x00015a00ff04bb82 */ /* 0x012e620000000a00 */
[----:B------:R-:W-:Y:S02]  /*7cd0*/  BSSY.RECONVERGENT B0, `(.L_x_1565) ;  /* 0x000001a000007945 */ /* 0x000fe40003800200 */
[----:B------:R-:W-:Y:S01]  /*7ce0*/  IMAD R13, R13, UR7, R16 ;  /* 0x000000070d0d7c24 */ /* 0x000fe2000f8e0210 */
[----:B------:R-:W-:Y:S01]  /*7cf0*/  IADD3 R30, P0, PT, R14, R10, RZ ;  /* 0x0000000a0e1e7210 */ /* 0x000fe20007f1e0ff */
[----:B------:R4:W1:Y:S03]  /*7d00*/  LDS.128 R16, [R210+0xb000] ;  /* 0x00b00000d2107984 */ /* 0x0008660000000c00 */
[----:B------:R-:W-:-:S02]  /*7d10*/  IADD3.X R31, PT, PT, R12, R11, R13, P0, !PT ;  /* 0x0000000b0c1f7210 */ /* 0x000fc400007fe40d */
[----:B------:R4:W2:Y:S04]  /*7d20*/  LDS.128 R12, [R210+0xc000] ;  /* 0x00c00000d20c7984 */ /* 0x0008a80000000c00 */
[----:B------:R4:W2:Y:S01]  /*7d30*/  LDS.128 R8, [R210+0xd000] ;  /* 0x00d00000d2087984 */ /* 0x0008a20000000c00 */
[----:B---3--:R-:W-:-:S04]  /*7d40*/  IMAD.WIDE.U32 R30, R193, UR4, R30 ;  /* 0x00000004c11e7c25 */ /* 0x008fc8000f8e001e */
[----:B------:R-:W-:Y:S01]  /*7d50*/  IMAD R33, R193, UR5, R31 ;  /* 0x00000005c1217c24 */ /* 0x000fe2000f8e021f */
[----:B------:R-:W-:-:S05]  /*7d60*/  @!P3 MOV R32, R30 ;  /* 0x0000001e0020b202 */ /* 0x000fca0000000f00 */
[----:B------:R-:W-:-:S04]  /*7d70*/  @!P3 IMAD.WIDE.U32 R34, R203, UR6, R32 ;  /* 0x00000006cb22bc25 */ /* 0x000fc8000f8e0020 */
[----:B------:R-:W-:Y:S01]  /*7d80*/  @!P3 IMAD R6, R203, UR7, R35 ;  /* 0x00000007cb06bc24 */ /* 0x000fe2000f8e0223 */
[----:B-1----:R-:W-:-:S04]  /*7d90*/  @!P3 LEA R4, P0, R34, R4, 0x1 ;  /* 0x000000042204b211 */ /* 0x002fc800078008ff */
[----:B------:R-:W-:-:S05]  /*7da0*/  @!P3 LEA.HI.X R5, R34, R5, R6, 0x1, P0 ;  /* 0x000000052205b211 */ /* 0x000fca00000f0c06 */
[----:B--2---:R4:W-:Y:S01]  /*7db0*/  @!P3 STG.E.128 desc[UR18][R4.64], R20 ;  /* 0x000000140400b986 */ /* 0x0049e2000c101d12 */
        /* <DEDUP_REMOVED lines=11> */
.L_x_1566:
[----:B------:R-:W-:Y:S05]  /*7e70*/  BSYNC.RECONVERGENT B0 ;  /* 0x0000000000007941 */ /* 0x000fea0003800200 */
.L_x_1565:
        /* <DEDUP_REMOVED lines=12> */
.L_x_1568:
[----:B------:R-:W-:Y:S05]  /*7f40*/  BSYNC.RECONVERGENT B0 ;  /* 0x0000000000007941 */ /* 0x000fea0003800200 */
.L_x_1567:
        /* <DEDUP_REMOVED lines=11> */
.L_x_1547:
[----:B------:R-:W-:Y:S05]  /*8000*/  BSYNC.RECONVERGENT B1 ;  /* 0x0000000000017941 */ /* 0x000fea0003800200 */
.L_x_1521:
[----:B------:R-:W2:Y:S01]  /*8010*/  LDCU UR5, c[0x0][0x438] ;  /* 0x00008700ff0577ac */ /* 0x000ea20008000800 */
[----:B-1--4-:R-:W1:Y:S08]  /*8020*/  LDC R5, c[0x0][0x370] ;  /* 0x0000dc00ff057b82 */ /* 0x012e700000000800 */
[----:B--23--:R-:W2:Y:S01]  /*8030*/  LDC R13, c[0x0][0x438] ;  /* 0x00010e00ff0d7b82 */ /* 0x00cea20000000800 */
[----:B------:R-:W-:-:S04]  /*8040*/  UIADD3 UR5, UPT, UPT, UR5, 0x7f, URZ ;  /* 0x0000007f05057890 */ /* 0x000fc8000fffe0ff */
[----:B------:R-:W-:Y:S01]  /*8050*/  USHF.R.S32.HI UR4, URZ, 0x1f, UR5 ;  /* 0x0000001fff047899 */ /* 0x000fe20008011405 */
[----:B-1----:R-:W-:-:S03]  /*8060*/  IADD3 R204, PT, PT, R5, R204, RZ ;  /* 0x000000cc05cc7210 */ /* 0x002fc60007ffe0ff */
[----:B------:R-:W-:-:S04]  /*8070*/  ULEA.HI UR4, UR4, UR5, URZ, 0x7 ;  /* 0x0000000504047291 */ /* 0x000fc8000f8f38ff */
[----:B------:R-:W-:-:S06]  /*8080*/  USHF.R.S32.HI UR4, URZ, 0x7, UR4 ;  /* 0x00000007ff047899 */ /* 0x000fcc0008011404 */
[----:B------:R-:W-:-:S13]  /*8090*/  ISETP.GE.AND P0, PT, R204, UR4, PT ;  /* 0x00000004cc007c0c */ /* 0x000fda000bf06270 */
[----:B--2---:R-:W-:Y:S05]  /*80a0*/  @!P0 BRA `(.L_x_1569) ;  /* 0xffffff84006c8947 */ /* 0x004fea000383ffff */
[----:B------:R-:W-:Y:S05]  /*80b0*/  EXIT ;  /* 0x000000000000794d */ /* 0x000fea0003800000 */
.L_x_1570:
        /* <DEDUP_REMOVED lines=12> */
.L_x_2778:


//--------------------- .text._ZN5flash44flash_bwd_dq_dk_dv_loop_seqk_parallel_kernelI23Flash_bwd_kernel_traitsILi64ELi64ELi128ELi8ELi2ELi4ELi4ELb1ELb0EN7cutlass6half_tE19Flash_kernel_traitsILi64ELi64ELi128ELi8ES3_EELb0ELb0ELb1ELb0ELb0ELb1ELb1EEEvNS_16Flash_bwd_paramsE --------------------------
	.section	.text._ZN5flash44flash_bwd_dq_dk_dv_loop_seqk_parallel_kernelI23Flash_bwd_kernel_traitsILi64ELi64ELi128ELi8ELi2ELi4ELi4ELb1ELb0EN7cutlass6half_tE19Flash_kernel_traitsILi64ELi64ELi128ELi8ES3_EELb0ELb0ELb1ELb0ELb0ELb1ELb1EEEvNS_16Flash_bwd_paramsE,"ax",@progbits
	.align	128
        .global         _ZN5flash44flash_bwd_dq_dk_dv_loop_seqk_parallel_kernelI23Flash_bwd_kernel_traitsILi64ELi64ELi128ELi8ELi2ELi4ELi4ELb1ELb0EN7cutlass6half_tE19Flash_kernel_traitsILi64ELi64ELi128ELi8ES3_EELb0ELb0ELb1ELb0ELb0ELb1ELb1EEEvNS_16Flash_bwd_paramsE
        .type           _ZN5flash44flash_bwd_dq_dk_dv_loop_seqk_parallel_kernelI23Flash_bwd_kernel_traitsILi64ELi64ELi128ELi8ELi2ELi4ELi4ELb1ELb0EN7cutlass6half_tE19Flash_kernel_traitsILi64ELi64ELi128ELi8ES3_EELb0ELb0ELb1ELb0ELb0ELb1ELb1EEEvNS_16Flash_bwd_paramsE,@function
        .size           _ZN5flash44flash_bwd_dq_dk_dv_loop_seqk_parallel_kernelI23Flash_bwd_kernel_traitsILi64ELi64ELi128ELi8ELi2ELi4ELi4ELb1ELb0EN7cutlass6half_tE19Flash_kernel_traitsILi64ELi64ELi128ELi8ES3_EELb0ELb0ELb1ELb0ELb0ELb1ELb1EEEvNS_16Flash_bwd_paramsE,(.L_x_2779 - _ZN5flash44flash_bwd_dq_dk_dv_loop_seqk_parallel_kernelI23Flash_bwd_kernel_traitsILi64ELi64ELi128ELi8ELi2ELi4ELi4ELb1ELb0EN7cutlass6half_tE19Flash_kernel_traitsILi64ELi64ELi128ELi8ES3_EELb0ELb0ELb1ELb0ELb0ELb1ELb1EEEvNS_16Flash_bwd_paramsE)
        .other          _ZN5flash44flash_bwd_dq_dk_dv_loop_seqk_parallel_kernelI23Flash_bwd_kernel_traitsILi64ELi64ELi128ELi8ELi2ELi4ELi4ELb1ELb0EN7cutlass6half_tE19Flash_kernel_traitsILi64ELi64ELi128ELi8ES3_EELb0ELb0ELb1ELb0ELb0ELb1ELb1EEEvNS_16Flash_bwd_paramsE,@"STO_CUDA_ENTRY STV_DEFAULT"
_ZN5flash44flash_bwd_dq_dk_dv_loop_seqk_parallel_kernelI23Flash_bwd_kernel_traitsILi64ELi64ELi128ELi8ELi2ELi4ELi4ELb1ELb0EN7cutlass6half_tE19Flash_kernel_traitsILi64ELi64ELi128ELi8ES3_EELb0ELb0ELb1ELb0ELb0ELb1ELb1EEEvNS_16Flash_bwd_paramsE:
.text._ZN5flash44flash_bwd_dq_dk_dv_loop_seqk_parallel_kernelI23Flash_bwd_kernel_traitsILi64ELi64ELi128ELi8ELi2ELi4ELi4ELb1ELb0EN7cutlass6half_tE19Flash_kernel_traitsILi64ELi64ELi128ELi8ES3_EELb0ELb0ELb1ELb0ELb0ELb1ELb1EEEvNS_16Flash_bwd_paramsE:
        /* <DEDUP_REMOVED lines=16> */
[----:B------:R-:W-:Y:S01]  /*0100*/  UMOV UR13, 0x400 ;  /* 0x00000400000d7882 */ /* 0x000fe20000000000 */
[----:B------:R-:W4:Y:S01]  /*0110*/  S2UR UR22, SR_CgaCtaId ;  /* 0x00000000001679c3 */ /* 0x000f220000008800 */
[----:B------:R-:W-:Y:S01]  /*0120*/  UMOV UR7, 0x400 ;  /* 0x0000040000077882 */ /* 0x000fe20000000000 */
[----:B------:R-:W1:Y:S01]  /*0130*/  LDCU.64 UR24, c[0x0][0x358] ;  /* 0x00006b00ff1877ac */ /* 0x000e620008000a00 */
[----:B------:R-:W1:Y:S05]  /*0140*/  LDCU.64 UR10, c[0x0][0x460] ;  /* 0x00008c00ff0a77ac */ /* 0x000e6a0008000a00 */
[----:B------:R-:W5:Y:S01]  /*0150*/  S2UR UR21, SR_CgaCtaId ;  /* 0x00000000001579c3 */ /* 0x000f620000008800 */
[----:B------:R-:W4:Y:S01]  /*0160*/  LDCU.64 UR8, c[0x0][0x470] ;  /* 0x00008e00ff0877ac */ /* 0x000f220008000a00 */
[----:B---3--:R-:W-:Y:S01]  /*0170*/  IMAD.U32 R6, RZ, RZ, UR4 ;  /* 0x00000004ff067e24 */ /* 0x008fe2000f8e00ff */
[----:B------:R-:W-:Y:S01]  /*0180*/  UMOV UR26, URZ ;  /* 0x000000ff001a7c82 */ /* 0x000fe20008000000 */
[----:B------:R-:W-:-:S04]  /*0190*/  UMOV UR27, URZ ;  /* 0x000000ff001b7c82 */ /* 0x000fc80008000000 */
[----:B------:R-:W3:Y:S01]  /*01a0*/  S2UR UR18, SR_CgaCtaId ;  /* 0x00000000001279c3 */ /* 0x000ee20000008800 */
[----:B--2---:R-:W-:-:S04]  /*01b0*/  ULEA UR6, UR6, UR14, 0x18 ;  /* 0x0000000e06067291 */ /* 0x004fc8000f8ec0ff */
[----:B------:R-:W-:Y:S01]  /*01c0*/  UIADD3 UR4, UPT, UPT, UR6, 0xa000, URZ ;  /* 0x0000a00006047890 */ /* 0x000fe2000fffe0ff */
[--C-:B-1----:R-:W-:Y:S01]  /*01d0*/  SHF.R.U32.HI R177, RZ, 0x1, R176.reuse ;  /* 0x00000001ffb17819 */ /* 0x102fe200000116b0 */
[C---:B------:R-:W-:Y:S01]  /*01e0*/  IMAD.SHL.U32 R4, R176.reuse, 0x10, RZ ;  /* 0x00000010b0047824 */ /* 0x040fe200078e00ff */
[----:B------:R-:W-:Y:S01]  /*01f0*/  SHF.R.U32.HI R0, RZ, 0x2, R176 ;  /* 0x00000002ff007819 */ /* 0x000fe200000116b0 */
[C---:B------:R-:W-:Y:S01]  /*0200*/  IMAD.SHL.U32 R183, R176.reuse, 0x2, RZ ;  /* 0x00000002b0b77824 */ /* 0x040fe200078e00ff */
[C---:B------:R-:W-:Y:S01]  /*0210*/  LOP3.LUT R182, R177.reuse, 0x10, RZ, 0xc0, !PT ;  /* 0x00000010b1b67812 */ /* 0x040fe200078ec0ff */
[C---:B------:R-:W-:Y:S01]  /*0220*/  IMAD.SHL.U32 R175, R176.reuse, 0x8, RZ ;  /* 0x00000008b0af7824 */ /* 0x040fe200078e00ff */
[----:B------:R-:W-:Y:S01]  /*0230*/  LOP3.LUT R3, R177, 0x30, RZ, 0xc0, !PT ;  /* 0x00000030b1037812 */ /* 0x000fe200078ec0ff */
[----:B------:R-:W-:Y:S01]  /*0240*/  IMAD.SHL.U32 R2, R176, 0x40, RZ ;  /* 0x00000040b0027824 */ /* 0x000fe200078e00ff */
[----:B------:R-:W-:Y:S01]  /*0250*/  LOP3.LUT R182, R182, 0x7, R0, 0xf8, !PT ;  /* 0x00000007b6b67812 */ /* 0x000fe200078ef800 */
[----:B------:R-:W-:Y:S01]  /*0260*/  IMAD.SHL.U32 R0, R176, 0x20, RZ ;  /* 0x00000020b0007824 */ /* 0x000fe200078e00ff */
[----:B------:R-:W-:Y:S01]  /*0270*/  LOP3.LUT R4, R4, 0x1c0, RZ, 0xc0, !PT ;  /* 0x000001c004047812 */ /* 0x000fe200078ec0ff */
[----:B------:R-:W1:Y:S01]  /*0280*/  S2UR UR23, SR_CTAID.X ;  /* 0x00000000001779c3 */ /* 0x000e620000002500 */
[--C-:B------:R-:W-:Y:S01]  /*0290*/  LOP3.LUT R3, R3, 0x8, R176.reuse, 0xf8, !PT ;  /* 0x0000000803037812 */ /* 0x100fe200078ef8b0 */
[----:B----4-:R-:W-:Y:S01]  /*02a0*/  ULEA UR22, UR22, UR5, 0x18 ;  /* 0x0000000516167291 */ /* 0x010fe2000f8ec0ff */
[----:B------:R-:W-:Y:S01]  /*02b0*/  SHF.R.U32.HI R178, RZ, 0x4, R176 ;  /* 0x00000004ffb27819 */ /* 0x000fe200000116b0 */
[----:B------:R-:W-:Y:S01]  /*02c0*/  UIADD3 UR5, UPT, UPT, UR6, 0xe000, URZ ;  /* 0x0000e00006057890 */ /* 0x000fe2000fffe0ff */
[----:B------:R-:W-:Y:S01]  /*02d0*/  LOP3.LUT R4, R4, 0x38, R183, 0xf8, !PT ;  /* 0x0000003804047812 */ /* 0x000fe200078ef8b7 */
[----:B-----5:R-:W-:Y:S01]  /*02e0*/  ULEA UR21, UR21, UR13, 0x18 ;  /* 0x0000000d15157291 */ /* 0x020fe2000f8ec0ff */
[----:B------:R-:W-:Y:S01]  /*02f0*/  LOP3.LUT R175, R175, 0x38, RZ, 0xc0, !PT ;  /* 0x00000038afaf7812 */ /* 0x000fe200078ec0ff */
[----:B------:R-:W2:Y:S01]  /*0300*/  S2UR UR20, SR_CTAID.Y ;  /* 0x00000000001479c3 */ /* 0x000ea20000002600 */
[----:B------:R-:W-:Y:S01]  /*0310*/  LOP3.LUT R183, R183, 0x7006, R0, 0xc8, !PT ;  /* 0x00007006b7b77812 */ /* 0x000fe200078ec800 */
[----:B---3--:R-:W-:Y:S01]  /*0320*/  ULEA UR18, UR18, UR7, 0x18 ;  /* 0x0000000712127291 */ /* 0x008fe2000f8ec0ff */
[----:B------:R-:W-:-:S02]  /*0330*/  LOP3.LUT R3, R3, 0x1c0, R2, 0xf8, !PT ;  /* 0x000001c003037812 */ /* 0x000fc400078ef802 */
[----:B------:R-:W-:Y:S02]  /*0340*/  LOP3.LUT R178, R178, 0x8, RZ, 0xc0, !PT ;  /* 0x00000008b2b27812 */ /* 0x000fe400078ec0ff */
[----:B------:R-:W-:Y:S01]  /*0350*/  LOP3.LUT R5, R175, 0x1c0, R2, 0xf8, !PT ;  /* 0x000001c0af057812 */ /* 0x000fe200078ef802 */
[----:B------:R-:W3:Y:S01]  /*0360*/  S2UR UR19, SR_CTAID.Z ;  /* 0x00000000001379c3 */ /* 0x000ee20000002700 */
[----:B------:R-:W-:Y:S02]  /*0370*/  LOP3.LUT R183, R183, 0x400, R0, 0xf8, !PT ;  /* 0x00000400b7b77812 */ /* 0x000fe400078ef800 */
[----:B------:R-:W-:Y:S02]  /*0380*/  LOP3.LUT R4, R4, 0x20, R177, 0x78, !PT ;  /* 0x0000002004047812 */ /* 0x000fe400078e78b1 */
[----:B------:R-:W-:Y:S02]  /*0390*/  LOP3.LUT R175, R3, R175, RZ, 0x3c, !PT ;  /* 0x000000af03af7212 */ /* 0x000fe400078e3cff */
[----:B------:R-:W-:-:S02]  /*03a0*/  R2P PR, R176, 0xc ;  /* 0x0000000cb0007804 */ /* 0x000fc40000000000 */
[----:B------:R-:W-:Y:S02]  /*03b0*/  LOP3.LUT R3, R2, 0x200, RZ, 0xc0, !PT ;  /* 0x0000020002037812 */ /* 0x000fe400078ec0ff */
[----:B------:R-:W-:Y:S02]  /*03c0*/  LOP3.LUT R178, R178, 0x10, R176, 0xf8, !PT ;  /* 0x00000010b2b27812 */ /* 0x000fe400078ef8b0 */
[----:B------:R-:W-:Y:S02]  /*03d0*/  LOP3.LUT R183, R183, R4, RZ, 0xfc, !PT ;  /* 0x00000004b7b77212 */ /* 0x000fe400078efcff */
[----:B------:R-:W-:Y:S02]  /*03e0*/  LOP3.LUT R177, R5, 0x8, R177, 0x78, !PT ;  /* 0x0000000805b17812 */ /* 0x000fe400078e78b1 */
[----:B------:R-:W-:Y:S02]  /*03f0*/  LOP3.LUT R179, R3, 0x400, R0, 0xf8, !PT ;  /* 0x0000040003b37812 */ /* 0x000fe400078ef800 */
[----:B------:R-:W-:-:S02]  /*0400*/  LOP3.LUT R176, R5, 0x8, R176, 0x78, !PT ;  /* 0x0000000805b07812 */ /* 0x000fc400078e78b0 */
[----:B------:R-:W-:Y:S02]  /*0410*/  LOP3.LUT R178, R178, R5, RZ, 0x3c, !PT ;  /* 0x00000005b2b27212 */ /* 0x000fe400078e3cff */
[----:B------:R-:W-:Y:S02]  /*0420*/  LOP3.LUT R3, R3, 0xc00, R0, 0xf8, !PT ;  /* 0x00000c0003037812 */ /* 0x000fe400078ef800 */
[----:B------:R-:W-:Y:S02]  /*0430*/  LEA R183, R183, UR5, 0x1 ;  /* 0x00000005b7b77c11 */ /* 0x000fe4000f8e08ff */
[-C--:B------:R-:W-:Y:S02]  /*0440*/  LOP3.LUT R179, R179, R177.reuse, RZ, 0xfc, !PT ;  /* 0x000000b1b3b37212 */ /* 0x080fe400078efcff */
[----:B------:R-:W-:Y:S01]  /*0450*/  LOP3.LUT R178, R178, 0x200, R2, 0xf8, !PT ;  /* 0x00000200b2b27812 */ /* 0x000fe200078ef802 */
[----:B------:R-:W-:Y:S01]  /*0460*/  VIADD R185, R183, 0x20 ;  /* 0x00000020b7b97836 */ /* 0x000fe20000000000 */
        /* <DEDUP_REMOVED lines=9> */
[----:B-123--:R-:W-:-:S07]  /*0500*/  LEA R175, R175, UR5, 0x1 ;  /* 0x00000005afaf7c11 */ /* 0x00efce000f8e08ff */
.L_x_1620:
        /* <DEDUP_REMOVED lines=46> */
.L_x_1571:
[----:B------:R-:W-:Y:S01]  /*07f0*/  IMAD.SHL.U32 R22, R184, 0x80, RZ ;  /* 0x00000080b8167824 */ /* 0x000fe200078e00ff */
[----:B-----5:R-:W-:Y:S01]  /*0800*/  @!P3 IADD3 R203, PT, PT, R8, R6, -R204 ;  /* 0x0000000608cbb210 */ /* 0x020fe20007ffe8cc */
[----:B------:R-:W-:-:S03]  /*0810*/  @P4 IMAD.IADD R205, R7, 0x1, -R0 ;  /* 0x0000000107cd4824 */ /* 0x000fc600078e0a00 */
[----:B------:R-:W-:-:S13]  /*0820*/  ISETP.GT.AND P1, PT, R203, R22, PT ;  /* 0x00000016cb00720c */ /* 0x000fda0003f24270 */
[----:B------:R-:W-:Y:S05]  /*0830*/  @!P1 BRA `(.L_x_1572) ;  /* 0x0000007400689947 */ /* 0x000fea0003800000 */
[----:B------:R-:W2:Y:S01]  /*0840*/  LDC R6, c[0x0][0x504] ;  /* 0x00014100ff067b82 */ /* 0x000ea20000000800 */
[----:B------:R-:W-:Y:S01]  /*0850*/  ISETP.NE.AND P3, PT, R0, -0x1, PT ;  /* 0xffffffff0000780c */ /* 0x000fe20003f65270 */
[----:B------:R-:W-:Y:S01]  /*0860*/  IMAD.IADD R186, R22, 0x1, R205 ;  /* 0x0000000116ba7824 */ /* 0x000fe200078e02cd */
[----:B------:R-:W-:Y:S01]  /*0870*/  ISETP.NE.AND P5, PT, R206, -0x1, PT ;  /* 0xffffffffce00780c */ /* 0x000fe20003fa5270 */
[----:B------:R-:W-:Y:S02]  /*0880*/  VIADD R7, R205, 0x3f ;  /* 0x0000003fcd077836 */ /* 0x000fe40000000000 */
[----:B------:R-:W-:-:S03]  /*0890*/  VIADD R186, R186, 0x80 ;  /* 0x00000080baba7836 */ /* 0x000fc60000000000 */
[----:B------:R-:W-:-:S04]  /*08a0*/  SHF.R.S32.HI R8, RZ, 0x1f, R7 ;  /* 0x0000001fff087819 */ /* 0x000fc80000011407 */
[----:B------:R-:W-:Y:S01]  /*08b0*/  LEA.HI R8, R8, R7, RZ, 0x6 ;  /* 0x0000000708087211 */ /* 0x000fe200078f30ff */
        /* <DEDUP_REMOVED lines=27> */
[----:B------:R-:W-:Y:S01]  /*0a70*/  IMAD R23, R32, UR5, R25 ;  /* 0x0000000520177c24 */ /* 0x000fe2000f8e0219 */
[----:B------:R-:W-:Y:S06]  /*0a80*/  BRA `(.L_x_1574) ;  /* 0x0000000000147947 */ /* 0x000fec0003800000 */
.L_x_1573:
[----:B------:R-:W2:Y:S01]  /*0a90*/  LDCU.64 UR14, c[0x0][0x3b8] ;  /* 0x00007700ff0e77ac */ /* 0x000ea20008000a00 */
[----:B------:R-:W-:-:S05]  /*0aa0*/  IADD3 R24, PT, PT, R204, R206, RZ ;  /* 0x000000cecc187210 */ /* 0x000fca0007ffe0ff */
[C---:B--2---:R-:W-:Y:S02]  /*0ab0*/  IMAD R23, R24.reuse, UR15, RZ ;  /* 0x0000000f18177c24 */ /* 0x044fe4000f8e02ff */
[----:B------:R-:W-:-:S05]  /*0ac0*/  IMAD.WIDE.U32 R24, R24, UR14, RZ ;  /* 0x0000000e18187c25 */ /* 0x000fca000f8e00ff */
[----:B------:R-:W-:Y:S02]  /*0ad0*/  IADD3 R23, PT, PT, R25, R23, RZ ;  /* 0x0000001719177210 */ /* 0x000fe40007ffe0ff */
.L_x_1574:
[----:B------:R-:W2:Y:S01]  /*0ae0*/  LDC R2, c[0x0][0x3e8] ;  /* 0x0000fa00ff027b82 */ /* 0x000ea20000000800 */
[----:B------:R-:W3:Y:S01]  /*0af0*/  S2R R31, SR_CTAID.Z ;  /* 0x00000000001f7919 */ /* 0x000ee20000002700 */
[----:B------:R-:W-:Y:S02]  /*0b00*/  SHF.R.S32.HI R21, RZ, 0x1f, R22 ;  /* 0x0000001fff157819 */ /* 0x000fe40000011416 */
        /* <DEDUP_REMOVED lines=8> */
[----:B---3--:R-:W-:-:S03]  /*0b90*/  IABS R3, R31 ;  /* 0x0000001f00037213 */ /* 0x008fc60000000000 */
        /* <DEDUP_REMOVED lines=15> */
[----:B-1----:R-:W-:Y:S01]  /*0c90*/  SHF.R.S32.HI R11, RZ, 0x1f, R20 ;  /* 0x0000001fff0b7819 */ /* 0x002fe20000011414 */
        /* <DEDUP_REMOVED lines=13> */
.L_x_1575:
[----:B------:R-:W1:Y:S01]  /*0d70*/  LDCU.64 UR12, c[0x0][0x3c0] ;  /* 0x00007800ff0c77ac */ /* 0x000e620008000a00 */
[----:B------:R-:W-:-:S05]  /*0d80*/  IADD3 R2, PT, PT, R204, R206, RZ ;  /* 0x000000cecc027210 */ /* 0x000fca0007ffe0ff */
[C---:B-1----:R-:W-:Y:S02]  /*0d90*/  IMAD R8, R2.reuse, UR13, RZ ;  /* 0x0000000d02087c24 */ /* 0x042fe4000f8e02ff */
[----:B------:R-:W-:-:S05]  /*0da0*/  IMAD.WIDE.U32 R2, R2, UR12, RZ ;  /* 0x0000000c02027c25 */ /* 0x000fca000f8e00ff */
[----:B------:R-:W-:Y:S02]  /*0db0*/  IADD3 R8, PT, PT, R3, R8, RZ ;  /* 0x0000000803087210 */ /* 0x000fe40007ffe0ff */
[----:B------:R-:W-:-:S07]  /*0dc0*/  MOV R9, R2 ;  /* 0x0000000200097202 */ /* 0x000fce0000000f00 */
.L_x_1576:
        /* <DEDUP_REMOVED lines=28> */
.L_x_1577:
[-C--:B------:R-:W-:Y:S02]  /*0f90*/  IMAD R25, R27, R0.reuse, RZ ;  /* 0x000000001b197224 */ /* 0x080fe400078e02ff */
[----:B------:R-:W-:-:S05]  /*0fa0*/  IMAD.WIDE.U32 R2, R26, R0, RZ ;  /* 0x000000001a027225 */ /* 0x000fca00078e00ff */
[----:B------:R-:W-:Y:S02]  /*0fb0*/  IADD3 R25, PT, PT, R3, R25, RZ ;  /* 0x0000001903197210 */ /* 0x000fe40007ffe0ff */
[----:B------:R-:W-:-:S07]  /*0fc0*/  MOV R33, R2 ;  /* 0x0000000200217202 */ /* 0x000fce0000000f00 */
.L_x_1578:
        /* <DEDUP_REMOVED lines=20> */
.L_x_1579:
[----:B------:R-:W1:Y:S01]  /*1110*/  LDC R15, c[0x0][0x434] ;  /* 0x00010d00ff0f7b82 */ /* 0x000e620000000800 */
[----:B------:R-:W-:-:S04]  /*1120*/  IMAD R2, R32, R196, R31 ;  /* 0x000000c420027224 */ /* 0x000fc800078e021f */
[----:B-1----:R-:W-:-:S03]  /*1130*/  IMAD R15, R2, R15, RZ ;  /* 0x0000000f020f7224 */ /* 0x002fc600078e02ff */
.L_x_1580:
        /* <DEDUP_REMOVED lines=12> */
.L_x_1581:
[----:B------:R-:W1:Y:S01]  /*1200*/  LDC R18, c[0x0][0x444] ;  /* 0x00011100ff127b82 */ /* 0x000e620000000800 */
[----:B------:R-:W-:-:S04]  /*1210*/  IMAD R0, R32, R196, R31 ;  /* 0x000000c420007224 */ /* 0x000fc800078e021f */
[----:B-1----:R-:W-:-:S07]  /*1220*/  IMAD R18, R0, R18, RZ ;  /* 0x0000001200127224 */ /* 0x002fce00078e02ff */
.L_x_1582:
[----:B------:R-:W1:Y:S01]  /*1230*/  S2R R0, SR_TID.X ;  /* 0x0000000000007919 */ /* 0x000e620000002100 */
[----:B------:R-:W2:Y:S01]  /*1240*/  LDC.64 R6, c[0x0][0x5f8] ;  /* 0x00017e00ff067b82 */ /* 0x000ea20000000a00 */
[----:B------:R-:W-:Y:S01]  /*1250*/  IMAD R196, R196, UR6, RZ ;  /* 0x00000006c4c47c24 */ /* 0x000fe2000f8e02ff */
[----:B------:R-:W-:Y:S01]  /*1260*/  ISETP.NE.AND P2, PT, RZ, UR5, PT ;  /* 0x00000005ff007c0c */ /* 0x000fe2000bf45270 */
[----:B------:R-:W3:Y:S01]  /*1270*/  LDCU.64 UR4, c[0x0][0x570] ;  /* 0x0000ae00ff0477ac */ /* 0x000ee20008000a00 */
[--C-:B------:R-:W-:Y:S01]  /*1280*/  IADD3 R33, P1, P0, R4, R33, R28.reuse ;  /* 0x0000002104217210 */ /* 0x100fe2000783e01c */
[----:B------:R-:W-:Y:S01]  /*1290*/  IMAD.SHL.U32 R29, R196, 0x40, RZ ;  /* 0x00000040c41d7824 */ /* 0x000fe200078e00ff */
[----:B------:R-:W-:Y:S01]  /*12a0*/  SHF.R.S32.HI R28, RZ, 0x1f, R28 ;  /* 0x0000001fff1c7819 */ /* 0x000fe2000001141c */
[----:B------:R-:W4:Y:S01]  /*12b0*/  LDCU.64 UR16, c[0x0][0x3c8] ;  /* 0x00007900ff1077ac */ /* 0x000f220008000a00 */
[----:B------:R-:W5:Y:S01]  /*12c0*/  LDC.64 R4, c[0x0][0x3b0] ;  /* 0x0000ec00ff047b82 */ /* 0x000f620000000a00 */
[C---:B------:R-:W-:Y:S01]  /*12d0*/  IMAD R18, R27.reuse, 0x40, R18 ;  /* 0x000000401b127824 */ /* 0x040fe200078e0212 */
[----:B------:R-:W-:Y:S01]  /*12e0*/  IADD3.X R10, PT, PT, R10, R25, R28, P1, P0 ;  /* 0x000000190a0a7210 */ /* 0x000fe20000fe041c */
[----:B------:R-:W4:Y:S01]  /*12f0*/  LDCU.64 UR6, c[0x0][0x380] ;  /* 0x00007000ff0677ac */ /* 0x000f220008000a00 */
[----:B------:R-:W4:Y:S01]  /*1300*/  S2R R25, SR_TID.X ;  /* 0x0000000000197919 */ /* 0x000f220000002100 */
[----:B------:R-:W-:Y:S01]  /*1310*/  IMAD R15, R27, 0x40, R15 ;  /* 0x000000401b0f7824 */ /* 0x000fe200078e020f */
[----:B------:R-:W-:Y:S02]  /*1320*/  BSSY.RECONVERGENT B1, `(.L_x_1572) ;  /* 0x00006ab000017945 */ /* 0x000fe40003800200 */
[----:B------:R-:W3:Y:S01]  /*1330*/  LDC.64 R210, c[0x0][0x420] ;  /* 0x00010800ffd27b82 */ /* 0x000ee20000000a00 */
[----:B--2---:R-:W-:-:S04]  /*1340*/  IMAD.WIDE.U32 R36, R6, UR23, RZ ;  /* 0x0000001706247c25 */ /* 0x004fc8000f8e00ff */
[----:B------:R-:W-:Y:S01]  /*1350*/  IMAD R7, R7, UR23, R37 ;  /* 0x0000001707077c24 */ /* 0x000fe2000f8e0225 */
[----:B------:R-:W-:Y:S02]  /*1360*/  SEL R26, R36, RZ, P2 ;  /* 0x000000ff241a7207 */ /* 0x000fe40001000000 */
[----:B-1----:R-:W-:Y:S02]  /*1370*/  SHF.R.U32.HI R3, RZ, 0x5, R0 ;  /* 0x00000005ff037819 */ /* 0x002fe40000011600 */
[----:B------:R-:W-:Y:S02]  /*1380*/  LOP3.LUT R2, R0, 0x1f, RZ, 0xc0, !PT ;  /* 0x0000001f00027812 */ /* 0x000fe400078ec0ff */
[----:B------:R-:W-:-:S03]  /*1390*/  SEL R7, R7, RZ, P2 ;  /* 0x000000ff07077207 */ /* 0x000fc60001000000 */
[----:B------:R-:W-:Y:S02]  /*13a0*/  IMAD R6, R196, R3, R2 ;  /* 0x00000003c4067224 */ /* 0x000fe400078e0202 */
[----:B------:R-:W1:Y:S01]  /*13b0*/  LDC.64 R2, c[0x0][0x590] ;  /* 0x00016400ff027b82 */ /* 0x000e620000000a00 */
[----:B---3--:R-:W-:Y:S02]  /*13c0*/  IMAD.WIDE R210, R15, 0x4, R210 ;  /* 0x000000040fd27825 */ /* 0x008fe400078e02d2 */
[----:B------:R-:W-:Y:S02]  /*13d0*/  IADD3 R33, P1, P0, R6, R33, R26 ;  /* 0x0000002106217210 */ /* 0x000fe4000783e01a */
[----:B------:R-:W-:-:S03]  /*13e0*/  SHF.R.S32.HI R30, RZ, 0x1f, R6 ;  /* 0x0000001fff1e7819 */ /* 0x000fc60000011406 */
[----:B------:R-:W2:Y:S01]  /*13f0*/  LDC R26, c[0x0][0x508] ;  /* 0x00014200ff1a7b82 */ /* 0x000ea20000000800 */
[----:B------:R-:W-:Y:S01]  /*1400*/  IADD3.X R30, PT, PT, R30, R10, R7, P1, P0 ;  /* 0x0000000a1e1e7210 */ /* 0x000fe20000fe0407 */
[----:B------:R-:W-:Y:S01]  /*1410*/  IMAD.SHL.U32 R10, R0, 0x8, RZ ;  /* 0x00000008000a7824 */ /* 0x000fe200078e00ff */
[----:B------:R-:W-:-:S04]  /*1420*/  IADD3 R33, P0, PT, R29, R33, RZ ;  /* 0x000000211d217210 */ /* 0x000fc80007f1e0ff */
[----:B------:R-:W-:Y:S01]  /*1430*/  LOP3.LUT R28, R10, 0x38, RZ, 0xc0, !PT ;  /* 0x000000380a1c7812 */ /* 0x000fe200078ec0ff */
[----:B------:R-:W3:Y:S01]  /*1440*/  LDC.64 R6, c[0x0][0x598] ;  /* 0x00016600ff067b82 */ /* 0x000ee20000000a00 */
[----:B------:R-:W-:Y:S02]  /*1450*/  LEA.HI.X.SX32 R30, R29, R30, 0x1, P0 ;  /* 0x0000001e1d1e7211 */ /* 0x000fe400000f0eff */
[----:B------:R-:W-:Y:S02]  /*1460*/  IADD3 R34, P1, PT, R28, R34, RZ ;  /* 0x000000221c227210 */ /* 0x000fe40007f3e0ff */
[----:B------:R-:W-:Y:S01]  /*1470*/  LEA R208, P0, R33, UR4, 0x2 ;  /* 0x0000000421d07c11 */ /* 0x000fe2000f8010ff */
[----:B-1----:R-:W-:-:S03]  /*1480*/  IMAD R29, R16, R2, RZ ;  /* 0x00000002101d7224 */ /* 0x002fc600078e02ff */
[----:B------:R-:W-:Y:S01]  /*1490*/  LEA.HI.X R209, R33, UR5, R30, 0x2, P0 ;  /* 0x0000000521d17c11 */ /* 0x000fe200080f141e */
[----:B------:R-:W-:Y:S01]  /*14a0*/  IMAD.X R35, RZ, RZ, R19, P1 ;  /* 0x000000ffff237224 */ /* 0x000fe200008e0613 */
[----:B------:R-:W1:Y:S01]  /*14b0*/  LDCU.64 UR4, c[0x0][0x550] ;  /* 0x0000aa00ff0477ac */ /* 0x000e620008000a00 */
[-C--:B-----5:R-:W-:Y:S01]  /*14c0*/  IMAD R19, R16, R4.reuse, RZ ;  /* 0x0000000410137224 */ /* 0x0a0fe200078e02ff */
[----:B------:R-:W-:Y:S01]  /*14d0*/  SHF.L.U64.HI R188, R2, 0x5, R3 ;  /* 0x0000000502bc7819 */ /* 0x000fe20000010203 */
[C---:B------:R-:W-:Y:S01]  /*14e0*/  IMAD R16, R17.reuse, R3, R29 ;  /* 0x0000000311107224 */ /* 0x040fe200078e021d */
[----:B------:R-:W-:Y:S01]  /*14f0*/  LEA.HI R30, R0, 0x20, RZ, 0x1d ;  /* 0x00000020001e7811 */ /* 0x000fe200078fe8ff */
[----:B------:R-:W-:Y:S02]  /*1500*/  IMAD.MOV.U32 R29, RZ, RZ, RZ ;  /* 0x000000ffff1d7224 */ /* 0x000fe400078e00ff */
[C---:B------:R-:W-:Y:S02]  /*1510*/  IMAD R19, R17.reuse, R5, R19 ;  /* 0x0000000511137224 */ /* 0x040fe400078e0213 */
[----:B------:R-:W-:-:S04]  /*1520*/  IMAD.WIDE.U32 R36, R17, R4, R28 ;  /* 0x0000000411247225 */ /* 0x000fc800078e001c */
[----:B------:R-:W-:Y:S01]  /*1530*/  IMAD.WIDE.U32 R38, R17, R2, R34 ;  /* 0x0000000211267225 */ /* 0x000fe200078e0022 */
[----:B------:R-:W-:Y:S01]  /*1540*/  IADD3 R36, P1, PT, R13, R36, RZ ;  /* 0x000000240d247210 */ /* 0x000fe20007f3e0ff */
[----:B------:R-:W5:Y:S01]  /*1550*/  LDC.64 R34, c[0x0][0x5e8] ;  /* 0x00017a00ff227b82 */ /* 0x000f620000000a00 */
[----:B----4-:R-:W-:Y:S01]  /*1560*/  SHF.R.U32.HI R13, RZ, 0x3, R25 ;  /* 0x00000003ff0d7819 */ /* 0x010fe20000011619 */
[----:B------:R-:W-:Y:S01]  /*1570*/  IMAD.IADD R17, R39, 0x1, R16 ;  /* 0x0000000127117824 */ /* 0x000fe200078e0210 */
[----:B------:R-:W-:Y:S01]  /*1580*/  IADD3.X R37, PT, PT, R12, R37, R19, P1, !PT ;  /* 0x000000250c257210 */ /* 0x000fe20000ffe413 */
[----:B--2---:R-:W-:Y:S02]  /*1590*/  IMAD.IADD R12, R203, 0x1, R26 ;  /* 0x00000001cb0c7824 */ /* 0x004fe400078e021a */
[----:B------:R-:W-:Y:S02]  /*15a0*/  IMAD.MOV.U32 R16, RZ, RZ, R38 ;  /* 0x000000ffff107224 */ /* 0x000fe400078e0026 */
[----:B------:R-:W-:Y:S01]  /*15b0*/  IMAD.WIDE.U32 R36, R31, UR16, R36 ;  /* 0x000000101f247c25 */ /* 0x000fe2000f8e0024 */
[----:B------:R-:W-:-:S03]  /*15c0*/  IADD3 R187, PT, PT, R186, -0x80, -R12 ;  /* 0xffffff80babb7810 */ /* 0x000fc60007ffe80c */
[----:B---3--:R-:W-:Y:S01]  /*15d0*/  IMAD.WIDE.U32 R16, R31, R6, R16 ;  /* 0x000000061f107225 */ /* 0x008fe200078e0010 */
[----:B------:R-:W-:-:S03]  /*15e0*/  SHF.R.S32.HI R6, RZ, 0x1f, R187 ;  /* 0x0000001fff067819 */ /* 0x000fc600000114bb */
[C---:B------:R-:W-:Y:S01]  /*15f0*/  IMAD R39, R31.reuse, UR17, R37 ;  /* 0x000000111f277c24 */ /* 0x040fe2000f8e0225 */
[----:B------:R-:W-:Y:S01]  /*1600*/  LEA.HI R187, R6, R187, RZ, 0x6 ;  /* 0x000000bb06bb7211 */ /* 0x000fe200078f30ff */
[----:B------:R-:W-:Y:S02]  /*1610*/  IMAD.MOV.U32 R38, RZ, RZ, R36 ;  /* 0x000000ffff267224 */ /* 0x000fe400078e0024 */
[----:B------:R-:W-:Y:S01]  /*1620*/  IMAD R37, R31, R7, R17 ;  /* 0x000000071f257224 */ /* 0x000fe200078e0211 */
[----:B------:R-:W-:Y:S01]  /*1630*/  SHF.R.S32.HI R187, RZ, 0x6, R187 ;  /* 0x00000006ffbb7819 */ /* 0x000fe200000114bb */
[----:B------:R-:W-:Y:S02]  /*1640*/  IMAD.MOV.U32 R36, RZ, RZ, R16 ;  /* 0x000000ffff247224 */ /* 0x000fe400078e0010 */
[----:B------:R-:W-:Y:S01]  /*1650*/  IMAD.WIDE.U32 R16, R13, R4, R38 ;  /* 0x000000040d107225 */ /* 0x000fe200078e0026 */
[----:B------:R-:W-:-:S03]  /*1660*/  VIMNMX R187, PT, PT, RZ, R187, !PT ;  /* 0x000000bbffbb7248 */ /* 0x000fc60007fe0100 */
[C---:B------:R-:W-:Y:S01]  /*1670*/  IMAD.WIDE.U32 R6, R13.reuse, R2, R36 ;  /* 0x000000020d067225 */ /* 0x040fe200078e0024 */
[----:B------:R-:W-:Y:S02]  /*1680*/  ISETP.GT.AND P4, PT, R14, R187, PT ;  /* 0x000000bb0e00720c */ /* 0x000fe40003f84270 */
[----:B------:R-:W-:Y:S01]  /*1690*/  LEA R193, P1, R16, UR6, 0x1 ;  /* 0x0000000610c17c11 */ /* 0x000fe2000f8208ff */
[C---:B------:R-:W-:Y:S01]  /*16a0*/  IMAD R192, R13.reuse, R5, R17 ;  /* 0x000000050dc07224 */ /* 0x040fe200078e0211 */
[----:B-1----:R-:W-:Y:S01]  /*16b0*/  LEA R195, P0, R6, UR4, 0x1 ;  /* 0x0000000406c37c11 */ /* 0x002fe2000f8008ff */
[C---:B------:R-:W-:Y:S01]  /*16c0*/  IMAD R194, R13.reuse, R3, R7 ;  /* 0x000000030dc27224 */ /* 0x040fe200078e0207 */
[C---:B------:R-:W-:Y:S01]  /*16d0*/  IADD3 R17, P3, PT, R13.reuse, 0x40, RZ ;  /* 0x000000400d117810 */ /* 0x040fe20007f7e0ff */
[----:B-----5:R-:W-:Y:S01]  /*16e0*/  IMAD.WIDE R34, R18, 0x4, R34 ;  /* 0x0000000412227825 */ /* 0x020fe200078e0222 */
[----:B------:R-:W-:Y:S02]  /*16f0*/  LEA.HI.X R192, R16, UR7, R192, 0x1, P1 ;  /* 0x0000000710c07c11 */ /* 0x000fe400088f0cc0 */
[----:B------:R-:W-:Y:S01]  /*1700*/  LEA.HI.X R194, R6, UR5, R194, 0x1, P0 ;  /* 0x0000000506c27c11 */ /* 0x000fe200080f0cc2 */
[----:B------:R-:W-:Y:S01]  /*1710*/  IMAD.SHL.U32 R19, R4, 0x20, RZ ;  /* 0x0000002004137824 */ /* 0x000fe200078e00ff */
[C---:B------:R-:W-:Y:S01]  /*1720*/  IADD3 R18, P1, PT, R13.reuse, 0x20, RZ ;  /* 0x000000200d127810 */ /* 0x040fe20007f3e0ff */
[----:B------:R-:W-:Y:S01]  /*1730*/  IMAD.SHL.U32 R189, R2, 0x20, RZ ;  /* 0x0000002002bd7824 */ /* 0x000fe200078e00ff */
[----:B------:R-:W-:Y:S01]  /*1740*/  IADD3 R15, P0, PT, R13, 0x60, RZ ;  /* 0x000000600d0f7810 */ /* 0x000fe20007f1e0ff */
[----:B------:R-:W-:Y:S01]  /*1750*/  IMAD.MOV.U32 R191, RZ, RZ, R34 ;  /* 0x000000ffffbf7224 */ /* 0x000fe200078e0022 */
[----:B------:R-:W-:Y:S01]  /*1760*/  SHF.L.U64.HI R16, R4, 0x5, R5 ;  /* 0x0000000504107819 */ /* 0x000fe20000010205 */
[----:B------:R-:W-:Y:S01]  /*1770*/  IMAD.MOV.U32 R190, RZ, RZ, R35 ;  /* 0x000000ffffbe7224 */ /* 0x000fe200078e0023 */
[C---:B------:R-:W-:Y:S01]  /*1780*/  LEA.HI R4, R0.reuse, 0x40, RZ, 0x1d ;  /* 0x0000004000047811 */ /* 0x040fe200078fe8ff */
[----:B------:R-:W-:Y:S01]  /*1790*/  IMAD.X R25, RZ, RZ, RZ, P3 ;  /* 0x000000ffff197224 */ /* 0x000fe200018e06ff */
[----:B------:R-:W-:Y:S01]  /*17a0*/  LEA.HI R2, R0, 0x60, RZ, 0x1d ;  /* 0x0000006000027811 */ /* 0x000fe200078fe8ff */
[----:B------:R-:W-:-:S02]  /*17b0*/  IMAD.X R26, RZ, RZ, RZ, P1 ;  /* 0x000000ffff1a7224 */ /* 0x000fc400008e06ff */
        /* <DEDUP_REMOVED lines=14> */
.L_x_1584:
[----:B------:R-:W1:Y:S01]  /*18a0*/  LDCU.64 UR12, c[0x0][0x5c0] ;  /* 0x0000b800ff0c77ac */ /* 0x000e620008000a00 */
[----:B------:R-:W-:-:S05]  /*18b0*/  IADD3 R0, PT, PT, R204, R206, RZ ;  /* 0x000000cecc007210 */ /* 0x000fca0007ffe0ff */
[C---:B-1----:R-:W-:Y:S02]  /*18c0*/  IMAD R3, R0.reuse, UR13, RZ ;  /* 0x0000000d00037c24 */ /* 0x042fe4000f8e02ff */
[----:B------:R-:W-:-:S05]  /*18d0*/  IMAD.WIDE.U32 R6, R0, UR12, RZ ;  /* 0x0000000c00067c25 */ /* 0x000fca000f8e00ff */
[----:B------:R-:W-:Y:S02]  /*18e0*/  IADD3 R0, PT, PT, R7, R3, RZ ;  /* 0x0000000307007210 */ /* 0x000fe40007ffe0ff */
[----:B------:R-:W-:Y:S02]  /*18f0*/  MOV R3, R6 ;  /* 0x0000000600037202 */ /* 0x000fe40000000f00 */
.L_x_1585:
        /* <DEDUP_REMOVED lines=12> */
.L_x_1586:
[----:B------:R-:W1:Y:S01]  /*19c0*/  LDCU.64 UR6, c[0x0][0x5c8] ;  /* 0x0000b900ff0677ac */ /* 0x000e620008000a00 */
[----:B------:R-:W-:-:S05]  /*19d0*/  IADD3 R204, PT, PT, R204, R206, RZ ;  /* 0x000000cecccc7210 */ /* 0x000fca0007ffe0ff */
[C---:B-1----:R-:W-:Y:S02]  /*19e0*/  IMAD R32, R204.reuse, UR7, RZ ;  /* 0x00000007cc207c24 */ /* 0x042fe4000f8e02ff */
[----:B------:R-:W-:-:S05]  /*19f0*/  IMAD.WIDE.U32 R204, R204, UR6, RZ ;  /* 0x00000006cccc7c25 */ /* 0x000fca000f8e00ff */
[----:B------:R-:W-:Y:S02]  /*1a00*/  IADD3 R32, PT, PT, R205, R32, RZ ;  /* 0x00000020cd207210 */ /* 0x000fe40007ffe0ff */
[----:B------:R-:W-:Y:S02]  /*1a10*/  MOV R5, R204 ;  /* 0x000000cc00057202 */ /* 0x000fe40000000f00 */
.L_x_1587:
[----:B------:R-:W-:Y:S01]  /*1a20*/  IMAD.IADD R203, R203, 0x1, -R22 ;  /* 0x00000001cbcb7824 */ /* 0x000fe200078e0a16 */
[----:B------:R-:W1:Y:S01]  /*1a30*/  LDCU.64 UR4, c[0x0][0x5d8] ;  /* 0x0000bb00ff0477ac */ /* 0x000e620008000a00 */
[----:B------:R-:W-:Y:S01]  /*1a40*/  IMAD R8, R21, UR12, RZ ;  /* 0x0000000c15087c24 */ /* 0x000fe2000f8e02ff */
[----:B------:R-:W-:Y:S01]  /*1a50*/  BSSY.RECONVERGENT B0, `(.L_x_1588) ;  /* 0x000001d000007945 */ /* 0x000fe20003800200 */
[----:B------:R-:W-:Y:S01]  /*1a60*/  IMAD.WIDE.U32 R10, R22, UR12, R28 ;  /* 0x0000000c160a7c25 */ /* 0x000fe2000f8e001c */
[-C--:B------:R-:W-:Y:S02]  /*1a70*/  ISETP.GE.AND P4, PT, R13, R203.reuse, PT ;  /* 0x000000cb0d00720c */ /* 0x080fe40003f86270 */
[-C--:B------:R-:W-:Y:S01]  /*1a80*/  ISETP.GE.AND P3, PT, R30, R203.reuse, PT ;  /* 0x000000cb1e00720c */ /* 0x080fe20003f66270 */
        /* <DEDUP_REMOVED lines=25> */
.L_x_1589:
[----:B------:R-:W-:Y:S05]  /*1c20*/  BSYNC.RECONVERGENT B0 ;  /* 0x0000000000007941 */ /* 0x000fea0003800200 */
.L_x_1588:
        /* <DEDUP_REMOVED lines=12> */
.L_x_1591:
[----:B------:R-:W-:Y:S05]  /*1cf0*/  BSYNC.RECONVERGENT B0 ;  /* 0x0000000000007941 */ /* 0x000fea0003800200 */
.L_x_1590:
        /* <DEDUP_REMOVED lines=12> */
.L_x_1593:
[----:B------:R-:W-:Y:S05]  /*1dc0*/  BSYNC.RECONVERGENT B0 ;  /* 0x0000000000007941 */ /* 0x000fea0003800200 */
.L_x_1592:
[----:B------:R-:W5:Y:S01]  /*1dd0*/  LDCU.64 UR4, c[0x0][0x5e0] ;  /* 0x0000bc00ff0477ac */ /* 0x000f620008000a00 */
[----:B------:R-:W-:Y:S01]  /*1de0*/  IMAD.WIDE.U32 R28, R22, UR6, R28 ;  /* 0x00000006161c7c25 */ /* 0x000fe2000f8e001c */
[----:B------:R-:W1:Y:S01]  /*1df0*/  @!P4 LDC.64 R2, c[0x0][0x568] ;  /* 0x00015a00ff02cb82 */ /* 0x000e620000000a00 */
[----:B------:R-:W-:Y:S02]  /*1e00*/  BSSY.RECONVERGENT B0, `(.L_x_1594) ;  /* 0x0000018000007945 */ /* 0x000fe40003800200 */
[----:B------:R-:W-:Y:S01]  /*1e10*/  IMAD R21, R21, UR6, RZ ;  /* 0x0000000615157c24 */ /* 0x000fe2000f8e02ff */
[----:B------:R-:W-:-:S03]  /*1e20*/  IADD3 R4, P0, PT, R5, R28, RZ ;  /* 0x0000001c05047210 */ /* 0x000fc60007f1e0ff */
[----:B------:R-:W-:-:S05]  /*1e30*/  IMAD R22, R22, UR7, R21 ;  /* 0x0000000716167c24 */ /* 0x000fca000f8e0215 */
[----:B------:R-:W-:-:S03]  /*1e40*/  IADD3.X R5, PT, PT, R32, R29, R22, P0, !PT ;  /* 0x0000001d20057210 */ /* 0x000fc600007fe416 */
[----:B-----5:R-:W-:-:S04]  /*1e50*/  IMAD.WIDE.U32 R4, R31, UR4, R4 ;  /* 0x000000041f047c25 */ /* 0x020fc8000f8e0004 */
[----:B-1234-:R-:W-:Y:S01]  /*1e60*/  IMAD R7, R31, UR5, R5 ;  /* 0x000000051f077c24 */ /* 0x01efe2000f8e0205 */
        /* <DEDUP_REMOVED lines=17> */
.L_x_1595:
[----:B------:R-:W-:Y:S05]  /*1f80*/  BSYNC.RECONVERGENT B0 ;  /* 0x0000000000007941 */ /* 0x000fea0003800200 */
.L_x_1594:
        /* <DEDUP_REMOVED lines=12> */
.L_x_1597:
[----:B------:R-:W-:Y:S05]  /*2050*/  BSYNC.RECONVERGENT B0 ;  /* 0x0000000000007941 */ /* 0x000fea0003800200 */
.L_x_1596:
        /* <DEDUP_REMOVED lines=11> */
.L_x_1583:
        /* <DEDUP_REMOVED lines=8> */
[-C--:B------:R-:W-:Y:S01]  /*2190*/  ISETP.GE.AND P4, PT, R4, R3.reuse, PT ;  /* 0x000000030400720c */ /* 0x080fe20003f86270 */
[----:B------:R-:W-:Y:S01]  /*21a0*/  IMAD R27, R27, -0x40, R205 ;  /* 0xffffffc01b1b7824 */ /* 0x000fe200078e02cd */
[----:B------:R-:W-:Y:S01]  /*21b0*/  IADD3 R36, P0, PT, R9, R6, RZ ;  /* 0x0000000609247210 */ /* 0x000fe20007f1e0ff */
[----:B------:R-:W-:Y:S01]  /*21c0*/  IMAD R21, R21, UR14, RZ ;  /* 0x0000000e15157c24 */ /* 0x000fe2000f8e02ff */
[----:B------:R-:W-:Y:S01]  /*21d0*/  ISETP.GE.AND P3, PT, R2, R3, PT ;  /* 0x000000030200720c */ /* 0x000fe20003f66270 */
[----:B------:R-:W-:Y:S01]  /*21e0*/  IMAD.WIDE.U32 R28, R22, UR14, R28 ;  /* 0x0000000e161c7c25 */ /* 0x000fe2000f8e001c */
[----:B------:R-:W-:Y:S01]  /*21f0*/  IADD3.X R37, PT, PT, R8, R7, R5, P0, !PT ;  /* 0x0000000708257210 */ /* 0x000fe200007fe405 */
[----:B------:R-:W3:Y:S02]  /*2200*/  LDCU UR7, c[0x0][0x45c] ;  /* 0x00008b80ff0777ac */ /* 0x000ee40008000800 */
[----:B------:R-:W4:Y:S01]  /*2210*/  @!P5 LDC.64 R6, c[0x0][0x390] ;  /* 0x0000e400ff06db82 */ /* 0x000f220000000a00 */
[----:B-1----:R-:W-:-:S02]  /*2220*/  IMAD R4, R11, UR4, RZ ;  /* 0x000000040b047c24 */ /* 0x002fc4000f8e02ff */
[----:B------:R-:W-:-:S04]  /*2230*/  IMAD.WIDE.U32 R36, R20, UR4, R36 ;  /* 0x0000000414247c25 */ /* 0x000fc8000f8e0024 */
[----:B------:R-:W-:Y:S01]  /*2240*/  IMAD R2, R20, UR5, R4 ;  /* 0x0000000514027c24 */ /* 0x000fe2000f8e0204 */
[----:B------:R-:W1:Y:S01]  /*2250*/  @!P6 LDC.64 R8, c[0x0][0x390] ;  /* 0x0000e400ff08eb82 */ /* 0x000e620000000a00 */
[----:B------:R-:W-:Y:S01]  /*2260*/  @!P5 IMAD R33, R26, UR12, RZ ;  /* 0x0000000c1a21dc24 */ /* 0x000fe2000f8e02ff */
[----:B------:R-:W2:Y:S01]  /*2270*/  LDCU.64 UR4, c[0x0][0x3d0] ;  /* 0x00007a00ff0477ac */ /* 0x000ea20008000a00 */
[----:B------:R-:W-:Y:S02]  /*2280*/  IMAD.IADD R37, R37, 0x1, R2 ;  /* 0x0000000125257824 */ /* 0x000fe400078e0202 */
[----:B------:R-:W-:Y:S02]  /*2290*/  @!P5 IMAD.MOV.U32 R40, RZ, RZ, R36 ;  /* 0x000000ffff28d224 */ /* 0x000fe400078e0024 */
[----:B------:R-:W-:Y:S01]  /*22a0*/  @!P5 IMAD.MOV.U32 R41, RZ, RZ, R37 ;  /* 0x000000ffff29d224 */ /* 0x000fe200078e0025 */
[----:B------:R-:W3:Y:S01]  /*22b0*/  @!P4 LDC.64 R4, c[0x0][0x390] ;  /* 0x0000e400ff04cb82 */ /* 0x000ee20000000a00 */
[----:B------:R-:W-:-:S02]  /*22c0*/  @!P5 IMAD R33, R18, UR13, R33 ;  /* 0x0000000d1221dc24 */ /* 0x000fc4000f8e0221 */
[----:B------:R-:W-:-:S04]  /*22d0*/  @!P5 IMAD.WIDE.U32 R40, R18, UR12, R40 ;  /* 0x0000000c1228dc25 */ /* 0x000fc8000f8e0028 */
[--C-:B------:R-:W-:Y:S01]  /*22e0*/  @!P6 IMAD.WIDE.U32 R42, R13, UR12, R36.reuse ;  /* 0x0000000c0d2aec25 */ /* 0x100fe2000f8e0024 */
[----:B------:R-:W2:Y:S01]  /*22f0*/  @!P3 LDC.64 R2, c[0x0][0x390] ;  /* 0x0000e400ff02bb82 */ /* 0x000ea20000000a00 */
[----:B----4-:R-:W-:Y:S02]  /*2300*/  @!P5 LEA R6, P1, R40, R6, 0x1 ;  /* 0x000000062806d211 */ /* 0x010fe400078208ff */
[----:B------:R-:W-:Y:S02]  /*2310*/  @!P4 IMAD R32, R25, UR12, RZ ;  /* 0x0000000c1920cc24 */ /* 0x000fe4000f8e02ff */
[----:B------:R-:W-:Y:S02]  /*2320*/  @!P4 IMAD.MOV.U32 R38, RZ, RZ, R36 ;  /* 0x000000ffff26c224 */ /* 0x000fe400078e0024 */
[----:B------:R-:W-:Y:S01]  /*2330*/  @!P4 IMAD.MOV.U32 R39, RZ, RZ, R37 ;  /* 0x000000ffff27c224 */ /* 0x000fe200078e0025 */
[----:B-1----:R-:W-:Y:S01]  /*2340*/  @!P6 LEA R8, P0, R42, R8, 0x1 ;  /* 0x000000082a08e211 */ /* 0x002fe200078008ff */
[----:B------:R-:W-:-:S02]  /*2350*/  @!P5 IMAD.IADD R33, R41, 0x1, R33 ;  /* 0x000000012921d824 */ /* 0x000fc400078e0221 */
[----:B------:R-:W-:Y:S02]  /*2360*/  @!P6 IMAD R34, R13, UR13, R43 ;  /* 0x0000000d0d22ec24 */ /* 0x000fe4000f8e022b */
[C---:B------:R-:W-:Y:S01]  /*2370*/  @!P4 IMAD R32, R17.reuse, UR13, R32 ;  /* 0x0000000d1120cc24 */ /* 0x040fe2000f8e0220 */
[----:B------:R-:W-:Y:S01]  /*2380*/  @!P5 LEA.HI.X R7, R40, R7, R33, 0x1, P1 ;  /* 0x000000072807d211 */ /* 0x000fe200008f0c21 */
[----:B------:R-:W-:Y:S01]  /*2390*/  @!P4 IMAD.WIDE.U32 R38, R17, UR12, R38 ;  /* 0x0000000c1126cc25 */ /* 0x000fe2000f8e0026 */
[----:B------:R-:W-:Y:S02]  /*23a0*/  ISETP.GE.AND P1, PT, R30, R27, PT ;  /* 0x0000001b1e00720c */ /* 0x000fe40003f26270 */
[----:B------:R-:W-:Y:S01]  /*23b0*/  @!P6 LEA.HI.X R9, R42, R9, R34, 0x1, P0 ;  /* 0x000000092a09e211 */ /* 0x000fe200000f0c22 */
[----:B------:R-:W-:Y:S01]  /*23c0*/  @!P3 IMAD R31, R14, UR12, RZ ;  /* 0x0000000c0e1fbc24 */ /* 0x000fe2000f8e02ff */
[----:B---3--:R-:W-:Y:S01]  /*23d0*/  @!P4 LEA R4, P0, R38, R4, 0x1 ;  /* 0x000000042604c211 */ /* 0x008fe200078008ff */
[----:B------:R-:W-:-:S02]  /*23e0*/  @!P4 IMAD.IADD R32, R39, 0x1, R32 ;  /* 0x000000012720c824 */ /* 0x000fc400078e0220 */
[C---:B------:R-:W-:Y:S02]  /*23f0*/  @!P3 IMAD R31, R15.reuse, UR13, R31 ;  /* 0x0000000d0f1fbc24 */ /* 0x040fe4000f8e021f */
[----:B------:R-:W-:Y:S01]  /*2400*/  @!P3 IMAD.WIDE.U32 R36, R15, UR12, R36 ;  /* 0x0000000c0f24bc25 */ /* 0x000fe2000f8e0024 */
[----:B------:R-:W-:-:S03]  /*2410*/  @!P4 LEA.HI.X R5, R38, R5, R32, 0x1, P0 ;  /* 0x000000052605c211 */ /* 0x000fc600000f0c20 */
[----:B------:R-:W-:Y:S01]  /*2420*/  IMAD R21, R22, UR15, R21 ;  /* 0x0000000f16157c24 */ /* 0x000fe2000f8e0215 */
[----:B--2---:R-:W-:Y:S01]  /*2430*/  @!P3 LEA R32, P0, R36, R2, 0x1 ;  /* 0x000000022420b211 */ /* 0x004fe200078008ff */
[----:B------:R-:W-:Y:S01]  /*2440*/  @!P3 IMAD.IADD R31, R37, 0x1, R31 ;  /* 0x00000001251fb824 */ /* 0x000fe200078e021f */
[----:B------:R-:W-:Y:S01]  /*2450*/  LOP3.LUT R2, R10, 0x1f8, RZ, 0xc0, !PT ;  /* 0x000001f80a027812 */ /* 0x000fe200078ec0ff */
[----:B------:R-:W-:Y:S02]  /*2460*/  IMAD R11, R11, UR4, RZ ;  /* 0x000000040b0b7c24 */ /* 0x000fe4000f8e02ff */
[----:B------:R-:W-:Y:S01]  /*2470*/  @!P5 IMAD R26, R26, UR14, RZ ;  /* 0x0000000e1a1adc24 */ /* 0x000fe2000f8e02ff */
[----:B------:R-:W-:Y:S01]  /*2480*/  @!P3 LEA.HI.X R33, R36, R3, R31, 0x1, P0 ;  /* 0x000000032421b211 */ /* 0x000fe200000f0c1f */
[----:B------:R-:W-:Y:S01]  /*2490*/  @!P3 IMAD R14, R14, UR14, RZ ;  /* 0x0000000e0e0ebc24 */ /* 0x000fe2000f8e02ff */
[----:B------:R-:W-:Y:S01]  /*24a0*/  IADD3 R22, P0, PT, R24, R28, RZ ;  /* 0x0000001c18167210 */ /* 0x000fe20007f1e0ff */
[----:B------:R-:W-:Y:S01]  /*24b0*/  @P2 BAR.SYNC.DEFER_BLOCKING 0x0 ;  /* 0x0000000000002b1d */ /* 0x000fe20000010000 */
[----:B------:R-:W-:Y:S01]  /*24c0*/  LOP3.LUT R2, R2, 0x38, R0, 0x78, !PT ;  /* 0x0000003802027812 */ /* 0x000fe200078e7800 */
[----:B------:R-:W-:Y:S01]  /*24d0*/  @!P5 IMAD R26, R18, UR15, R26 ;  /* 0x0000000f121adc24 */ /* 0x000fe2000f8e021a */
[----:B------:R-:W-:Y:S01]  /*24e0*/  @!P1 LEA R28, P2, R189, R195, 0x1 ;  /* 0x000000c3bd1c9211 */ /* 0x000fe200078408ff */
[----:B------:R-:W-:Y:S01]  /*24f0*/  @!P3 IMAD R14, R15, UR15, R14 ;  /* 0x0000000f0f0ebc24 */ /* 0x000fe2000f8e020e */
[----:B------:R-:W-:Y:S01]  /*2500*/  IADD3.X R23, PT, PT, R23, R29, R21, P0, !PT ;  /* 0x0000001d17177210 */ /* 0x000fe200007fe415 */
[----:B------:R-:W-:Y:S01]  /*2510*/  IMAD.MOV.U32 R200, RZ, RZ, 0x7f800000 ;  /* 0x7f800000ffc87424 */ /* 0x000fe200078e00ff */
[----:B------:R-:W-:Y:S01]  /*2520*/  LOP3.LUT R21, R2, 0x1e00, R10, 0xf8, !PT ;  /* 0x00001e0002157812 */ /* 0x000fe200078ef80a */
[C---:B------:R-:W-:Y:S01]  /*2530*/  IMAD R2, R20.reuse, UR5, R11 ;  /* 0x0000000514027c24 */ /* 0x040fe2000f8e020b */
[----:B------:R-:W-:Y:S01]  /*2540*/  @!P1 LEA.HI.X R29, R189, R194, R188, 0x1, P2 ;  /* 0x000000c2bd1d9211 */ /* 0x000fe200010f0cbc */
[----:B------:R-:W1:Y:S01]  /*2550*/  @!P6 LDC.64 R10, c[0x0][0x388] ;  /* 0x0000e200ff0aeb82 */ /* 0x000e620000000a00 */
[----:B------:R-:W-:Y:S01]  /*2560*/  ISETP.GE.AND P2, PT, R13, R27, PT ;  /* 0x0000001b0d00720c */ /* 0x000fe20003f46270 */
[----:B------:R-:W-:Y:S01]  /*2570*/  IMAD.WIDE.U32 R22, R20, UR4, R22 ;  /* 0x0000000414167c25 */ /* 0x000fe2000f8e0016 */
[----:B------:R-:W-:Y:S01]  /*2580*/  LEA R21, R21, UR22, 0x1 ;  /* 0x0000001615157c11 */ /* 0x000fe2000f8e08ff */
[----:B------:R-:W2:Y:S01]  /*2590*/  LDCU UR4, c[0x0][0x590] ;  /* 0x0000b200ff0477ac */ /* 0x000ea20008000800 */
[----:B------:R-:W-:Y:S01]  /*25a0*/  LOP3.LUT R3, R202, 0x80000001, RZ, 0xc0, !PT ;  /* 0x80000001ca037812 */ /* 0x000fe200078ec0ff */
[----:B------:R-:W-:-:S02]  /*25b0*/  IMAD.IADD R23, R23, 0x1, R2 ;  /* 0x0000000117177824 */ /* 0x000fc400078e0202 */
[----:B------:R-:W-:Y:S01]  /*25c0*/  @!P4 IMAD R2, R25, UR14, RZ ;  /* 0x0000000e1902cc24 */ /* 0x000fe2000f8e02ff */
[----:B------:R-:W-:Y:S01]  /*25d0*/  ISETP.NE.AND P0, PT, R3, 0x1, PT ;  /* 0x000000010300780c */ /* 0x000fe20003f05270 */
[----:B------:R-:W-:Y:S02]  /*25e0*/  @!P6 IMAD.MOV.U32 R30, RZ, RZ, R22 ;  /* 0x000000ffff1ee224 */ /* 0x000fe400078e0016 */
[----:B------:R-:W-:Y:S01]  /*25f0*/  IMAD.MOV.U32 R199, RZ, RZ, 0x7f800000 ;  /* 0x7f800000ffc77424 */ /* 0x000fe200078e00ff */
[----:B------:R-:W-:Y:S01]  /*2600*/  SEL R3, RZ, 0x2000, P0 ;  /* 0x00002000ff037807 */ /* 0x000fe20000000000 */
[----:B------:R-:W-:Y:S01]  /*2610*/  @!PT LDS RZ, [RZ] ;  /* 0x00000000fffff984 */ /* 0x000fe20000000800 */
[----:B------:R-:W-:Y:S01]  /*2620*/  @!PT LDS RZ, [RZ] ;  /* 0x00000000fffff984 */ /* 0x000fe20000000800 */
[----:B------:R-:W-:Y:S01]  /*2630*/  @!PT LDS RZ, [RZ] ;  /* 0x00000000fffff984 */ /* 0x000fe20000000800 */
[----:B------:R3:W-:Y:S01]  /*2640*/  @!P6 LDGSTS.E.BYPASS.LTC128B.128 [R21+0xa000], desc[UR24][R8.64] ;  /* 0x0a0000000815efae */ /* 0x0007e2000b981a18 */
[----:B------:R-:W-:Y:S02]  /*2650*/  @!P4 IMAD R2, R17, UR15, R2 ;  /* 0x0000000f1102cc24 */ /* 0x000fe4000f8e0202 */
[----:B------:R-:W-:Y:S01]  /*2660*/  IMAD.MOV.U32 R198, RZ, RZ, 0x7f800000 ;  /* 0x7f800000ffc67424 */ /* 0x000fe200078e00ff */
[----:B------:R4:W-:Y:S01]  /*2670*/  @P6 STS.128 [R21+0xa000], RZ ;  /* 0x00a000ff15006388 */ /* 0x0009e20000000c00 */
[----:B------:R-:W-:-:S02]  /*2680*/  IMAD.IADD R201, R3, 0x1, R21 ;  /* 0x0000000103c97824 */ /* 0x000fc400078e0215 */
[----:B------:R-:W-:Y:S01]  /*2690*/  IMAD.MOV.U32 R197, RZ, RZ, 0x7f800000 ;  /* 0x7f800000ffc57424 */ /* 0x000fe200078e00ff */
[----:B------:R4:W-:Y:S01]  /*26a0*/  @P5 STS.128 [R21+0xb000], RZ ;  /* 0x00b000ff15005388 */ /* 0x0009e20000000c00 */
[----:B------:R-:W-:Y:S02]  /*26b0*/  @!P6 IMAD.MOV.U32 R31, RZ, RZ, R23 ;  /* 0x000000ffff1fe224 */ /* 0x000fe400078e0017 */
[----:B------:R-:W-:Y:S01]  /*26c0*/  IMAD.MOV.U32 R128, RZ, RZ, 0x20 ;  /* 0x00000020ff807424 */ /* 0x000fe200078e00ff */
[----:B------:R-:W-:Y:S01]  /*26d0*/  @!PT LDS RZ, [RZ] ;  /* 0x00000000fffff984 */ /* 0x000fe20000000800 */
[----:B------:R-:W-:Y:S01]  /*26e0*/  @!PT LDS RZ, [RZ] ;  /* 0x00000000fffff984 */ /* 0x000fe20000000800 */
[----:B------:R-:W-:Y:S01]  /*26f0*/  @!PT LDS RZ, [RZ] ;  /* 0x00000000fffff984 */ /* 0x000fe20000000800 */
[----:B------:R2:W-:Y:S01]  /*2700*/  @!P5 LDGSTS.E.BYPASS.LTC128B.128 [R21+0xb000], desc[UR24][R6.64] ;  /* 0x0b0000000615dfae */ /* 0x0005e2000b981a18 */
[----:B------:R-:W-:-:S04]  /*2710*/  @!P6 IMAD.WIDE.U32 R30, R13, UR14, R30 ;  /* 0x0000000e0d1eec25 */ /* 0x000fc8000f8e001e */
[----:B------:R-:W-:Y:S01]  /*2720*/  IMAD.SHL.U32 R160, R180, 0x2, RZ ;  /* 0x00000002b4a07824 */ /* 0x000fe200078e00ff */
[----:B------:R4:W-:Y:S01]  /*2730*/  @P4 STS.128 [R21+0xc000], RZ ;  /* 0x00c000ff15004388 */ /* 0x0009e20000000c00 */
[----:B------:R-:W-:Y:S01]  /*2740*/  @!P6 IMAD R13, R13, UR15, R31 ;  /* 0x0000000f0d0dec24 */ /* 0x000fe2000f8e021f */
[----:B------:R-:W-:Y:S01]  /*2750*/  CS2R R94, SRZ ;  /* 0x00000000005e7805 */ /* 0x000fe2000001ff00 */
[----:B------:R-:W-:Y:S01]  /*2760*/  IMAD.IADD R186, R186, 0x1, -R12 ;  /* 0x00000001baba7824 */ /* 0x000fe200078e0a0c */
[----:B------:R-:W-:Y:S01]  /*2770*/  @!PT LDS RZ, [RZ] ;  /* 0x00000000fffff984 */ /* 0x000fe20000000800 */
[----:B------:R-:W-:Y:S01]  /*2780*/  @!PT LDS RZ, [RZ] ;  /* 0x00000000fffff984 */ /* 0x000fe20000000800 */
[----:B------:R-:W-:Y:S01]  /*2790*/  @!PT LDS RZ, [RZ] ;  /* 0x00000000fffff984 */ /* 0x000fe20000000800 */
[----:B------:R1:W-:Y:S01]  /*27a0*/  @!P4 LDGSTS.E.BYPASS.LTC128B.128 [R21+0xc000], desc[UR24][R4.64] ;  /* 0x0c0000000415cfae */ /* 0x0003e2000b981a18 */
[----:B------:R-:W-:Y:S01]  /*27b0*/  IMAD.SHL.U32 R196, R196, 0x8, RZ ;  /* 0x00000008c4c47824 */ /* 0x000fe200078e00ff */
[----:B------:R-:W-:Y:S02]  /*27c0*/  CS2R R92, SRZ ;  /* 0x00000000005c7805 */ /* 0x000fe4000001ff00 */
[----:B------:R-:W-:Y:S01]  /*27d0*/  CS2R R98, SRZ ;  /* 0x0000000000627805 */ /* 0x000fe2000001ff00 */
[----:B------:R4:W-:Y:S01]  /*27e0*/  @P3 STS.128 [R21+0xd000], RZ ;  /* 0x00d000ff15003388 */ /* 0x0009e20000000c00 */
[----:B---3--:R-:W3:Y:S01]  /*27f0*/  @!P5 LDC.64 R8, c[0x0][0x388] ;  /* 0x0000e200ff08db82 */ /* 0x008ee20000000a00 */
[----:B------:R-:W-:-:S02]  /*2800*/  CS2R R96, SRZ ;  /* 0x0000000000607805 */ /* 0x000fc4000001ff00 */
[----:B------:R-:W-:Y:S01]  /*2810*/  CS2R R90, SRZ ;  /* 0x00000000005a7805 */ /* 0x000fe2000001ff00 */
[----:B------:R-:W-:Y:S01]  /*2820*/  @!PT LDS RZ, [RZ] ;  /* 0x00000000fffff984 */ /* 0x000fe20000000800 */
[----:B------:R-:W-:Y:S01]  /*2830*/  @!PT LDS RZ, [RZ] ;  /* 0x00000000fffff984 */ /* 0x000fe20000000800 */
[----:B------:R-:W-:Y:S01]  /*2840*/  @!PT LDS RZ, [RZ] ;  /* 0x00000000fffff984 */ /* 0x000fe20000000800 */
[----:B------:R-:W-:Y:S01]  /*2850*/  @!P3 LDGSTS.E.BYPASS.LTC128B.128 [R21+0xd000], desc[UR24][R32.64] ;  /* 0x0d0000002015bfae */ /* 0x000fe2000b981a18 */
[----:B------:R-:W-:Y:S02]  /*2860*/  CS2R R88, SRZ ;  /* 0x0000000000587805 */ /* 0x000fe4000001ff00 */
[----:B------:R-:W-:Y:S02]  /*2870*/  CS2R R86, SRZ ;  /* 0x0000000000567805 */ /* 0x000fe4000001ff00 */
[----:B------:R-:W-:Y:S01]  /*2880*/  CS2R R84, SRZ ;  /* 0x0000000000547805 */ /* 0x000fe2000001ff00 */
[----:B------:R-:W0:Y:S01]  /*2890*/  LDGDEPBAR ;  /* 0x00000000000079af */ /* 0x000e220000000000 */
[----:B------:R-:W-:Y:S02]  /*28a0*/  CS2R R78, SRZ ;  /* 0x00000000004e7805 */ /* 0x000fe4000001ff00 */
[----:B------:R-:W-:-:S02]  /*28b0*/  CS2R R76, SRZ ;  /* 0x00000000004c7805 */ /* 0x000fc4000001ff00 */
[----:B------:R-:W-:Y:S02]  /*28c0*/  CS2R R82, SRZ ;  /* 0x0000000000527805 */ /* 0x000fe4000001ff00 */
[----:B------:R-:W-:Y:S01]  /*28d0*/  CS2R R80, SRZ ;  /* 0x0000000000507805 */ /* 0x000fe2000001ff00 */
[----:B--2---:R-:W2:Y:S01]  /*28e0*/  @!P4 LDC.64 R6, c[0x0][0x388] ;  /* 0x0000e200ff06cb82 */ /* 0x004ea20000000a00 */
        /* <DEDUP_REMOVED lines=9> */
[----:B-1----:R-:W-:Y:S01]  /*2980*/  @!P2 IMAD.MOV.U32 R4, RZ, RZ, R195 ;  /* 0x000000ffff04a224 */ /* 0x002fe200078e00c3 */
[----:B------:R-:W-:Y:S01]  /*2990*/  CS2R R56, SRZ ;  /* 0x0000000000387805 */ /* 0x000fe2000001ff00 */
[----:B------:R-:W-:Y:S01]  /*29a0*/  @!P2 IMAD.MOV.U32 R5, RZ, RZ, R194 ;  /* 0x000000ffff05a224 */ /* 0x000fe200078e00c2 */
[----:B------:R-:W-:-:S02]  /*29b0*/  CS2R R54, SRZ ;  /* 0x0000000000367805 */ /* 0x000fc4000001ff00 */
[----:B------:R-:W-:Y:S02]  /*29c0*/  CS2R R52, SRZ ;  /* 0x0000000000347805 */ /* 0x000fe4000001ff00 */
[----:B------:R-:W-:Y:S02]  /*29d0*/  CS2R R46, SRZ ;  /* 0x00000000002e7805 */ /* 0x000fe4000001ff00 */
[----:B------:R-:W-:Y:S01]  /*29e0*/  CS2R R44, SRZ ;  /* 0x00000000002c7805 */ /* 0x000fe2000001ff00 */
[----:B------:R1:W-:Y:S01]  /*29f0*/  @!P2 LDGSTS.E.BYPASS.LTC128B.128 [R21+0x4000], desc[UR24][R4.64] ;  /* 0x040000000415afae */ /* 0x0003e2000b981a18 */
[----:B------:R-:W-:Y:S02]  /*2a00*/  CS2R R50, SRZ ;  /* 0x0000000000327805 */ /* 0x000fe4000001ff00 */
[----:B------:R-:W-:Y:S02]  /*2a10*/  CS2R R48, SRZ ;  /* 0x0000000000307805 */ /* 0x000fe4000001ff00 */
[----:B------:R-:W-:Y:S01]  /*2a20*/  CS2R R42, SRZ ;  /* 0x00000000002a7805 */ /* 0x000fe2000001ff00 */
[----:B------:R4:W-:Y:S01]  /*2a30*/  @P2 STS.128 [R21+0x4000], RZ ;  /* 0x004000ff15002388 */ /* 0x0009e20000000c00 */
[----:B------:R-:W-:-:S02]  /*2a40*/  CS2R R40, SRZ ;  /* 0x0000000000287805 */ /* 0x000fc4000001ff00 */
[----:B------:R-:W-:Y:S02]  /*2a50*/  CS2R R38, SRZ ;  /* 0x0000000000267805 */ /* 0x000fe4000001ff00 */
[----:B------:R-:W-:Y:S01]  /*2a60*/  CS2R R36, SRZ ;  /* 0x0000000000247805 */ /* 0x000fe2000001ff00 */
[----:B------:R4:W-:Y:S01]  /*2a70*/  @P1 STS.128 [R21+0x5000], RZ ;  /* 0x005000ff15001388 */ /* 0x0009e20000000c00 */
[----:B------:R-:W2:Y:S03]  /*2a80*/  LDCU UR5, c[0x0][0x3e0] ;  /* 0x00007c00ff0577ac */ /* 0x000ea60008000800 */
[----:B------:R-:W-:Y:S01]  /*2a90*/  @!PT LDS RZ, [RZ] ;  /* 0x00000000fffff984 */ /* 0x000fe20000000800 */
[----:B------:R-:W-:Y:S01]  /*2aa0*/  @!PT LDS RZ, [RZ] ;  /* 0x00000000fffff984 */ /* 0x000fe20000000800 */
[----:B------:R-:W-:Y:S01]  /*2ab0*/  @!PT LDS RZ, [RZ] ;  /* 0x00000000fffff984 */ /* 0x000fe20000000800 */
[----:B------:R3:W-:Y:S01]  /*2ac0*/  @!P1 LDGSTS.E.BYPASS.LTC128B.128 [R21+0x5000], desc[UR24][R28.64] ;  /* 0x050000001c159fae */ /* 0x0007e2000b981a18 */
[----:B------:R-:W2:Y:S01]  /*2ad0*/  LDCU UR12, c[0x0][0x50c] ;  /* 0x0000a180ff0c77ac */ /* 0x000ea20008000800 */
[----:B-1----:R-:W-:Y:S02]  /*2ae0*/  @!P2 IMAD.MOV.U32 R4, RZ, RZ, R193 ;  /* 0x000000ffff04a224 */ /* 0x002fe400078e00c1 */
[----:B------:R-:W-:-:S05]  /*2af0*/  @!P2 IMAD.MOV.U32 R5, RZ, RZ, R192 ;  /* 0x000000ffff05a224 */ /* 0x000fca00078e00c0 */
[----:B------:R1:W-:Y:S04]  /*2b00*/  @!P2 LDGSTS.E.BYPASS.LTC128B.128 [R201], desc[UR24][R4.64] ;  /* 0x0000000004c9afae */ /* 0x0003e8000b981a18 */
[----:B------:R4:W-:Y:S01]  /*2b10*/  @P2 STS.128 [R201], RZ ;  /* 0x000000ffc9002388 */ /* 0x0009e20000000c00 */
[----:B---3--:R-:W-:-:S03]  /*2b20*/  @!P1 LEA R28, P0, R19, R193, 0x1 ;  /* 0x000000c1131c9211 */ /* 0x008fc600078008ff */
[----:B------:R4:W-:Y:S01]  /*2b30*/  @P1 STS.128 [R201+0x1000], RZ ;  /* 0x001000ffc9001388 */ /* 0x0009e20000000c00 */
[----:B------:R-:W-:Y:S01]  /*2b40*/  @!P1 LEA.HI.X R29, R19, R192, R16, 0x1, P0 ;  /* 0x000000c0131d9211 */ /* 0x000fe200000f0c10 */
[----:B------:R-:W-:Y:S01]  /*2b50*/  @!P5 IMAD.WIDE.U32 R18, R18, UR14, R22 ;  /* 0x0000000e1212dc25 */ /* 0x000fe2000f8e0016 */
[----:B------:R-:W-:Y:S02]  /*2b60*/  @!P6 LEA R24, P0, R30, R10, 0x1 ;  /* 0x0000000a1e18e211 */ /* 0x000fe400078008ff */
[----:B------:R-:W-:Y:S01]  /*2b70*/  LOP3.LUT R10, R182, 0x20, RZ, 0xfc, !PT ;  /* 0x00000020b60a7812 */ /* 0x000fe200078efcff */
[----:B------:R-:W-:Y:S01]  /*2b80*/  @!P5 IMAD.IADD R26, R19, 0x1, R26 ;  /* 0x00000001131ad824 */ /* 0x000fe200078e021a */
[----:B------:R-:W-:Y:S01]  /*2b90*/  @!P6 LEA.HI.X R25, R30, R11, R13, 0x1, P0 ;  /* 0x0000000b1e19e211 */ /* 0x000fe200000f0c0d */
[----:B------:R-:W-:Y:S01]  /*2ba0*/  @!PT LDS RZ, [RZ] ;  /* 0x00000000fffff984 */ /* 0x000fe20000000800 */
[----:B------:R-:W-:Y:S01]  /*2bb0*/  @!PT LDS RZ, [RZ] ;  /* 0x00000000fffff984 */ /* 0x000fe20000000800 */
[----:B------:R-:W-:Y:S01]  /*2bc0*/  @!PT LDS RZ, [RZ] ;  /* 0x00000000fffff984 */ /* 0x000fe20000000800 */
[----:B------:R-:W-:Y:S01]  /*2bd0*/  @!P1 LDGSTS.E.BYPASS.LTC128B.128 [R201+0x1000], desc[UR24][R28.64] ;  /* 0x010000001cc99fae */ /* 0x000fe2000b981a18 */
[----:B------:R-:W-:Y:S02]  /*2be0*/  @!P5 LEA R8, P0, R18, R8, 0x1 ;  /* 0x000000081208d211 */ /* 0x000fe400078008ff */
[----:B------:R-:W-:Y:S01]  /*2bf0*/  ISETP.GE.AND P1, PT, R10, R27, PT ;  /* 0x0000001b0a00720c */ /* 0x000fe20003f26270 */
[----:B------:R-:W-:Y:S01]  /*2c00*/  @!P6 LDGSTS.E.BYPASS.LTC128B.128 [R21+0x6000], desc[UR24][R24.64] ;  /* 0x060000001815efae */ /* 0x000fe2000b981a18 */
[----:B------:R-:W-:-:S03]  /*2c10*/  @!P5 LEA.HI.X R9, R18, R9, R26, 0x1, P0 ;  /* 0x000000091209d211 */ /* 0x000fc600000f0c1a */
[----:B------:R4:W-:Y:S01]  /*2c20*/  @P6 STS.128 [R21+0x6000], RZ ;  /* 0x006000ff15006388 */ /* 0x0009e20000000c00 */
[----:B-1----:R-:W-:-:S03]  /*2c30*/  VIADD R4, R182, 0x8 ;  /* 0x00000008b6047836 */ /* 0x002fc60000000000 */
[----:B------:R4:W-:Y:S01]  /*2c40*/  @P5 STS.128 [R21+0x7000], RZ ;  /* 0x007000ff15005388 */ /* 0x0009e20000000c00 */
[--C-:B------:R-:W-:Y:S01]  /*2c50*/  @!P4 IMAD.MOV.U32 R5, RZ, RZ, R23.reuse ;  /* 0x000000ffff05c224 */ /* 0x100fe200078e0017 */
[----:B------:R-:W-:Y:S01]  /*2c60*/  ISETP.GE.AND P2, PT, R4, R27, PT ;  /* 0x0000001b0400720c */ /* 0x000fe20003f46270 */
[--C-:B------:R-:W-:Y:S01]  /*2c70*/  @!P4 IMAD.MOV.U32 R4, RZ, RZ, R22.reuse ;  /* 0x000000ffff04c224 */ /* 0x100fe200078e0016 */
[----:B------:R-:W-:Y:S01]  /*2c80*/  @!PT LDS RZ, [RZ] ;  /* 0x00000000fffff984 */ /* 0x000fe20000000800 */
[----:B------:R-:W-:Y:S01]  /*2c90*/  @!PT LDS RZ, [RZ] ;  /* 0x00000000fffff984 */ /* 0x000fe20000000800 */
[----:B------:R-:W-:Y:S01]  /*2ca0*/  @!PT LDS RZ, [RZ] ;  /* 0x00000000fffff984 */ /* 0x000fe20000000800 */
[----:B------:R-:W-:Y:S01]  /*2cb0*/  @!P5 LDGSTS.E.BYPASS.LTC128B.128 [R21+0x7000], desc[UR24][R8.64] ;  /* 0x070000000815dfae */ /* 0x000fe2000b981a18 */
[----:B------:R-:W-:-:S03]  /*2cc0*/  @!P3 IMAD.WIDE.U32 R22, R15, UR14, R22 ;  /* 0x0000000e0f16bc25 */ /* 0x000fc6000f8e0016 */
[----:B------:R4:W-:Y:S01]  /*2cd0*/  @P4 STS.128 [R21+0x8000], RZ ;  /* 0x008000ff15004388 */ /* 0x0009e20000000c00 */
[----:B------:R-:W-:Y:S02]  /*2ce0*/  @!P4 IMAD.WIDE.U32 R16, R17, UR14, R4 ;  /* 0x0000000e1110cc25 */ /* 0x000fe4000f8e0004 */
[----:B------:R-:W1:Y:S02]  /*2cf0*/  @!P3 LDC.64 R4, c[0x0][0x388] ;  /* 0x0000e200ff04bb82 */ /* 0x000e640000000a00 */
[----:B------:R-:W-:Y:S01]  /*2d00*/  @!P4 IMAD.IADD R2, R17, 0x1, R2 ;  /* 0x000000011102c824 */ /* 0x000fe200078e0202 */
[----:B--2---:R-:W-:Y:S01]  /*2d10*/  @!P4 LEA R6, P0, R16, R6, 0x1 ;  /* 0x000000061006c211 */ /* 0x004fe200078008ff */
[----:B------:R-:W-:-:S03]  /*2d20*/  @!P3 IMAD.IADD R14, R23, 0x1, R14 ;  /* 0x00000001170eb824 */ /* 0x000fc600078e020e */
[----:B------:R-:W-:Y:S01]  /*2d30*/  @!P4 LEA.HI.X R7, R16, R7, R2, 0x1, P0 ;  /* 0x000000071007c211 */ /* 0x000fe200000f0c02 */
[----:B------:R-:W-:-:S04]  /*2d40*/  VIADD R2, R182, 0x28 ;  /* 0x00000028b6027836 */ /* 0x000fc80000000000 */
[----:B------:R-:W-:Y:S01]  /*2d50*/  @!PT LDS RZ, [RZ] ;  /* 0x00000000fffff984 */ /* 0x000fe20000000800 */
[----:B------:R-:W-:Y:S01]  /*2d60*/  @!PT LDS RZ, [RZ] ;  /* 0x00000000fffff984 */ /* 0x000fe20000000800 */
[----:B------:R-:W-:Y:S01]  /*2d70*/  @!PT LDS RZ, [RZ] ;  /* 0x00000000fffff984 */ /* 0x000fe20000000800 */
[----:B------:R-:W-:Y:S01]  /*2d80*/  @!P4 LDGSTS.E.BYPASS.LTC128B.128 [R21+0x8000], desc[UR24][R6.64] ;  /* 0x080000000615cfae */ /* 0x000fe2000b981a18 */
[----:B------:R-:W-:-:S03]  /*2d90*/  ISETP.GE.AND P5, PT, R2, R27, PT ;  /* 0x0000001b0200720c */ /* 0x000fc60003fa6270 */
[----:B------:R4:W-:Y:S01]  /*2da0*/  @P3 STS.128 [R21+0x9000], RZ ;  /* 0x009000ff15003388 */ /* 0x0009e20000000c00 */
[----:B-1----:R-:W-:-:S04]  /*2db0*/  @!P3 LEA R4, P0, R22, R4, 0x1 ;  /* 0x000000041604b211 */ /* 0x002fc800078008ff */
[----:B------:R-:W-:Y:S02]  /*2dc0*/  @!P3 LEA.HI.X R5, R22, R5, R14, 0x1, P0 ;  /* 0x000000051605b211 */ /* 0x000fe400000f0c0e */
[----:B------:R-:W-:-:S03]  /*2dd0*/  ISETP.GE.AND P0, PT, R182, R27, PT ;  /* 0x0000001bb600720c */ /* 0x000fc60003f06270 */
[----:B------:R-:W-:Y:S01]  /*2de0*/  @!PT LDS RZ, [RZ] ;  /* 0x00000000fffff984 */ /* 0x000fe20000000800 */
[----:B------:R-:W-:Y:S01]  /*2df0*/  @!PT LDS RZ, [RZ] ;  /* 0x00000000fffff984 */ /* 0x000fe20000000800 */
[----:B------:R-:W-:Y:S01]  /*2e00*/  @!PT LDS RZ, [RZ] ;  /* 0x00000000fffff984 */ /* 0x000fe20000000800 */
[----:B------:R1:W-:Y:S04]  /*2e10*/  @!P3 LDGSTS.E.BYPASS.LTC128B.128 [R21+0x9000], desc[UR24][R4.64] ;  /* 0x090000000415bfae */ /* 0x0003e8000b981a18 */
[----:B------:R-:W0:Y:S01]  /*2e20*/  LDGDEPBAR ;  /* 0x00000000000079af */ /* 0x000e220000000000 */
[----:B------:R-:W-:Y:S02]  /*2e30*/  IMAD.IADD R160, R176, 0x1, R160 ;  /* 0x00000001b0a07824 */ /* 0x000fe400078e02a0 */
[----:B-1----:R-:W-:Y:S01]  /*2e40*/  IMAD.WIDE.U32 R4, R182, 0x4, R210 ;  /* 0x00000004b6047825 */ /* 0x002fe200078e00d2 */
[----:B------:R-:W-:-:S04]  /*2e50*/  DEPBAR.LE SB0, 0x1 ;  /* 0x000080400000791a */ /* 0x000fc80000000000 */
[----:B------:R4:W5:Y:S04]  /*2e60*/  @!P0 LDG.E R200, desc[UR24][R4.64] ;  /* 0x0000001804c88981 */ /* 0x000968000c1e1900 */
[----:B------:R4:W5:Y:S04]  /*2e70*/  @!P2 LDG.E R199, desc[UR24][R4.64+0x20] ;  /* 0x0000201804c7a981 */ /* 0x000968000c1e1900 */
[----:B------:R4:W5:Y:S04]  /*2e80*/  @!P1 LDG.E R198, desc[UR24][R4.64+0x80] ;  /* 0x0000801804c69981 */ /* 0x000968000c1e1900 */
[----:B------:R4:W5:Y:S01]  /*2e90*/  @!P5 LDG.E R197, desc[UR24][R4.64+0xa0] ;  /* 0x0000a01804c5d981 */ /* 0x000962000c1e1900 */
[----:B------:R-:W-:Y:S01]  /*2ea0*/  BAR.SYNC.DEFER_BLOCKING 0x0 ;  /* 0x0000000000007b1d */ /* 0x000fe20000010000 */
[----:B------:R-:W-:Y:S01]  /*2eb0*/  LOP3.LUT P0, RZ, R0, 0x2, RZ, 0xc0, !PT ;  /* 0x0000000200ff7812 */ /* 0x000fe2000780c0ff */
[----:B------:R-:W-:Y:S01]  /*2ec0*/  IMAD.SHL.U32 R2, R180, 0x2, RZ ;  /* 0x00000002b4027824 */ /* 0x000fe200078e00ff */
[----:B------:R-:W-:Y:S01]  /*2ed0*/  USHF.L.U32 UR4, UR4, 0x6, URZ ;  /* 0x0000000604047899 */ /* 0x000fe200080006ff */
[----:B------:R-:W-:Y:S01]  /*2ee0*/  IMAD.IADD R172, R179, 0x1, R3 ;  /* 0x00000001b3ac7824 */ /* 0x000fe200078e0203 */
[----:B------:R-:W-:Y:S01]  /*2ef0*/  SEL R128, R128, 0xffffffe0, !P0 ;  /* 0xffffffe080807807 */ /* 0x000fe20004000000 */
[----:B------:R-:W-:-:S02]  /*2f00*/  IMAD.IADD R0, R176, 0x1, R2 ;  /* 0x00000001b0007824 */ /* 0x000fc400078e0202 */
[----:B------:R-:W-:Y:S02]  /*2f10*/  IMAD.IADD R3, R178, 0x1, R3 ;  /* 0x00000001b2037824 */ /* 0x000fe400078e0203 */
[----:B------:R-:W-:Y:S02]  /*2f20*/  IMAD.IADD R174, R128, 0x1, R160 ;  /* 0x0000000180ae7824 */ /* 0x000fe400078e02a0 */
[----:B------:R-:W-:Y:S01]  /*2f30*/  IMAD.IADD R173, R176, 0x1, R128 ;  /* 0x00000001b0ad7824 */ /* 0x000fe200078e0280 */
[----:B------:R4:W1:Y:S04]  /*2f40*/  LDSM.16.M88.4 R156, [R160] ;  /* 0x00000000a09c783b */ /* 0x0008680000000200 */
[----:B------:R-:W2:Y:S04]  /*2f50*/  LDSM.16.M88.4 R160, [R160+0x800] ;  /* 0x00080000a0a0783b */ /* 0x000ea80000000200 */
[----:B------:R4:W3:Y:S04]  /*2f60*/  LDSM.16.M88.4 R140, [R176] ;  /* 0x00000000b08c783b */ /* 0x0008e80000000200 */
[----:B------:R4:W1:Y:S04]  /*2f70*/  LDSM.16.M88.4 R144, [R176+0x800] ;  /* 0x00080000b090783b */ /* 0x0008680000000200 */
[----:B------:R4:W1:Y:S04]  /*2f80*/  LDSM.16.M88.4 R148, [R173] ;  /* 0x00000000ad94783b */ /* 0x0008680000000200 */
[----:B------:R4:W1:Y:S04]  /*2f90*/  LDSM.16.M88.4 R152, [R173+0x800] ;  /* 0x00080000ad98783b */ /* 0x0008680000000200 */
[----:B------:R4:W1:Y:S04]  /*2fa0*/  LDSM.16.M88.4 R164, [R174] ;  /* 0x00000000aea4783b */ /* 0x0008680000000200 */
[----:B------:R4:W1:Y:S02]  /*2fb0*/  LDSM.16.M88.4 R168, [R174+0x800] ;  /* 0x00080000aea8783b */ /* 0x0008640000000200 */
.L_x_1603:
[----:B------:R-:W0:Y:S01]  /*2fc0*/  LDGDEPBAR ;  /* 0x00000000000079af */ /* 0x000e220000000000 */
[----:B----4-:R-:W-:Y:S02]  /*2fd0*/  MOV R4, R191 ;  /* 0x000000bf00047202 */ /* 0x010fe40000000f00 */
[----:B------:R-:W-:Y:S02]  /*2fe0*/  MOV R5, R190 ;  /* 0x000000be00057202 */ /* 0x000fe40000000f00 */
[----:B------:R-:W-:Y:S02]  /*2ff0*/  LEA R12, P0, R182, R4, 0x2 ;  /* 0x00000004b60c7211 */ /* 0x000fe400078010ff */
[-C--:B------:R-:W-:Y:S02]  /*3000*/  IADD3 R112, PT, PT, R128, R172.reuse, RZ ;  /* 0x000000ac80707210 */ /* 0x080fe40007ffe0ff */
[----:B------:R-:W-:Y:S02]  /*3010*/  LEA.HI.X R13, R182, R5, RZ, 0x2, P0 ;  /* 0x00000005b60d7211 */ /* 0x000fe400000f14ff */
[----:B------:R-:W-:Y:S04]  /*3020*/  IADD3 R129, PT, PT, R2, R172, RZ ;  /* 0x000000ac02817210 */ /* 0x000fe80007ffe0ff */
[----:B------:R-:W-:Y:S01]  /*3030*/  IADD3 R181, PT, PT, R128, R129, RZ ;  /* 0x0000008180b57210 */ /* 0x000fe20007ffe0ff */
[----:B------:R-:W-:Y:S04]  /*3040*/  DEPBAR.LE SB0, 0x0 ;  /* 0x000080000000791a */ /* 0x000fe80000000000 */
[----:B------:R-:W-:Y:S06]  /*3050*/  BAR.SYNC.DEFER_BLOCKING 0x0 ;  /* 0x0000000000007b1d */ /* 0x000fec0000010000 */
[----:B------:R-:W-:Y:S08]  /*3060*/  LDSM.16.M88.4 R32, [R172] ;  /* 0x00000000ac20783b */ /* 0x000ff00000000200 */
[----:B------:R-:W4:Y:S08]  /*3070*/  LDSM.16.M88.4 R16, [R176+-0x4000] ;  /* 0xffc00000b010783b */ /* 0x000f300000000200 */
[----:B------:R-:W2:Y:S08]  /*3080*/  LDSM.16.M88.4 R28, [R172+0x1000] ;  /* 0x00100000ac1c783b */ /* 0x000eb00000000200 */
[----:B-----5:R-:W5:Y:S04]  /*3090*/  LDG.E R214, desc[UR24][R12.64] ;  /* 0x000000180cd67981 */ /* 0x020f68000c1e1900 */
[----:B------:R-:W5:Y:S04]  /*30a0*/  LDG.E R213, desc[UR24][R12.64+0x20] ;  /* 0x000020180cd57981 */ /* 0x000f68000c1e1900 */
[----:B------:R-:W5:Y:S04]  /*30b0*/  LDG.E R212, desc[UR24][R12.64+0x80] ;  /* 0x000080180cd47981 */ /* 0x000f68000c1e1900 */
[----:B------:R3:W5:Y:S04]  /*30c0*/  LDG.E R207, desc[UR24][R12.64+0xa0] ;  /* 0x0000a0180ccf7981 */ /* 0x000768000c1e1900 */
[----:B------:R-:W1:Y:S01]  /*30d0*/  LDSM.16.M88.4 R100, [R176+-0x3800] ;  /* 0xffc80000b064783b */ /* 0x000e620000000200 */
[-C--:B----4-:R-:W-:Y:S07]  /*30e0*/  HMMA.16816.F32 R4, R32, R16.reuse, RZ ;  /* 0x000000102004723c */ /* 0x090fee00000018ff */
[----:B------:R-:W-:Y:S01]  /*30f0*/  LDSM.16.M88.4 R104, [R112] ;  /* 0x000000007068783b */ /* 0x000fe20000000200 */
[C---:B--2---:R-:W-:Y:S07]  /*3100*/  HMMA.16816.F32 R8, R28.reuse, R16, RZ ;  /* 0x000000101c08723c */ /* 0x044fee00000018ff */
[----:B------:R-:W2:Y:S01]  /*3110*/  LDSM.16.M88.4 R108, [R173+-0x4000] ;  /* 0xffc00000ad6c783b */ /* 0x000ea20000000200 */
[-C--:B---3--:R-:W-:Y:S07]  /*3120*/  HMMA.16816.F32 R12, R28, R18.reuse, RZ ;  /* 0x000000121c0c723c */ /* 0x088fee00000018ff */
[----:B------:R-:W3:Y:S01]  /*3130*/  LDSM.16.M88.4 R112, [R112+0x1000] ;  /* 0x001000007070783b */ /* 0x000ee20000000200 */
[C---:B------:R-:W-:Y:S07]  /*3140*/  HMMA.16816.F32 R16, R32.reuse, R18, RZ ;  /* 0x000000122010723c */ /* 0x040fee00000018ff */
[----:B------:R-:W4:Y:S01]  /*3150*/  LDSM.16.M88.4 R116, [R173+-0x3800] ;  /* 0xffc80000ad74783b */ /* 0x000f220000000200 */
[-C--:B-1----:R-:W-:Y:S07]  /*3160*/  HMMA.16816.F32 R20, R32, R100.reuse, RZ ;  /* 0x000000642014723c */ /* 0x082fee00000018ff */
[----:B------:R-:W-:Y:S01]  /*3170*/  LDSM.16.M88.4 R120, [R129] ;  /* 0x000000008178783b */ /* 0x000fe20000000200 */
[C---:B------:R-:W-:Y:S07]  /*3180*/  HMMA.16816.F32 R24, R28.reuse, R100, RZ ;  /* 0x000000641c18723c */ /* 0x040fee00000018ff */
[----:B------:R-:W1:Y:S01]  /*3190*/  LDSM.16.M88.4 R124, [R0+-0x4000] ;  /* 0xffc00000007c783b */ /* 0x000e620000000200 */
[-C--:B------:R-:W-:Y:S07]  /*31a0*/  HMMA.16816.F32 R28, R28, R102.reuse, RZ ;  /* 0x000000661c1c723c */ /* 0x080fee00000018ff */
[----:B------:R-:W-:Y:S01]  /*31b0*/  LDSM.16.M88.4 R132, [R181] ;  /* 0x00000000b584783b */ /* 0x000fe20000000200 */
[----:B------:R-:W-:Y:S07]  /*31c0*/  HMMA.16816.F32 R32, R32, R102, RZ ;  /* 0x000000662020723c */ /* 0x000fee00000018ff */
[----:B------:R-:W1:Y:S01]  /*31d0*/  LDSM.16.M88.4 R100, [R129+0x1000] ;  /* 0x001000008164783b */ /* 0x000e620000000200 */
[-C--:B--2---:R-:W-:Y:S07]  /*31e0*/  HMMA.16816.F32 R4, R104, R108.reuse, R4 ;  /* 0x0000006c6804723c */ /* 0x084fee0000001804 */
[----:B------:R-:W2:Y:S01]  /*31f0*/  LDSM.16.M88.4 R128, [R0+-0x3800] ;  /* 0xffc800000080783b */ /* 0x000ea20000000200 */
        /* <DEDUP_REMOVED lines=135> */
.L_x_1599:
        /* <DEDUP_REMOVED lines=25> */
[----:B------:R-:W-:Y:S01]  /*3c00*/  VIADD R104, R101, 0x10 ;  /* 0x0000001065687836 */ /* 0x000fe20000000000 */
        /* <DEDUP_REMOVED lines=130> */
.L_x_1600:
[C---:B------:R-:W-:Y:S01]  /*4430*/  FMUL.FTZ R17, R200.reuse, 1.4426950216293334961 ;  /* 0x3fb8aa3bc8117820 */ /* 0x040fe20000410000 */
[----:B------:R-:W-:Y:S01]  /*4440*/  FSETP.NEU.FTZ.AND P0, PT, R200, -INF , PT ;  /* 0xff800000c800780b */ /* 0x000fe20003f1d000 */
[----:B------:R-:W-:Y:S01]  /*4450*/  FMUL.FTZ R101, R199, 1.4426950216293334961 ;  /* 0x3fb8aa3bc7657820 */ /* 0x000fe20000410000 */
[----:B------:R-:W1:Y:S01]  /*4460*/  S2R R121, SR_TID.X ;  /* 0x0000000000797919 */ /* 0x000e620000002100 */
[----:B------:R-:W-:Y:S01]  /*4470*/  MOV R181, 0x10 ;  /* 0x0000001000b57802 */ /* 0x000fe20000000f00 */
[----:B------:R-:W-:Y:S01]  /*4480*/  FFMA.FTZ R111, -R111, R111, 1 ;  /* 0x3f8000006f6f7423 */ /* 0x000fe2000001016f */
[----:B------:R-:W-:Y:S01]  /*4490*/  FSEL R17, R17, RZ, P0 ;  /* 0x000000ff11117208 */ /* 0x000fe20000000000 */
[----:B------:R-:W-:Y:S01]  /*44a0*/  FFMA.FTZ R112, -R112, R112, 1 ;  /* 0x3f80000070707423 */ /* 0x000fe20000010170 */
[----:B------:R-:W-:Y:S01]  /*44b0*/  FSETP.NEU.FTZ.AND P0, PT, R199, -INF , PT ;  /* 0xff800000c700780b */ /* 0x000fe20003f1d000 */
[----:B------:R-:W-:Y:S01]  /*44c0*/  FMUL.FTZ R111, R111, UR12 ;  /* 0x0000000c6f6f7c20 */ /* 0x000fe20008410000 */
        /* <DEDUP_REMOVED lines=8> */
[----:B------:R-:W-:Y:S01]  /*4550*/  FMUL.FTZ R31, R198, 1.4426950216293334961 ;  /* 0x3fb8aa3bc61f7820 */ /* 0x000fe20000410000 */
[--C-:B------:R-:W-:Y:S01]  /*4560*/  FFMA.FTZ R235, R7, UR7, -R14.reuse ;  /* 0x0000000707eb7c23 */ /* 0x100fe2000801080e */
[----:B------:R-:W-:Y:S01]  /*4570*/  MUFU.EX2 R250, R250 ;  /* 0x000000fa00fa7308 */ /* 0x000fe20000000800 */
[--C-:B------:R-:W-:Y:S01]  /*4580*/  FFMA.FTZ R248, R35, UR7, -R14.reuse ;  /* 0x0000000723f87c23 */ /* 0x100fe2000801080e */
[--C-:B------:R-:W-:Y:S01]  /*4590*/  FFMA.FTZ R247, R34, UR7, -R14.reuse ;  /* 0x0000000722f77c23 */ /* 0x100fe2000801080e */
[----:B------:R-:W-:Y:S01]  /*45a0*/  FSEL R7, R31, RZ, P0 ;  /* 0x000000ff1f077208 */ /* 0x000fe20000000000 */
[C---:B------:R-:W-:Y:S01]  /*45b0*/  FMUL.FTZ R31, R197.reuse, 1.4426950216293334961 ;  /* 0x3fb8aa3bc51f7820 */ /* 0x040fe20000410000 */
[----:B------:R-:W-:Y:S01]  /*45c0*/  FSETP.NEU.FTZ.AND P0, PT, R197, -INF , PT ;  /* 0xff800000c500780b */ /* 0x000fe20003f1d000 */
[--C-:B------:R-:W-:Y:S01]  /*45d0*/  FFMA.FTZ R234, R23, UR7, -R17.reuse ;  /* 0x0000000717ea7c23 */ /* 0x100fe20008010811 */
[----:B------:R-:W-:Y:S01]  /*45e0*/  FFMA.FTZ R233, R22, UR7, -R17 ;  /* 0x0000000716e97c23 */ /* 0x000fe20008010811 */
        /* <DEDUP_REMOVED lines=8> */
[----:B------:R-:W2:Y:S01]  /*4670*/  MUFU.EX2 R249, R249 ;  /* 0x000000f900f97308 */ /* 0x000ea20000000800 */
[----:B------:R-:W-:Y:S01]  /*4680*/  FSEL R4, R31, RZ, P0 ;  /* 0x000000ff1f047208 */ /* 0x000fe20000000000 */
[--C-:B------:R-:W-:Y:S01]  /*4690*/  FFMA.FTZ R232, R21, UR7, -R14.reuse ;  /* 0x0000000715e87c23 */ /* 0x100fe2000801080e */
[----:B------:R-:W-:Y:S01]  /*46a0*/  FFMA.FTZ R231, R20, UR7, -R14 ;  /* 0x0000000714e77c23 */ /* 0x000fe2000801080e */
[--C-:B------:R-:W-:Y:S01]  /*46b0*/  FFMA.FTZ R230, R19, UR7, -R17.reuse ;  /* 0x0000000713e67c23 */ /* 0x100fe20008010811 */
[----:B------:R-:W-:Y:S01]  /*46c0*/  FFMA.FTZ R17, R18, UR7, -R17 ;  /* 0x0000000712117c23 */ /* 0x000fe20008010811 */
[--C-:B------:R-:W-:Y:S01]  /*46d0*/  FFMA.FTZ R220, R5, UR7, -R4.reuse ;  /* 0x0000000705dc7c23 */ /* 0x100fe20008010804 */
[--C-:B------:R-:W-:Y:S03]  /*46e0*/  FFMA.FTZ R244, R29, UR7, -R4.reuse ;  /* 0x000000071df47c23 */ /* 0x100fe60008010804 */
[----:B------:R2:W-:Y:S01]  /*46f0*/  MUFU.EX2 R223, R7 ;  /* 0x0000000700df7308 */ /* 0x0005e20000000800 */
[--C-:B------:R-:W-:Y:S01]  /*4700*/  FFMA.FTZ R243, R28, UR7, -R4.reuse ;  /* 0x000000071cf37c23 */ /* 0x100fe20008010804 */
[--C-:B------:R-:W-:Y:S01]  /*4710*/  FFMA.FTZ R239, R25, UR7, -R4.reuse ;  /* 0x0000000719ef7c23 */ /* 0x100fe20008010804 */
[--C-:B------:R-:W-:Y:S01]  /*4720*/  FFMA.FTZ R238, R24, UR7, -R4.reuse ;  /* 0x0000000718ee7c23 */ /* 0x100fe20008010804 */
[--C-:B------:R-:W-:Y:S01]  /*4730*/  FFMA.FTZ R222, R11, UR7, -R4.reuse ;  /* 0x000000070bde7c23 */ /* 0x100fe20008010804 */
[--C-:B------:R-:W-:Y:S01]  /*4740*/  FFMA.FTZ R221, R10, UR7, -R4.reuse ;  /* 0x000000070add7c23 */ /* 0x100fe20008010804 */
[----:B------:R-:W-:Y:S01]  /*4750*/  FFMA.FTZ R4, R6, UR7, -R4 ;  /* 0x0000000706047c23 */ /* 0x000fe20008010804 */
[--C-:B------:R-:W-:Y:S03]  /*4760*/  FFMA.FTZ R228, R16, UR7, -R14.reuse ;  /* 0x0000000710e47c23 */ /* 0x100fe6000801080e */
[----:B------:R-:W-:Y:S01]  /*4770*/  MUFU.EX2 R248, R248 ;  /* 0x000000f800f87308 */ /* 0x000fe20000000800 */
[----:B------:R-:W-:Y:S01]  /*4780*/  FFMA.FTZ R14, R15, UR7, -R14 ;  /* 0x000000070f0e7c23 */ /* 0x000fe2000801080e */
[----:B------:R-:W-:Y:S01]  /*4790*/  IADD3 R108, PT, PT, R179, R2, RZ ;  /* 0x00000002b36c7210 */ /* 0x000fe20007ffe0ff */
[----:B------:R-:W-:Y:S01]  /*47a0*/  FMUL.FTZ R112, R112, UR12 ;  /* 0x0000000c70707c20 */ /* 0x000fe20008410000 */
[----:B------:R-:W-:Y:S01]  /*47b0*/  ISETP.GT.AND P1, PT, R202, R187, PT ;  /* 0x000000bbca00720c */ /* 0x000fe20003f24270 */
[----:B------:R-:W-:Y:S01]  /*47c0*/  FFMA.FTZ R109, -R109, R109, 1 ;  /* 0x3f8000006d6d7423 */ /* 0x000fe2000001016d */
[----:B------:R-:W-:Y:S01]  /*47d0*/  FFMA.FTZ R110, -R110, R110, 1 ;  /* 0x3f8000006e6e7423 */ /* 0x000fe2000001016e */
[----:B------:R-:W-:Y:S03]  /*47e0*/  FFMA.FTZ R117, -R117, R117, 1 ;  /* 0x3f80000075757423 */ /* 0x000fe60000010175 */
[----:B------:R-:W3:Y:S01]  /*47f0*/  MUFU.EX2 R247, R247 ;  /* 0x000000f700f77308 */ /* 0x000ee20000000800 */
[----:B------:R-:W-:Y:S01]  /*4800*/  FMUL.FTZ R109, R109, UR12 ;  /* 0x0000000c6d6d7c20 */ /* 0x000fe20008410000 */
[----:B------:R-:W-:Y:S01]  /*4810*/  FMUL.FTZ R110, R110, UR12 ;  /* 0x0000000c6e6e7c20 */ /* 0x000fe20008410000 */
        /* <DEDUP_REMOVED lines=23> */
[----:B------:R-:W-:Y:S01]  /*4990*/  FMUL.FTZ R117, R117, UR12 ;  /* 0x0000000c75757c20 */ /* 0x000fe20008410000 */
        /* <DEDUP_REMOVED lines=21> */
[----:B------:R-:W4:Y:S01]  /*4af0*/  MUFU.EX2 R245, R245 ;  /* 0x000000f500f57308 */ /* 0x000f220000000800 */
[----:B------:R-:W-:Y:S09]  /*4b00*/  FMUL.FTZ R217, R217, UR12 ;  /* 0x0000000cd9d97c20 */ /* 0x000ff20008410000 */
        /* <DEDUP_REMOVED lines=14> */
[----:B------:R-:W-:Y:S10]  /*4bf0*/  MUFU.EX2 R227, R14 ;  /* 0x0000000e00e37308 */ /* 0x000ff40000000800 */
[----:B------:R-:W-:Y:S10]  /*4c00*/  MUFU.EX2 R226, R226 ;  /* 0x000000e200e27308 */ /* 0x000ff40000000800 */
[----:B------:R-:W-:Y:S10]  /*4c10*/  MUFU.EX2 R225, R225 ;  /* 0x000000e100e17308 */ /* 0x000ff40000000800 */
[----:B------:R-:W-:Y:S10]  /*4c20*/  MUFU.EX2 R222, R222 ;  /* 0x000000de00de7308 */ /* 0x000ff40000000800 */
[----:B------:R-:W4:Y:S10]  /*4c30*/  MUFU.EX2 R221, R221 ;  /* 0x000000dd00dd7308 */ /* 0x000f340000000800 */
[----:B------:R-:W4:Y:S10]  /*4c40*/  MUFU.EX2 R224, R224 ;  /* 0x000000e000e07308 */ /* 0x000f340000000800 */
[----:B------:R-:W4:Y:S01]  /*4c50*/  MUFU.EX2 R220, R220 ;  /* 0x000000dc00dc7308 */ /* 0x000f220000000800 */
[----:B--2---:R-:W-:Y:S02]  /*4c60*/  F2FP.F16.F32.PACK_AB R7, R249, R250 ;  /* 0x000000faf907723e */ /* 0x004fe400000000ff */
[----:B---3--:R-:W-:Y:S02]  /*4c70*/  F2FP.F16.F32.PACK_AB R5, R247, R248 ;  /* 0x000000f8f705723e */ /* 0x008fe400000000ff */
[----:B-1----:R-:W-:Y:S01]  /*4c80*/  LOP3.LUT P0, RZ, R121, 0x4, RZ, 0xc0, !PT ;  /* 0x0000000479ff7812 */ /* 0x002fe2000780c0ff */
[----:B------:R1:W-:Y:S01]  /*4c90*/  STS [R183], R7 ;  /* 0x00000007b7007388 */ /* 0x0003e20000000800 */
[----:B----4-:R-:W-:Y:S02]  /*4ca0*/  F2FP.F16.F32.PACK_AB R6, R235, R236 ;  /* 0x000000eceb06723e */ /* 0x010fe400000000ff */
[----:B------:R-:W-:Y:S01]  /*4cb0*/  SEL R181, R181, 0xfffffff0, !P0 ;  /* 0xfffffff0b5b57807 */ /* 0x000fe20004000000 */
[----:B------:R2:W-:Y:S01]  /*4cc0*/  STS [R183+0x400], R5 ;  /* 0x00040005b7007388 */ /* 0x0005e20000000800 */
[----:B------:R-:W-:Y:S02]  /*4cd0*/  F2FP.F16.F32.PACK_AB R8, R245, R246 ;  /* 0x000000f6f508723e */ /* 0x000fe400000000ff */
[-C--:B------:R-:W-:Y:S02]  /*4ce0*/  IADD3 R218, PT, PT, R183, R181.reuse, RZ ;  /* 0x000000b5b7da7210 */ /* 0x080fe40007ffe0ff */
[----:B------:R-:W-:Y:S02]  /*4cf0*/  F2FP.F16.F32.PACK_AB R4, R229, R230 ;  /* 0x000000e6e504723e */ /* 0x000fe400000000ff */
[----:B------:R-:W-:Y:S01]  /*4d00*/  IADD3 R181, PT, PT, R185, R181, RZ ;  /* 0x000000b5b9b57210 */ /* 0x000fe20007ffe0ff */
[----:B------:R3:W-:Y:S01]  /*4d10*/  STS [R218+0x400], R6 ;  /* 0x00040006da007388 */ /* 0x0007e20000000800 */
[----:B------:R-:W-:Y:S04]  /*4d20*/  LOP3.LUT P0, RZ, R121, 0x2, RZ, 0xc0, !PT ;  /* 0x0000000279ff7812 */ /* 0x000fe8000780c0ff */
[----:B------:R-:W-:Y:S04]  /*4d30*/  SEL R128, R128, 0xffffffe0, !P0 ;  /* 0xffffffe080807807 */ /* 0x000fe80004000000 */
[----:B------:R-:W-:Y:S02]  /*4d40*/  IADD3 R104, PT, PT, R179, R128, RZ ;  /* 0x00000080b3687210 */ /* 0x000fe40007ffe0ff */
[----:B-1----:R-:W-:Y:S02]  /*4d50*/  F2FP.F16.F32.PACK_AB R7, R237, R242 ;  /* 0x000000f2ed07723e */ /* 0x002fe400000000ff */
[----:B--2---:R-:W-:Y:S03]  /*4d60*/  F2FP.F16.F32.PACK_AB R5, R243, R244 ;  /* 0x000000f4f305723e */ /* 0x004fe600000000ff */
[----:B------:R1:W-:Y:S04]  /*4d70*/  STS [R218], R7 ;  /* 0x00000007da007388 */ /* 0x0003e80000000800 */
[----:B------:R2:W-:Y:S01]  /*4d80*/  STS [R183+0x1000], R8 ;  /* 0x00100008b7007388 */ /* 0x0005e20000000800 */
[----:B---3--:R-:W-:Y:S03]  /*4d90*/  F2FP.F16.F32.PACK_AB R6, R233, R234 ;  /* 0x000000eae906723e */ /* 0x008fe600000000ff */
[----:B------:R3:W-:Y:S01]  /*4da0*/  STS [R183+0x1400], R5 ;  /* 0x00140005b7007388 */ /* 0x0007e20000000800 */
[----:B-1----:R-:W-:Y:S02]  /*4db0*/  F2FP.F16.F32.PACK_AB R7, R238, R239 ;  /* 0x000000efee07723e */ /* 0x002fe400000000ff */
[----:B--2---:R-:W-:Y:S03]  /*4dc0*/  F2FP.F16.F32.PACK_AB R8, R240, R241 ;  /* 0x000000f1f008723e */ /* 0x004fe600000000ff */
[----:B------:R1:W-:Y:S01]  /*4dd0*/  STS [R218+0x1400], R7 ;  /* 0x00140007da007388 */ /* 0x0003e20000000800 */
[----:B---3--:R-:W-:Y:S03]  /*4de0*/  F2FP.F16.F32.PACK_AB R5, R231, R232 ;  /* 0x000000e8e705723e */ /* 0x008fe600000000ff */
[----:B------:R2:W-:Y:S04]  /*4df0*/  STS [R218+0x1000], R8 ;  /* 0x00100008da007388 */ /* 0x0005e80000000800 */
[----:B------:R3:W-:Y:S04]  /*4e00*/  STS [R185], R6 ;  /* 0x00000006b9007388 */ /* 0x0007e80000000800 */
[----:B------:R4:W-:Y:S04]  /*4e10*/  STS [R185+0x400], R5 ;  /* 0x00040005b9007388 */ /* 0x0009e80000000800 */
[----:B------:R4:W-:Y:S01]  /*4e20*/  STS [R181], R4 ;  /* 0x00000004b5007388 */ /* 0x0009e20000000800 */
[----:B-1----:R-:W-:Y:S02]  /*4e30*/  F2FP.F16.F32.PACK_AB R7, R221, R222 ;  /* 0x000000dedd07723e */ /* 0x002fe400000000ff */
[----:B--2---:R-:W-:Y:S02]  /*4e40*/  F2FP.F16.F32.PACK_AB R8, R225, R226 ;  /* 0x000000e2e108723e */ /* 0x004fe400000000ff */
[----:B---3--:R-:W-:Y:S02]  /*4e50*/  F2FP.F16.F32.PACK_AB R6, R227, R228 ;  /* 0x000000e4e306723e */ /* 0x008fe400000000ff */
[----:B----4-:R-:W-:Y:S03]  /*4e60*/  F2FP.F16.F32.PACK_AB R5, R223, R224 ;  /* 0x000000e0df05723e */ /* 0x010fe600000000ff */
[----:B------:R-:W-:Y:S01]  /*4e70*/  STS [R181+0x400], R6 ;  /* 0x00040006b5007388 */ /* 0x000fe20000000800 */
[----:B------:R-:W-:Y:S03]  /*4e80*/  F2FP.F16.F32.PACK_AB R4, R219, R220 ;  /* 0x000000dcdb04723e */ /* 0x000fe600000000ff */
        /* <DEDUP_REMOVED lines=33> */
[----:B------:R-:W-:Y:S01]  /*50a0*/  IADD3 R104, PT, PT, R128, R108, RZ ;  /* 0x0000006c80687210 */ /* 0x000fe20007ffe0ff */
[----:B------:R-:W-:Y:S04]  /*50b0*/  FFMA.FTZ R108, -R115, R115, 1 ;  /* 0x3f800000736c7423 */ /* 0x000fe80000010173 */
[----:B------:R-:W-:Y:S01]  /*50c0*/  HMMA.16816.F32 R32, R100, R162, R32 ;  /* 0x000000a26420723c */ /* 0x000fe20000001820 */
[----:B------:R-:W1:Y:S03]  /*50d0*/  LDSM.16.M88.4 R100, [R104+0x4000] ;  /* 0x004000006864783b */ /* 0x000e660000000200 */
[----:B------:R-:W-:Y:S05]  /*50e0*/  FMUL.FTZ R108, R108, UR12 ;  /* 0x0000000c6c6c7c20 */ /* 0x000fea0008410000 */
        /* <DEDUP_REMOVED lines=9> */
[C---:B------:R-:W-:Y:S04]  /*5180*/  HMMA.16816.F32 R16, R100.reuse, R166, R16 ;  /* 0x000000a66410723c */ /* 0x040fe80000001810 */
[----:B------:R-:W-:Y:S01]  /*5190*/  FMUL.FTZ R6, R248, R6 ;  /* 0x00000006f8067220 */ /* 0x000fe20000410000 */
[----:B------:R-:W-:Y:S01]  /*51a0*/  FMUL.FTZ R7, R247, R7 ;  /* 0x00000007f7077220 */ /* 0x000fe20000410000 */
[----:B------:R-:W-:Y:S01]  /*51b0*/  FADD.FTZ R11, -R207, R11 ;  /* 0x0000000bcf0b7221 */ /* 0x000fe20000010100 */
[----:B------:R-:W-:Y:S01]  /*51c0*/  FFMA.FTZ R4, -R116, R116, 1 ;  /* 0x3f80000074047423 */ /* 0x000fe20000010174 */
[-C--:B------:R-:W-:Y:S03]  /*51d0*/  HMMA.16816.F32 R20, R100, R168.reuse, R20 ;  /* 0x000000a86414723c */ /* 0x080fe60000001814 */
[----:B------:R-:W-:Y:S01]  /*51e0*/  FMUL.FTZ R6, R6, R111 ;  /* 0x0000006f06067220 */ /* 0x000fe20000410000 */
[----:B------:R-:W-:Y:S01]  /*51f0*/  FMUL.FTZ R7, R7, R112 ;  /* 0x0000007007077220 */ /* 0x000fe20000410000 */
[----:B------:R-:W-:Y:S01]  /*5200*/  FMUL.FTZ R5, R249, R5 ;  /* 0x00000005f9057220 */ /* 0x000fe20000410000 */
[----:B------:R-:W-:Y:S01]  /*5210*/  FMUL.FTZ R11, R243, R11 ;  /* 0x0000000bf30b7220 */ /* 0x000fe20000410000 */
[----:B------:R-:W-:Y:S01]  /*5220*/  FMUL.FTZ R4, R4, UR12 ;  /* 0x0000000c04047c20 */ /* 0x000fe20008410000 */
[C---:B------:R-:W-:Y:S04]  /*5230*/  HMMA.16816.F32 R24, R104.reuse, R168, R24 ;  /* 0x000000a86818723c */ /* 0x040fe80000001818 */
[----:B------:R-:W-:Y:S01]  /*5240*/  F2FP.F16.F32.PACK_AB R6, R7, R6 ;  /* 0x000000060706723e */ /* 0x000fe200000000ff */
[----:B------:R-:W-:Y:S01]  /*5250*/  FADD.FTZ R16, -R214, R16 ;  /* 0x00000010d6107221 */ /* 0x000fe20000010100 */
[----:B------:R-:W-:Y:S01]  /*5260*/  FMUL.FTZ R250, R250, R109 ;  /* 0x0000006dfafa7220 */ /* 0x000fe20000410000 */
[----:B------:R-:W-:Y:S01]  /*5270*/  FMUL.FTZ R5, R5, R110 ;  /* 0x0000006e05057220 */ /* 0x000fe20000410000 */
[-C--:B------:R-:W-:Y:S03]  /*5280*/  HMMA.16816.F32 R28, R104, R170.reuse, R28 ;  /* 0x000000aa681c723c */ /* 0x080fe6000000181c */
[----:B------:R-:W-:Y:S01]  /*5290*/  FMUL.FTZ R11, R11, R4 ;  /* 0x000000040b0b7220 */ /* 0x000fe20000410000 */
[----:B------:R-:W-:Y:S01]  /*52a0*/  FMUL.FTZ R242, R242, R16 ;  /* 0x00000010f2f27220 */ /* 0x000fe20000410000 */
[C---:B------:R-:W-:Y:S01]  /*52b0*/  FADD.FTZ R8, -R212.reuse, R8 ;  /* 0x00000008d4087221 */ /* 0x040fe20000010100 */
[C---:B------:R-:W-:Y:S01]  /*52c0*/  FADD.FTZ R9, -R212.reuse, R9 ;  /* 0x00000009d4097221 */ /* 0x040fe20000010100 */
[C---:B------:R-:W-:Y:S01]  /*52d0*/  FADD.FTZ R10, -R207.reuse, R10 ;  /* 0x0000000acf0a7221 */ /* 0x040fe20000010100 */
[----:B------:R-:W-:Y:S04]  /*52e0*/  HMMA.16816.F32 R32, R100, R170, R32 ;  /* 0x000000aa6420723c */ /* 0x000fe80000001820 */
[C---:B------:R-:W-:Y:S01]  /*52f0*/  FADD.FTZ R12, -R212.reuse, R12 ;  /* 0x0000000cd40c7221 */ /* 0x040fe20000010100 */
[----:B------:R-:W-:Y:S01]  /*5300*/  FADD.FTZ R13, -R212, R13 ;  /* 0x0000000dd40d7221 */ /* 0x000fe20000010100 */
[C---:B------:R-:W-:Y:S01]  /*5310*/  FADD.FTZ R14, -R207.reuse, R14 ;  /* 0x0000000ecf0e7221 */ /* 0x040fe20000010100 */
[----:B------:R-:W-:Y:S01]  /*5320*/  FADD.FTZ R15, -R207, R15 ;  /* 0x0000000fcf0f7221 */ /* 0x000fe20000010100 */
        /* <DEDUP_REMOVED lines=122> */
.L_x_1601:
[----:B------:R-:W-:Y:S01]  /*5ad0*/  STS [R183+-0x4000], R5 ;  /* 0xffc00005b7007388 */ /* 0x000fe20000000800 */
[----:B------:R-:W-:Y:S01]  /*5ae0*/  IMAD.SHL.U32 R116, R180, 0x2, RZ ;  /* 0x00000002b4747824 */ /* 0x000fe200078e00ff */
[----:B------:R-:W2:Y:S01]  /*5af0*/  LDC R124, c[0x0][0x44c] ;  /* 0x00011300ff7c7b82 */ /* 0x000ea20000000800 */
[----:B------:R-:W-:Y:S01]  /*5b00*/  IMAD.SHL.U32 R122, R121, 0x8, RZ ;  /* 0x00000008797a7824 */ /* 0x000fe200078e00ff */
[----:B------:R-:W-:Y:S01]  /*5b10*/  STS [R183+-0x3c00], R6 ;  /* 0xffc40006b7007388 */ /* 0x000fe20000000800 */
[----:B------:R-:W-:Y:S03]  /*5b20*/  IMAD.IADD R117, R178, 0x1, R116 ;  /* 0x00000001b2757824 */ /* 0x000fe600078e0274 */
[----:B------:R-:W-:Y:S01]  /*5b30*/  STS [R218+-0x4000], R120 ;  /* 0xffc00078da007388 */ /* 0x000fe20000000800 */
[----:B------:R-:W-:Y:S03]  /*5b40*/  LOP3.LUT R123, R122, 0x1f8, RZ, 0xc0, !PT ;  /* 0x000001f87a7b7812 */ /* 0x000fe600078ec0ff */
[----:B------:R-:W-:Y:S01]  /*5b50*/  STS [R218+-0x3c00], R18 ;  /* 0xffc40012da007388 */ /* 0x000fe20000000800 */
[----:B------:R-:W-:Y:S03]  /*5b60*/  LOP3.LUT R123, R123, 0x38, R121, 0x78, !PT ;  /* 0x000000387b7b7812 */ /* 0x000fe600078e7879 */
[----:B------:R-:W-:Y:S01]  /*5b70*/  STS [R183+-0x3000], R8 ;  /* 0xffd00008b7007388 */ /* 0x000fe20000000800 */
[----:B------:R-:W-:Y:S03]  /*5b80*/  LOP3.LUT R123, R123, 0x1e00, R122, 0xf8, !PT ;  /* 0x00001e007b7b7812 */ /* 0x000fe600078ef87a */
[----:B------:R-:W-:Y:S01]  /*5b90*/  STS [R183+-0x2c00], R10 ;  /* 0xffd4000ab7007388 */ /* 0x000fe20000000800 */
[----:B------:R-:W-:Y:S03]  /*5ba0*/  LEA R123, R123, UR21, 0x1 ;  /* 0x000000157b7b7c11 */ /* 0x000fe6000f8e08ff */
        /* <DEDUP_REMOVED lines=80> */
.L_x_1602:
        /* <DEDUP_REMOVED lines=70> */
[----:B------:R-:W-:Y:S01]  /*6510*/  LEA.HI.X.SX32 R119, R124, R131, 0x5, P0 ;  /* 0x000000837c777211 */ /* 0x000fe200000f2eff */
        /* <DEDUP_REMOVED lines=101> */
[----:B------:R-:W-:Y:S02]  /*6b70*/  R2P PR, R121, 0x18 ;  /* 0x0000001879007804 */ /* 0x000fe40000000000 */
        /* <DEDUP_REMOVED lines=47> */
[C---:B------:R-:W-:Y:S01]  /*6e70*/  VIADD R3, R2.reuse, 0x6000 ;  /* 0x0000600002037836 */ /* 0x040fe20000000000 */
        /* <DEDUP_REMOVED lines=81> */
.L_x_1604:
[----:B------:R-:W2:Y:S01]  /*7390*/  LDCU.64 UR12, c[0x0][0x5c0] ;  /* 0x0000b800ff0c77ac */ /* 0x000ea20008000a00 */
[----:B-1----:R-:W-:-:S05]  /*73a0*/  IADD3 R2, PT, PT, R204, R206, RZ ;  /* 0x000000cecc027210 */ /* 0x002fca0007ffe0ff */
[C---:B--2---:R-:W-:Y:S02]  /*73b0*/  IMAD R32, R2.reuse, UR13, RZ ;  /* 0x0000000d02207c24 */ /* 0x044fe4000f8e02ff */
[----:B------:R-:W-:-:S05]  /*73c0*/  IMAD.WIDE.U32 R2, R2, UR12, RZ ;  /* 0x0000000c02027c25 */ /* 0x000fca000f8e00ff */
[----:B------:R-:W-:Y:S02]  /*73d0*/  IADD3 R32, PT, PT, R3, R32, RZ ;  /* 0x0000002003207210 */ /* 0x000fe40007ffe0ff */
[----:B------:R-:W-:Y:S02]  /*73e0*/  MOV R33, R2 ;  /* 0x0000000200217202 */ /* 0x000fe40000000f00 */
.L_x_1605:
        /* <DEDUP_REMOVED lines=13> */
.L_x_1606:
[----:B------:R-:W1:Y:S01]  /*74c0*/  LDCU.64 UR6, c[0x0][0x5c8] ;  /* 0x0000b900ff0677ac */ /* 0x000e620008000a00 */
[----:B------:R-:W-:-:S05]  /*74d0*/  IADD3 R2, PT, PT, R204, R206, RZ ;  /* 0x000000cecc027210 */ /* 0x000fca0007ffe0ff */
[C---:B-1----:R-:W-:Y:S02]  /*74e0*/  IMAD R6, R2.reuse, UR7, RZ ;  /* 0x0000000702067c24 */ /* 0x042fe4000f8e02ff */
[----:B------:R-:W-:-:S05]  /*74f0*/  IMAD.WIDE.U32 R2, R2, UR6, RZ ;  /* 0x0000000602027c25 */ /* 0x000fca000f8e00ff */
[----:B------:R-:W-:-:S07]  /*7500*/  IADD3 R6, PT, PT, R3, R6, RZ ;  /* 0x0000000603067210 */ /* 0x000fce0007ffe0ff */
.L_x_1607:
[----:B------:R-:W-:Y:S01]  /*7510*/  BAR.SYNC.DEFER_BLOCKING 0x0 ;  /* 0x0000000000007b1d */ /* 0x000fe20000010000 */
[C---:B------:R-:W-:Y:S01]  /*7520*/  IMAD.SHL.U32 R3, R184.reuse, 0x80, RZ ;  /* 0x00000080b8037824 */ /* 0x040fe200078e00ff */
[----:B------:R-:W-:Y:S01]  /*7530*/  SHF.R.U32.HI R0, RZ, 0x3, R0 ;  /* 0x00000003ff007819 */ /* 0x000fe20000011600 */
[----:B------:R-:W-:Y:S01]  /*7540*/  IMAD.SHL.U32 R34, R184, 0x80, RZ ;  /* 0x00000080b8227824 */ /* 0x000fe200078e00ff */
[----:B------:R-:W-:Y:S01]  /*7550*/  LOP3.LUT R38, R122, 0x38, RZ, 0xc0, !PT ;  /* 0x000000387a267812 */ /* 0x000fe200078ec0ff */
[----:B------:R-:W-:-:S03]  /*7560*/  IMAD.IADD R203, R203, 0x1, -R3 ;  /* 0x00000001cbcb7824 */ /* 0x000fc600078e0a03 */
[----:B------:R-:W1:Y:S01]  /*7570*/  LDC.64 R4, c[0x0][0x5e0] ;  /* 0x00017800ff047b82 */ /* 0x000e620000000a00 */
[----:B------:R-:W-:Y:S01]  /*7580*/  IMAD.MOV.U32 R39, RZ, RZ, RZ ;  /* 0x000000ffff277224 */ /* 0x000fe200078e00ff */
[----:B------:R-:W-:Y:S01]  /*7590*/  SHF.R.S32.HI R36, RZ, 0x1f, R34 ;  /* 0x0000001fff247819 */ /* 0x000fe20000011422 */
[----:B------:R-:W-:Y:S01]  /*75a0*/  IMAD.WIDE.U32 R44, R34, UR12, RZ ;  /* 0x0000000c222c7c25 */ /* 0x000fe2000f8e00ff */
[-C--:B------:R-:W-:Y:S01]  /*75b0*/  ISETP.GE.AND P2, PT, R0, R203.reuse, PT ;  /* 0x000000cb0000720c */ /* 0x080fe20003f46270 */
[----:B------:R-:W-:Y:S01]  /*75c0*/  BSSY.RECONVERGENT B0, `(.L_x_1608) ;  /* 0x000002d000007945 */ /* 0x000fe20003800200 */
[----:B------:R-:W-:Y:S01]  /*75d0*/  LEA.HI R35, R121, 0x20, RZ, 0x1d ;  /* 0x0000002079237811 */ /* 0x000fe200078fe8ff */
[----:B------:R-:W-:Y:S01]  /*75e0*/  IMAD.WIDE.U32 R38, R34, UR6, R38 ;  /* 0x0000000622267c25 */ /* 0x000fe2000f8e0026 */
[----:B------:R-:W-:Y:S02]  /*75f0*/  LOP3.LUT R122, R44, 0x38, R122, 0xf8, !PT ;  /* 0x000000382c7a7812 */ /* 0x000fe400078ef87a */
[----:B------:R-:W-:Y:S01]  /*7600*/  ISETP.GE.AND P6, PT, R35, R203, PT ;  /* 0x000000cb2300720c */ /* 0x000fe20003fc6270 */
[----:B------:R-:W-:Y:S01]  /*7610*/  IMAD R7, R36, UR6, RZ ;  /* 0x0000000624077c24 */ /* 0x000fe2000f8e02ff */
[----:B------:R-:W-:Y:S01]  /*7620*/  IADD3 R38, P0, PT, R2, R38, RZ ;  /* 0x0000002602267210 */ /* 0x000fe20007f1e0ff */
[----:B------:R-:W-:-:S02]  /*7630*/  IMAD R36, R36, UR12, RZ ;  /* 0x0000000c24247c24 */ /* 0x000fc4000f8e02ff */
[C---:B------:R-:W-:Y:S02]  /*7640*/  IMAD R7, R34.reuse, UR7, R7 ;  /* 0x0000000722077c24 */ /* 0x040fe4000f8e0207 */
[----:B------:R-:W2:Y:S01]  /*7650*/  @!P2 LDC.64 R2, c[0x0][0x568] ;  /* 0x00015a00ff02ab82 */ /* 0x000ea20000000a00 */
[----:B------:R3:W4:Y:S01]  /*7660*/  LDS.128 R28, [R123+0x7000] ;  /* 0x007000007b1c7984 */ /* 0x0007220000000c00 */
[----:B------:R-:W-:Y:S01]  /*7670*/  IMAD R36, R34, UR13, R36 ;  /* 0x0000000d22247c24 */ /* 0x000fe2000f8e0224 */
[----:B------:R-:W-:Y:S02]  /*7680*/  IADD3.X R39, PT, PT, R6, R39, R7, P0, !PT ;  /* 0x0000002706277210 */ /* 0x000fe400007fe407 */
[----:B------:R3:W2:Y:S01]  /*7690*/  LDS.128 R24, [R123+0x9000] ;  /* 0x009000007b187984 */ /* 0x0006a20000000c00 */
[----:B------:R-:W-:Y:S02]  /*76a0*/  IADD3 R44, P0, PT, R33, R122, RZ ;  /* 0x0000007a212c7210 */ /* 0x000fe40007f1e0ff */
[----:B------:R-:W3:Y:S01]  /*76b0*/  LDC.64 R6, c[0x0][0x5d8] ;  /* 0x00017600ff067b82 */ /* 0x000ee20000000a00 */
[----:B------:R2:W3:Y:S01]  /*76c0*/  LDS.128 R20, [R123+0xa000] ;  /* 0x00a000007b147984 */ /* 0x0004e20000000c00 */
[----:B-1----:R-:W-:Y:S01]  /*76d0*/  IMAD.WIDE.U32 R38, R4, UR19, R38 ;  /* 0x0000001304267c25 */ /* 0x002fe2000f8e0026 */
[----:B------:R-:W-:-:S02]  /*76e0*/  IADD3.X R45, PT, PT, R32, R45, R36, P0, !PT ;  /* 0x0000002d202d7210 */ /* 0x000fc400007fe424 */
[----:B------:R1:W1:Y:S01]  /*76f0*/  LDS.128 R16, [R123+0xb000] ;  /* 0x00b000007b107984 */ /* 0x0002620000000c00 */
[----:B------:R-:W-:Y:S01]  /*7700*/  IMAD R41, R5, UR19, R39 ;  /* 0x0000001305297c24 */ /* 0x000fe2000f8e0227 */
[C---:B------:R-:W-:Y:S01]  /*7710*/  LEA.HI R4, R121.reuse, 0x40, RZ, 0x1d ;  /* 0x0000004079047811 */ /* 0x040fe200078fe8ff */
[----:B------:R-:W-:Y:S01]  /*7720*/  @!P2 IMAD.MOV.U32 R40, RZ, RZ, R38 ;  /* 0x000000ffff28a224 */ /* 0x000fe200078e0026 */
[----:B------:R1:W1:Y:S01]  /*7730*/  LDS.128 R12, [R123+0xc000] ;  /* 0x00c000007b0c7984 */ /* 0x0002620000000c00 */
[----:B------:R-:W-:Y:S02]  /*7740*/  LEA.HI R121, R121, 0x60, RZ, 0x1d ;  /* 0x0000006079797811 */ /* 0x000fe400078fe8ff */
[----:B------:R-:W-:Y:S01]  /*7750*/  @!P2 IMAD.WIDE.U32 R42, R0, UR6, R40 ;  /* 0x00000006002aac25 */ /* 0x000fe2000f8e0028 */
[----:B------:R1:W1:Y:S01]  /*7760*/  LDS.128 R8, [R123+0xd000] ;  /* 0x00d000007b087984 */ /* 0x0002620000000c00 */
[-C--:B------:R-:W-:Y:S02]  /*7770*/  ISETP.GE.AND P5, PT, R4, R203.reuse, PT ;  /* 0x000000cb0400720c */ /* 0x080fe40003fa6270 */
[----:B------:R-:W-:-:S02]  /*7780*/  ISETP.GE.AND P4, PT, R121, R203, PT ;  /* 0x000000cb7900720c */ /* 0x000fc40003f86270 */
[----:B--2---:R-:W-:Y:S02]  /*7790*/  @!P2 LEA R36, P3, R42, R2, 0x1 ;  /* 0x000000022a24a211 */ /* 0x004fe400078608ff */
[C---:B------:R-:W-:Y:S02]  /*77a0*/  IADD3 R2, P1, PT, R0.reuse, 0x20, RZ ;  /* 0x0000002000027810 */ /* 0x040fe40007f3e0ff */
[----:B------:R-:W-:Y:S01]  /*77b0*/  IADD3 R32, P0, PT, R0, 0x60, RZ ;  /* 0x0000006000207810 */ /* 0x000fe20007f1e0ff */
[----:B---3--:R-:W-:-:S04]  /*77c0*/  IMAD.WIDE.U32 R44, R6, UR19, R44 ;  /* 0x00000013062c7c25 */ /* 0x008fc8000f8e002c */
[----:B------:R-:W-:Y:S02]  /*77d0*/  IMAD.X R33, RZ, RZ, RZ, P1 ;  /* 0x000000ffff217224 */ /* 0x000fe400008e06ff */
[----:B------:R-:W-:Y:S01]  /*77e0*/  IMAD R34, R7, UR19, R45 ;  /* 0x0000001307227c24 */ /* 0x000fe2000f8e022d */
[----:B----4-:R-:W-:Y:S06]  /*77f0*/  @P2 BRA `(.L_x_1609) ;  /* 0x0000000000242947 */ /* 0x010fec0003800000 */
[----:B------:R-:W2:Y:S01]  /*7800*/  LDS.128 R4, [R123+0x6000] ;  /* 0x006000007b047984 */ /* 0x000ea20000000c00 */
[----:B------:R-:W3:Y:S01]  /*7810*/  LDCU.64 UR4, c[0x0][0x560] ;  /* 0x0000ac00ff0477ac */ /* 0x000ee20008000a00 */
[----:B------:R-:W-:Y:S02]  /*7820*/  MOV R46, R44 ;  /* 0x0000002c002e7202 */ /* 0x000fe40000000f00 */
[----:B------:R-:W-:-:S03]  /*7830*/  MOV R47, R34 ;  /* 0x00000022002f7202 */ /* 0x000fc60000000f00 */
[----:B------:R-:W-:-:S04]  /*7840*/  IMAD.WIDE.U32 R48, R0, UR12, R46 ;  /* 0x0000000c00307c25 */ /* 0x000fc8000f8e002e */
[----:B------:R-:W-:Y:S01]  /*7850*/  IMAD R35, R0, UR13, R49 ;  /* 0x0000000d00237c24 */ /* 0x000fe2000f8e0231 */
[----:B---3--:R-:W-:-:S04]  /*7860*/  LEA R46, P1, R48, UR4, 0x1 ;  /* 0x00000004302e7c11 */ /* 0x008fc8000f8208ff */
[----:B------:R-:W-:-:S05]  /*7870*/  LEA.HI.X R47, R48, UR5, R35, 0x1, P1 ;  /* 0x00000005302f7c11 */ /* 0x000fca00088f0c23 */
[----:B--2---:R2:W-:Y:S04]  /*7880*/  STG.E.128 desc[UR24][R46.64], R4 ;  /* 0x000000042e007986 */ /* 0x0045e8000c101d18 */
.L_x_1609:
[----:B------:R-:W-:Y:S05]  /*7890*/  BSYNC.RECONVERGENT B0 ;  /* 0x0000000000007941 */ /* 0x000fea0003800200 */
.L_x_1608:
[----:B------:R-:W-:Y:S04]  /*78a0*/  BSSY.RECONVERGENT B0, `(.L_x_1610) ;  /* 0x000000c000007945 */ /* 0x000fe80003800200 */
[----:B------:R-:W-:Y:S05]  /*78b0*/  @P6 BRA `(.L_x_1611) ;  /* 0x0000000000286947 */ /* 0x000fea0003800000 */
[----:B------:R-:W3:Y:S01]  /*78c0*/  LDCU.64 UR4, c[0x0][0x560] ;  /* 0x0000ac00ff0477ac */ /* 0x000ee20008000a00 */
[----:B--2---:R-:W-:Y:S01]  /*78d0*/  MOV R6, R44 ;  /* 0x0000002c00067202 */ /* 0x004fe20000000f00 */
        /* <DEDUP_REMOVED lines=8> */
.L_x_1611:
[----:B------:R-:W-:Y:S05]  /*7960*/  BSYNC.RECONVERGENT B0 ;  /* 0x0000000000007941 */ /* 0x000fea0003800200 */
.L_x_1610:
[----:B--2---:R2:W4:Y:S01]  /*7970*/  LDS.128 R4, [R123+0x8000] ;  /* 0x008000007b047984 */ /* 0x0045220000000c00 */
[C---:B---3--:R-:W-:Y:S01]  /*7980*/  IADD3 R28, P1, PT, R0.reuse, 0x40, RZ ;  /* 0x00000040001c7810 */ /* 0x048fe20007f3e0ff */
        /* <DEDUP_REMOVED lines=14> */
.L_x_1613:
[----:B------:R-:W-:Y:S05]  /*7a70*/  BSYNC.RECONVERGENT B0 ;  /* 0x0000000000007941 */ /* 0x000fea0003800200 */
.L_x_1612:
[----:B------:R-:W-:Y:S01]  /*7a80*/  BSSY.RECONVERGENT B0, `(.L_x_1614) ;  /* 0x000000e000007945 */ /* 0x000fe20003800200 */
[----:B------:R-:W-:Y:S02]  /*7a90*/  @!P2 LEA.HI.X R37, R42, R3, R30, 0x1, P3 ;  /* 0x000000032a25a211 */ /* 0x000fe400018f0c1e */
[----:B------:R-:W-:Y:S01]  /*7aa0*/  IADD3.X R3, PT, PT, RZ, RZ, RZ, P0, !PT ;  /* 0x000000ffff037210 */ /* 0x000fe200007fe4ff */
[----:B------:R-:W-:Y:S06]  /*7ab0*/  @P4 BRA `(.L_x_1615) ;  /* 0x0000000000284947 */ /* 0x000fec0003800000 */
[----:B------:R-:W1:Y:S01]  /*7ac0*/  LDCU.64 UR4, c[0x0][0x560] ;  /* 0x0000ac00ff0477ac */ /* 0x000e620008000a00 */
[----:B---34-:R-:W-:Y:S01]  /*7ad0*/  MOV R4, R44 ;  /* 0x0000002c00047202 */ /* 0x018fe20000000f00 */
        /* <DEDUP_REMOVED lines=8> */
.L_x_1615:
[----:B------:R-:W-:Y:S05]  /*7b60*/  BSYNC.RECONVERGENT B0 ;  /* 0x0000000000007941 */ /* 0x000fea0003800200 */
.L_x_1614:
[----:B------:R1:W-:Y:S01]  /*7b70*/  @!P2 STG.E.128 desc[UR24][R36.64], R20 ;  /* 0x000000142400a986 */ /* 0x0003e2000c101d18 */
[----:B------:R-:W-:Y:S04]  /*7b80*/  BSSY.RECONVERGENT B0, `(.L_x_1616) ;  /* 0x000000c000007945 */ /* 0x000fe80003800200 */
[----:B------:R-:W-:Y:S05]  /*7b90*/  @P6 BRA `(.L_x_1617) ;  /* 0x0000000000286947 */ /* 0x000fea0003800000 */
        /* <DEDUP_REMOVED lines=10> */
.L_x_1617:
[----:B------:R-:W-:Y:S05]  /*7c40*/  BSYNC.RECONVERGENT B0 ;  /* 0x0000000000007941 */ /* 0x000fea0003800200 */
.L_x_1616:
        /* <DEDUP_REMOVED lines=12> */
.L_x_1619:
[----:B------:R-:W-:Y:S05]  /*7d10*/  BSYNC.RECONVERGENT B0 ;  /* 0x0000000000007941 */ /* 0x000fea0003800200 */
.L_x_1618:
[----:B------:R-:W-:Y:S05]  /*7d20*/  @P4 BRA `(.L_x_1598) ;  /* 0x0000000000284947 */ /* 0x000fea0003800000 */
[----:B------:R-:W2:Y:S01]  /*7d30*/  LDCU.64 UR4, c[0x0][0x568] ;  /* 0x0000ad00ff0477ac */ /* 0x000ea20008000a00 */
[----:B---34-:R-:W-:Y:S01]  /*7d40*/  MOV R4, R38 ;  /* 0x0000002600047202 */ /* 0x018fe20000000f00 */
[----:B------:R-:W-:Y:S01]  /*7d50*/  IMAD R3, R3, UR6, RZ ;  /* 0x0000000603037c24 */ /* 0x000fe2000f8e02ff */
[----:B------:R-:W-:-:S03]  /*7d60*/  MOV R5, R41 ;  /* 0x0000002900057202 */ /* 0x000fc60000000f00 */
[C---:B------:R-:W-:Y:S02]  /*7d70*/  IMAD R3, R32.reuse, UR7, R3 ;  /* 0x0000000720037c24 */ /* 0x040fe4000f8e0203 */
[----:B------:R-:W-:-:S05]  /*7d80*/  IMAD.WIDE.U32 R4, R32, UR6, R4 ;  /* 0x0000000620047c25 */ /* 0x000fca000f8e0004 */
[----:B------:R-:W-:Y:S02]  /*7d90*/  IADD3 R3, PT, PT, R3, R5, RZ ;  /* 0x0000000503037210 */ /* 0x000fe40007ffe0ff */
[----:B--2---:R-:W-:-:S04]  /*7da0*/  LEA R2, P0, R4, UR4, 0x1 ;  /* 0x0000000404027c11 */ /* 0x004fc8000f8008ff */
[----:B------:R-:W-:-:S05]  /*7db0*/  LEA.HI.X R3, R4, UR5, R3, 0x1, P0 ;  /* 0x0000000504037c11 */ /* 0x000fca00080f0c03 */
[----:B-1----:R1:W-:Y:S04]  /*7dc0*/  STG.E.128 desc[UR24][R2.64], R8 ;  /* 0x0000000802007986 */ /* 0x0023e8000c101d18 */
.L_x_1598:
[----:B------:R-:W-:Y:S05]  /*7dd0*/  BSYNC.RECONVERGENT B1 ;  /* 0x0000000000017941 */ /* 0x000fea0003800200 */
.L_x_1572:
[----:B------:R-:W2:Y:S01]  /*7de0*/  LDCU UR5, c[0x0][0x438] ;  /* 0x00008700ff0577ac */ /* 0x000ea20008000800 */
[----:B------:R-:W2:Y:S08]  /*7df0*/  LDC R0, c[0x0][0x370] ;  /* 0x0000dc00ff007b82 */ /* 0x000eb00000000800 */
[----:B-1-34-:R-:W1:Y:S01]  /*7e00*/  LDC R6, c[0x0][0x438] ;  /* 0x00010e00ff067b82 */ /* 0x01ae620000000800 */
[----:B--2---:R-:W-:-:S04]  /*7e10*/  UIADD3 UR5, UPT, UPT, UR5, 0x7f, URZ ;  /* 0x0000007f05057890 */ /* 0x004fc8000fffe0ff */
[----:B------:R-:W-:Y:S01]  /*7e20*/  USHF.R.S32.HI UR4, URZ, 0x1f, UR5 ;  /* 0x0000001fff047899 */ /* 0x000fe20008011405 */
[----:B------:R-:W-:-:S03]  /*7e30*/  IADD3 R184, PT, PT, R0, R184, RZ ;  /* 0x000000b800b87210 */ /* 0x000fc60007ffe0ff */
[----:B------:R-:W-:-:S04]  /*7e40*/  ULEA.HI UR4, UR4, UR5, URZ, 0x7 ;  /* 0x0000000504047291 */ /* 0x000fc8000f8f38ff */
[----:B------:R-:W-:-:S06]  /*7e50*/  USHF.R.S32.HI UR4, URZ, 0x7, UR4 ;  /* 0x00000007ff047899 */ /* 0x000fcc0008011404 */
[----:B------:R-:W-:-:S13]  /*7e60*/  ISETP.GE.AND P0, PT, R184, UR4, PT ;  /* 0x00000004b8007c0c */ /* 0x000fda000bf06270 */
[----:B-1----:R-:W-:Y:S05]  /*7e70*/  @!P0 BRA `(.L_x_1620) ;  /* 0xffffff8400a48947 */ /* 0x002fea000383ffff */
[----:B------:R-:W-:Y:S05]  /*7e80*/  EXIT ;  /* 0x000000000000794d */ /* 0x000fea0003800000 */
.L_x_1621:
        /* <DEDUP_REMOVED lines=15> */
.L_x_2779:


//--------------------- .text._ZN5flash44flash_bwd_dq_dk_dv_loop_seqk_parallel_kernelI23Flash_bwd_kernel_traitsILi64ELi64ELi128ELi8ELi2ELi4ELi4ELb1ELb0EN7cutlass6half_tE19Flash_kernel_traitsILi64ELi64ELi128ELi8ES3_EELb1ELb0ELb1ELb1ELb0ELb0ELb0EEEvNS_16Flash_bwd_paramsE --------------------------
	.section	.text._ZN5flash44flash_bwd_dq_dk_dv_loop_seqk_parallel_kernelI23Flash_bwd_kernel_traitsILi64ELi64ELi128ELi8ELi2ELi4ELi4ELb1ELb0EN7cutlass6half_tE19Flash_kernel_traitsILi64ELi64ELi128ELi8ES3_EELb1ELb0ELb1ELb1ELb0ELb0ELb0EEEvNS_16Flash_bwd_paramsE,"ax",@progbits
	.align	128
        .global         _ZN5flash44flash_bwd_dq_dk_dv_loop_seqk_parallel_kernelI23Flash_bwd_kernel_traitsILi64ELi64ELi128ELi8ELi2ELi4ELi4ELb1ELb0EN7cutlass6half_tE19Flash_kernel_traitsILi64ELi64ELi128ELi8ES3_EELb1ELb0ELb1ELb1ELb0ELb0ELb0EEEvNS_16Flash_bwd_paramsE
        .type           _ZN5flash44flash_bwd_dq_dk_dv_loop_seqk_parallel_kernelI23Flash_bwd_kernel_traitsILi64ELi64ELi128ELi8ELi2ELi4ELi4ELb1ELb0EN7cutlass6half_tE19Flash_kernel_traitsILi64ELi64ELi128ELi8ES3_EELb1ELb0ELb1ELb1ELb0ELb0ELb0EEEvNS_16Flash_bwd_paramsE,@function
        .size           _ZN5flash44flash_bwd_dq_dk_dv_loop_seqk_parallel_kernelI23Flash_bwd_kernel_traitsILi64ELi64ELi128ELi8ELi2ELi4ELi4ELb1ELb0EN7cutlass6half_tE19Flash_kernel_traitsILi64ELi64ELi128ELi8ES3_EELb1ELb0ELb1ELb1ELb0ELb0ELb0EEEvNS_16Flash_bwd_paramsE,(.L_x_2780 - _ZN5flash44flash_bwd_dq_dk_dv_loop_seqk_parallel_kernelI23Flash_bwd_kernel_traitsILi64ELi64ELi128ELi8ELi2ELi4ELi4ELb1ELb0EN7cutlass6half_tE19Flash_kernel_traitsILi64ELi64ELi128ELi8ES3_EELb1ELb0ELb1ELb1ELb0ELb0ELb0EEEvNS_16Flash_bwd_paramsE)
        .other          _ZN5flash44flash_bwd_dq_dk_dv_loop_seqk_parallel_kernelI23Flash_bwd_kernel_traitsILi64ELi64ELi128ELi8ELi2ELi4ELi4ELb1ELb0EN7cutlass6half_tE19Flash_kernel_traitsILi64ELi64ELi128ELi8ES3_EELb1ELb0ELb1ELb1ELb0ELb0ELb0EEEvNS_16Flash_bwd_paramsE,@"STO_CUDA_ENTRY STV_DEFAULT"
_ZN5flash44flash_bwd_dq_dk_dv_loop_seqk_parallel_kernelI23Flash_bwd_kernel_traitsILi64ELi64ELi128ELi8ELi2ELi4ELi4ELb1ELb0EN7cutlass6half_tE19Flash_kernel_traitsILi64ELi64ELi128ELi8ES3_EELb1ELb0ELb1ELb1ELb0ELb0ELb0EEEvNS_16Flash_bwd_paramsE:
.text._ZN5flash44flash_bwd_dq_dk_dv_loop_seqk_parallel_kernelI23Flash_bwd_kernel_traitsILi64ELi64ELi128ELi8ELi2ELi4ELi4ELb1ELb0EN7cutlass6half_tE19Flash_kernel_traitsILi64ELi64ELi128ELi8ES3_EELb1ELb0ELb1ELb1ELb0ELb0ELb0EEEvNS_16Flash_bwd_paramsE:
        /* <DEDUP_REMOVED lines=47> */
[----:B------:R-:W-:Y:S02]  /*02f0*/  LOP3.LUT R189, R0, 0x10, RZ, 0xc0, !PT ;  /* 0x0000001000bd7812 */ /* 0x000fe400078ec0ff */
[----:B------:R-:W-:Y:S02]  /*0300*/  LOP3.LUT R196, R5, 0x20, R0, 0x78, !PT ;  /* 0x0000002005c47812 */ /* 0x000fe400078e7800 */
[----:B------:R-:W-:-:S02]  /*0310*/  LOP3.LUT R183, R181, 0x400, R2, 0xf8, !PT ;  /* 0x00000400b5b77812 */ /* 0x000fc400078ef802 */
[----:B------:R-:W-:Y:S02]  /*0320*/  LOP3.LUT R0, R180, 0x8, R0, 0x78, !PT ;  /* 0x00000008b4007812 */ /* 0x000fe400078e7800 */
[--C-:B------:R-:W-:Y:S02]  /*0330*/  LOP3.LUT R181, R181, 0xc00, R2.reuse, 0xf8, !PT ;  /* 0x00000c00b5b57812 */ /* 0x100fe400078ef802 */
        /* <DEDUP_REMOVED lines=32> */
[----:B------:R-:W-:Y:S01]  /*0540*/  SEL R179, R179, 0xffffffe0, !P1 ;  /* 0xffffffe0b3b37807 */ /* 0x000fe20004800000 */
[----:B------:R-:W-:Y:S01]  /*0550*/  IMAD.IADD R227, R196, 0x1, R204 ;  /* 0x00000001c4e37824 */ /* 0x000fe200078e02cc */
[----:B------:R-:W-:Y:S01]  /*0560*/  LEA R182, R182, UR6, 0x1 ;  /* 0x00000006b6b67c11 */ /* 0x000fe2000f8e08ff */
[----:B------:R-:W-:Y:S01]  /*0570*/  IMAD.IADD R204, R204, 0x1, R226 ;  /* 0x00000001cccc7824 */ /* 0x000fe200078e02e2 */
[----:B------:R-:W-:Y:S01]  /*0580*/  LEA R180, R180, UR4, 0x1 ;  /* 0x00000004b4b47c11 */ /* 0x000fe2000f8e08ff */
[----:B------:R-:W-:Y:S01]  /*0590*/  IMAD.IADD R3, R183, 0x1, R179 ;  /* 0x00000001b7037824 */ /* 0x000fe200078e02b3 */
[----:B------:R-:W-:Y:S01]  /*05a0*/  SHF.R.U32.HI R7, RZ, 0x2, R190 ;  /* 0x00000002ff077819 */ /* 0x000fe200000116be */
[--C-:B------:R-:W-:Y:S01]  /*05b0*/  IMAD.IADD R175, R182, 0x1, R178.reuse ;  /* 0x00000001b6af7824 */ /* 0x100fe200078e02b2 */
[----:B------:R-:W-:Y:S01]  /*05c0*/  LOP3.LUT R197, R197, 0x1e00, R191, 0xf8, !PT ;  /* 0x00001e00c5c57812 */ /* 0x000fe200078ef8bf */
[----:B------:R-:W-:Y:S01]  /*05d0*/  IMAD.IADD R177, R180, 0x1, R178 ;  /* 0x00000001b4b17824 */ /* 0x000fe200078e02b2 */
[----:B------:R-:W-:Y:S01]  /*05e0*/  SHF.R.U32.HI R192, RZ, 0x3, R190 ;  /* 0x00000003ffc07819 */ /* 0x000fe200000116be */
[----:B------:R-:W-:Y:S01]  /*05f0*/  IMAD.IADD R174, R181, 0x1, R179 ;  /* 0x00000001b5ae7824 */ /* 0x000fe200078e02b3 */
[----:B------:R-:W-:Y:S01]  /*0600*/  LOP3.LUT R189, R189, 0x7, R7, 0xf8, !PT ;  /* 0x00000007bdbd7812 */ /* 0x000fe200078ef807 */
[C---:B------:R-:W-:Y:S01]  /*0610*/  IMAD.IADD R0, R179.reuse, 0x1, R2 ;  /* 0x00000001b3007824 */ /* 0x040fe200078e0202 */
[----:B------:R-:W-:Y:S01]  /*0620*/  SHF.R.U32.HI R190, RZ, 0x5, R190 ;  /* 0x00000005ffbe7819 */ /* 0x000fe200000116be */
[----:B------:R-:W-:Y:S01]  /*0630*/  IMAD.IADD R172, R179, 0x1, R173 ;  /* 0x00000001b3ac7824 */ /* 0x000fe200078e02ad */
[----:B------:R-:W-:-:S02]  /*0640*/  LOP3.LUT R198, R191, 0x38, RZ, 0xc0, !PT ;  /* 0x00000038bfc67812 */ /* 0x000fc400078ec0ff */
[----:B------:R-:W-:Y:S02]  /*0650*/  LEA R197, R197, UR6, 0x1 ;  /* 0x00000006c5c57c11 */ /* 0x000fe4000f8e08ff */
[----:B--2-4-:R-:W-:-:S07]  /*0660*/  LEA R176, R176, UR5, 0x1 ;  /* 0x00000005b0b07c11 */ /* 0x014fce000f8e08ff */
.L_x_1703:
        /* <DEDUP_REMOVED lines=19> */
[----:B------:R-:W-:Y:S01]  /*07a0*/  IMAD.MOV.U32 R13, RZ, RZ, -0x1 ;  /* 0xffffffffff0d7424 */ /* 0x000fe200078e00ff */
[----:B------:R2:W4:Y:S04]  /*07b0*/  @P5 LDG.E R223, desc[UR18][R8.64] ;  /* 0x0000001208df5981 */ /* 0x000528000c1e1900 */
[----:B------:R-:W4:Y:S04]  /*07c0*/  @P4 LDG.E R222, desc[UR18][R4.64] ;  /* 0x0000001204de4981 */ /* 0x000f28000c1e1900 */
[----:B-----5:R2:W5:Y:S04]  /*07d0*/  @P0 LDG.E R13, desc[UR18][R194.64] ;  /* 0x00000012c20d0981 */ /* 0x020568000c1e1900 */
[----:B------:R4:W5:Y:S01]  /*07e0*/  @P3 LDG.E R8, desc[UR18][R194.64+0x4] ;  /* 0x00000412c2083981 */ /* 0x000962000c1e1900 */
[----:B---3--:R-:W-:Y:S01]  /*07f0*/  ISETP.NE.AND P5, PT, R11, RZ, PT ;  /* 0x000000ff0b00720c */ /* 0x008fe20003fa5270 */
[----:B------:R-:W-:Y:S01]  /*0800*/  IMAD.MOV.U32 R225, RZ, RZ, -0x1 ;  /* 0xffffffffffe17424 */ /* 0x000fe200078e00ff */
[----:B-1----:R-:W-:Y:S01]  /*0810*/  ISETP.EQ.U32.AND P2, PT, R6, RZ, PT ;  /* 0x000000ff0600720c */ /* 0x002fe20003f42070 */
[----:B------:R-:W1:Y:S01]  /*0820*/  @!P4 LDC.64 R4, c[0x0][0x488] ;  /* 0x00012200ff04cb82 */ /* 0x000e620000000a00 */
[----:B------:R-:W-:-:S02]  /*0830*/  IADD3 R16, P1, PT, R12, R6, RZ ;  /* 0x000000060c107210 */ /* 0x000fc40007f3e0ff */
[----:B------:R-:W-:-:S03]  /*0840*/  ISETP.EQ.OR.EX P2, PT, R7, RZ, !P5, P2 ;  /* 0x000000ff0700720c */ /* 0x000fc60006f42720 */
[----:B------:R-:W-:Y:S02]  /*0850*/  IMAD.X R17, R14, 0x1, R7, P1 ;  /* 0x000000010e117824 */ /* 0x000fe400008e0607 */
[----:B--2---:R-:W2:Y:S08]  /*0860*/  @!P4 LDC R9, c[0x0][0x43c] ;  /* 0x00010f00ff09cb82 */ /* 0x004eb00000000800 */
[----:B------:R3:W5:Y:S01]  /*0870*/  @!P2 LDG.E R225, desc[UR18][R16.64] ;  /* 0x0000001210e1a981 */ /* 0x000762000c1e1900 */
[----:B------:R-:W3:Y:S01]  /*0880*/  @!P3 LDC R224, c[0x0][0x434] ;  /* 0x00010d00ffe0bb82 */ /* 0x000ee20000000800 */
[----:B------:R-:W-:-:S04]  /*0890*/  ISETP.NE.U32.AND P2, PT, R6, RZ, PT ;  /* 0x000000ff0600720c */ /* 0x000fc80003f45070 */
[----:B------:R-:W-:Y:S02]  /*08a0*/  ISETP.NE.AND.EX P2, PT, R7, RZ, PT, P2 ;  /* 0x000000ff0700720c */ /* 0x000fe40003f45320 */
[----:B-1----:R-:W-:-:S04]  /*08b0*/  @!P4 ISETP.NE.U32.AND P1, PT, R4, RZ, PT ;  /* 0x000000ff0400c20c */ /* 0x002fc80003f25070 */
[----:B------:R-:W-:-:S04]  /*08c0*/  @!P4 ISETP.NE.AND.EX P1, PT, R5, RZ, PT, P1 ;  /* 0x000000ff0500c20c */ /* 0x000fc80003f25310 */
[----:B--2---:R-:W-:Y:S01]  /*08d0*/  @!P4 SEL R9, R9, RZ, P1 ;  /* 0x000000ff0909c207 */ /* 0x004fe20000800000 */
[----:B----4-:R-:W-:Y:S02]  /*08e0*/  @P4 IMAD.IADD R222, R222, 0x1, -R223 ;  /* 0x00000001dede4824 */ /* 0x010fe400078e0adf */
[----:B---3--:R-:W-:Y:S06]  /*08f0*/  @!P2 BRA `(.L_x_1622) ;  /* 0x00000000000ca947 */ /* 0x008fec0003800000 */
[----:B------:R-:W2:Y:S02]  /*0900*/  @P5 LDG.E R10, desc[UR18][R16.64+0x4] ;  /* 0x00000412100a5981 */ /* 0x000ea4000c1e1900 */
[----:B--2--5:R-:W-:-:S06]  /*0910*/  @P5 IADD3 R10, PT, PT, R10, -R225, RZ ;  /* 0x800000e10a0a5210 */ /* 0x024fcc0007ffe0ff */
[----:B------:R1:W5:Y:S02]  /*0920*/  @!P5 LDG.E R10, desc[UR18][R16.64] ;  /* 0x00000012100ad981 */ /* 0x000364000c1e1900 */
.L_x_1622:
        /* <DEDUP_REMOVED lines=22> */
[----:B-1----:R-:W-:Y:S01]  /*0a90*/  @!P3 IMAD.MOV.U32 R17, RZ, RZ, R8 ;  /* 0x000000ffff11b224 */ /* 0x002fe200078e0008 */
        /* <DEDUP_REMOVED lines=19> */
.L_x_1624:
[----:B------:R-:W1:Y:S01]  /*0bd0*/  LDCU.64 UR12, c[0x0][0x3b8] ;  /* 0x00007700ff0c77ac */ /* 0x000e620008000a00 */
[----:B------:R-:W-:-:S05]  /*0be0*/  IADD3 R4, PT, PT, R223, R225, RZ ;  /* 0x000000e1df047210 */ /* 0x000fca0007ffe0ff */
[C---:B-1----:R-:W-:Y:S02]  /*0bf0*/  IMAD R11, R4.reuse, UR13, RZ ;  /* 0x0000000d040b7c24 */ /* 0x042fe4000f8e02ff */
[----:B------:R-:W-:-:S05]  /*0c00*/  IMAD.WIDE.U32 R4, R4, UR12, RZ ;  /* 0x0000000c04047c25 */ /* 0x000fca000f8e00ff */
[----:B------:R-:W-:Y:S02]  /*0c10*/  IADD3 R11, PT, PT, R5, R11, RZ ;  /* 0x0000000b050b7210 */ /* 0x000fe40007ffe0ff */
[----:B------:R-:W-:-:S07]  /*0c20*/  MOV R12, R4 ;  /* 0x00000004000c7202 */ /* 0x000fce0000000f00 */
.L_x_1625:
        /* <DEDUP_REMOVED lines=40> */
.L_x_1626:
[----:B------:R-:W1:Y:S01]  /*0eb0*/  LDCU.64 UR10, c[0x0][0x3c0] ;  /* 0x00007800ff0a77ac */ /* 0x000e620008000a00 */
[----:B------:R-:W-:-:S05]  /*0ec0*/  IADD3 R4, PT, PT, R223, R225, RZ ;  /* 0x000000e1df047210 */ /* 0x000fca0007ffe0ff */
[C---:B-1----:R-:W-:Y:S02]  /*0ed0*/  IMAD R20, R4.reuse, UR11, RZ ;  /* 0x0000000b04147c24 */ /* 0x042fe4000f8e02ff */
[----:B------:R-:W-:-:S05]  /*0ee0*/  IMAD.WIDE.U32 R4, R4, UR10, RZ ;  /* 0x0000000a04047c25 */ /* 0x000fca000f8e00ff */
[----:B------:R-:W-:Y:S02]  /*0ef0*/  IADD3 R20, PT, PT, R5, R20, RZ ;  /* 0x0000001405147210 */ /* 0x000fe40007ffe0ff */
[----:B------:R-:W-:-:S07]  /*0f00*/  MOV R21, R4 ;  /* 0x0000000400157202 */ /* 0x000fce0000000f00 */
.L_x_1627:
        /* <DEDUP_REMOVED lines=29> */
.L_x_1628:
[C---:B------:R-:W-:Y:S02]  /*10e0*/  IMAD R28, R13.reuse, UR7, RZ ;  /* 0x000000070d1c7c24 */ /* 0x040fe4000f8e02ff */
[----:B------:R-:W-:-:S05]  /*10f0*/  IMAD.WIDE.U32 R4, R13, UR6, RZ ;  /* 0x000000060d047c25 */ /* 0x000fca000f8e00ff */
[----:B------:R-:W-:Y:S02]  /*1100*/  IADD3 R28, PT, PT, R5, R28, RZ ;  /* 0x0000001c051c7210 */ /* 0x000fe40007ffe0ff */
[----:B------:R-:W-:Y:S02]  /*1110*/  MOV R23, R4 ;  /* 0x0000000400177202 */ /* 0x000fe40000000f00 */
.L_x_1629:
        /* <DEDUP_REMOVED lines=20> */
.L_x_1630:
[----:B------:R-:W1:Y:S01]  /*1260*/  LDC R15, c[0x0][0x434] ;  /* 0x00010d00ff0f7b82 */ /* 0x000e620000000800 */
[----:B------:R-:W-:-:S04]  /*1270*/  IMAD R4, R186, UR17, R185 ;  /* 0x00000011ba047c24 */ /* 0x000fc8000f8e02b9 */
[----:B-1----:R-:W-:-:S03]  /*1280*/  IMAD R15, R4, R15, RZ ;  /* 0x0000000f040f7224 */ /* 0x002fc600078e02ff */
.L_x_1631:
        /* <DEDUP_REMOVED lines=12> */
.L_x_1632:
[----:B------:R-:W1:Y:S01]  /*1350*/  LDC R16, c[0x0][0x444] ;  /* 0x00011100ff107b82 */ /* 0x000e620000000800 */
[----:B------:R-:W-:-:S04]  /*1360*/  IMAD R4, R186, UR17, R185 ;  /* 0x00000011ba047c24 */ /* 0x000fc8000f8e02b9 */
[----:B-1----:R-:W-:-:S07]  /*1370*/  IMAD R16, R4, R16, RZ ;  /* 0x0000001004107224 */ /* 0x002fce00078e02ff */
.L_x_1633:
[----:B------:R-:W1:Y:S01]  /*1380*/  LDC.64 R4, c[0x0][0x3b0] ;  /* 0x0000ec00ff047b82 */ /* 0x000e620000000a00 */
[----:B------:R-:W2:Y:S01]  /*1390*/  LDCU.128 UR4, c[0x0][0x590] ;  /* 0x0000b200ff0477ac */ /* 0x000ea20008000c00 */
[----:B------:R-:W3:Y:S01]  /*13a0*/  S2R R13, SR_TID.X ;  /* 0x00000000000d7919 */ /* 0x000ee20000002100 */
[----:B------:R-:W-:Y:S01]  /*13b0*/  IADD3 R34, P0, PT, R198, R6, RZ ;  /* 0x00000006c6227210 */ /* 0x000fe20007f1e0ff */
[----:B------:R-:W-:Y:S01]  /*13c0*/  IMAD R16, R22, 0x40, R16 ;  /* 0x0000004016107824 */ /* 0x000fe200078e0210 */
[----:B------:R-:W-:Y:S01]  /*13d0*/  MOV R19, RZ ;  /* 0x000000ff00137202 */ /* 0x000fe20000000f00 */
[----:B------:R-:W4:Y:S01]  /*13e0*/  LDCU.64 UR14, c[0x0][0x3c8] ;  /* 0x00007900ff0e77ac */ /* 0x000f220008000a00 */
[----:B------:R-:W-:Y:S01]  /*13f0*/  ISETP.NE.AND P4, PT, RZ, UR22, PT ;  /* 0x00000016ff007c0c */ /* 0x000fe2000bf85270 */
[----:B------:R-:W-:Y:S01]  /*1400*/  IMAD.X R35, RZ, RZ, R7, P0 ;  /* 0x000000ffff237224 */ /* 0x000fe200000e0607 */
[----:B------:R-:W5:Y:S01]  /*1410*/  LDC R220, c[0x0][0x508] ;  /* 0x00014200ffdc7b82 */ /* 0x000f620000000800 */
[----:B------:R-:W-:Y:S01]  /*1420*/  IADD3 R23, P1, P0, R30, R23, R29 ;  /* 0x000000171e177210 */ /* 0x000fe2000783e01d */
[----:B------:R-:W-:Y:S01]  /*1430*/  UIMAD UR23, UR17, UR23, URZ ;  /* 0x00000017111772a4 */ /* 0x000fe2000f8e02ff */
[----:B------:R-:W-:Y:S01]  /*1440*/  IMAD R15, R22, 0x40, R15 ;  /* 0x00000040160f7824 */ /* 0x000fe200078e020f */
[----:B------:R-:W-:Y:S02]  /*1450*/  BSSY.RECONVERGENT B1, `(.L_x_1623) ;  /* 0x00007c5000017945 */ /* 0x000fe40003800200 */
[----:B------:R-:W-:-:S02]  /*1460*/  USHF.L.U32 UR25, UR23, 0x6, URZ ;  /* 0x0000000617197899 */ /* 0x000fc400080006ff */
[----:B------:R-:W4:Y:S01]  /*1470*/  LDC.64 R6, c[0x0][0x5f8] ;  /* 0x00017e00ff067b82 */ /* 0x000f220000000a00 */
[----:B--2---:R-:W-:Y:S01]  /*1480*/  IMAD R32, R18, UR4, RZ ;  /* 0x0000000412207c24 */ /* 0x004fe2000f8e02ff */
[----:B------:R-:W-:Y:S01]  /*1490*/  USHF.L.U64.HI UR22, UR4, 0x5, UR5 ;  /* 0x0000000504167899 */ /* 0x000fe20008010205 */
[----:B------:R-:W-:Y:S01]  /*14a0*/  IMAD.WIDE.U32 R34, R25, UR4, R34 ;  /* 0x0000000419227c25 */ /* 0x000fe2000f8e0022 */
[----:B------:R-:W-:-:S03]  /*14b0*/  USHF.L.U32 UR24, UR4, 0x5, URZ ;  /* 0x0000000504187899 */ /* 0x000fc600080006ff */
[-C--:B-1----:R-:W-:Y:S01]  /*14c0*/  IMAD R26, R18, R4.reuse, RZ ;  /* 0x00000004121a7224 */ /* 0x082fe200078e02ff */
[----:B------:R-:W1:Y:S01]  /*14d0*/  LDC.64 R230, c[0x0][0x420] ;  /* 0x00010800ffe67b82 */ /* 0x000e620000000a00 */
[----:B------:R-:W-:Y:S02]  /*14e0*/  IMAD.MOV.U32 R18, RZ, RZ, R198 ;  /* 0x000000ffff127224 */ /* 0x000fe400078e00c6 */
[C---:B------:R-:W-:Y:S02]  /*14f0*/  IMAD R32, R25.reuse, UR5, R32 ;  /* 0x0000000519207c24 */ /* 0x040fe4000f8e0220 */
[----:B------:R-:W-:Y:S01]  /*1500*/  IMAD.WIDE.U32 R30, R25, R4, R18 ;  /* 0x00000004191e7225 */ /* 0x000fe200078e0012 */
[----:B-----5:R-:W-:-:S03]  /*1510*/  IADD3 R220, PT, PT, R202, -R220, -R222 ;  /* 0x800000dccadc7210 */ /* 0x020fc60007ffe8de */
[----:B------:R-:W-:Y:S01]  /*1520*/  IMAD R26, R25, R5, R26 ;  /* 0x00000005191a7224 */ /* 0x000fe200078e021a */
[----:B------:R-:W-:Y:S01]  /*1530*/  SHF.R.S32.HI R25, RZ, 0x1f, R29 ;  /* 0x0000001fff197819 */ /* 0x000fe2000001141d */
[----:B------:R-:W-:Y:S01]  /*1540*/  IMAD.IADD R33, R35, 0x1, R32 ;  /* 0x0000000123217824 */ /* 0x000fe200078e0220 */
[----:B------:R-:W-:Y:S01]  /*1550*/  IADD3 R30, P2, PT, R17, R30, RZ ;  /* 0x0000001e111e7210 */ /* 0x000fe20007f5e0ff */
[----:B------:R-:W-:Y:S01]  /*1560*/  IMAD.MOV.U32 R32, RZ, RZ, R34 ;  /* 0x000000ffff207224 */ /* 0x000fe200078e0022 */
[----:B------:R-:W-:Y:S02]  /*1570*/  IADD3.X R17, PT, PT, R27, R28, R25, P1, P0 ;  /* 0x0000001c1b117210 */ /* 0x000fe40000fe0419 */
[----:B------:R-:W-:Y:S01]  /*1580*/  IADD3.X R31, PT, PT, R24, R31, R26, P2, !PT ;  /* 0x0000001f181f7210 */ /* 0x000fe200017fe41a */
[----:B----4-:R-:W-:Y:S01]  /*1590*/  IMAD.WIDE.U32 R24, R6, UR16, RZ ;  /* 0x0000001006187c25 */ /* 0x010fe2000f8e00ff */
[----:B---3--:R-:W-:Y:S01]  /*15a0*/  LOP3.LUT R213, R13, 0x1f, RZ, 0xc0, !PT ;  /* 0x0000001f0dd57812 */ /* 0x008fe200078ec0ff */
[----:B------:R-:W2:Y:S02]  /*15b0*/  LDC.64 R26, c[0x0][0x5e8] ;  /* 0x00017a00ff1a7b82 */ /* 0x000ea40000000a00 */
[----:B------:R-:W-:-:S04]  /*15c0*/  IMAD.WIDE.U32 R32, R185, UR6, R32 ;  /* 0x00000006b9207c25 */ /* 0x000fc8000f8e0020 */
[----:B------:R-:W-:Y:S01]  /*15d0*/  IMAD R6, R7, UR16, R25 ;  /* 0x0000001007067c24 */ /* 0x000fe2000f8e0219 */
[----:B------:R-:W-:Y:S01]  /*15e0*/  SEL R7, R24, RZ, P4 ;  /* 0x000000ff18077207 */ /* 0x000fe20002000000 */
[C---:B------:R-:W-:Y:S01]  /*15f0*/  IMAD R29, R185.reuse, UR7, R33 ;  /* 0x00000007b91d7c24 */ /* 0x040fe2000f8e0221 */
[----:B------:R-:W3:Y:S01]  /*1600*/  LDCU.64 UR6, c[0x0][0x550] ;  /* 0x0000aa00ff0677ac */ /* 0x000ee20008000a00 */
[----:B------:R-:W-:Y:S01]  /*1610*/  IMAD R24, R190, UR23, R213 ;  /* 0x00000017be187c24 */ /* 0x000fe2000f8e02d5 */
[----:B------:R-:W-:Y:S01]  /*1620*/  SEL R6, R6, RZ, P4 ;  /* 0x000000ff06067207 */ /* 0x000fe20002000000 */
[----:B------:R-:W-:Y:S02]  /*1630*/  IMAD.MOV.U32 R28, RZ, RZ, R32 ;  /* 0x000000ffff1c7224 */ /* 0x000fe400078e0020 */
[----:B------:R-:W-:Y:S01]  /*1640*/  IMAD.WIDE.U32 R30, R185, UR14, R30 ;  /* 0x0000000eb91e7c25 */ /* 0x000fe2000f8e001e */
[----:B------:R-:W-:Y:S02]  /*1650*/  IADD3 R7, P1, P0, R24, R23, R7 ;  /* 0x0000001718077210 */ /* 0x000fe4000783e007 */
[----:B------:R-:W-:Y:S01]  /*1660*/  SHF.R.S32.HI R24, RZ, 0x1f, R24 ;  /* 0x0000001fff187819 */ /* 0x000fe20000011418 */
[----:B------:R-:W-:-:S02]  /*1670*/  VIADD R23, R220, 0xffffff80 ;  /* 0xffffff80dc177836 */ /* 0x000fc40000000000 */
[----:B------:R-:W-:Y:S01]  /*1680*/  IMAD.WIDE.U32 R28, R192, UR4, R28 ;  /* 0x00000004c01c7c25 */ /* 0x000fe2000f8e001c */
[----:B------:R-:W-:Y:S02]  /*1690*/  IADD3.X R17, PT, PT, R24, R17, R6, P1, P0 ;  /* 0x0000001118117210 */ /* 0x000fe40000fe0406 */
[----:B------:R-:W-:Y:S01]  /*16a0*/  SHF.R.S32.HI R201, RZ, 0x1f, R23 ;  /* 0x0000001fffc97819 */ /* 0x000fe20000011417 */
[----:B------:R-:W-:Y:S01]  /*16b0*/  IMAD R210, R192, UR5, R29 ;  /* 0x00000005c0d27c24 */ /* 0x000fe2000f8e021d */
[----:B------:R-:W4:Y:S01]  /*16c0*/  LDCU.64 UR4, c[0x0][0x380] ;  /* 0x00007000ff0477ac */ /* 0x000f220008000a00 */
[----:B------:R-:W-:Y:S01]  /*16d0*/  IMAD R29, R185, UR15, R31 ;  /* 0x0000000fb91d7c24 */ /* 0x000fe2000f8e021f */
[----:B------:R-:W-:Y:S01]  /*16e0*/  LEA.HI R201, R201, R23, RZ, 0x6 ;  /* 0x00000017c9c97211 */ /* 0x000fe200078f30ff */
[----:B-1----:R-:W-:Y:S01]  /*16f0*/  IMAD.WIDE R230, R15, 0x4, R230 ;  /* 0x000000040fe67825 */ /* 0x002fe200078e02e6 */
[----:B------:R-:W1:Y:S01]  /*1700*/  LDCU.64 UR14, c[0x0][0x570] ;  /* 0x0000ae00ff0e77ac */ /* 0x000e620008000a00 */
[----:B---3--:R-:W-:-:S02]  /*1710*/  LEA R211, P2, R28, UR6, 0x1 ;  /* 0x000000061cd37c11 */ /* 0x008fc4000f8408ff */
[----:B------:R-:W-:Y:S01]  /*1720*/  SHF.R.S32.HI R201, RZ, 0x6, R201 ;  /* 0x00000006ffc97819 */ /* 0x000fe200000114c9 */
[----:B------:R-:W-:Y:S01]  /*1730*/  VIADD R23, R192, 0x60 ;  /* 0x00000060c0177836 */ /* 0x000fe20000000000 */
[----:B------:R-:W-:Y:S01]  /*1740*/  LEA.HI.X R210, R28, UR7, R210, 0x1, P2 ;  /* 0x000000071cd27c11 */ /* 0x000fe200090f0cd2 */
[----:B------:R-:W-:Y:S01]  /*1750*/  IMAD.MOV.U32 R28, RZ, RZ, R30 ;  /* 0x000000ffff1c7224 */ /* 0x000fe200078e001e */
[----:B------:R-:W-:Y:S02]  /*1760*/  VIMNMX R201, PT, PT, RZ, R201, !PT ;  /* 0x000000c9ffc97248 */ /* 0x000fe40007fe0100 */
[----:B------:R-:W-:Y:S01]  /*1770*/  MOV R6, UR25 ;  /* 0x0000001900067c02 */ /* 0x000fe20008000f00 */
[----:B------:R-:W-:Y:S01]  /*1780*/  IMAD.WIDE.U32 R24, R192, R4, R28 ;  /* 0x00000004c0187225 */ /* 0x000fe200078e001c */
[----:B------:R-:W-:Y:S02]  /*1790*/  IADD3 R7, P0, PT, R7, UR25, RZ ;  /* 0x0000001907077c10 */ /* 0x000fe4000ff1e0ff */
[----:B------:R-:W-:Y:S01]  /*17a0*/  ISETP.GT.AND P3, PT, R14, R201, PT ;  /* 0x000000c90e00720c */ /* 0x000fe20003f64270 */
[----:B------:R-:W-:Y:S01]  /*17b0*/  IMAD R208, R192, R5, R25 ;  /* 0x00000005c0d07224 */ /* 0x000fe200078e0219 */
[----:B------:R-:W-:Y:S01]  /*17c0*/  LEA.HI.X.SX32 R6, R6, R17, 0x1, P0 ;  /* 0x0000001106067211 */ /* 0x000fe200000f0eff */
[----:B--2---:R-:W-:Y:S01]  /*17d0*/  IMAD.WIDE R16, R16, 0x4, R26 ;  /* 0x0000000410107825 */ /* 0x004fe200078e021a */
[----:B----4-:R-:W-:-:S02]  /*17e0*/  LEA R209, P1, R24, UR4, 0x1 ;  /* 0x0000000418d17c11 */ /* 0x010fc4000f8208ff */
[C---:B-1----:R-:W-:Y:S01]  /*17f0*/  LEA R228, P0, R7.reuse, UR14, 0x2 ;  /* 0x0000000e07e47c11 */ /* 0x042fe2000f8010ff */
[----:B------:R-:W-:Y:S01]  /*1800*/  IMAD.MOV.U32 R206, RZ, RZ, R16 ;  /* 0x000000ffffce7224 */ /* 0x000fe200078e0010 */
[----:B------:R-:W-:Y:S01]  /*1810*/  MOV R205, R17 ;  /* 0x0000001100cd7202 */ /* 0x000fe20000000f00 */
[----:B------:R-:W-:Y:S01]  /*1820*/  VIADD R25, R192, 0x20 ;  /* 0x00000020c0197836 */ /* 0x000fe20000000000 */
[----:B------:R-:W-:Y:S02]  /*1830*/  LEA.HI.X R229, R7, UR15, R6, 0x2, P0 ;  /* 0x0000000f07e57c11 */ /* 0x000fe400080f1406 */
[----:B------:R-:W-:Y:S02]  /*1840*/  LEA.HI.X R208, R24, UR5, R208, 0x1, P1 ;  /* 0x0000000518d07c11 */ /* 0x000fe400088f0cd0 */
[C---:B------:R-:W-:Y:S02]  /*1850*/  IADD3 R7, P2, PT, R192.reuse, 0x40, RZ ;  /* 0x00000040c0077810 */ /* 0x040fe40007f5e0ff */
[----:B------:R-:W-:-:S02]  /*1860*/  IADD3 R17, P0, PT, R192, 0x60, RZ ;  /* 0x00000060c0117810 */ /* 0x000fc40007f1e0ff */
[----:B------:R-:W-:Y:S01]  /*1870*/  IADD3 R15, P1, PT, R192, 0x20, RZ ;  /* 0x00000020c00f7810 */ /* 0x000fe20007f3e0ff */
        /* <DEDUP_REMOVED lines=19> */
.L_x_1635:
[----:B------:R-:W1:Y:S01]  /*19b0*/  LDCU.64 UR10, c[0x0][0x5c0] ;  /* 0x0000b800ff0a77ac */ /* 0x000e620008000a00 */
[----:B------:R-:W-:-:S05]  /*19c0*/  IADD3 R4, PT, PT, R223, R225, RZ ;  /* 0x000000e1df047210 */ /* 0x000fca0007ffe0ff */
[C---:B-1----:R-:W-:Y:S02]  /*19d0*/  IMAD R9, R4.reuse, UR11, RZ ;  /* 0x0000000b04097c24 */ /* 0x042fe4000f8e02ff */
[----:B------:R-:W-:-:S05]  /*19e0*/  IMAD.WIDE.U32 R4, R4, UR10, RZ ;  /* 0x0000000a04047c25 */ /* 0x000fca000f8e00ff */
[----:B------:R-:W-:Y:S02]  /*19f0*/  IADD3 R9, PT, PT, R5, R9, RZ ;  /* 0x0000000905097210 */ /* 0x000fe40007ffe0ff */
.L_x_1636:
        /* <DEDUP_REMOVED lines=12> */
.L_x_1637:
[----:B------:R-:W1:Y:S01]  /*1ac0*/  LDCU.64 UR6, c[0x0][0x5c8] ;  /* 0x0000b900ff0677ac */ /* 0x000e620008000a00 */
[----:B------:R-:W-:-:S05]  /*1ad0*/  IADD3 R223, PT, PT, R223, R225, RZ ;  /* 0x000000e1dfdf7210 */ /* 0x000fca0007ffe0ff */
[C---:B-1----:R-:W-:Y:S02]  /*1ae0*/  IMAD R10, R223.reuse, UR7, RZ ;  /* 0x00000007df0a7c24 */ /* 0x042fe4000f8e02ff */
[----:B------:R-:W-:-:S05]  /*1af0*/  IMAD.WIDE.U32 R12, R223, UR6, RZ ;  /* 0x00000006df0c7c25 */ /* 0x000fca000f8e00ff */
[----:B------:R-:W-:Y:S02]  /*1b00*/  IADD3 R10, PT, PT, R13, R10, RZ ;  /* 0x0000000a0d0a7210 */ /* 0x000fe40007ffe0ff */
[----:B------:R-:W-:-:S07]  /*1b10*/  MOV R11, R12 ;  /* 0x0000000c000b7202 */ /* 0x000fce0000000f00 */
.L_x_1638:
        /* <DEDUP_REMOVED lines=34> */
.L_x_1640:
[----:B------:R-:W-:Y:S05]  /*1d40*/  BSYNC.RECONVERGENT B0 ;  /* 0x0000000000007941 */ /* 0x000fea0003800200 */
.L_x_1639:
        /* <DEDUP_REMOVED lines=12> */
.L_x_1642:
[----:B------:R-:W-:Y:S05]  /*1e10*/  BSYNC.RECONVERGENT B0 ;  /* 0x0000000000007941 */ /* 0x000fea0003800200 */
.L_x_1641:
        /* <DEDUP_REMOVED lines=11> */
.L_x_1644:
[----:B------:R-:W-:Y:S05]  /*1ed0*/  BSYNC.RECONVERGENT B0 ;  /* 0x0000000000007941 */ /* 0x000fea0003800200 */
.L_x_1643:
        /* <DEDUP_REMOVED lines=27> */
.L_x_1646:
[----:B------:R-:W-:Y:S05]  /*2090*/  BSYNC.RECONVERGENT B0 ;  /* 0x0000000000007941 */ /* 0x000fea0003800200 */
.L_x_1645:
        /* <DEDUP_REMOVED lines=12> */
.L_x_1648:
[----:B------:R-:W-:Y:S05]  /*2160*/  BSYNC.RECONVERGENT B0 ;  /* 0x0000000000007941 */ /* 0x000fea0003800200 */
.L_x_1647:
        /* <DEDUP_REMOVED lines=12> */
.L_x_1634:
[----:B------:R-:W-:Y:S01]  /*2230*/  IMAD R26, R8, UR10, RZ ;  /* 0x0000000a081a7c24 */ /* 0x000fe2000f8e02ff */
[----:B------:R-:W1:Y:S01]  /*2240*/  LDCU.64 UR4, c[0x0][0x3d8] ;  /* 0x00007b00ff0477ac */ /* 0x000e620008000a00 */
[C---:B------:R-:W-:Y:S01]  /*2250*/  IMAD.WIDE.U32 R28, R203.reuse, UR10, R18 ;  /* 0x0000000acb1c7c25 */ /* 0x040fe2000f8e0012 */
[----:B------:R-:W-:Y:S03]  /*2260*/  BSSY.RECONVERGENT B0, `(.L_x_1650) ;  /* 0x0000021000007945 */ /* 0x000fe60003800200 */
[----:B------:R-:W-:Y:S01]  /*2270*/  IMAD R26, R203, UR11, R26 ;  /* 0x0000000bcb1a7c24 */ /* 0x000fe2000f8e021a */
[----:B------:R-:W-:Y:S01]  /*2280*/  @P4 BAR.SYNC.DEFER_BLOCKING 0x0 ;  /* 0x0000000000004b1d */ /* 0x000fe20000010000 */
[----:B------:R-:W-:-:S04]  /*2290*/  IADD3 R28, P0, PT, R21, R28, RZ ;  /* 0x0000001c151c7210 */ /* 0x000fc80007f1e0ff */
[----:B------:R-:W-:Y:S02]  /*22a0*/  IADD3.X R29, PT, PT, R20, R29, R26, P0, !PT ;  /* 0x0000001d141d7210 */ /* 0x000fe400007fe41a */
[----:B------:R-:W-:Y:S02]  /*22b0*/  IADD3 R20, PT, PT, -R203, R222, RZ ;  /* 0x000000decb147210 */ /* 0x000fe40007ffe1ff */
[----:B------:R-:W-:Y:S02]  /*22c0*/  LOP3.LUT R26, R221, 0x80000001, RZ, 0xc0, !PT ;  /* 0x80000001dd1a7812 */ /* 0x000fe400078ec0ff */
[----:B------:R-:W-:Y:S01]  /*22d0*/  ISETP.GE.AND P6, PT, R192, R20, PT ;  /* 0x00000014c000720c */ /* 0x000fe20003fc6270 */
[----:B-1----:R-:W-:Y:S01]  /*22e0*/  IMAD R21, R9, UR4, RZ ;  /* 0x0000000409157c24 */ /* 0x002fe2000f8e02ff */
        /* <DEDUP_REMOVED lines=21> */
.L_x_1652:
[----:B------:R3:W-:Y:S01]  /*2440*/  STS.128 [R197+0xa000], RZ ;  /* 0x00a000ffc5007388 */ /* 0x0007e20000000c00 */
[----:B------:R-:W-:Y:S05]  /*2450*/  BRA `(.L_x_1653) ;  /* 0x0000000000047947 */ /* 0x000fea0003800000 */
.L_x_1651:
[----:B------:R1:W-:Y:S02]  /*2460*/  STS.128 [R197+0xa000], RZ ;  /* 0x00a000ffc5007388 */ /* 0x0003e40000000c00 */
.L_x_1653:
[----:B------:R-:W-:Y:S05]  /*2470*/  BSYNC.RECONVERGENT B0 ;  /* 0x0000000000007941 */ /* 0x000fea0003800200 */
.L_x_1650:
        /* <DEDUP_REMOVED lines=23> */
.L_x_1655:
[----:B------:R-:W-:Y:S05]  /*25f0*/  BSYNC.RECONVERGENT B0 ;  /* 0x0000000000007941 */ /* 0x000fea0003800200 */
.L_x_1654:
        /* <DEDUP_REMOVED lines=20> */
.L_x_1657:
[----:B------:R-:W-:Y:S05]  /*2740*/  BSYNC.RECONVERGENT B0 ;  /* 0x0000000000007941 */ /* 0x000fea0003800200 */
.L_x_1656:
        /* <DEDUP_REMOVED lines=20> */
.L_x_1659:
[----:B------:R-:W-:Y:S05]  /*2890*/  BSYNC.RECONVERGENT B0 ;  /* 0x0000000000007941 */ /* 0x000fea0003800200 */
.L_x_1658:
        /* <DEDUP_REMOVED lines=15> */
.L_x_1662:
[----:B------:R1:W-:Y:S01]  /*2990*/  STS.128 [R197+0x4000], RZ ;  /* 0x004000ffc5007388 */ /* 0x0003e20000000c00 */
[----:B------:R-:W-:Y:S05]  /*29a0*/  BRA `(.L_x_1663) ;  /* 0x0000000000047947 */ /* 0x000fea0003800000 */
.L_x_1661:
[----:B------:R1:W-:Y:S02]  /*29b0*/  STS.128 [R197+0x4000], RZ ;  /* 0x004000ffc5007388 */ /* 0x0003e40000000c00 */
.L_x_1663:
[----:B------:R-:W-:Y:S05]  /*29c0*/  BSYNC.RECONVERGENT B0 ;  /* 0x0000000000007941 */ /* 0x000fea0003800200 */
.L_x_1660:
        /* <DEDUP_REMOVED lines=8> */
[----:B-1----:R-:W-:Y:S01]  /*2a50*/  IMAD.U32 R23, RZ, RZ, UR24 ;  /* 0x00000018ff177e24 */ /* 0x002fe2000f8e00ff */
        /* <DEDUP_REMOVED lines=8> */
.L_x_1665:
[----:B------:R-:W-:Y:S05]  /*2ae0*/  BSYNC.RECONVERGENT B0 ;  /* 0x0000000000007941 */ /* 0x000fea0003800200 */
.L_x_1664:
        /* <DEDUP_REMOVED lines=13> */
.L_x_1668:
[----:B------:R1:W-:Y:S01]  /*2bc0*/  STS.128 [R219], RZ ;  /* 0x000000ffdb007388 */ /* 0x0003e20000000c00 */
[----:B------:R-:W-:Y:S05]  /*2bd0*/  BRA `(.L_x_1669) ;  /* 0x0000000000047947 */ /* 0x000fea0003800000 */
.L_x_1667:
[----:B------:R1:W-:Y:S02]  /*2be0*/  STS.128 [R219], RZ ;  /* 0x000000ffdb007388 */ /* 0x0003e40000000c00 */
.L_x_1669:
[----:B------:R-:W-:Y:S05]  /*2bf0*/  BSYNC.RECONVERGENT B0 ;  /* 0x0000000000007941 */ /* 0x000fea0003800200 */
.L_x_1666:
        /* <DEDUP_REMOVED lines=29> */
.L_x_1671:
[----:B------:R-:W-:Y:S05]  /*2dd0*/  BSYNC.RECONVERGENT B0 ;  /* 0x0000000000007941 */ /* 0x000fea0003800200 */
.L_x_1670:
        /* <DEDUP_REMOVED lines=27> */
.L_x_1674:
[----:B------:R3:W-:Y:S01]  /*2f90*/  STS.128 [R197+0x6000], RZ ;  /* 0x006000ffc5007388 */ /* 0x0007e20000000c00 */
[----:B------:R-:W-:Y:S05]  /*2fa0*/  BRA `(.L_x_1675) ;  /* 0x0000000000047947 */ /* 0x000fea0003800000 */
.L_x_1673:
[----:B------:R3:W-:Y:S02]  /*2fb0*/  STS.128 [R197+0x6000], RZ ;  /* 0x006000ffc5007388 */ /* 0x0007e40000000c00 */
.L_x_1675:
[----:B------:R-:W-:Y:S05]  /*2fc0*/  BSYNC.RECONVERGENT B0 ;  /* 0x0000000000007941 */ /* 0x000fea0003800200 */
.L_x_1672:
        /* <DEDUP_REMOVED lines=20> */
.L_x_1677:
[----:B------:R-:W-:Y:S05]  /*3110*/  BSYNC.RECONVERGENT B0 ;  /* 0x0000000000007941 */ /* 0x000fea0003800200 */
.L_x_1676:
        /* <DEDUP_REMOVED lines=20> */
.L_x_1679:
[----:B------:R-:W-:Y:S05]  /*3260*/  BSYNC.RECONVERGENT B0 ;  /* 0x0000000000007941 */ /* 0x000fea0003800200 */
.L_x_1678:
        /* <DEDUP_REMOVED lines=20> */
.L_x_1681:
[----:B------:R-:W-:Y:S05]  /*33b0*/  BSYNC.RECONVERGENT B0 ;  /* 0x0000000000007941 */ /* 0x000fea0003800200 */
.L_x_1680:
[----:B------:R-:W4:Y:S01]  /*33c0*/  LDCU.64 UR4, c[0x0][0x538] ;  /* 0x0000a700ff0477ac */ /* 0x000f220008000a00 */
[----:B------:R-:W0:Y:S01]  /*33d0*/  LDGDEPBAR ;  /* 0x00000000000079af */ /* 0x000e220000000000 */
[----:B-1-3--:R-:W1:Y:S01]  /*33e0*/  LDC.64 R8, c[0x0][0x528] ;  /* 0x00014a00ff087b82 */ /* 0x00ae620000000a00 */
[----:B------:R-:W3:Y:S01]  /*33f0*/  LDCU UR10, c[0x0][0x590] ;  /* 0x0000b200ff0a77ac */ /* 0x000ee20008000800 */
[----:B------:R-:W-:Y:S01]  /*3400*/  SHF.R.U32.HI R199, RZ, 0x1, R13 ;  /* 0x00000001ffc77819 */ /* 0x000fe2000001160d */
[----:B------:R-:W1:Y:S01]  /*3410*/  LDCU UR7, c[0x0][0x45c] ;  /* 0x00008b80ff0777ac */ /* 0x000e620008000800 */
        /* <DEDUP_REMOVED lines=10> */
[----:B-1----:R-:W2:Y:S01]  /*34c0*/  LDG.E.64 R10, desc[UR18][R8.64+0x8] ;  /* 0x00000812080a7981 */ /* 0x002ea2000c1e1b00 */
[----:B------:R-:W-:Y:S02]  /*34d0*/  IMAD.IADD R171, R179, 0x1, R177 ;  /* 0x00000001b3ab7824 */ /* 0x000fe400078e02b1 */
[----:B------:R-:W-:Y:S01]  /*34e0*/  IMAD.IADD R170, R180, 0x1, R179 ;  /* 0x00000001b4aa7824 */ /* 0x000fe200078e02b3 */
[----:B------:R1:W1:Y:S04]  /*34f0*/  LDSM.16.M88.4 R136, [R180] ;  /* 0x00000000b488783b */ /* 0x0002680000000200 */
[----:B------:R1:W1:Y:S04]  /*3500*/  LDSM.16.M88.4 R140, [R180+0x800] ;  /* 0x00080000b48c783b */ /* 0x0002680000000200 */
[----:B------:R1:W1:Y:S04]  /*3510*/  LDSM.16.M88.4 R144, [R170] ;  /* 0x00000000aa90783b */ /* 0x0002680000000200 */
[----:B------:R1:W1:Y:S01]  /*3520*/  LDSM.16.M88.4 R148, [R170+0x800] ;  /* 0x00080000aa94783b */ /* 0x0002620000000200 */
[----:B----4-:R-:W-:-:S03]  /*3530*/  @P0 IMAD.WIDE.U32 R6, R186, R4, R6 ;  /* 0x00000004ba060225 */ /* 0x010fc600078e0006 */
[----:B------:R4:W1:Y:S01]  /*3540*/  LDSM.16.M88.4 R152, [R177] ;  /* 0x00000000b198783b */ /* 0x0008620000000200 */
[----:B------:R-:W-:Y:S01]  /*3550*/  @P0 IMAD R5, R186, R5, R7 ;  /* 0x00000005ba050224 */ /* 0x000fe200078e0207 */
[C---:B------:R-:W-:Y:S02]  /*3560*/  @P0 LEA R4, P1, R6.reuse, UR4, 0x2 ;  /* 0x0000000406040c11 */ /* 0x040fe4000f8210ff */
[----:B------:R-:W4:Y:S01]  /*3570*/  LDG.E.64 R8, desc[UR18][R8.64] ;  /* 0x0000001208087981 */ /* 0x000f22000c1e1b00 */
[--C-:B------:R-:W-:Y:S01]  /*3580*/  IMAD.IADD R169, R183, 0x1, R168.reuse ;  /* 0x00000001b7a97824 */ /* 0x100fe200078e02a8 */
[----:B------:R-:W-:Y:S02]  /*3590*/  CS2R R94, SRZ ;  /* 0x00000000005e7805 */ /* 0x000fe4000001ff00 */
[----:B------:R-:W-:Y:S01]  /*35a0*/  @P0 LEA.HI.X R5, R6, UR5, R5, 0x2, P1 ;  /* 0x0000000506050c11 */ /* 0x000fe200088f1405 */
[----:B------:R1:W1:Y:S04]  /*35b0*/  LDSM.16.M88.4 R156, [R177+0x800] ;  /* 0x00080000b19c783b */ /* 0x0002680000000200 */
[----:B------:R1:W1:Y:S04]  /*35c0*/  LDSM.16.M88.4 R160, [R171] ;  /* 0x00000000aba0783b */ /* 0x0002680000000200 */
[----:B------:R1:W1:Y:S01]  /*35d0*/  LDSM.16.M88.4 R164, [R171+0x800] ;  /* 0x00080000aba4783b */ /* 0x0002620000000200 */
[----:B------:R-:W-:Y:S01]  /*35e0*/  IMAD.IADD R168, R182, 0x1, R168 ;  /* 0x00000001b6a87824 */ /* 0x000fe200078e02a8 */
[----:B------:R-:W-:Y:S01]  /*35f0*/  CS2R R92, SRZ ;  /* 0x00000000005c7805 */ /* 0x000fe2000001ff00 */
[----:B------:R-:W-:Y:S01]  /*3600*/  IMAD.MOV.U32 R214, RZ, RZ, R219 ;  /* 0x000000ffffd67224 */ /* 0x000fe200078e00db */
[----:B------:R3:W4:Y:S01]  /*3610*/  @P0 LDG.E R6, desc[UR18][R4.64] ;  /* 0x0000001204060981 */ /* 0x000722000c1e1900 */
        /* <DEDUP_REMOVED lines=24> */
[----:B---3--:R-:W3:Y:S01]  /*37a0*/  @P0 LDC R4, c[0x0][0x458] ;  /* 0x00011600ff040b82 */ /* 0x008ee20000000800 */
[----:B------:R-:W-:Y:S01]  /*37b0*/  IMAD R5, R186, UR17, R185 ;  /* 0x00000011ba057c24 */ /* 0x000fe2000f8e02b9 */
[----:B------:R-:W-:-:S02]  /*37c0*/  CS2R R50, SRZ ;  /* 0x0000000000327805 */ /* 0x000fc4000001ff00 */
        /* <DEDUP_REMOVED lines=8> */
[----:B---3--:R-:W3:Y:S01]  /*3850*/  @P0 MUFU.RCP R4, R4 ;  /* 0x0000000400040308 */ /* 0x008ee20000001000 */
[----:B------:R-:W-:-:S05]  /*3860*/  IMAD.SHL.U32 R5, R5, 0x20, RZ ;  /* 0x0000002005057824 */ /* 0x000fca00078e00ff */
[----:B------:R-:W-:Y:S01]  /*3870*/  SHF.R.S32.HI R212, RZ, 0x1f, R5 ;  /* 0x0000001fffd47819 */ /* 0x000fe20000011405 */
[----:B------:R-:W-:Y:S02]  /*3880*/  USHF.L.U32 UR10, UR10, 0x6, URZ ;  /* 0x000000060a0a7899 */ /* 0x000fe400080006ff */
[----:B------:R-:W-:Y:S01]  /*3890*/  USHF.L.U32 UR23, UR23, 0x3, URZ ;  /* 0x0000000317177899 */ /* 0x000fe200080006ff */
[----:B--2---:R-:W-:-:S04]  /*38a0*/  IADD3 R213, P2, P1, R5, R10, R213 ;  /* 0x0000000a05d57210 */ /* 0x004fc8000795e0d5 */
[----:B------:R-:W-:Y:S02]  /*38b0*/  IADD3.X R212, PT, PT, R212, R11, RZ, P2, P1 ;  /* 0x0000000bd4d47210 */ /* 0x000fe400017e24ff */
[----:B----4-:R-:W-:Y:S02]  /*38c0*/  R2UR UR34, R8 ;  /* 0x00000000082272ca */ /* 0x010fe400000e0000 */
[----:B------:R-:W-:Y:S01]  /*38d0*/  R2UR UR35, R9 ;  /* 0x00000000092372ca */ /* 0x000fe200000e0000 */
[----:B---3--:R-:W-:Y:S01]  /*38e0*/  @P0 FMUL.FTZ R4, R6, R4 ;  /* 0x0000000406040220 */ /* 0x008fe20000410000 */
[----:B------:R-:W-:-:S04]  /*38f0*/  IMAD.SHL.U32 R6, R13, 0x2, RZ ;  /* 0x000000020d067824 */ /* 0x000fc800078e00ff */
[----:B------:R-:W-:Y:S02]  /*3900*/  @P0 R2UR UR11, R4 ;  /* 0x00000000040b02ca */ /* 0x000fe400000e0000 */
[----:B------:R-:W-:-:S04]  /*3910*/  LOP3.LUT R6, R6, 0x6, RZ, 0xc0, !PT ;  /* 0x0000000606067812 */ /* 0x000fc800078ec0ff */
[----:B------:R-:W-:Y:S01]  /*3920*/  LOP3.LUT R199, R6, 0x1e0, R199, 0xf8, !PT ;  /* 0x000001e006c77812 */ /* 0x000fe200078ef8c7 */
[----:B------:R-:W-:-:S04]  /*3930*/  UIADD3 UR31, UPT, UPT, UR34, -0x61c88647, URZ ;  /* 0x9e3779b9221f7890 */ /* 0x000fc8000fffe0ff */
[--C-:B------:R-:W-:Y:S01]  /*3940*/  IMAD.IADD R200, R203, 0x1, R199.reuse ;  /* 0x00000001cbc87824 */ /* 0x100fe200078e02c7 */
[----:B------:R-:W-:Y:S01]  /*3950*/  IADD3 R199, PT, PT, R222, -R202, -R199 ;  /* 0x800000cadec77210 */ /* 0x000fe20007ffe8c7 */
        /* <DEDUP_REMOVED lines=12> */
.L_x_1686:
        /* <DEDUP_REMOVED lines=85> */
[----:B------:R-:W-:Y:S01]  /*3f70*/  FFMA.FTZ R4, R110, -UR32, R4 ;  /* 0x800000206e047c23 */ /* 0x000fe20008010004 */
[----:B------:R-:W-:Y:S01]  /*3f80*/  FFMA.FTZ R5, R109, -UR32, R5 ;  /* 0x800000206d057c23 */ /* 0x000fe20008010005 */
[----:B------:R-:W-:Y:S01]  /*3f90*/  FFMA.FTZ R6, R108, -UR32, R6 ;  /* 0x800000206c067c23 */ /* 0x000fe20008010006 */
[----:B------:R-:W-:Y:S02]  /*3fa0*/  FFMA.FTZ R7, R107, -UR32, R7 ;  /* 0x800000206b077c23 */ /* 0x000fe40008010007 */
[C---:B------:R-:W-:Y:S04]  /*3fb0*/  HMMA.16816.F32 R16, R128.reuse, R134, R16 ;  /* 0x000000868010723c */ /* 0x040fe80000001810 */
[----:B------:R-:W-:Y:S01]  /*3fc0*/  FFMA.FTZ R11, R111, -UR32, R11 ;  /* 0x800000206f0b7c23 */ /* 0x000fe2000801000b */
[----:B------:R-:W-:Y:S01]  /*3fd0*/  MOV R111, R118 ;  /* 0x00000076006f7202 */ /* 0x000fe20000000f00 */
[----:B------:R-:W-:Y:S02]  /*3fe0*/  VIADD R118, R106, 0x98 ;  /* 0x000000986a767836 */ /* 0x000fe40000000000 */
[----:B------:R-:W-:Y:S01]  /*3ff0*/  FFMA.FTZ R10, R116, -UR32, R10 ;  /* 0x80000020740a7c23 */ /* 0x000fe2000801000a */
[C---:B------:R-:W-:Y:S01]  /*4000*/  IADD3 R116, PT, PT, R106.reuse, 0x97, RZ ;  /* 0x000000976a747810 */ /* 0x040fe20007ffe0ff */
[-C--:B--2---:R-:W-:Y:S03]  /*4010*/  HMMA.16816.F32 R20, R128, R100.reuse, R20 ;  /* 0x000000648014723c */ /* 0x084fe60000001814 */
[----:B------:R-:W-:Y:S01]  /*4020*/  IABS R118, R118 ;  /* 0x0000007600767213 */ /* 0x000fe20000000000 */
[C---:B------:R-:W-:Y:S01]  /*4030*/  FFMA.FTZ R9, R117.reuse, -UR32, R9 ;  /* 0x8000002075097c23 */ /* 0x040fe20008010009 */
[----:B------:R-:W-:Y:S01]  /*4040*/  I2FP.F32.S32 R111, R111 ;  /* 0x0000006f006f7245 */ /* 0x000fe20000201400 */
[----:B------:R-:W-:Y:S01]  /*4050*/  FFMA.FTZ R15, R117, -UR32, R15 ;  /* 0x80000020750f7c23 */ /* 0x000fe2000801000f */
[----:B------:R-:W-:Y:S01]  /*4060*/  IABS R116, R116 ;  /* 0x0000007400747213 */ /* 0x000fe20000000000 */
[C---:B------:R-:W-:Y:S04]  /*4070*/  HMMA.16816.F32 R24, R112.reuse, R100, R24 ;  /* 0x000000647018723c */ /* 0x040fe80000001818 */
[C---:B------:R-:W-:Y:S01]  /*4080*/  IADD3 R100, PT, PT, R106.reuse, 0x6f, RZ ;  /* 0x0000006f6a647810 */ /* 0x040fe20007ffe0ff */
[----:B------:R-:W-:Y:S01]  /*4090*/  IMAD.MOV.U32 R120, RZ, RZ, R118 ;  /* 0x000000ffff787224 */ /* 0x000fe200078e0076 */
[----:B------:R-:W-:Y:S01]  /*40a0*/  IADD3 R118, PT, PT, R106, 0x77, RZ ;  /* 0x000000776a767810 */ /* 0x000fe20007ffe0ff */
[----:B------:R-:W-:Y:S01]  /*40b0*/  FFMA.FTZ R18, R110, -UR32, R18 ;  /* 0x800000206e127c23 */ /* 0x000fe20008010012 */
[----:B------:R-:W-:Y:S01]  /*40c0*/  I2FP.F32.S32 R110, R119 ;  /* 0x00000077006e7245 */ /* 0x000fe20000201400 */
[-C--:B------:R-:W-:Y:S03]  /*40d0*/  HMMA.16816.F32 R28, R112, R102.reuse, R28 ;  /* 0x00000066701c723c */ /* 0x080fe6000000181c */
[----:B------:R-:W-:Y:S01]  /*40e0*/  IABS R118, R118 ;  /* 0x0000007600767213 */ /* 0x000fe20000000000 */
[----:B------:R-:W-:Y:S01]  /*40f0*/  FFMA.FTZ R19, R109, -UR32, R19 ;  /* 0x800000206d137c23 */ /* 0x000fe20008010013 */
[----:B------:R-:W-:Y:S01]  /*4100*/  IADD3 R112, PT, PT, R106, 0x8f, RZ ;  /* 0x0000008f6a707810 */ /* 0x000fe20007ffe0ff */
[C---:B------:R-:W-:Y:S01]  /*4110*/  FFMA.FTZ R16, R110.reuse, -UR32, R16 ;  /* 0x800000206e107c23 */ /* 0x040fe20008010010 */
[----:B------:R-:W-:Y:S01]  /*4120*/  I2FP.F32.S32 R109, R118 ;  /* 0x00000076006d7245 */ /* 0x000fe20000201400 */
[----:B------:R-:W-:Y:S04]  /*4130*/  HMMA.16816.F32 R32, R128, R102, R32 ;  /* 0x000000668020723c */ /* 0x000fe80000001820 */
[----:B------:R-:W-:Y:S01]  /*4140*/  IABS R100, R100 ;  /* 0x0000006400647213 */ /* 0x000fe20000000000 */
[----:B------:R-:W-:Y:S01]  /*4150*/  FFMA.FTZ R22, R110, -UR32, R22 ;  /* 0x800000206e167c23 */ /* 0x000fe20008010016 */
[C---:B------:R-:W-:Y:S02]  /*4160*/  VIADD R101, R106.reuse, 0x70 ;  /* 0x000000706a657836 */ /* 0x040fe40000000000 */
[C---:B------:R-:W-:Y:S01]  /*4170*/  FFMA.FTZ R8, R111.reuse, -UR32, R8 ;  /* 0x800000206f087c23 */ /* 0x040fe20008010008 */
[----:B------:R-:W-:Y:S01]  /*4180*/  I2FP.F32.S32 R100, R100 ;  /* 0x0000006400647245 */ /* 0x000fe20000201400 */
[C---:B------:R-:W-:Y:S02]  /*4190*/  VIADD R110, R106.reuse, 0x90 ;  /* 0x000000906a6e7836 */ /* 0x040fe40000000000 */
[----:B------:R-:W-:Y:S01]  /*41a0*/  FFMA.FTZ R14, R111, -UR32, R14 ;  /* 0x800000206f0e7c23 */ /* 0x000fe2000801000e */
[----:B------:R-:W-:Y:S01]  /*41b0*/  MOV R111, R116 ;  /* 0x00000074006f7202 */ /* 0x000fe20000000f00 */
[C---:B------:R-:W-:Y:S01]  /*41c0*/  VIADD R102, R106.reuse, 0x68 ;  /* 0x000000686a667836 */ /* 0x040fe20000000000 */
[----:B------:R-:W-:Y:S01]  /*41d0*/  IADD3 R106, PT, PT, R106, 0x67, RZ ;  /* 0x000000676a6a7810 */ /* 0x000fe20007ffe0ff */
[C---:B------:R-:W-:Y:S01]  /*41e0*/  FFMA.FTZ R17, R109.reuse, -UR32, R17 ;  /* 0x800000206d117c23 */ /* 0x040fe20008010011 */
[----:B------:R-:W-:Y:S01]  /*41f0*/  IABS R101, R101 ;  /* 0x0000006500657213 */ /* 0x000fe20000000000 */
[----:B------:R-:W-:Y:S01]  /*4200*/  FFMA.FTZ R23, R109, -UR32, R23 ;  /* 0x800000206d177c23 */ /* 0x000fe20008010017 */
        /* <DEDUP_REMOVED lines=8> */
[----:B------:R-:W-:Y:S02]  /*4290*/  I2FP.F32.S32 R116, R120 ;  /* 0x0000007800747245 */ /* 0x000fe40000201400 */
[----:B------:R-:W-:Y:S02]  /*42a0*/  I2FP.F32.S32 R111, R111 ;  /* 0x0000006f006f7245 */ /* 0x000fe40000201400 */
        /* <DEDUP_REMOVED lines=8> */
[----:B------:R-:W-:Y:S01]  /*4330*/  I2FP.F32.S32 R106, R106 ;  /* 0x0000006a006a7245 */ /* 0x000fe20000201400 */
[----:B------:R-:W-:Y:S01]  /*4340*/  FFMA.FTZ R27, R111, -UR32, R27 ;  /* 0x800000206f1b7c23 */ /* 0x000fe2000801001b */
[C---:B------:R-:W-:Y:S01]  /*4350*/  FFMA.FTZ R24, R110.reuse, -UR32, R24 ;  /* 0x800000206e187c23 */ /* 0x040fe20008010018 */
[C---:B------:R-:W-:Y:S01]  /*4360*/  FFMA.FTZ R25, R109.reuse, -UR32, R25 ;  /* 0x800000206d197c23 */ /* 0x040fe20008010019 */
[----:B------:R-:W-:Y:S01]  /*4370*/  FFMA.FTZ R30, R110, -UR32, R30 ;  /* 0x800000206e1e7c23 */ /* 0x000fe2000801001e */
[----:B------:R-:W-:Y:S01]  /*4380*/  FFMA.FTZ R31, R109, -UR32, R31 ;  /* 0x800000206d1f7c23 */ /* 0x000fe2000801001f */
[----:B------:R-:W-:Y:S01]  /*4390*/  FFMA.FTZ R34, R101, -UR32, R34 ;  /* 0x8000002065227c23 */ /* 0x000fe20008010022 */
[----:B------:R-:W-:Y:S01]  /*43a0*/  FFMA.FTZ R32, R102, -UR32, R32 ;  /* 0x8000002066207c23 */ /* 0x000fe20008010020 */
[----:B------:R-:W-:Y:S01]  /*43b0*/  FFMA.FTZ R33, R106, -UR32, R33 ;  /* 0x800000206a217c23 */ /* 0x000fe20008010021 */
        /* <DEDUP_REMOVED lines=10> */
.L_x_1682:
        /* <DEDUP_REMOVED lines=149> */
.L_x_1683:
[C---:B------:R-:W-:Y:S01]  /*4db0*/  FSETP.NEU.FTZ.AND P0, PT, R218.reuse, -INF , PT ;  /* 0xff800000da00780b */ /* 0x040fe20003f1d000 */
[----:B------:R-:W-:Y:S01]  /*4dc0*/  FMUL.FTZ R100, R218, 1.4426950216293334961 ;  /* 0x3fb8aa3bda647820 */ /* 0x000fe20000410000 */
[----:B------:R-:W-:Y:S04]  /*4dd0*/  IMAD.WIDE.U32 R104, R213, -0x2daee0ad, RZ ;  /* 0xd2511f53d5687825 */ /* 0x000fe800078e00ff */
[C---:B------:R-:W-:Y:S01]  /*4de0*/  FMUL.FTZ R101, R217.reuse, 1.4426950216293334961 ;  /* 0x3fb8aa3bd9657820 */ /* 0x040fe20000410000 */
[----:B------:R-:W-:Y:S02]  /*4df0*/  FSEL R100, R100, RZ, P0 ;  /* 0x000000ff64647208 */ /* 0x000fe40000000000 */
[----:B------:R-:W-:Y:S03]  /*4e00*/  FSETP.NEU.FTZ.AND P0, PT, R217, -INF , PT ;  /* 0xff800000d900780b */ /* 0x000fe60003f1d000 */
[--C-:B------:R-:W-:Y:S01]  /*4e10*/  FFMA.FTZ R16, R16, UR7, -R100.reuse ;  /* 0x0000000710107c23 */ /* 0x100fe20008010864 */
[----:B------:R-:W-:Y:S01]  /*4e20*/  FSEL R101, R101, RZ, P0 ;  /* 0x000000ff65657208 */ /* 0x000fe20000000000 */
[--C-:B------:R-:W-:Y:S01]  /*4e30*/  FFMA.FTZ R17, R17, UR7, -R100.reuse ;  /* 0x0000000711117c23 */ /* 0x100fe20008010864 */
[----:B------:R-:W-:Y:S01]  /*4e40*/  FSETP.NEU.FTZ.AND P0, PT, R216, -INF , PT ;  /* 0xff800000d800780b */ /* 0x000fe20003f1d000 */
[----:B------:R1:W2:Y:S01]  /*4e50*/  MUFU.EX2 R237, R16 ;  /* 0x0000001000ed7308 */ /* 0x0002a20000000800 */
[--C-:B------:R-:W-:Y:S01]  /*4e60*/  FFMA.FTZ R32, R32, UR7, -R100.reuse ;  /* 0x0000000720207c23 */ /* 0x100fe20008010864 */
[--C-:B------:R-:W-:Y:S01]  /*4e70*/  FFMA.FTZ R18, R18, UR7, -R101.reuse ;  /* 0x0000000712127c23 */ /* 0x100fe20008010865 */
[--C-:B------:R-:W-:Y:S01]  /*4e80*/  FFMA.FTZ R34, R34, UR7, -R101.reuse ;  /* 0x0000000722227c23 */ /* 0x100fe20008010865 */
[--C-:B------:R-:W-:Y:S01]  /*4e90*/  FFMA.FTZ R19, R19, UR7, -R101.reuse ;  /* 0x0000000713137c23 */ /* 0x100fe20008010865 */
[--C-:B------:R-:W-:Y:S01]  /*4ea0*/  FFMA.FTZ R35, R35, UR7, -R101.reuse ;  /* 0x0000000723237c23 */ /* 0x100fe20008010865 */
[--C-:B------:R-:W-:Y:S01]  /*4eb0*/  FFMA.FTZ R33, R33, UR7, -R100.reuse ;  /* 0x0000000721217c23 */ /* 0x100fe20008010864 */
[--C-:B------:R-:W-:Y:S03]  /*4ec0*/  FFMA.FTZ R4, R4, UR7, -R100.reuse ;  /* 0x0000000704047c23 */ /* 0x100fe60008010864 */
[----:B------:R3:W4:Y:S01]  /*4ed0*/  MUFU.EX2 R236, R17 ;  /* 0x0000001100ec7308 */ /* 0x0007220000000800 */
[--C-:B------:R-:W-:Y:S01]  /*4ee0*/  FFMA.FTZ R7, R7, UR7, -R101.reuse ;  /* 0x0000000707077c23 */ /* 0x100fe20008010865 */
[--C-:B------:R-:W-:Y:S01]  /*4ef0*/  FFMA.FTZ R20, R20, UR7, -R100.reuse ;  /* 0x0000000714147c23 */ /* 0x100fe20008010864 */
[--C-:B------:R-:W-:Y:S01]  /*4f00*/  FFMA.FTZ R5, R5, UR7, -R100.reuse ;  /* 0x0000000705057c23 */ /* 0x100fe20008010864 */
[----:B------:R-:W-:Y:S01]  /*4f10*/  FFMA.FTZ R21, R21, UR7, -R100 ;  /* 0x0000000715157c23 */ /* 0x000fe20008010864 */
[--C-:B------:R-:W-:Y:S01]  /*4f20*/  FFMA.FTZ R23, R23, UR7, -R101.reuse ;  /* 0x0000000717177c23 */ /* 0x100fe20008010865 */
[--C-:B------:R-:W-:Y:S01]  /*4f30*/  FFMA.FTZ R6, R6, UR7, -R101.reuse ;  /* 0x0000000706067c23 */ /* 0x100fe20008010865 */
[----:B------:R-:W-:Y:S03]  /*4f40*/  FFMA.FTZ R22, R22, UR7, -R101 ;  /* 0x0000000716167c23 */ /* 0x000fe60008010865 */
[----:B------:R2:W4:Y:S01]  /*4f50*/  MUFU.EX2 R235, R18 ;  /* 0x0000001200eb7308 */ /* 0x0005220000000800 */
[----:B-1----:R-:W1:Y:S09]  /*4f60*/  S2R R16, SR_TID.X ;  /* 0x0000000000107919 */ /* 0x002e720000002100 */
[----:B------:R4:W-:Y:S01]  /*4f70*/  MUFU.EX2 R129, R34 ;  /* 0x0000002200817308 */ /* 0x0009e20000000800 */
[----:B---3--:R-:W-:Y:S05]  /*4f80*/  LOP3.LUT R17, R190, 0x1, RZ, 0xc0, !PT ;  /* 0x00000001be117812 */ /* 0x008fea00078ec0ff */
[----:B------:R-:W-:Y:S04]  /*4f90*/  IMAD R17, R221, 0x4, R17 ;  /* 0x00000004dd117824 */ /* 0x000fe800078e0211 */
[----:B------:R3:W3:Y:S01]  /*4fa0*/  MUFU.EX2 R184, R19 ;  /* 0x0000001300b87308 */ /* 0x0006e20000000800 */
[----:B--2---:R-:W-:Y:S01]  /*4fb0*/  FMUL.FTZ R18, R216, 1.4426950216293334961 ;  /* 0x3fb8aa3bd8127820 */ /* 0x004fe20000410000 */
[C---:B------:R-:W-:Y:S08]  /*4fc0*/  IMAD.WIDE.U32 R108, R17.reuse, -0x326172a9, RZ ;  /* 0xcd9e8d57116c7825 */ /* 0x040ff000078e00ff */
[----:B------:R2:W-:Y:S01]  /*4fd0*/  MUFU.EX2 R128, R35 ;  /* 0x0000002300807308 */ /* 0x0005e20000000800 */
[----:B----4-:R-:W-:Y:S09]  /*4fe0*/  LOP3.LUT R34, R212, UR34, R109, 0x96, !PT ;  /* 0x00000022d4227c12 */ /* 0x010ff2000f8e966d */
[----:B------:R4:W-:Y:S01]  /*4ff0*/  MUFU.EX2 R133, R32 ;  /* 0x0000002000857308 */ /* 0x0009e20000000800 */
[----:B-1----:R-:W-:Y:S02]  /*5000*/  SHF.R.U32.HI R102, RZ, 0x6, R16 ;  /* 0x00000006ff667819 */ /* 0x002fe40000011610 */
[----:B------:R-:W-:Y:S01]  /*5010*/  FSEL R16, R18, RZ, P0 ;  /* 0x000000ff12107208 */ /* 0x000fe20000000000 */
[----:B------:R-:W-:Y:S01]  /*5020*/  VIADD R18, R17, 0x2 ;  /* 0x0000000211127836 */ /* 0x000fe20000000000 */
[----:B------:R-:W-:Y:S01]  /*5030*/  FSETP.NEU.FTZ.AND P0, PT, R215, -INF , PT ;  /* 0xff800000d700780b */ /* 0x000fe20003f1d000 */
[----:B------:R-:W-:Y:S04]  /*5040*/  IMAD R102, R193, 0x4, R102 ;  /* 0x00000004c1667824 */ /* 0x000fe800078e0266 */
[----:B------:R1:W1:Y:S01]  /*5050*/  MUFU.EX2 R132, R33 ;  /* 0x0000002100847308 */ /* 0x0002620000000800 */
[----:B---3--:R-:W-:Y:S04]  /*5060*/  IMAD.WIDE.U32 R18, R18, -0x326172a9, RZ ;  /* 0xcd9e8d5712127825 */ /* 0x008fe800078e00ff */
[--C-:B------:R-:W-:Y:S01]  /*5070*/  FFMA.FTZ R29, R29, UR7, -R16.reuse ;  /* 0x000000071d1d7c23 */ /* 0x100fe20008010810 */
[----:B------:R-:W-:Y:S01]  /*5080*/  LOP3.LUT R102, R102, UR35, R105, 0x96, !PT ;  /* 0x0000002366667c12 */ /* 0x000fe2000f8e9669 */
[----:B--2---:R-:W-:Y:S04]  /*5090*/  IMAD.WIDE.U32 R34, R34, -0x2daee0ad, RZ ;  /* 0xd2511f5322227825 */ /* 0x004fe800078e00ff */
[--C-:B------:R-:W-:Y:S01]  /*50a0*/  FFMA.FTZ R12, R12, UR7, -R16.reuse ;  /* 0x000000070c0c7c23 */ /* 0x100fe20008010810 */
[----:B------:R2:W-:Y:S01]  /*50b0*/  MUFU.EX2 R249, R4 ;  /* 0x0000000400f97308 */ /* 0x0005e20000000800 */
[----:B----4-:R-:W-:Y:S01]  /*50c0*/  LOP3.LUT R32, R212, UR34, R19, 0x96, !PT ;  /* 0x00000022d4207c12 */ /* 0x010fe2000f8e9613 */
[----:B------:R-:W-:Y:S01]  /*50d0*/  IMAD.WIDE.U32 R102, R102, -0x326172a9, RZ ;  /* 0xcd9e8d5766667825 */ /* 0x000fe200078e00ff */
[----:B------:R-:W-:Y:S03]  /*50e0*/  LOP3.LUT R106, R104, UR30, R35, 0x96, !PT ;  /* 0x0000001e686a7c12 */ /* 0x000fe6000f8e9623 */
[--C-:B------:R-:W-:Y:S01]  /*50f0*/  FFMA.FTZ R13, R13, UR7, -R16.reuse ;  /* 0x000000070d0d7c23 */ /* 0x100fe20008010810 */
[--C-:B------:R-:W-:Y:S01]  /*5100*/  FFMA.FTZ R28, R28, UR7, -R16.reuse ;  /* 0x000000071c1c7c23 */ /* 0x100fe20008010810 */
[--C-:B------:R-:W-:Y:S02]  /*5110*/  LOP3.LUT R108, R108, UR31, R103.reuse, 0x96, !PT ;  /* 0x0000001f6c6c7c12 */ /* 0x100fe4000f8e9667 */
[----:B------:R3:W-:Y:S01]  /*5120*/  MUFU.EX2 R241, R12 ;  /* 0x0000000c00f17308 */ /* 0x0007e20000000800 */
[----:B------:R-:W-:Y:S01]  /*5130*/  LOP3.LUT R100, R18, UR31, R103, 0x96, !PT ;  /* 0x0000001f12647c12 */ /* 0x000fe2000f8e9667 */
[----:B------:R-:W-:Y:S04]  /*5140*/  IMAD.WIDE.U32 R106, R106, -0x326172a9, RZ ;  /* 0xcd9e8d576a6a7825 */ /* 0x000fe800078e00ff */
[--C-:B------:R-:W-:Y:S01]  /*5150*/  FFMA.FTZ R8, R8, UR7, -R16.reuse ;  /* 0x0000000708087c23 */ /* 0x100fe20008010810 */
[--C-:B------:R-:W-:Y:S01]  /*5160*/  FFMA.FTZ R9, R9, UR7, -R16.reuse ;  /* 0x0000000709097c23 */ /* 0x100fe20008010810 */
[----:B-1----:R-:W-:Y:S01]  /*5170*/  IMAD.WIDE.U32 R32, R32, -0x2daee0ad, RZ ;  /* 0xd2511f5320207825 */ /* 0x002fe200078e00ff */
[----:B------:R-:W-:Y:S01]  /*5180*/  LOP3.LUT R18, R102, UR29, R107, 0x96, !PT ;  /* 0x0000001d66127c12 */ /* 0x000fe2000f8e966b */
[----:B------:R-:W-:Y:S02]  /*5190*/  MUFU.EX2 R240, R13 ;  /* 0x0000000d00f07308 */ /* 0x000fe40000000800 */
[----:B--2---:R-:W-:Y:S01]  /*51a0*/  FMUL.FTZ R4, R215, 1.4426950216293334961 ;  /* 0x3fb8aa3bd7047820 */ /* 0x004fe20000410000 */
[----:B------:R-:W-:Y:S01]  /*51b0*/  IMAD.WIDE.U32 R108, R108, -0x2daee0ad, RZ ;  /* 0xd2511f536c6c7825 */ /* 0x000fe200078e00ff */
[----:B------:R-:W-:Y:S03]  /*51c0*/  LOP3.LUT R104, R104, UR30, R33, 0x96, !PT ;  /* 0x0000001e68687c12 */ /* 0x000fe6000f8e9621 */
[--C-:B------:R-:W-:Y:S01]  /*51d0*/  FFMA.FTZ R24, R24, UR7, -R16.reuse ;  /* 0x0000000718187c23 */ /* 0x100fe20008010810 */
[----:B------:R-:W-:Y:S01]  /*51e0*/  FSEL R4, R4, RZ, P0 ;  /* 0x000000ff04047208 */ /* 0x000fe20000000000 */
[----:B------:R-:W-:Y:S01]  /*51f0*/  IMAD.WIDE.U32 R18, R18, -0x2daee0ad, RZ ;  /* 0xd2511f5312127825 */ /* 0x000fe200078e00ff */
[----:B------:R-:W-:Y:S01]  /*5200*/  LOP3.LUT R34, R34, UR28, R109, 0x96, !PT ;  /* 0x0000001c22227c12 */ /* 0x000fe2000f8e966d */
[----:B------:R1:W-:Y:S02]  /*5210*/  MUFU.EX2 R246, R7 ;  /* 0x0000000700f67308 */ /* 0x0003e40000000800 */
[----:B------:R-:W-:Y:S01]  /*5220*/  FFMA.FTZ R16, R25, UR7, -R16 ;  /* 0x0000000719107c23 */ /* 0x000fe20008010810 */
[----:B------:R-:W-:Y:S01]  /*5230*/  IMAD.WIDE.U32 R104, R104, -0x326172a9, RZ ;  /* 0xcd9e8d5768687825 */ /* 0x000fe200078e00ff */
[----:B---3--:R-:W-:Y:S03]  /*5240*/  LOP3.LUT R12, R108, UR26, R19, 0x96, !PT ;  /* 0x0000001a6c0c7c12 */ /* 0x008fe6000f8e9613 */
[--C-:B------:R-:W-:Y:S01]  /*5250*/  FFMA.FTZ R15, R15, UR7, -R4.reuse ;  /* 0x000000070f0f7c23 */ /* 0x100fe20008010804 */
[----:B------:R-:W-:Y:S01]  /*5260*/  IMAD.WIDE.U32 R100, R100, -0x2daee0ad, RZ ;  /* 0xd2511f5364647825 */ /* 0x000fe200078e00ff */
[----:B------:R-:W-:Y:S01]  /*5270*/  LOP3.LUT R102, R102, UR29, R105, 0x96, !PT ;  /* 0x0000001d66667c12 */ /* 0x000fe2000f8e9669 */
[----:B------:R-:W-:Y:S02]  /*5280*/  MUFU.EX2 R124, R29 ;  /* 0x0000001d007c7308 */ /* 0x000fe40000000800 */
[--C-:B------:R-:W-:Y:S01]  /*5290*/  FFMA.FTZ R30, R30, UR7, -R4.reuse ;  /* 0x000000071e1e7c23 */ /* 0x100fe20008010804 */
[----:B------:R-:W-:Y:S01]  /*52a0*/  IMAD.WIDE.U32 R34, R34, -0x326172a9, RZ ;  /* 0xcd9e8d5722227825 */ /* 0x000fe200078e00ff */
[----:B------:R-:W-:Y:S03]  /*52b0*/  LOP3.LUT R32, R32, UR28, R101, 0x96, !PT ;  /* 0x0000001c20207c12 */ /* 0x000fe6000f8e9665 */
[--C-:B------:R-:W-:Y:S01]  /*52c0*/  FFMA.FTZ R239, R14, UR7, -R4.reuse ;  /* 0x000000070eef7c23 */ /* 0x100fe20008010804 */
[----:B------:R-:W-:Y:S04]  /*52d0*/  IMAD.WIDE.U32 R102, R102, -0x2daee0ad, RZ ;  /* 0xd2511f5366667825 */ /* 0x000fe800078e00ff */
[--C-:B------:R-:W-:Y:S01]  /*52e0*/  FFMA.FTZ R11, R11, UR7, -R4.reuse ;  /* 0x000000070b0b7c23 */ /* 0x100fe20008010804 */
[----:B------:R2:W-:Y:S01]  /*52f0*/  MUFU.EX2 R238, R15 ;  /* 0x0000000f00ee7308 */ /* 0x0005e20000000800 */
[----:B-1----:R-:W-:Y:S01]  /*5300*/  LOP3.LUT R7, R106, UR27, R35, 0x96, !PT ;  /* 0x0000001b6a077c12 */ /* 0x002fe2000f8e9623 */
[----:B------:R-:W-:Y:S01]  /*5310*/  IMAD.WIDE.U32 R12, R12, -0x326172a9, RZ ;  /* 0xcd9e8d570c0c7825 */ /* 0x000fe200078e00ff */
[----:B------:R-:W-:Y:S03]  /*5320*/  LOP3.LUT R100, R100, UR26, R103, 0x96, !PT ;  /* 0x0000001a64647c12 */ /* 0x000fe6000f8e9667 */
[--C-:B------:R-:W-:Y:S01]  /*5330*/  FFMA.FTZ R10, R10, UR7, -R4.reuse ;  /* 0x000000070a0a7c23 */ /* 0x100fe20008010804 */
[----:B------:R-:W-:Y:S01]  /*5340*/  IMAD.WIDE.U32 R32, R32, -0x326172a9, RZ ;  /* 0xcd9e8d5720207825 */ /* 0x000fe200078e00ff */
[----:B------:R-:W-:Y:S02]  /*5350*/  LOP3.LUT R34, R34, UR25, R13, 0x96, !PT ;  /* 0x0000001922227c12 */ /* 0x000fe4000f8e960d */
[----:B------:R-:W-:Y:S01]  /*5360*/  MUFU.EX2 R121, R30 ;  /* 0x0000001e00797308 */ /* 0x000fe20000000800 */
[--C-:B------:R-:W-:Y:S01]  /*5370*/  FFMA.FTZ R27, R27, UR7, -R4.reuse ;  /* 0x000000071b1b7c23 */ /* 0x100fe20008010804 */
[----:B------:R-:W-:Y:S01]  /*5380*/  IMAD.WIDE.U32 R100, R100, -0x326172a9, RZ ;  /* 0xcd9e8d5764647825 */ /* 0x000fe200078e00ff */
[----:B------:R-:W-:Y:S03]  /*5390*/  LOP3.LUT R14, R104, UR27, R33, 0x96, !PT ;  /* 0x0000001b680e7c12 */ /* 0x000fe6000f8e9621 */
[--C-:B------:R-:W-:Y:S01]  /*53a0*/  FFMA.FTZ R26, R26, UR7, -R4.reuse ;  /* 0x000000071a1a7c23 */ /* 0x100fe20008010804 */
[----:B------:R-:W-:Y:S01]  /*53b0*/  IMAD.WIDE.U32 R104, R7, -0x2daee0ad, RZ ;  /* 0xd2511f5307687825 */ /* 0x000fe200078e00ff */
[----:B------:R-:W-:Y:S02]  /*53c0*/  LOP3.LUT R32, R32, UR25, R101, 0x96, !PT ;  /* 0x0000001920207c12 */ /* 0x000fe4000f8e9665 */
[----:B------:R1:W3:Y:S01]  /*53d0*/  MUFU.EX2 R125, R28 ;  /* 0x0000001c007d7308 */ /* 0x0002e20000000800 */
[----:B------:R-:W-:Y:S01]  /*53e0*/  FFMA.FTZ R4, R31, UR7, -R4 ;  /* 0x000000071f047c23 */ /* 0x000fe20008010804 */
[----:B------:R-:W-:Y:S01]  /*53f0*/  IMAD.WIDE.U32 R34, R34, -0x2daee0ad, RZ ;  /* 0xd2511f5322227825 */ /* 0x000fe200078e00ff */
[----:B------:R-:W-:Y:S03]  /*5400*/  LOP3.LUT R13, R18, UR17, R105, 0x96, !PT ;  /* 0x00000011120d7c12 */ /* 0x000fe6000f8e9669 */
[----:B--2---:R-:W-:Y:S01]  /*5410*/  IMAD.WIDE.U32 R14, R14, -0x2daee0ad, RZ ;  /* 0xd2511f530e0e7825 */ /* 0x004fe200078e00ff */
[----:B------:R-:W-:Y:S03]  /*5420*/  LOP3.LUT R7, R104, UR14, R35, 0x96, !PT ;  /* 0x0000000e68077c12 */ /* 0x000fe6000f8e9623 */
[----:B------:R2:W-:Y:S01]  /*5430*/  MUFU.EX2 R247, R6 ;  /* 0x0000000600f77308 */ /* 0x0005e20000000800 */
[----:B------:R-:W-:Y:S01]  /*5440*/  IMAD.WIDE.U32 R104, R13, -0x326172a9, RZ ;  /* 0xcd9e8d570d687825 */ /* 0x000fe200078e00ff */
[----:B------:R-:W-:Y:S03]  /*5450*/  LOP3.LUT R18, R102, UR17, R15, 0x96, !PT ;  /* 0x0000001166127c12 */ /* 0x000fe6000f8e960f */
[----:B------:R-:W-:Y:S05]  /*5460*/  IMAD.WIDE.U32 R32, R32, -0x2daee0ad, RZ ;  /* 0xd2511f5320207825 */ /* 0x000fea00078e00ff */
[----:B------:R4:W-:Y:S01]  /*5470*/  MUFU.EX2 R135, R20 ;  /* 0x0000001400877308 */ /* 0x0009e20000000800 */
[----:B------:R-:W-:Y:S01]  /*5480*/  IMAD.WIDE.U32 R102, R7, -0x326172a9, RZ ;  /* 0xcd9e8d5707667825 */ /* 0x000fe200078e00ff */
[----:B------:R-:W-:Y:S02]  /*5490*/  LOP3.LUT R7, R12, UR15, R105, 0x96, !PT ;  /* 0x0000000f0c077c12 */ /* 0x000fe4000f8e9669 */
[----:B------:R-:W-:Y:S01]  /*54a0*/  LOP3.LUT R13, R14, UR14, R33, 0x96, !PT ;  /* 0x0000000e0e0d7c12 */ /* 0x000fe2000f8e9621 */
[----:B------:R-:W-:Y:S01]  /*54b0*/  IMAD.WIDE.U32 R18, R18, -0x326172a9, RZ ;  /* 0xcd9e8d5712127825 */ /* 0x000fe200078e00ff */
[C---:B-1----:R-:W-:Y:S04]  /*54c0*/  PRMT R28, R102.reuse, 0x7770, RZ ;  /* 0x00007770661c7816 */ /* 0x042fe800000000ff */
[----:B------:R1:W-:Y:S01]  /*54d0*/  MUFU.EX2 R130, R23 ;  /* 0x0000001700827308 */ /* 0x0003e20000000800 */
[----:B------:R-:W-:Y:S01]  /*54e0*/  PRMT R14, R102, 0x7771, RZ ;  /* 0x00007771660e7816 */ /* 0x000fe200000000ff */
[----:B--2---:R-:W-:Y:S01]  /*54f0*/  IMAD.WIDE.U32 R6, R7, -0x2daee0ad, RZ ;  /* 0xd2511f5307067825 */ /* 0x004fe200078e00ff */
[----:B------:R-:W-:Y:S02]  /*5500*/  LOP3.LUT R15, R100, UR15, R19, 0x96, !PT ;  /* 0x0000000f640f7c12 */ /* 0x000fe4000f8e9613 */
[----:B------:R-:W-:Y:S02]  /*5510*/  ISETP.LE.U32.AND P6, PT, R28, UR6, PT ;  /* 0x000000061c007c0c */ /* 0x000fe4000bfc3070 */
[C---:B------:R-:W-:Y:S03]  /*5520*/  PRMT R19, R102.reuse, 0x7773, RZ ;  /* 0x0000777366137816 */ /* 0x040fe600000000ff */
[----:B------:R2:W-:Y:S01]  /*5530*/  MUFU.EX2 R131, R22 ;  /* 0x0000001600837308 */ /* 0x0005e20000000800 */
[----:B----4-:R-:W-:Y:S02]  /*5540*/  PRMT R20, R102, 0x7772, RZ ;  /* 0x0000777266147816 */ /* 0x010fe400000000ff */
[----:B------:R-:W-:Y:S02]  /*5550*/  ISETP.GT.U32.AND P0, PT, R14, UR6, PT ;  /* 0x000000060e007c0c */ /* 0x000fe4000bf04070 */
[----:B------:R-:W-:Y:S01]  /*5560*/  LOP3.LUT R7, R34, UR12, R7, 0x96, !PT ;  /* 0x0000000c22077c12 */ /* 0x000fe2000f8e9607 */
[----:B------:R-:W-:Y:S01]  /*5570*/  IMAD.WIDE.U32 R34, R15, -0x2daee0ad, RZ ;  /* 0xd2511f530f227825 */ /* 0x000fe200078e00ff */
[----:B------:R-:W-:Y:S03]  /*5580*/  ISETP.GT.U32.AND P2, PT, R20, UR6, PT ;  /* 0x0000000614007c0c */ /* 0x000fe6000bf44070 */
[----:B------:R4:W-:Y:S01]  /*5590*/  MUFU.EX2 R245, R8 ;  /* 0x0000000800f57308 */ /* 0x0009e20000000800 */
[----:B------:R-:W-:Y:S01]  /*55a0*/  ISETP.GT.U32.AND P3, PT, R19, UR6, PT ;  /* 0x0000000613007c0c */ /* 0x000fe2000bf64070 */
[----:B------:R-:W-:Y:S01]  /*55b0*/  @!P6 FADD.FTZ R237, -R237, -RZ ;  /* 0x800000ffedede221 */ /* 0x000fe20000010100 */
[C---:B------:R-:W-:Y:S02]  /*55c0*/  PRMT R17, R6.reuse, 0x7772, RZ ;  /* 0x0000777206117816 */ /* 0x040fe400000000ff */
[C---:B-1----:R-:W-:Y:S02]  /*55d0*/  PRMT R23, R6.reuse, 0x7771, RZ ;  /* 0x0000777106177816 */ /* 0x042fe400000000ff */
[----:B------:R-:W-:Y:S01]  /*55e0*/  PRMT R15, R6, 0x7773, RZ ;  /* 0x00007773060f7816 */ /* 0x000fe200000000ff */
[----:B------:R-:W-:Y:S01]  /*55f0*/  @P0 FADD.FTZ R236, -R236, -RZ ;  /* 0x800000ffecec0221 */ /* 0x000fe20000010100 */
[----:B------:R-:W-:Y:S01]  /*5600*/  ISETP.GT.U32.AND P1, PT, R17, UR6, PT ;  /* 0x0000000611007c0c */ /* 0x000fe2000bf24070 */
[----:B------:R-:W-:Y:S01]  /*5610*/  MUFU.EX2 R242, R11 ;  /* 0x0000000b00f27308 */ /* 0x000fe20000000800 */
[----:B------:R-:W-:Y:S01]  /*5620*/  LOP3.LUT R12, R104, UR13, R103, 0x96, !PT ;  /* 0x0000000d680c7c12 */ /* 0x000fe2000f8e9667 */
[----:B------:R-:W-:Y:S01]  /*5630*/  @P2 FADD.FTZ R235, -R235, -RZ ;  /* 0x800000ffebeb2221 */ /* 0x000fe20000010100 */
[----:B------:R-:W-:Y:S01]  /*5640*/  PRMT R28, R34, 0x7770, RZ ;  /* 0x00007770221c7816 */ /* 0x000fe200000000ff */
[----:B------:R-:W-:Y:S01]  /*5650*/  @P3 FADD.FTZ R184, -R184, -RZ ;  /* 0x800000ffb8b83221 */ /* 0x000fe20000010100 */
[----:B------:R-:W-:Y:S01]  /*5660*/  ISETP.GT.U32.AND P4, PT, R23, UR6, PT ;  /* 0x0000000617007c0c */ /* 0x000fe2000bf84070 */
[----:B--2---:R-:W-:Y:S01]  /*5670*/  IMAD.WIDE.U32 R22, R13, -0x326172a9, RZ ;  /* 0xcd9e8d570d167825 */ /* 0x004fe200078e00ff */
[----:B------:R-:W-:Y:S03]  /*5680*/  ISETP.GT.U32.AND P6, PT, R15, UR6, PT ;  /* 0x000000060f007c0c */ /* 0x000fe6000bfc4070 */
[----:B------:R1:W-:Y:S01]  /*5690*/  MUFU.EX2 R248, R5 ;  /* 0x0000000500f87308 */ /* 0x0003e20000000800 */
[----:B------:R-:W-:Y:S02]  /*56a0*/  ISETP.LE.U32.AND P0, PT, R28, UR6, PT ;  /* 0x000000061c007c0c */ /* 0x000fe4000bf03070 */
[----:B------:R-:W-:Y:S01]  /*56b0*/  SHF.R.U32.HI R20, RZ, 0x18, R12 ;  /* 0x00000018ff147819 */ /* 0x000fe2000001160c */
[----:B------:R-:W-:Y:S01]  /*56c0*/  @P1 FADD.FTZ R129, -R129, -RZ ;  /* 0x800000ff81811221 */ /* 0x000fe20000010100 */
[----:B------:R-:W-:Y:S02]  /*56d0*/  LOP3.LUT R19, R12, 0xff, RZ, 0xc0, !PT ;  /* 0x000000ff0c137812 */ /* 0x000fe400078ec0ff */
[----:B------:R-:W-:Y:S03]  /*56e0*/  ISETP.LE.U32.AND P2, PT, R20, UR6, PT ;  /* 0x0000000614007c0c */ /* 0x000fe6000bf43070 */
[----:B------:R2:W-:Y:S01]  /*56f0*/  MUFU.EX2 R244, R9 ;  /* 0x0000000900f47308 */ /* 0x0005e20000000800 */
[----:B------:R-:W-:Y:S01]  /*5700*/  ISETP.LE.U32.AND P3, PT, R19, UR6, PT ;  /* 0x0000000613007c0c */ /* 0x000fe2000bf63070 */
[----:B------:R-:W-:Y:S01]  /*5710*/  @P4 FADD.FTZ R132, -R132, -RZ ;  /* 0x800000ff84844221 */ /* 0x000fe20000010100 */
[----:B------:R-:W-:Y:S01]  /*5720*/  PRMT R17, R22, 0x7770, RZ ;  /* 0x0000777016117816 */ /* 0x000fe200000000ff */
[----:B------:R-:W-:Y:S01]  /*5730*/  @P6 FADD.FTZ R128, -R128, -RZ ;  /* 0x800000ff80806221 */ /* 0x000fe20000010100 */
[C---:B------:R-:W-:Y:S01]  /*5740*/  PRMT R15, R22.reuse, 0x7771, RZ ;  /* 0x00007771160f7816 */ /* 0x040fe200000000ff */
[----:B---3--:R-:W-:Y:S01]  /*5750*/  @!P0 FADD.FTZ R125, -R125, -RZ ;  /* 0x800000ff7d7d8221 */ /* 0x008fe20000010100 */
[----:B------:R-:W-:Y:S03]  /*5760*/  ISETP.LE.U32.AND P1, PT, R17, UR6, PT ;  /* 0x0000000611007c0c */ /* 0x000fe6000bf23070 */
[----:B------:R-:W3:Y:S01]  /*5770*/  MUFU.EX2 R120, R4 ;  /* 0x0000000400787308 */ /* 0x000ee20000000800 */
[----:B------:R-:W-:Y:S02]  /*5780*/  PRMT R13, R22, 0x7772, RZ ;  /* 0x00007772160d7816 */ /* 0x000fe400000000ff */
[----:B------:R-:W-:Y:S01]  /*5790*/  ISETP.GT.U32.AND P6, PT, R15, UR6, PT ;  /* 0x000000060f007c0c */ /* 0x000fe2000bfc4070 */
[----:B------:R-:W-:Y:S01]  /*57a0*/  @!P2 FADD.FTZ R246, -R246, -RZ ;  /* 0x800000fff6f6a221 */ /* 0x000fe20000010100 */
[----:B----4-:R-:W-:Y:S01]  /*57b0*/  PRMT R8, R34, 0x7773, RZ ;  /* 0x0000777322087816 */ /* 0x010fe200000000ff */
[----:B------:R-:W-:Y:S01]  /*57c0*/  @!P3 FADD.FTZ R249, -R249, -RZ ;  /* 0x800000fff9f9b221 */ /* 0x000fe20000010100 */
[----:B-1----:R-:W-:Y:S03]  /*57d0*/  PRMT R5, R22, 0x7773, RZ ;  /* 0x0000777316057816 */ /* 0x002fe600000000ff */
[----:B------:R-:W1:Y:S01]  /*57e0*/  MUFU.EX2 R239, R239 ;  /* 0x000000ef00ef7308 */ /* 0x000e620000000800 */
[----:B------:R-:W-:Y:S02]  /*57f0*/  ISETP.GT.U32.AND P0, PT, R13, UR6, PT ;  /* 0x000000060d007c0c */ /* 0x000fe4000bf04070 */
[----:B------:R-:W-:Y:S01]  /*5800*/  ISETP.GT.U32.AND P2, PT, R8, UR6, PT ;  /* 0x0000000608007c0c */ /* 0x000fe2000bf44070 */
[----:B------:R-:W-:Y:S01]  /*5810*/  @!P1 FADD.FTZ R241, -R241, -RZ ;  /* 0x800000fff1f19221 */ /* 0x000fe20000010100 */
[----:B------:R-:W-:Y:S02]  /*5820*/  ISETP.GT.U32.AND P3, PT, R5, UR6, PT ;  /* 0x0000000605007c0c */ /* 0x000fe4000bf64070 */
[----:B------:R-:W-:Y:S01]  /*5830*/  LOP3.LUT R8, R7, 0xff, RZ, 0xc0, !PT ;  /* 0x000000ff07087812 */ /* 0x000fe200078ec0ff */
[----:B------:R-:W-:Y:S01]  /*5840*/  @P6 FADD.FTZ R240, -R240, -RZ ;  /* 0x800000fff0f06221 */ /* 0x000fe20000010100 */
[----:B--2---:R-:W-:Y:S01]  /*5850*/  PRMT R9, R12, 0x7632, R9 ;  /* 0x000076320c097816 */ /* 0x004fe20000000009 */
[----:B------:R-:W2:Y:S01]  /*5860*/  MUFU.EX2 R243, R10 ;  /* 0x0000000a00f37308 */ /* 0x000ea20000000800 */
[----:B------:R-:W-:Y:S02]  /*5870*/  SHF.R.U32.HI R5, RZ, 0x18, R7 ;  /* 0x00000018ff057819 */ /* 0x000fe40000011607 */
[----:B------:R-:W-:Y:S02]  /*5880*/  ISETP.LE.U32.AND P1, PT, R8, UR6, PT ;  /* 0x0000000608007c0c */ /* 0x000fe4000bf23070 */
[----:B------:R-:W-:Y:S01]  /*5890*/  LOP3.LUT R18, R18, UR13, R23, 0x96, !PT ;  /* 0x0000000d12127c12 */ /* 0x000fe2000f8e9617 */
[----:B---3--:R-:W-:Y:S01]  /*58a0*/  @P2 FADD.FTZ R120, -R120, -RZ ;  /* 0x800000ff78782221 */ /* 0x008fe20000010100 */
[----:B------:R-:W-:Y:S01]  /*58b0*/  LOP3.LUT R9, R9, 0xff, RZ, 0xc0, !PT ;  /* 0x000000ff09097812 */ /* 0x000fe200078ec0ff */
[----:B-1----:R-:W-:Y:S01]  /*58c0*/  @P0 FADD.FTZ R239, -R239, -RZ ;  /* 0x800000ffefef0221 */ /* 0x002fe20000010100 */
[----:B------:R-:W-:Y:S01]  /*58d0*/  ISETP.LE.U32.AND P6, PT, R5, UR6, PT ;  /* 0x0000000605007c0c */ /* 0x000fe2000bfc3070 */
[----:B------:R-:W-:Y:S01]  /*58e0*/  @P3 FADD.FTZ R238, -R238, -RZ ;  /* 0x800000ffeeee3221 */ /* 0x000fe20000010100 */
[----:B------:R-:W-:Y:S01]  /*58f0*/  ISETP.LE.U32.AND P0, PT, R9, UR6, PT ;  /* 0x0000000609007c0c */ /* 0x000fe2000bf03070 */
[----:B------:R-:W1:Y:S01]  /*5900*/  MUFU.EX2 R134, R21 ;  /* 0x0000001500867308 */ /* 0x000e620000000800 */
[----:B------:R-:W-:Y:S02]  /*5910*/  LOP3.LUT R5, R18, 0xff, RZ, 0xc0, !PT ;  /* 0x000000ff12057812 */ /* 0x000fe400078ec0ff */
[----:B------:R-:W-:Y:S01]  /*5920*/  LOP3.LUT R12, R12, 0xffff, RZ, 0xc0, !PT ;  /* 0x0000ffff0c0c7812 */ /* 0x000fe200078ec0ff */
[----:B------:R-:W-:Y:S01]  /*5930*/  @!P1 FADD.FTZ R135, -R135, -RZ ;  /* 0x800000ff87879221 */ /* 0x000fe20000010100 */
[----:B------:R-:W-:Y:S02]  /*5940*/  ISETP.LE.U32.AND P3, PT, R5, UR6, PT ;  /* 0x0000000605007c0c */ /* 0x000fe4000bf63070 */
[----:B------:R-:W-:Y:S03]  /*5950*/  SHF.R.U32.HI R5, RZ, 0x18, R18 ;  /* 0x00000018ff057819 */ /* 0x000fe60000011612 */
[----:B------:R-:W3:Y:S01]  /*5960*/  MUFU.EX2 R127, R24 ;  /* 0x00000018007f7308 */ /* 0x000ee20000000800 */
[----:B------:R-:W-:Y:S01]  /*5970*/  SHF.R.U32.HI R12, RZ, 0x8, R12 ;  /* 0x00000008ff0c7819 */ /* 0x000fe2000001160c */
[----:B------:R-:W-:Y:S01]  /*5980*/  @!P6 FADD.FTZ R130, -R130, -RZ ;  /* 0x800000ff8282e221 */ /* 0x000fe20000010100 */
[----:B------:R-:W-:Y:S01]  /*5990*/  ISETP.LE.U32.AND P1, PT, R5, UR6, PT ;  /* 0x0000000605007c0c */ /* 0x000fe2000bf23070 */
[----:B------:R-:W-:Y:S01]  /*59a0*/  @!P0 FADD.FTZ R247, -R247, -RZ ;  /* 0x800000fff7f78221 */ /* 0x000fe20000010100 */
[----:B------:R-:W-:Y:S02]  /*59b0*/  PRMT R8, R7, 0x7632, R8 ;  /* 0x0000763207087816 */ /* 0x000fe40000000008 */
[----:B------:R-:W-:Y:S03]  /*59c0*/  LOP3.LUT R12, R12, 0xffff, RZ, 0xc0, !PT ;  /* 0x0000ffff0c0c7812 */ /* 0x000fe600078ec0ff */
[----:B------:R-:W4:Y:S01]  /*59d0*/  MUFU.EX2 R122, R27 ;  /* 0x0000001b007a7308 */ /* 0x000f220000000800 */
[----:B------:R-:W-:Y:S01]  /*59e0*/  PRMT R5, R18, 0x7632, R5 ;  /* 0x0000763212057816 */ /* 0x000fe20000000005 */
[----:B------:R-:W-:Y:S01]  /*59f0*/  @!P3 FADD.FTZ R245, -R245, -RZ ;  /* 0x800000fff5f5b221 */ /* 0x000fe20000010100 */
[----:B------:R-:W-:Y:S02]  /*5a00*/  LOP3.LUT R7, R7, 0xffff, RZ, 0xc0, !PT ;  /* 0x0000ffff07077812 */ /* 0x000fe400078ec0ff */
[----:B------:R-:W-:Y:S02]  /*5a10*/  ISETP.LE.U32.AND P0, PT, R12, UR6, PT ;  /* 0x000000060c007c0c */ /* 0x000fe4000bf03070 */
[----:B------:R-:W-:Y:S01]  /*5a20*/  LOP3.LUT R5, R5, 0xff, RZ, 0xc0, !PT ;  /* 0x000000ff05057812 */ /* 0x000fe200078ec0ff */
[----:B------:R-:W-:Y:S01]  /*5a30*/  @!P1 FADD.FTZ R242, -R242, -RZ ;  /* 0x800000fff2f29221 */ /* 0x000fe20000010100 */
[----:B------:R-:W-:Y:S01]  /*5a40*/  SHF.R.U32.HI R7, RZ, 0x8, R7 ;  /* 0x00000008ff077819 */ /* 0x000fe20000011607 */
[----:B------:R-:W-:Y:S01]  /*5a50*/  MUFU.EX2 R126, R16 ;  /* 0x00000010007e7308 */ /* 0x000fe20000000800 */
[----:B------:R-:W-:Y:S02]  /*5a60*/  PRMT R25, R6, 0x7770, RZ ;  /* 0x0000777006197816 */ /* 0x000fe400000000ff */
[----:B------:R-:W-:Y:S02]  /*5a70*/  ISETP.LE.U32.AND P3, PT, R5, UR6, PT ;  /* 0x0000000605007c0c */ /* 0x000fe4000bf63070 */
[----:B------:R-:W-:Y:S02]  /*5a80*/  LOP3.LUT R7, R7, 0xffff, RZ, 0xc0, !PT ;  /* 0x0000ffff07077812 */ /* 0x000fe400078ec0ff */
[----:B------:R-:W-:Y:S01]  /*5a90*/  LOP3.LUT R6, R32, UR12, R35, 0x96, !PT ;  /* 0x0000000c20067c12 */ /* 0x000fe2000f8e9623 */
[----:B------:R-:W-:Y:S01]  /*5aa0*/  @!P0 FADD.FTZ R248, -R248, -RZ ;  /* 0x800000fff8f88221 */ /* 0x000fe20000010100 */
[----:B------:R-:W-:Y:S01]  /*5ab0*/  ISETP.LE.U32.AND P1, PT, R7, UR6, PT ;  /* 0x0000000607007c0c */ /* 0x000fe2000bf23070 */
[----:B------:R-:W4:Y:S01]  /*5ac0*/  MUFU.EX2 R123, R26 ;  /* 0x0000001a007b7308 */ /* 0x000f220000000800 */
[----:B------:R-:W-:Y:S02]  /*5ad0*/  LOP3.LUT R7, R6, 0xff, RZ, 0xc0, !PT ;  /* 0x000000ff06077812 */ /* 0x000fe400078ec0ff */
[----:B------:R-:W-:Y:S02]  /*5ae0*/  LOP3.LUT R8, R8, 0xff, RZ, 0xc0, !PT ;  /* 0x000000ff08087812 */ /* 0x000fe400078ec0ff */
[----:B------:R-:W-:Y:S01]  /*5af0*/  ISETP.LE.U32.AND P0, PT, R7, UR6, PT ;  /* 0x0000000607007c0c */ /* 0x000fe2000bf03070 */
[----:B--2---:R-:W-:Y:S01]  /*5b00*/  @!P3 FADD.FTZ R243, -R243, -RZ ;  /* 0x800000fff3f3b221 */ /* 0x004fe20000010100 */
[----:B------:R-:W-:Y:S02]  /*5b10*/  SHF.R.U32.HI R7, RZ, 0x18, R6 ;  /* 0x00000018ff077819 */ /* 0x000fe40000011606 */
[----:B------:R-:W-:Y:S02]  /*5b20*/  ISETP.LE.U32.AND P6, PT, R8, UR6, PT ;  /* 0x0000000608007c0c */ /* 0x000fe4000bfc3070 */
[----:B------:R-:W-:Y:S01]  /*5b30*/  ISETP.LE.U32.AND P3, PT, R7, UR6, PT ;  /* 0x0000000607007c0c */ /* 0x000fe2000bf63070 */
[----:B-1----:R-:W-:Y:S01]  /*5b40*/  @!P1 FADD.FTZ R134, -R134, -RZ ;  /* 0x800000ff86869221 */ /* 0x002fe20000010100 */
[----:B------:R-:W-:Y:S02]  /*5b50*/  LOP3.LUT R18, R18, 0xffff, RZ, 0xc0, !PT ;  /* 0x0000ffff12127812 */ /* 0x000fe400078ec0ff */
[----:B------:R-:W-:Y:S02]  /*5b60*/  F2FP.RELU.F16.F32.PACK_AB R7, R246, R247 ;  /* 0x000000f7f607723e */ /* 0x000fe400000008ff */
[----:B------:R-:W-:Y:S01]  /*5b70*/  SHF.R.U32.HI R18, RZ, 0x8, R18 ;  /* 0x00000008ff127819 */ /* 0x000fe20000011612 */
[----:B---3--:R-:W-:Y:S01]  /*5b80*/  @!P0 FADD.FTZ R127, -R127, -RZ ;  /* 0x800000ff7f7f8221 */ /* 0x008fe20000010100 */
[----:B------:R-:W-:Y:S01]  /*5b90*/  LOP3.LUT R5, R6, 0xffff, RZ, 0xc0, !PT ;  /* 0x0000ffff06057812 */ /* 0x000fe200078ec0ff */
[----:B------:R1:W-:Y:S01]  /*5ba0*/  STS [R196+0x400], R7 ;  /* 0x00040007c4007388 */ /* 0x0003e20000000800 */
[----:B------:R-:W-:Y:S01]  /*5bb0*/  LOP3.LUT R18, R18, 0xffff, RZ, 0xc0, !PT ;  /* 0x0000ffff12127812 */ /* 0x000fe200078ec0ff */
[----:B------:R-:W-:Y:S01]  /*5bc0*/  @!P6 FADD.FTZ R131, -R131, -RZ ;  /* 0x800000ff8383e221 */ /* 0x000fe20000010100 */
[----:B------:R-:W-:Y:S01]  /*5bd0*/  PRMT R6, R6, 0x7632, R6 ;  /* 0x0000763206067816 */ /* 0x000fe20000000006 */
[----:B----4-:R-:W-:Y:S01]  /*5be0*/  @!P3 FADD.FTZ R122, -R122, -RZ ;  /* 0x800000ff7a7ab221 */ /* 0x010fe20000010100 */
[----:B------:R-:W-:Y:S02]  /*5bf0*/  ISETP.LE.U32.AND P6, PT, R18, UR6, PT ;  /* 0x0000000612007c0c */ /* 0x000fe4000bfc3070 */
[----:B------:R-:W-:Y:S02]  /*5c00*/  SHF.R.U32.HI R5, RZ, 0x8, R5 ;  /* 0x00000008ff057819 */ /* 0x000fe40000011605 */
[----:B------:R-:W-:Y:S02]  /*5c10*/  LOP3.LUT R6, R6, 0xff, RZ, 0xc0, !PT ;  /* 0x000000ff06067812 */ /* 0x000fe400078ec0ff */
[----:B------:R-:W-:Y:S02]  /*5c20*/  LOP3.LUT R5, R5, 0xffff, RZ, 0xc0, !PT ;  /* 0x0000ffff05057812 */ /* 0x000fe400078ec0ff */
[----:B------:R-:W-:Y:S02]  /*5c30*/  F2FP.RELU.F16.F32.PACK_AB R9, R248, R249 ;  /* 0x000000f9f809723e */ /* 0x000fe400000008ff */
[----:B------:R-:W-:Y:S02]  /*5c40*/  ISETP.LE.U32.AND P1, PT, R6, UR6, PT ;  /* 0x0000000606007c0c */ /* 0x000fe4000bf23070 */
[----:B------:R-:W-:Y:S01]  /*5c50*/  F2FP.RELU.F16.F32.PACK_AB R6, R236, R237 ;  /* 0x000000edec06723e */ /* 0x000fe200000008ff */
[----:B------:R-:W-:Y:S01]  /*5c60*/  @!P6 FADD.FTZ R244, -R244, -RZ ;  /* 0x800000fff4f4e221 */ /* 0x000fe20000010100 */
[----:B------:R-:W-:Y:S01]  /*5c70*/  ISETP.LE.U32.AND P6, PT, R5, UR6, PT ;  /* 0x0000000605007c0c */ /* 0x000fe2000bfc3070 */
[----:B------:R-:W-:Y:S01]  /*5c80*/  STS [R196], R9 ;  /* 0x00000009c4007388 */ /* 0x000fe20000000800 */
[----:B------:R-:W-:Y:S02]  /*5c90*/  F2FP.RELU.F16.F32.PACK_AB R5, R184, R235 ;  /* 0x000000ebb805723e */ /* 0x000fe400000008ff */
[----:B------:R-:W-:Y:S01]  /*5ca0*/  F2FP.RELU.F16.F32.PACK_AB R8, R244, R245 ;  /* 0x000000f5f408723e */ /* 0x000fe200000008ff */
[----:B------:R2:W-:Y:S01]  /*5cb0*/  STS [R227], R6 ;  /* 0x00000006e3007388 */ /* 0x0005e20000000800 */
[----:B-1----:R-:W-:Y:S02]  /*5cc0*/  F2FP.RELU.F16.F32.PACK_AB R7, R242, R243 ;  /* 0x000000f3f207723e */ /* 0x002fe400000008ff */
[----:B------:R-:W-:Y:S01]  /*5cd0*/  ISETP.LE.U32.AND P5, PT, R25, UR6, PT ;  /* 0x0000000619007c0c */ /* 0x000fe2000bfa3070 */
[----:B------:R1:W-:Y:S01]  /*5ce0*/  STS [R227+0x400], R5 ;  /* 0x00040005e3007388 */ /* 0x0003e20000000800 */
[C---:B------:R-:W-:Y:S01]  /*5cf0*/  PRMT R14, R34.reuse, 0x7771, RZ ;  /* 0x00007771220e7816 */ /* 0x040fe200000000ff */
[----:B------:R-:W-:Y:S01]  /*5d00*/  @!P1 FADD.FTZ R123, -R123, -RZ ;  /* 0x800000ff7b7b9221 */ /* 0x000fe20000010100 */
[----:B------:R-:W-:Y:S01]  /*5d10*/  PRMT R11, R34, 0x7772, RZ ;  /* 0x00007772220b7816 */ /* 0x000fe200000000ff */
[----:B------:R3:W-:Y:S01]  /*5d20*/  STS [R196+0x1000], R8 ;  /* 0x00100008c4007388 */ /* 0x0007e20000000800 */
[----:B------:R-:W-:Y:S01]  /*5d30*/  @!P6 FADD.FTZ R126, -R126, -RZ ;  /* 0x800000ff7e7ee221 */ /* 0x000fe20000010100 */
[----:B------:R-:W-:Y:S02]  /*5d40*/  FSETP.GE.FTZ.AND P0, PT, R246, RZ, PT ;  /* 0x000000fff600720b */ /* 0x000fe40003f16000 */
[----:B------:R4:W-:Y:S01]  /*5d50*/  STS [R196+0x1400], R7 ;  /* 0x00140007c4007388 */ /* 0x0009e20000000800 */
[----:B------:R-:W-:Y:S02]  /*5d60*/  ISETP.GT.U32.AND P4, PT, R11, UR6, PT ;  /* 0x000000060b007c0c */ /* 0x000fe4000bf84070 */
[----:B------:R-:W-:Y:S01]  /*5d70*/  FSETP.GE.FTZ.AND P1, PT, R247, RZ, PT ;  /* 0x000000fff700720b */ /* 0x000fe20003f36000 */
[----:B------:R-:W-:Y:S01]  /*5d80*/  @!P5 FADD.FTZ R133, -R133, -RZ ;  /* 0x800000ff8585d221 */ /* 0x000fe20000010100 */
[----:B------:R-:W-:Y:S02]  /*5d90*/  ISETP.GT.U32.AND P5, PT, R14, UR6, PT ;  /* 0x000000060e007c0c */ /* 0x000fe4000bfa4070 */
[----:B------:R-:W-:Y:S02]  /*5da0*/  FSETP.GE.FTZ.AND P2, PT, R248, RZ, PT ;  /* 0x000000fff800720b */ /* 0x000fe40003f56000 */
[----:B------:R-:W-:Y:S02]  /*5db0*/  F2FP.RELU.F16.F32.PACK_AB R4, R132, R133 ;  /* 0x000000858404723e */ /* 0x000fe400000008ff */
[----:B------:R-:W-:Y:S02]  /*5dc0*/  FSETP.GE.FTZ.AND P3, PT, R249, RZ, PT ;  /* 0x000000fff900720b */ /* 0x000fe40003f76000 */
[----:B--2---:R-:W-:Y:S01]  /*5dd0*/  F2FP.RELU.F16.F32.PACK_AB R6, R134, R135 ;  /* 0x000000878606723e */ /* 0x004fe200000008ff */
[----:B------:R-:W-:Y:S01]  /*5de0*/  @P4 FADD.FTZ R121, -R121, -RZ ;  /* 0x800000ff79794221 */ /* 0x000fe20000010100 */
[----:B------:R-:W-:Y:S02]  /*5df0*/  FSETP.GE.FTZ.AND P4, PT, R132, RZ, PT ;  /* 0x000000ff8400720b */ /* 0x000fe40003f96000 */
[----:B-1----:R-:W-:Y:S01]  /*5e00*/  F2FP.RELU.F16.F32.PACK_AB R5, R130, R131 ;  /* 0x000000838205723e */ /* 0x002fe200000008ff */
[----:B------:R-:W-:Y:S01]  /*5e10*/  @P5 FADD.FTZ R124, -R124, -RZ ;  /* 0x800000ff7c7c5221 */ /* 0x000fe20000010100 */
[----:B---3--:R-:W-:Y:S02]  /*5e20*/  F2FP.RELU.F16.F32.PACK_AB R8, R240, R241 ;  /* 0x000000f1f008723e */ /* 0x008fe400000008ff */
[----:B----4-:R-:W-:Y:S03]  /*5e30*/  F2FP.RELU.F16.F32.PACK_AB R7, R238, R239 ;  /* 0x000000efee07723e */ /* 0x010fe600000008ff */
[----:B------:R1:W-:Y:S04]  /*5e40*/  STS [R227+0x1000], R8 ;  /* 0x00100008e3007388 */ /* 0x0003e80000000800 */
[----:B------:R2:W-:Y:S04]  /*5e50*/  STS [R227+0x1400], R7 ;  /* 0x00140007e3007388 */ /* 0x0005e80000000800 */
[----:B------:R3:W-:Y:S04]  /*5e60*/  STS [R226], R6 ;  /* 0x00000006e2007388 */ /* 0x0007e80000000800 */
[----:B------:R4:W-:Y:S04]  /*5e70*/  STS [R226+0x400], R5 ;  /* 0x00040005e2007388 */ /* 0x0009e80000000800 */
[----:B------:R4:W-:Y:S01]  /*5e80*/  STS [R204], R4 ;  /* 0x00000004cc007388 */ /* 0x0009e20000000800 */
[----:B-1----:R-:W-:Y:S02]  /*5e90*/  F2FP.RELU.F16.F32.PACK_AB R8, R126, R127 ;  /* 0x0000007f7e08723e */ /* 0x002fe400000008ff */
[----:B--2---:R-:W-:Y:S02]  /*5ea0*/  F2FP.RELU.F16.F32.PACK_AB R7, R122, R123 ;  /* 0x0000007b7a07723e */ /* 0x004fe400000008ff */
[----:B---3--:R-:W-:Y:S02]  /*5eb0*/  F2FP.RELU.F16.F32.PACK_AB R6, R128, R129 ;  /* 0x000000818006723e */ /* 0x008fe400000008ff */
[----:B----4-:R-:W-:Y:S03]  /*5ec0*/  F2FP.RELU.F16.F32.PACK_AB R5, R124, R125 ;  /* 0x0000007d7c05723e */ /* 0x010fe600000008ff */
[----:B------:R-:W-:Y:S01]  /*5ed0*/  STS [R204+0x400], R6 ;  /* 0x00040006cc007388 */ /* 0x000fe20000000800 */
[----:B------:R-:W-:Y:S03]  /*5ee0*/  F2FP.RELU.F16.F32.PACK_AB R4, R120, R121 ;  /* 0x000000797804723e */ /* 0x000fe600000008ff */
        /* <DEDUP_REMOVED lines=11> */
[C---:B--2---:R-:W-:Y:S07]  /*5fa0*/  HMMA.16816.F32 R8, R28.reuse, R136, RZ ;  /* 0x000000881c08723c */ /* 0x044fee00000018ff */
[----:B------:R-:W2:Y:S01]  /*5fb0*/  LDSM.16.M88.4 R116, [R0+0x4000] ;  /* 0x004000000074783b */ /* 0x000ea20000000200 */
        /* <DEDUP_REMOVED lines=12> */
[-C--:B------:R-:W-:Y:S08]  /*6080*/  HMMA.16816.F32 R28, R104, R150.reuse, R28 ;  /* 0x00000096681c723c */ /* 0x080ff0000000181c */
        /* <DEDUP_REMOVED lines=19> */
[----:B------:R-:W-:Y:S01]  /*61c0*/  FSETP.GE.FTZ.AND P0, PT, R242, RZ, PT ;  /* 0x000000fff200720b */ /* 0x000fe20003f16000 */
[C---:B------:R-:W-:Y:S01]  /*61d0*/  FADD.FTZ R11, -R207.reuse, R11 ;  /* 0x0000000bcf0b7221 */ /* 0x040fe20000010100 */
[----:B------:R-:W-:Y:S01]  /*61e0*/  FSEL R6, R6, R233, P1 ;  /* 0x000000e906067208 */ /* 0x000fe20000800000 */
[----:B------:R-:W-:Y:S01]  /*61f0*/  FADD.FTZ R10, -R207, R10 ;  /* 0x0000000acf0a7221 */ /* 0x000fe20000010100 */
[----:B------:R-:W-:Y:S01]  /*6200*/  FSETP.GE.FTZ.AND P1, PT, R243, RZ, PT ;  /* 0x000000fff300720b */ /* 0x000fe20003f36000 */
[-C--:B------:R-:W-:Y:S03]  /*6210*/  HMMA.16816.F32 R20, R116, R164.reuse, R20 ;  /* 0x000000a47414723c */ /* 0x080fe60000001814 */
[-C--:B------:R-:W-:Y:S01]  /*6220*/  FSEL R11, R11, R207.reuse, P0 ;  /* 0x000000cf0b0b7208 */ /* 0x080fe20000000000 */
[C---:B------:R-:W-:Y:S01]  /*6230*/  FADD.FTZ R15, -R207.reuse, R15 ;  /* 0x0000000fcf0f7221 */ /* 0x040fe20000010100 */
[----:B------:R-:W-:Y:S01]  /*6240*/  FSETP.GE.FTZ.AND P0, PT, R238, RZ, PT ;  /* 0x000000ffee00720b */ /* 0x000fe20003f16000 */
[----:B------:R-:W-:Y:S01]  /*6250*/  FADD.FTZ R14, -R207, R14 ;  /* 0x0000000ecf0e7221 */ /* 0x000fe20000010100 */
[-C--:B------:R-:W-:Y:S01]  /*6260*/  FSEL R10, R10, R207.reuse, P1 ;  /* 0x000000cf0a0a7208 */ /* 0x080fe20000800000 */
[C---:B------:R-:W-:Y:S04]  /*6270*/  HMMA.16816.F32 R24, R100.reuse, R164, R24 ;  /* 0x000000a46418723c */ /* 0x040fe80000001818 */
[----:B------:R-:W-:Y:S01]  /*6280*/  FSEL R15, R15, R207, P0 ;  /* 0x000000cf0f0f7208 */ /* 0x000fe20000000000 */
[C---:B------:R-:W-:Y:S01]  /*6290*/  FADD.FTZ R19, -R233.reuse, R19 ;  /* 0x00000013e9137221 */ /* 0x040fe20000010100 */
[----:B------:R-:W-:Y:S01]  /*62a0*/  FSETP.GE.FTZ.AND P0, PT, R184, RZ, PT ;  /* 0x000000ffb800720b */ /* 0x000fe20003f16000 */
[----:B------:R-:W-:Y:S01]  /*62b0*/  FADD.FTZ R18, -R233, R18 ;  /* 0x00000012e9127221 */ /* 0x000fe20000010100 */
[----:B------:R-:W-:Y:S01]  /*62c0*/  FSETP.GE.FTZ.AND P1, PT, R239, RZ, PT ;  /* 0x000000ffef00720b */ /* 0x000fe20003f36000 */
[-C--:B------:R-:W-:Y:S03]  /*62d0*/  HMMA.16816.F32 R28, R100, R166.reuse, R28 ;  /* 0x000000a6641c723c */ /* 0x080fe6000000181c */
[----:B------:R-:W-:Y:S01]  /*62e0*/  FSEL R19, R19, R233, P0 ;  /* 0x000000e913137208 */ /* 0x000fe20000000000 */
[C---:B------:R-:W-:Y:S01]  /*62f0*/  FADD.FTZ R23, -R233.reuse, R23 ;  /* 0x00000017e9177221 */ /* 0x040fe20000010100 */
[----:B------:R-:W-:Y:S01]  /*6300*/  FSEL R14, R14, R207, P1 ;  /* 0x000000cf0e0e7208 */ /* 0x000fe20000800000 */
[----:B------:R-:W-:Y:S01]  /*6310*/  FADD.FTZ R9, -R232, R9 ;  /* 0x00000009e8097221 */ /* 0x000fe20000010100 */
[----:B------:R-:W-:Y:S01]  /*6320*/  FSETP.GE.FTZ.AND P0, PT, R130, RZ, PT ;  /* 0x000000ff8200720b */ /* 0x000fe20003f16000 */
[----:B------:R-:W-:Y:S01]  /*6330*/  FADD.FTZ R22, -R233, R22 ;  /* 0x00000016e9167221 */ /* 0x000fe20000010100 */
[----:B------:R-:W-:Y:S01]  /*6340*/  FSEL R4, R4, R234, P2 ;  /* 0x000000ea04047208 */ /* 0x000fe20001000000 */
[C---:B------:R-:W-:Y:S01]  /*6350*/  FADD.FTZ R24, -R232.reuse, R24 ;  /* 0x00000018e8187221 */ /* 0x040fe20000010100 */
[----:B------:R-:W-:Y:S01]  /*6360*/  FSETP.GE.FTZ.AND P1, PT, R235, RZ, PT ;  /* 0x000000ffeb00720b */ /* 0x000fe20003f36000 */
[----:B------:R-:W-:Y:S01]  /*6370*/  FADD.FTZ R13, -R232, R13 ;  /* 0x0000000de80d7221 */ /* 0x000fe20000010100 */
[----:B------:R-:W-:Y:S01]  /*6380*/  FSETP.GE.FTZ.AND P2, PT, R244, RZ, PT ;  /* 0x000000fff400720b */ /* 0x000fe20003f56000 */
[----:B------:R-:W-:Y:S01]  /*6390*/  FADD.FTZ R27, -R207, R27 ;  /* 0x0000001bcf1b7221 */ /* 0x000fe20000010100 */
[-C--:B------:R-:W-:Y:S01]  /*63a0*/  FSEL R23, R23, R233.reuse, P0 ;  /* 0x000000e917177208 */ /* 0x080fe20000000000 */
[----:B------:R-:W-:Y:S04]  /*63b0*/  HMMA.16816.F32 R32, R116, R166, R32 ;  /* 0x000000a67420723c */ /* 0x000fe80000001820 */
[-C--:B------:R-:W-:Y:S01]  /*63c0*/  FSEL R18, R18, R233.reuse, P1 ;  /* 0x000000e912127208 */ /* 0x080fe20000800000 */
[----:B------:R-:W-:Y:S01]  /*63d0*/  FADD.FTZ R26, -R207, R26 ;  /* 0x0000001acf1a7221 */ /* 0x000fe20000010100 */
[----:B------:R-:W-:Y:S01]  /*63e0*/  FSETP.GE.FTZ.AND P0, PT, R127, RZ, PT ;  /* 0x000000ff7f00720b */ /* 0x000fe20003f16000 */
[----:B------:R-:W-:Y:S01]  /*63f0*/  FADD.FTZ R17, -R234, R17 ;  /* 0x00000011ea117221 */ /* 0x000fe20000010100 */
[-C--:B------:R-:W-:Y:S01]  /*6400*/  FSEL R9, R9, R232.reuse, P2 ;  /* 0x000000e809097208 */ /* 0x080fe20001000000 */
[----:B------:R-:W-:Y:S01]  /*6410*/  FADD.FTZ R8, -R232, R8 ;  /* 0x00000008e8087221 */ /* 0x000fe20000010100 */
[----:B------:R-:W-:Y:S01]  /*6420*/  FSETP.GE.FTZ.AND P1, PT, R131, RZ, PT ;  /* 0x000000ff8300720b */ /* 0x000fe20003f36000 */
[----:B------:R-:W-:Y:S01]  /*6430*/  FADD.FTZ R30, -R207, R30 ;  /* 0x0000001ecf1e7221 */ /* 0x000fe20000010100 */
[----:B------:R-:W-:Y:S01]  /*6440*/  FSETP.GE.FTZ.AND P2, PT, R240, RZ, PT ;  /* 0x000000fff000720b */ /* 0x000fe20003f56000 */
[----:B------:R-:W-:Y:S01]  /*6450*/  FADD.FTZ R21, -R234, R21 ;  /* 0x00000015ea157221 */ /* 0x000fe20000010100 */
[-C--:B------:R-:W-:Y:S01]  /*6460*/  FSEL R24, R24, R232.reuse, P0 ;  /* 0x000000e818187208 */ /* 0x080fe20000000000 */
[----:B------:R-:W-:Y:S01]  /*6470*/  FADD.FTZ R12, -R232, R12 ;  /* 0x0000000ce80c7221 */ /* 0x000fe20000010100 */
[----:B------:R-:W-:Y:S01]  /*6480*/  FSEL R22, R22, R233, P1 ;  /* 0x000000e916167208 */ /* 0x000fe20000800000 */
[----:B------:R-:W-:Y:S01]  /*6490*/  FADD.FTZ R25, -R232, R25 ;  /* 0x00000019e8197221 */ /* 0x000fe20000010100 */
[----:B------:R-:W-:Y:S01]  /*64a0*/  FSETP.GE.FTZ.AND P0, PT, R122, RZ, PT ;  /* 0x000000ff7a00720b */ /* 0x000fe20003f16000 */
[C---:B------:R-:W-:Y:S01]  /*64b0*/  FADD.FTZ R16, -R234.reuse, R16 ;  /* 0x00000010ea107221 */ /* 0x040fe20000010100 */
[----:B------:R-:W-:Y:S01]  /*64c0*/  FSEL R13, R13, R232, P2 ;  /* 0x000000e80d0d7208 */ /* 0x000fe20001000000 */
[----:B------:R-:W-:Y:S01]  /*64d0*/  FADD.FTZ R34, -R233, R34 ;  /* 0x00000022e9227221 */ /* 0x000fe20000010100 */
[----:B------:R-:W-:Y:S01]  /*64e0*/  FSETP.GE.FTZ.AND P1, PT, R123, RZ, PT ;  /* 0x000000ff7b00720b */ /* 0x000fe20003f36000 */
[----:B------:R-:W-:Y:S01]  /*64f0*/  FADD.FTZ R20, -R234, R20 ;  /* 0x00000014ea147221 */ /* 0x000fe20000010100 */
[----:B------:R-:W-:Y:S01]  /*6500*/  FSETP.GE.FTZ.AND P2, PT, R236, RZ, PT ;  /* 0x000000ffec00720b */ /* 0x000fe20003f56000 */
[----:B------:R-:W-:Y:S01]  /*6510*/  FADD.FTZ R28, -R232, R28 ;  /* 0x0000001ce81c7221 */ /* 0x000fe20000010100 */
[----:B------:R-:W-:Y:S01]  /*6520*/  FSEL R5, R104, R234, P3 ;  /* 0x000000ea68057208 */ /* 0x000fe20001800000 */
[----:B------:R-:W-:Y:S01]  /*6530*/  FADD.FTZ R32, -R234, R32 ;  /* 0x00000020ea207221 */ /* 0x000fe20000010100 */
[----:B------:R-:W-:Y:S01]  /*6540*/  FSEL R27, R27, R207, P0 ;  /* 0x000000cf1b1b7208 */ /* 0x000fe20000000000 */
[----:B------:R-:W-:Y:S01]  /*6550*/  FMUL.FTZ R4, R248, R4 ;  /* 0x00000004f8047220 */ /* 0x000fe20000410000 */
[----:B------:R-:W-:Y:S01]  /*6560*/  FSETP.GE.FTZ.AND P3, PT, R245, RZ, PT ;  /* 0x000000fff500720b */ /* 0x000fe20003f76000 */
[----:B------:R-:W-:Y:S01]  /*6570*/  FMUL.FTZ R5, R249, R5 ;  /* 0x00000005f9057220 */ /* 0x000fe20000410000 */
        /* <DEDUP_REMOVED lines=15> */
[----:B------:R-:W-:Y:S01]  /*6670*/  @P0 FADD.FTZ R207, -R207, R31 ;  /* 0x0000001fcfcf0221 */ /* 0x000fe20000010100 */
        /* <DEDUP_REMOVED lines=26> */
[----:B------:R-:W-:Y:S01]  /*6820*/  ISETP.GT.AND P1, PT, R221, R201, PT ;  /* 0x000000c9dd00720c */ /* 0x000fe20003f24270 */
[----:B------:R-:W-:Y:S01]  /*6830*/  FMUL.FTZ R20, R135, R20 ;  /* 0x0000001487147220 */ /* 0x000fe20000410000 */
[----:B------:R-:W-:Y:S01]  /*6840*/  FSEL R28, R28, R232, P3 ;  /* 0x000000e81c1c7208 */ /* 0x000fe20001800000 */
[----:B------:R-:W-:Y:S01]  /*6850*/  @P2 FADD.FTZ R232, -R232, R29 ;  /* 0x0000001de8e82221 */ /* 0x000fe20000010100 */
[----:B------:R-:W-:Y:S01]  /*6860*/  FSETP.GE.FTZ.AND P2, PT, R133, RZ, PT ;  /* 0x000000ff8500720b */ /* 0x000fe20003f56000 */
[----:B------:R-:W-:Y:S01]  /*6870*/  FMUL.FTZ R26, R123, R26 ;  /* 0x0000001a7b1a7220 */ /* 0x000fe20000410000 */
[----:B------:R-:W-:Y:S01]  /*6880*/  F2FP.F16.F32.PACK_AB R4, R4, R5 ;  /* 0x000000050404723e */ /* 0x000fe200000000ff */
[----:B------:R-:W-:Y:S01]  /*6890*/  FMUL.FTZ R27, R122, R27 ;  /* 0x0000001b7a1b7220 */ /* 0x000fe20000410000 */
[----:B------:R-:W-:Y:S01]  /*68a0*/  FSEL R32, R32, R234, P2 ;  /* 0x000000ea20207208 */ /* 0x000fe20001000000 */
        /* <DEDUP_REMOVED lines=17> */
[----:B------:R-:W-:Y:S02]  /*69c0*/  F2FP.F16.F32.PACK_AB R22, R23, R22 ;  /* 0x000000161716723e */ /* 0x000fe400000000ff */
[----:B------:R-:W-:Y:S02]  /*69d0*/  F2FP.F16.F32.PACK_AB R24, R25, R24 ;  /* 0x000000181918723e */ /* 0x000fe400000000ff */
[----:B------:R-:W-:Y:S02]  /*69e0*/  F2FP.F16.F32.PACK_AB R26, R27, R26 ;  /* 0x0000001a1b1a723e */ /* 0x000fe400000000ff */
[----:B------:R-:W-:Y:S02]  /*69f0*/  F2FP.F16.F32.PACK_AB R28, R124, R28 ;  /* 0x0000001c7c1c723e */ /* 0x000fe400000000ff */
        /* <DEDUP_REMOVED lines=36> */
.L_x_1684:
        /* <DEDUP_REMOVED lines=26> */
[----:B------:R-:W5:Y:S04]  /*6de0*/  LDSM.16.MT88.4 R24, [R182+0x4800] ;  /* 0x00480000b618783b */ /* 0x000f680000004200 */
[----:B------:R-:W5:Y:S04]  /*6df0*/  LDSM.16.MT88.4 R28, [R176+0x2800] ;  /* 0x00280000b01c783b */ /* 0x000f680000004200 */
[----:B------:R-:W5:Y:S04]  /*6e00*/  LDSM.16.MT88.4 R32, [R175+0x4800] ;  /* 0x00480000af20783b */ /* 0x000f680000004200 */
[----:B-1----:R-:W-:Y:S04]  /*6e10*/  LDSM.16.MT88.4 R100, [R182+0x5000] ;  /* 0x00500000b664783b */ /* 0x002fe80000004200 */
[----:B------:R-:W-:Y:S04]  /*6e20*/  LDSM.16.MT88.4 R104, [R176+0x3000] ;  /* 0x00300000b068783b */ /* 0x000fe80000004200 */
        /* <DEDUP_REMOVED lines=9> */
[----:B------:R-:W-:Y:S07]  /*6ec0*/  LDSM.16.MT88.4 R12, [R182+0x5800] ;  /* 0x00580000b60c783b */ /* 0x000fee0000004200 */
[----:B------:R-:W-:Y:S01]  /*6ed0*/  HMMA.16816.F32 R64, R4, R18, R64 ;  /* 0x000000120440723c */ /* 0x000fe20000001840 */
[----:B------:R-:W2:Y:S04]  /*6ee0*/  LDSM.16.MT88.4 R4, [R176+0x1800] ;  /* 0x00180000b004783b */ /* 0x000ea80000004200 */
[----:B------:R-:W3:Y:S03]  /*6ef0*/  LDSM.16.MT88.4 R16, [R176+0x3800] ;  /* 0x00380000b010783b */ /* 0x000ee60000004200 */
[-C--:B-----5:R-:W-:Y:S08]  /*6f00*/  HMMA.16816.F32 R36, R20, R24.reuse, R36 ;  /* 0x000000181424723c */ /* 0x0a0ff00000001824 */
[C---:B------:R-:W-:Y:S08]  /*6f10*/  HMMA.16816.F32 R40, R28.reuse, R24, R40 ;  /* 0x000000181c28723c */ /* 0x040ff00000001828 */
        /* <DEDUP_REMOVED lines=53> */
.L_x_1685:
        /* <DEDUP_REMOVED lines=171> */
[----:B------:R-:W3:Y:S01]  /*7d20*/  LDCU UR5, c[0x0][0x4fc] ;  /* 0x00009f80ff0577ac */ /* 0x000ee20008000800 */
        /* <DEDUP_REMOVED lines=15> */
[----:B------:R-:W-:Y:S01]  /*7e20*/  MOV R4, 0x20 ;  /* 0x0000002000047802 */ /* 0x000fe20000000f00 */
        /* <DEDUP_REMOVED lines=22> */
[----:B------:R-:W-:Y:S01]  /*7f90*/  IADD3 R5, PT, PT, R188, R4, RZ ;  /* 0x00000004bc057210 */ /* 0x000fe20007ffe0ff */
[----:B------:R-:W-:Y:S01]  /*7fa0*/  FMUL.FTZ R94, R94, UR4 ;  /* 0x000000045e5e7c20 */ /* 0x000fe20008410000 */
[----:B------:R-:W-:Y:S01]  /*7fb0*/  FMUL.FTZ R95, R95, UR4 ;  /* 0x000000045f5f7c20 */ /* 0x000fe20008410000 */
[----:B------:R-:W-:Y:S01]  /*7fc0*/  F2FP.F16.F32.PACK_AB R72, R73, R72 ;  /* 0x000000484948723e */ /* 0x000fe200000000ff */
[----:B---3--:R-:W-:Y:S01]  /*7fd0*/  FMUL.FTZ R36, R36, UR5 ;  /* 0x0000000524247c20 */ /* 0x008fe20008410000 */
        /* <DEDUP_REMOVED lines=20> */
[----:B------:R-:W-:Y:S01]  /*8120*/  IADD3 R4, PT, PT, R187, R4, RZ ;  /* 0x00000004bb047210 */ /* 0x000fe20007ffe0ff */
[----:B------:R1:W-:Y:S01]  /*8130*/  STS [R188+0x6400], R70 ;  /* 0x00640046bc007388 */ /* 0x0003e20000000800 */
        /* <DEDUP_REMOVED lines=83> */
.L_x_1687:
[----:B------:R-:W2:Y:S01]  /*8670*/  LDCU.64 UR10, c[0x0][0x5c0] ;  /* 0x0000b800ff0a77ac */ /* 0x000ea20008000a00 */
[----:B-1----:R-:W-:-:S05]  /*8680*/  IADD3 R4, PT, PT, R223, R225, RZ ;  /* 0x000000e1df047210 */ /* 0x002fca0007ffe0ff */
[C---:B--2---:R-:W-:Y:S02]  /*8690*/  IMAD R8, R4.reuse, UR11, RZ ;  /* 0x0000000b04087c24 */ /* 0x044fe4000f8e02ff */
[----:B------:R-:W-:-:S05]  /*86a0*/  IMAD.WIDE.U32 R4, R4, UR10, RZ ;  /* 0x0000000a04047c25 */ /* 0x000fca000f8e00ff */
[----:B------:R-:W-:Y:S02]  /*86b0*/  IADD3 R8, PT, PT, R5, R8, RZ ;  /* 0x0000000805087210 */ /* 0x000fe40007ffe0ff */
[----:B------:R-:W-:Y:S02]  /*86c0*/  MOV R9, R4 ;  /* 0x0000000400097202 */ /* 0x000fe40000000f00 */
.L_x_1688:
        /* <DEDUP_REMOVED lines=12> */
.L_x_1689:
[----:B------:R-:W1:Y:S01]  /*8790*/  LDCU.64 UR6, c[0x0][0x5c8] ;  /* 0x0000b900ff0677ac */ /* 0x000e620008000a00 */
[----:B------:R-:W-:-:S05]  /*87a0*/  IADD3 R14, PT, PT, R223, R225, RZ ;  /* 0x000000e1df0e7210 */ /* 0x000fca0007ffe0ff */
[C---:B-1----:R-:W-:Y:S02]  /*87b0*/  IMAD R12, R14.reuse, UR7, RZ ;  /* 0x000000070e0c7c24 */ /* 0x042fe4000f8e02ff */
[----:B------:R-:W-:-:S05]  /*87c0*/  IMAD.WIDE.U32 R14, R14, UR6, RZ ;  /* 0x000000060e0e7c25 */ /* 0x000fca000f8e00ff */
[----:B------:R-:W-:-:S07]  /*87d0*/  IADD3 R12, PT, PT, R15, R12, RZ ;  /* 0x0000000c0f0c7210 */ /* 0x000fce0007ffe0ff */
.L_x_1690:
[----:B------:R-:W-:Y:S01]  /*87e0*/  BAR.SYNC.DEFER_BLOCKING 0x0 ;  /* 0x0000000000007b1d */ /* 0x000fe20000010000 */
[C---:B------:R-:W-:Y:S01]  /*87f0*/  IMAD.SHL.U32 R13, R193.reuse, 0x80, RZ ;  /* 0x00000080c10d7824 */ /* 0x040fe200078e00ff */
[C---:B------:R-:W-:Y:S01]  /*8800*/  IADD3 R27, P2, PT, R192.reuse, 0x20, RZ ;  /* 0x00000020c01b7810 */ /* 0x040fe20007f5e0ff */
[----:B------:R-:W-:Y:S01]  /*8810*/  IMAD.SHL.U32 R10, R193, 0x80, RZ ;  /* 0x00000080c10a7824 */ /* 0x000fe200078e00ff */
[----:B------:R-:W-:Y:S01]  /*8820*/  IADD3 R25, P1, PT, R192, 0x40, RZ ;  /* 0x00000040c0197810 */ /* 0x000fe20007f3e0ff */
[----:B------:R-:W-:Y:S01]  /*8830*/  IMAD.WIDE.U32 R18, R13, UR10, RZ ;  /* 0x0000000a0d127c25 */ /* 0x000fe2000f8e00ff */
[----:B------:R-:W1:Y:S01]  /*8840*/  LDCU UR12, c[0x0][0x440] ;  /* 0x00008800ff0c77ac */ /* 0x000e620008000800 */
[----:B------:R-:W-:Y:S01]  /*8850*/  SHF.R.S32.HI R16, RZ, 0x1f, R13 ;  /* 0x0000001fff107819 */ /* 0x000fe2000001140d */
[----:B------:R-:W-:Y:S01]  /*8860*/  BSSY.RECONVERGENT B0, `(.L_x_1691) ;  /* 0x000001f000007945 */ /* 0x000fe20003800200 */
[----:B------:R-:W-:Y:S01]  /*8870*/  IMAD.IADD R222, R222, 0x1, -R10 ;  /* 0x00000001dede7824 */ /* 0x000fe200078e0a0a */
[----:B------:R-:W2:Y:S01]  /*8880*/  LDCU.64 UR4, c[0x0][0x5d8] ;  /* 0x0000bb00ff0477ac */ /* 0x000ea20008000a00 */
[----:B------:R-:W-:Y:S01]  /*8890*/  VIADD R15, R192, 0x20 ;  /* 0x00000020c00f7836 */ /* 0x000fe20000000000 */
[----:B------:R-:W-:Y:S01]  /*88a0*/  LOP3.LUT R18, R18, 0x38, R191, 0xf8, !PT ;  /* 0x0000003812127812 */ /* 0x000fe200078ef8bf */
[----:B------:R-:W-:-:S02]  /*88b0*/  VIADD R11, R192, 0x40 ;  /* 0x00000040c00b7836 */ /* 0x000fc40000000000 */
[----:B------:R-:W-:Y:S01]  /*88c0*/  IMAD R17, R16, UR10, RZ ;  /* 0x0000000a10117c24 */ /* 0x000fe2000f8e02ff */
[----:B------:R-:W-:Y:S01]  /*88d0*/  IADD3 R18, P0, PT, R9, R18, RZ ;  /* 0x0000001209127210 */ /* 0x000fe20007f1e0ff */
[----:B------:R-:W-:Y:S02]  /*88e0*/  VIADD R10, R192, 0x60 ;  /* 0x00000060c00a7836 */ /* 0x000fe40000000000 */
[----:B------:R-:W-:Y:S02]  /*88f0*/  IMAD R17, R13, UR11, R17 ;  /* 0x0000000b0d117c24 */ /* 0x000fe4000f8e0211 */
[----:B------:R-:W-:Y:S01]  /*8900*/  IMAD.X R26, RZ, RZ, RZ, P2 ;  /* 0x000000ffff1a7224 */ /* 0x000fe200010e06ff */
[----:B------:R3:W4:Y:S01]  /*8910*/  LDS.128 R4, [R197+0x7000] ;  /* 0x00700000c5047984 */ /* 0x0007220000000c00 */
[----:B-1----:R-:W-:Y:S02]  /*8920*/  ISETP.GE.AND P6, PT, R198, UR12, PT ;  /* 0x0000000cc6007c0c */ /* 0x002fe4000bfc6270 */
[----:B------:R-:W-:-:S02]  /*8930*/  IADD3.X R19, PT, PT, R8, R19, R17, P0, !PT ;  /* 0x0000001308137210 */ /* 0x000fc400007fe411 */
[-C--:B------:R-:W-:Y:S02]  /*8940*/  ISETP.GE.OR P5, PT, R15, R222.reuse, P6 ;  /* 0x000000de0f00720c */ /* 0x080fe400037a6670 */
[-C--:B------:R-:W-:Y:S01]  /*8950*/  ISETP.GE.OR P4, PT, R11, R222.reuse, P6 ;  /* 0x000000de0b00720c */ /* 0x080fe20003786670 */
[C---:B--2---:R-:W-:Y:S01]  /*8960*/  IMAD.WIDE.U32 R18, R185.reuse, UR4, R18 ;  /* 0x00000004b9127c25 */ /* 0x044fe2000f8e0012 */
[-C--:B------:R-:W-:Y:S02]  /*8970*/  ISETP.GE.OR P3, PT, R10, R222.reuse, P6 ;  /* 0x000000de0a00720c */ /* 0x080fe40003766670 */
[C---:B------:R-:W-:Y:S01]  /*8980*/  ISETP.GE.OR P6, PT, R192.reuse, R222, P6 ;  /* 0x000000dec000720c */ /* 0x040fe200037c6670 */
[----:B------:R-:W-:Y:S01]  /*8990*/  IMAD R15, R185, UR5, R19 ;  /* 0x00000005b90f7c24 */ /* 0x000fe2000f8e0213 */
[----:B------:R-:W-:-:S11]  /*89a0*/  IADD3 R24, P0, PT, R192, 0x60, RZ ;  /* 0x00000060c0187810 */ /* 0x000fd60007f1e0ff */
[----:B---3--:R-:W-:Y:S05]  /*89b0*/  @P6 BRA `(.L_x_1692) ;  /* 0x0000000000246947 */ /* 0x008fea0003800000 */
        /* <DEDUP_REMOVED lines=9> */
.L_x_1692:
[----:B------:R-:W-:Y:S05]  /*8a50*/  BSYNC.RECONVERGENT B0 ;  /* 0x0000000000007941 */ /* 0x000fea0003800200 */
.L_x_1691:
        /* <DEDUP_REMOVED lines=12> */
.L_x_1694:
[----:B------:R-:W-:Y:S05]  /*8b20*/  BSYNC.RECONVERGENT B0 ;  /* 0x0000000000007941 */ /* 0x000fea0003800200 */
.L_x_1693:
[----:B--2-4-:R2:W3:Y:S01]  /*8b30*/  LDS.128 R4, [R197+0x8000] ;  /* 0x00800000c5047984 */ /* 0x0144e20000000c00 */
        /* <DEDUP_REMOVED lines=13> */
.L_x_1696:
[----:B------:R-:W-:Y:S05]  /*8c10*/  BSYNC.RECONVERGENT B0 ;  /* 0x0000000000007941 */ /* 0x000fea0003800200 */
.L_x_1695:
[----:B---34-:R-:W-:Y:S01]  /*8c20*/  MOV R4, R198 ;  /* 0x000000c600047202 */ /* 0x018fe20000000f00 */
[----:B------:R-:W-:Y:S01]  /*8c30*/  BSSY.RECONVERGENT B0, `(.L_x_1697) ;  /* 0x000000f000007945 */ /* 0x000fe20003800200 */
[----:B------:R-:W-:Y:S02]  /*8c40*/  MOV R5, RZ ;  /* 0x000000ff00057202 */ /* 0x000fe40000000f00 */
[----:B------:R-:W-:Y:S01]  /*8c50*/  IADD3.X R29, PT, PT, RZ, RZ, RZ, P0, !PT ;  /* 0x000000ffff1d7210 */ /* 0x000fe200007fe4ff */
[----:B-1----:R-:W-:-:S03]  /*8c60*/  IMAD.WIDE.U32 R10, R13, UR6, R4 ;  /* 0x000000060d0a7c25 */ /* 0x002fc6000f8e0004 */
[----:B------:R1:W3:Y:S01]  /*8c70*/  LDS.128 R4, [R197+0x9000] ;  /* 0x00900000c5047984 */ /* 0x0002e20000000c00 */
        /* <DEDUP_REMOVED lines=9> */
[----:B---3--:R4:W-:Y:S04]  /*8d10*/  STG.E.128 desc[UR18][R20.64], R4 ;  /* 0x0000000414007986 */ /* 0x0089e8000c101d12 */
.L_x_1698:
[----:B------:R-:W-:Y:S05]  /*8d20*/  BSYNC.RECONVERGENT B0 ;  /* 0x0000000000007941 */ /* 0x000fea0003800200 */
.L_x_1697:
[----:B------:R-:W2:Y:S01]  /*8d30*/  LDCU.64 UR4, c[0x0][0x5e0] ;  /* 0x0000bc00ff0477ac */ /* 0x000ea20008000a00 */
[----:B----4-:R-:W4:Y:S01]  /*8d40*/  LDS.128 R20, [R197+0xa000] ;  /* 0x00a00000c5147984 */ /* 0x010f220000000c00 */
[----:B------:R-:W-:Y:S01]  /*8d50*/  IMAD R16, R16, UR6, RZ ;  /* 0x0000000610107c24 */ /* 0x000fe2000f8e02ff */
[----:B------:R-:W-:Y:S01]  /*8d60*/  IADD3 R30, P0, PT, R14, R10, RZ ;  /* 0x0000000a0e1e7210 */ /* 0x000fe20007f1e0ff */
[----:B---3--:R-:W3:Y:S01]  /*8d70*/  @!P6 LDC.64 R4, c[0x0][0x568] ;  /* 0x00015a00ff04eb82 */ /* 0x008ee20000000a00 */
[----:B------:R-:W-:Y:S01]  /*8d80*/  BSSY.RECONVERGENT B0, `(.L_x_1699) ;  /* 0x0000019000007945 */ /* 0x000fe20003800200 */
[----:B------:R-:W-:Y:S02]  /*8d90*/  IMAD R13, R13, UR7, R16 ;  /* 0x000000070d0d7c24 */ /* 0x000fe4000f8e0210 */
[----:B------:R1:W1:Y:S03]  /*8da0*/  LDS.128 R16, [R197+0xb000] ;  /* 0x00b00000c5107984 */ /* 0x0002660000000c00 */
[----:B------:R-:W-:-:S02]  /*8db0*/  IADD3.X R31, PT, PT, R12, R11, R13, P0, !PT ;  /* 0x0000000b0c1f7210 */ /* 0x000fc400007fe40d */
[----:B------:R1:W1:Y:S04]  /*8dc0*/  LDS.128 R12, [R197+0xc000] ;  /* 0x00c00000c50c7984 */ /* 0x0002680000000c00 */
[----:B------:R1:W1:Y:S01]  /*8dd0*/  LDS.128 R8, [R197+0xd000] ;  /* 0x00d00000c5087984 */ /* 0x0002620000000c00 */
[----:B--2---:R-:W-:-:S04]  /*8de0*/  IMAD.WIDE.U32 R30, R185, UR4, R30 ;  /* 0x00000004b91e7c25 */ /* 0x004fc8000f8e001e */
        /* <DEDUP_REMOVED lines=18> */
.L_x_1700:
[----:B------:R-:W-:Y:S05]  /*8f10*/  BSYNC.RECONVERGENT B0 ;  /* 0x0000000000007941 */ /* 0x000fea0003800200 */
.L_x_1699:
        /* <DEDUP_REMOVED lines=12> */
.L_x_1702:
[----:B------:R-:W-:Y:S05]  /*8fe0*/  BSYNC.RECONVERGENT B0 ;  /* 0x0000000000007941 */ /* 0x000fea0003800200 */
.L_x_1701:
        /* <DEDUP_REMOVED lines=11> */
.L_x_1649:
[----:B------:R-:W-:Y:S05]  /*90a0*/  BSYNC.RECONVERGENT B1 ;  /* 0x0000000000017941 */ /* 0x000fea0003800200 */
.L_x_1623:
[----:B------:R-:W3:Y:S01]  /*90b0*/  LDCU UR5, c[0x0][0x438] ;  /* 0x00008700ff0577ac */ /* 0x000ee20008000800 */
[----:B-12---:R-:W1:Y:S08]  /*90c0*/  LDC R4, c[0x0][0x370] ;  /* 0x0000dc00ff047b82 */ /* 0x006e700000000800 */
[----:B----4-:R-:W2:Y:S01]  /*90d0*/  LDC R10, c[0x0][0x438] ;  /* 0x00010e00ff0a7b82 */ /* 0x010ea20000000800 */
[----:B---3--:R-:W-:-:S04]  /*90e0*/  UIADD3 UR5, UPT, UPT, UR5, 0x7f, URZ ;  /* 0x0000007f05057890 */ /* 0x008fc8000fffe0ff */
[----:B------:R-:W-:Y:S01]  /*90f0*/  USHF.R.S32.HI UR4, URZ, 0x1f, UR5 ;  /* 0x0000001fff047899 */ /* 0x000fe20008011405 */
[----:B-1----:R-:W-:-:S03]  /*9100*/  IADD3 R193, PT, PT, R4, R193, RZ ;  /* 0x000000c104c17210 */ /* 0x002fc60007ffe0ff */
[----:B------:R-:W-:-:S04]  /*9110*/  ULEA.HI UR4, UR4, UR5, URZ, 0x7 ;  /* 0x0000000504047291 */ /* 0x000fc8000f8f38ff */
[----:B------:R-:W-:-:S06]  /*9120*/  USHF.R.S32.HI UR4, URZ, 0x7, UR4 ;  /* 0x00000007ff047899 */ /* 0x000fcc0008011404 */
[----:B------:R-:W-:-:S13]  /*9130*/  ISETP.GE.AND P0, PT, R193, UR4, PT ;  /* 0x00000004c1007c0c */ /* 0x000fda000bf06270 */
[----:B--2---:R-:W-:Y:S05]  /*9140*/  @!P0 BRA `(.L_x_1703) ;  /* 0xffffff7400488947 */ /* 0x004fea000383ffff */
[----:B------:R-:W-:Y:S05]  /*9150*/  EXIT ;  /* 0x000000000000794d */ /* 0x000fea0003800000 */
.L_x_1704:
        /* <DEDUP_REMOVED lines=10> */
.L_x_2780:


//--------------------- .text._ZN5flash44flash_bwd_dq_dk_dv_loop_seqk_parallel_kernelI23Flash_bwd_kernel_traitsILi64ELi64ELi128ELi8ELi2ELi4ELi4ELb1ELb0EN7cutlass6half_tE19Flash_kernel_traitsILi64ELi64ELi128ELi8ES3_EELb0ELb0ELb1ELb1ELb0ELb0ELb1EEEvNS_16Flash_bwd_paramsE --------------------------
	.section	.text._ZN5flash44flash_bwd_dq_dk_dv_loop_seqk_parallel_kernelI23Flash_bwd_kernel_traitsILi64ELi64ELi128ELi8ELi2ELi4ELi4ELb1ELb0EN7cutlass6half_tE19Flash_kernel_traitsILi64ELi64ELi128ELi8ES3_EELb0ELb0ELb1ELb1ELb0ELb0ELb1EEEvNS_16Flash_bwd_paramsE,"ax",@progbits
	.align	128
        .global         _ZN5flash44flash_bwd_dq_dk_dv_loop_seqk_parallel_kernelI23Flash_bwd_kernel_traitsILi64ELi64ELi128ELi8ELi2ELi4ELi4ELb1ELb0EN7cutlass6half_tE19Flash_kernel_traitsILi64ELi64ELi128ELi8ES3_EELb0ELb0ELb1ELb1ELb0ELb0ELb1EEEvNS_16Flash_bwd_paramsE
        .type           _ZN5flash44flash_bwd_dq_dk_dv_loop_seqk_parallel_kernelI23Flash_bwd_kernel_traitsILi64ELi64ELi128ELi8ELi2ELi4ELi4ELb1ELb0EN7cutlass6half_tE19Flash_kernel_traitsILi64ELi64ELi128ELi8ES3_EELb0ELb0ELb1ELb1ELb0ELb0ELb1EEEvNS_16Flash_bwd_paramsE,@function
        .size           _ZN5flash44flash_bwd_dq_dk_dv_loop_seqk_parallel_kernelI23Flash_bwd_kernel_traitsILi64ELi64ELi128ELi8ELi2ELi4ELi4ELb1ELb0EN7cutlass6half_tE19Flash_kernel_traitsILi64ELi64ELi128ELi8ES3_EELb0ELb0ELb1ELb1ELb0ELb0ELb1EEEvNS_16Flash_bwd_paramsE,(.L_x_2781 - _ZN5flash44flash_bwd_dq_dk_dv_loop_seqk_parallel_kernelI23Flash_bwd_kernel_traitsILi64ELi64ELi128ELi8ELi2ELi4ELi4ELb1ELb0EN7cutlass6half_tE19Flash_kernel_traitsILi64ELi64ELi128ELi8ES3_EELb0ELb0ELb1ELb1ELb0ELb0ELb1EEEvNS_16Flash_bwd_paramsE)
        .other          _ZN5flash44flash_bwd_dq_dk_dv_loop_seqk_parallel_kernelI23Flash_bwd_kernel_traitsILi64ELi64ELi128ELi8ELi2ELi4ELi4ELb1ELb0EN7cutlass6half_tE19Flash_kernel_traitsILi64ELi64ELi128ELi8ES3_EELb0ELb0ELb1ELb1ELb0ELb0ELb1EEEvNS_16Flash_bwd_paramsE,@"STO_CUDA_ENTRY STV_DEFAULT"
_ZN5flash44flash_bwd_dq_dk_dv_loop_seqk_parallel_kernelI23Flash_bwd_kernel_traitsILi64ELi64ELi128ELi8ELi2ELi4ELi4ELb1ELb0EN7cutlass6half_tE19Flash_kernel_traitsILi64ELi64ELi128ELi8ES3_EELb0ELb0ELb1ELb1ELb0ELb0ELb1EEEvNS_16Flash_bwd_paramsE:
.text._ZN5flash44flash_bwd_dq_dk_dv_loop_seqk_parallel_kernelI23Flash_bwd_kernel_traitsILi64ELi64ELi128ELi8ELi2ELi4ELi4ELb1ELb0EN7cutlass6half_tE19Flash_kernel_traitsILi64ELi64ELi128ELi8ES3_EELb0ELb0ELb1ELb1ELb0ELb0ELb1EEEvNS_16Flash_bwd_paramsE:
        /* <DEDUP_REMOVED lines=13> */
[----:B------:R-:W3:Y:S01]  /*00d0*/  LDCU UR14, c[0x0][0x438] ;  /* 0x00008700ff0e77ac */ /* 0x000ee20008000800 */
[----:B------:R-:W4:Y:S04]  /*00e0*/  LDCU.64 UR26, c[0x0][0x358] ;  /* 0x00006b00ff1a77ac */ /* 0x000f280008000a00 */
[----:B------:R-:W5:Y:S01]  /*00f0*/  S2UR UR6, SR_CgaCtaId ;  /* 0x00000000000679c3 */ /* 0x000f620000008800 */
[----:B------:R-:W-:Y:S01]  /*0100*/  UMOV UR22, 0xffffe000 ;  /* 0xffffe00000167882 */ /* 0x000fe20000000000 */
[----:B------:R-:W1:Y:S06]  /*0110*/  LDCU UR18, c[0x0][0x438] ;  /* 0x00008700ff1277ac */ /* 0x000e6c0008000800 */
[----:B------:R-:W3:Y:S01]  /*0120*/  S2UR UR4, SR_CgaCtaId ;  /* 0x00000000000479c3 */ /* 0x000ee20000008800 */
[----:B------:R-:W-:-:S07]  /*0130*/  UMOV UR25, URZ ;  /* 0x000000ff00197c82 */ /* 0x000fce0008000000 */
[----:B------:R-:W4:Y:S01]  /*0140*/  S2UR UR24, SR_CTAID.Z ;  /* 0x00000000001879c3 */ /* 0x000f220000002700 */
[----:B--2---:R-:W-:-:S04]  /*0150*/  ULEA UR8, UR8, UR5, 0x18 ;  /* 0x0000000508087291 */ /* 0x004fc8000f8ec0ff */
        /* <DEDUP_REMOVED lines=9> */
[----:B------:R-:W1:Y:S01]  /*01f0*/  S2UR UR21, SR_CTAID.X ;  /* 0x00000000001579c3 */ /* 0x000e620000002500 */
[----:B------:R-:W-:Y:S01]  /*0200*/  LOP3.LUT R4, R182, 0x1c0, R7, 0xf8, !PT ;  /* 0x000001c0b6047812 */ /* 0x000fe200078ef807 */
[----:B-----5:R-:W-:Y:S01]  /*0210*/  ULEA UR6, UR6, UR9, 0x18 ;  /* 0x0000000906067291 */ /* 0x020fe2000f8ec0ff */
[----:B------:R-:W-:Y:S01]  /*0220*/  LOP3.LUT R2, R5, 0x38, R0, 0xf8, !PT ;  /* 0x0000003805027812 */ /* 0x000fe200078ef800 */
[----:B---3--:R-:W-:Y:S01]  /*0230*/  ULEA UR4, UR4, UR5, 0x18 ;  /* 0x0000000504047291 */ /* 0x008fe2000f8ec0ff */
[----:B------:R-:W-:-:S02]  /*0240*/  LOP3.LUT R5, R4, 0x8, R3, 0x78, !PT ;  /* 0x0000000804057812 */ /* 0x000fc400078e7803 */
[----:B------:R-:W-:Y:S01]  /*0250*/  LOP3.LUT R4, R3, 0x30, RZ, 0xc0, !PT ;  /* 0x0000003003047812 */ /* 0x000fe200078ec0ff */
[----:B------:R-:W2:Y:S01]  /*0260*/  S2UR UR20, SR_CTAID.Y ;  /* 0x00000000001479c3 */ /* 0x000ea20000002600 */
[C---:B------:R-:W-:Y:S02]  /*0270*/  LOP3.LUT P0, RZ, R179.reuse, 0x8, RZ, 0xc0, !PT ;  /* 0x00000008b3ff7812 */ /* 0x040fe4000780c0ff */
[----:B------:R-:W-:Y:S01]  /*0280*/  LOP3.LUT R4, R4, 0x8, R179, 0xf8, !PT ;  /* 0x0000000804047812 */ /* 0x000fe200078ef8b3 */
[----:B------:R-:W-:Y:S01]  /*0290*/  IMAD.SHL.U32 R179, R179, 0x20, RZ ;  /* 0x00000020b3b37824 */ /* 0x000fe200078e00ff */
[----:B------:R-:W-:Y:S02]  /*02a0*/  LOP3.LUT R180, R7, 0x200, RZ, 0xc0, !PT ;  /* 0x0000020007b47812 */ /* 0x000fe400078ec0ff */
[----:B------:R-:W-:Y:S01]  /*02b0*/  LOP3.LUT R2, R2, 0x20, R3, 0x78, !PT ;  /* 0x0000002002027812 */ /* 0x000fe200078e7803 */
[----:B------:R-:W3:Y:S01]  /*02c0*/  S2UR UR19, SR_CTAID.Z ;  /* 0x00000000001379c3 */ /* 0x000ee20000002700 */
[----:B------:R-:W-:-:S02]  /*02d0*/  LOP3.LUT R0, R0, 0x7006, R179, 0xc8, !PT ;  /* 0x0000700600007812 */ /* 0x000fc400078ec8b3 */
[----:B------:R-:W-:Y:S02]  /*02e0*/  LOP3.LUT R186, R3, 0x10, RZ, 0xc0, !PT ;  /* 0x0000001003ba7812 */ /* 0x000fe400078ec0ff */
[--C-:B------:R-:W-:Y:S02]  /*02f0*/  LOP3.LUT R187, R0, 0x400, R179.reuse, 0xf8, !PT ;  /* 0x0000040000bb7812 */ /* 0x100fe400078ef8b3 */
[----:B------:R-:W-:Y:S02]  /*0300*/  LOP3.LUT R0, R180, 0x400, R179, 0xf8, !PT ;  /* 0x00000400b4007812 */ /* 0x000fe400078ef8b3 */
[----:B------:R-:W-:Y:S02]  /*0310*/  LOP3.LUT R3, R4, 0x1c0, R7, 0xf8, !PT ;  /* 0x000001c004037812 */ /* 0x000fe400078ef807 */
[----:B------:R-:W-:Y:S02]  /*0320*/  LOP3.LUT R187, R187, R2, RZ, 0xfc, !PT ;  /* 0x00000002bbbb7212 */ /* 0x000fe400078efcff */
[----:B------:R-:W-:-:S02]  /*0330*/  LOP3.LUT R180, R180, 0xc00, R179, 0xf8, !PT ;  /* 0x00000c00b4b47812 */ /* 0x000fc400078ef8b3 */
[-C--:B------:R-:W-:Y:S02]  /*0340*/  LOP3.LUT R181, R0, R5.reuse, RZ, 0xfc, !PT ;  /* 0x0000000500b57212 */ /* 0x080fe400078efcff */
[----:B------:R-:W-:Y:S02]  /*0350*/  LOP3.LUT R0, R3, R182, RZ, 0x3c, !PT ;  /* 0x000000b603007212 */ /* 0x000fe400078e3cff */
[----:B------:R-:W-:Y:S02]  /*0360*/  LEA R187, R187, UR7, 0x1 ;  /* 0x00000007bbbb7c11 */ /* 0x000fe4000f8e08ff */
[----:B------:R-:W-:Y:S02]  /*0370*/  LOP3.LUT R180, R180, R5, RZ, 0xfc, !PT ;  /* 0x00000005b4b47212 */ /* 0x000fe400078efcff */
[----:B------:R-:W-:Y:S01]  /*0380*/  LOP3.LUT R179, R0, 0x200, R179, 0xf8, !PT ;  /* 0x0000020000b37812 */ /* 0x000fe200078ef8b3 */
[C---:B------:R-:W-:Y:S01]  /*0390*/  VIADD R185, R187.reuse, 0x20 ;  /* 0x00000020bbb97836 */ /* 0x040fe20000000000 */
[----:B------:R-:W-:Y:S01]  /*03a0*/  LOP3.LUT R186, R186, 0x7, R9, 0xf8, !PT ;  /* 0x00000007baba7812 */ /* 0x000fe200078ef809 */
[----:B------:R-:W-:Y:S01]  /*03b0*/  @P0 VIADD R185, R187, 0xffffffe0 ;  /* 0xffffffe0bbb90836 */ /* 0x000fe20000000000 */
[----:B------:R-:W-:-:S02]  /*03c0*/  LEA R181, R181, UR8, 0x1 ;  /* 0x00000008b5b57c11 */ /* 0x000fc4000f8e08ff */
[----:B------:R-:W-:Y:S02]  /*03d0*/  LEA R180, R180, UR8, 0x1 ;  /* 0x00000008b4b47c11 */ /* 0x000fe4000f8e08ff */
[----:B------:R-:W-:Y:S01]  /*03e0*/  LEA R179, R179, UR7, 0x1 ;  /* 0x00000007b3b37c11 */ /* 0x000fe2000f8e08ff */
[----:B-1234-:R-:W-:-:S06]  /*03f0*/  UMOV UR7, URZ ;  /* 0x000000ff00077c82 */ /* 0x01efcc0008000000 */
.L_x_1786:
[----:B------:R-:W1:Y:S01]  /*0400*/  LDCU.64 UR8, c[0x0][0x470] ;  /* 0x00008e00ff0877ac */ /* 0x000e620008000a00 */
[----:B------:R-:W2:Y:S01]  /*0410*/  S2UR UR28, SR_CTAID.Y ;  /* 0x00000000001c79c3 */ /* 0x000ea20000002600 */
[----:B---3--:R-:W3:Y:S01]  /*0420*/  LDCU.64 UR10, c[0x0][0x478] ;  /* 0x00008f00ff0a77ac */ /* 0x008ee20008000a00 */
[----:B----4-:R-:W4:Y:S01]  /*0430*/  LDCU.64 UR12, c[0x0][0x460] ;  /* 0x00008c00ff0c77ac */ /* 0x010f220008000a00 */
[----:B-----5:R-:W5:Y:S01]  /*0440*/  LDCU.U8 UR5, c[0x0][0x532] ;  /* 0x0000a640ff0577ac */ /* 0x020f620008000000 */
[----:B------:R-:W5:Y:S01]  /*0450*/  LDCU.64 UR30, c[0x0][0x460] ;  /* 0x00008c00ff1e77ac */ /* 0x000f620008000a00 */
[----:B-1----:R-:W-:Y:S02]  /*0460*/  UISETP.NE.U32.AND UP0, UPT, UR8, URZ, UPT ;  /* 0x000000ff0800728c */ /* 0x002fe4000bf05070 */
[----:B---3--:R-:W-:Y:S02]  /*0470*/  UISETP.NE.U32.AND UP2, UPT, UR10, URZ, UPT ;  /* 0x000000ff0a00728c */ /* 0x008fe4000bf45070 */
[----:B------:R-:W-:-:S02]  /*0480*/  UISETP.NE.AND.EX UP0, UPT, UR9, URZ, UPT, UP0 ;  /* 0x000000ff0900728c */ /* 0x000fc4000bf05300 */
[----:B--2---:R-:W-:Y:S02]  /*0490*/  USHF.L.U32 UR16, UR28, 0x2, URZ ;  /* 0x000000021c107899 */ /* 0x004fe400080006ff */
[----:B------:R-:W-:Y:S02]  /*04a0*/  USHF.R.U32.HI UR15, URZ, 0x1e, UR28 ;  /* 0x0000001eff0f7899 */ /* 0x000fe4000801161c */
[----:B------:R-:W-:Y:S01]  /*04b0*/  UISETP.NE.AND.EX UP2, UPT, UR11, URZ, UPT, UP2 ;  /* 0x000000ff0b00728c */ /* 0x000fe2000bf45320 */
[----:B------:R-:W-:Y:S01]  /*04c0*/  PLOP3.LUT P1, PT, PT, PT, UP0, 0x80, 0x8 ;  /* 0x000000000008781c */ /* 0x000fe20003f2f008 */
[----:B----4-:R-:W-:Y:S02]  /*04d0*/  UISETP.NE.U32.AND UP5, UPT, UR12, URZ, UPT ;  /* 0x000000ff0c00728c */ /* 0x010fe4000bfa5070 */
[----:B------:R-:W-:Y:S02]  /*04e0*/  UISETP.NE.U32.AND UP3, UPT, UR12, URZ, UPT ;  /* 0x000000ff0c00728c */ /* 0x000fe4000bf65070 */
[----:B------:R-:W-:Y:S01]  /*04f0*/  @UP0 UIADD3 UR32, UP1, UPT, UR16, UR8, URZ ;  /* 0x0000000810200290 */ /* 0x000fe2000ff3e0ff */
[----:B------:R-:W-:Y:S01]  /*0500*/  PLOP3.LUT P0, PT, PT, PT, UP2, 0x80, 0x8 ;  /* 0x000000000008781c */ /* 0x000fe20003f0f028 */
[----:B-----5:R-:W-:-:S02]  /*0510*/  UISETP.NE.AND UP4, UPT, UR5, URZ, UPT ;  /* 0x000000ff0500728c */ /* 0x020fc4000bf85270 */
[----:B------:R-:W-:Y:S01]  /*0520*/  @UP0 UIADD3.X UR33, UPT, UPT, UR15, UR9, URZ, UP1, !UPT ;  /* 0x000000090f210290 */ /* 0x000fe20008ffe4ff */
[----:B------:R-:W1:Y:S01]  /*0530*/  LDCU.64 UR8, c[0x0][0x468] ;  /* 0x00008d00ff0877ac */ /* 0x000e620008000a00 */
[----:B------:R-:W-:Y:S01]  /*0540*/  IMAD.U32 R12, RZ, RZ, UR32 ;  /* 0x00000020ff0c7e24 */ /* 0x000fe2000f8e00ff */
[----:B------:R-:W-:-:S03]  /*0550*/  @UP2 UIADD3 UR10, UP1, UPT, UR16, UR10, URZ ;  /* 0x0000000a100a2290 */ /* 0x000fc6000ff3e0ff */
[----:B------:R-:W-:Y:S01]  /*0560*/  IMAD.U32 R13, RZ, RZ, UR33 ;  /* 0x00000021ff0d7e24 */ /* 0x000fe2000f8e00ff */
[----:B------:R-:W-:Y:S02]  /*0570*/  UISETP.NE.AND.EX UP5, UPT, UR13, URZ, UPT, UP5 ;  /* 0x000000ff0d00728c */ /* 0x000fe4000bfa5350 */
[----:B------:R-:W-:Y:S02]  /*0580*/  @UP2 UIADD3.X UR11, UPT, UPT, UR15, UR11, URZ, UP1, !UPT ;  /* 0x0000000b0f0b2290 */ /* 0x000fe40008ffe4ff */
[----:B------:R-:W-:Y:S01]  /*0590*/  UISETP.NE.AND.EX UP3, UPT, UR13, URZ, UPT, UP3 ;  /* 0x000000ff0d00728c */ /* 0x000fe2000bf65330 */
[----:B------:R-:W-:Y:S01]  /*05a0*/  IMAD.U32 R10, RZ, RZ, UR10 ;  /* 0x0000000aff0a7e24 */ /* 0x000fe2000f8e00ff */
[----:B------:R-:W-:Y:S01]  /*05b0*/  PLOP3.LUT P4, PT, PT, PT, UP5, 0x80, 0x8 ;  /* 0x000000000008781c */ /* 0x000fe20003f8f058 */
[----:B------:R-:W-:Y:S01]  /*05c0*/  UIMAD.WIDE.U32 UR30, UR28, 0x4, UR30 ;  /* 0x000000041c1e78a5 */ /* 0x000fe2000f8e001e */
[----:B------:R-:W-:Y:S01]  /*05d0*/  IMAD.U32 R11, RZ, RZ, UR11 ;  /* 0x0000000bff0b7e24 */ /* 0x000fe2000f8e00ff */
[----:B------:R-:W2:Y:S01]  /*05e0*/  @P1 LDG.E R3, desc[UR26][R12.64] ;  /* 0x0000001a0c031981 */ /* 0x000ea2000c1e1900 */
[----:B------:R-:W-:Y:S01]  /*05f0*/  PLOP3.LUT P2, PT, PT, PT, UP3, 0x80, 0x8 ;  /* 0x000000000008781c */ /* 0x000fe20003f4f038 */
[----:B------:R-:W3:Y:S01]  /*0600*/  @!UP2 LDCU UR5, c[0x0][0x43c] ;  /* 0x00008780ff05a7ac */ /* 0x000ee20008000800 */
[----:B-1----:R-:W-:-:S02]  /*0610*/  UISETP.EQ.U32.AND UP1, UPT, UR8, URZ, UPT ;  /* 0x000000ff0800728c */ /* 0x002fc4000bf22070 */
[----:B------:R-:W-:Y:S01]  /*0620*/  UIADD3 UR16, UP0, UPT, UR16, UR8, URZ ;  /* 0x0000000810107290 */ /* 0x000fe2000ff1e0ff */
[----:B------:R-:W-:Y:S01]  /*0630*/  IMAD.U32 R8, RZ, RZ, UR30 ;  /* 0x0000001eff087e24 */ /* 0x000fe2000f8e00ff */
[----:B------:R-:W-:Y:S01]  /*0640*/  UISETP.EQ.OR.EX UP1, UPT, UR9, URZ, !UP4, UP1 ;  /* 0x000000ff0900728c */ /* 0x000fe2000e722710 */
[----:B------:R-:W-:Y:S01]  /*0650*/  IMAD.U32 R9, RZ, RZ, UR31 ;  /* 0x0000001fff097e24 */ /* 0x000fe2000f8e00ff */
[----:B------:R-:W-:Y:S01]  /*0660*/  UIADD3.X UR15, UPT, UPT, UR15, UR9, URZ, UP0, !UPT ;  /* 0x000000090f0f7290 */ /* 0x000fe200087fe4ff */
[----:B------:R-:W4:Y:S01]  /*0670*/  @P0 LDG.E R0, desc[UR26][R10.64] ;  /* 0x0000001a0a000981 */ /* 0x000f22000c1e1900 */
[----:B------:R-:W1:Y:S02]  /*0680*/  @!UP2 LDCU.64 UR10, c[0x0][0x488] ;  /* 0x00009100ff0aa7ac */ /* 0x000e640008000a00 */
[----:B------:R-:W-:Y:S01]  /*0690*/  PLOP3.LUT P3, PT, PT, PT, UP1, 0x80, 0x8 ;  /* 0x000000000008781c */ /* 0x000fe20003f6f018 */
[----:B------:R-:W-:Y:S01]  /*06a0*/  IMAD.U32 R6, RZ, RZ, UR16 ;  /* 0x00000010ff067e24 */ /* 0x000fe2000f8e00ff */
[----:B------:R-:W5:Y:S01]  /*06b0*/  @P4 LDG.E R5, desc[UR26][R8.64] ;  /* 0x0000001a08054981 */ /* 0x000f62000c1e1900 */
[----:B------:R-:W-:-:S03]  /*06c0*/  IMAD.U32 R7, RZ, RZ, UR15 ;  /* 0x0000000fff077e24 */ /* 0x000fc6000f8e00ff */
[----:B------:R-:W5:Y:S07]  /*06d0*/  @P2 LDG.E R2, desc[UR26][R8.64+0x4] ;  /* 0x0000041a08022981 */ /* 0x000f6e000c1e1900 */
[----:B------:R-:W5:Y:S01]  /*06e0*/  @!P3 LDG.E R4, desc[UR26][R6.64] ;  /* 0x0000001a0604b981 */ /* 0x000f62000c1e1900 */
[----:B------:R-:W-:Y:S01]  /*06f0*/  UISETP.NE.U32.AND UP0, UPT, UR8, URZ, UPT ;  /* 0x000000ff0800728c */ /* 0x000fe2000bf05070 */
[----:B------:R-:W-:Y:S01]  /*0700*/  UMOV UR32, URZ ;  /* 0x000000ff00207c82 */ /* 0x000fe20008000000 */
[----:B-1----:R-:W-:-:S02]  /*0710*/  @!UP2 UISETP.NE.U32.AND UP1, UPT, UR10, URZ, UPT ;  /* 0x000000ff0a00a28c */ /* 0x002fc4000bf25070 */
[----:B------:R-:W-:Y:S01]  /*0720*/  UISETP.NE.AND.EX UP0, UPT, UR9, URZ, UPT, UP0 ;  /* 0x000000ff0900728c */ /* 0x000fe2000bf05300 */
[----:B------:R-:W-:Y:S01]  /*0730*/  UMOV UR17, 0xffffffff ;  /* 0xffffffff00117882 */ /* 0x000fe20000000000 */
[----:B------:R-:W-:Y:S01]  /*0740*/  UMOV UR34, 0xffffffff ;  /* 0xffffffff00227882 */ /* 0x000fe20000000000 */
[----:B------:R-:W-:Y:S01]  /*0750*/  @!UP2 UISETP.NE.AND.EX UP1, UPT, UR11, URZ, UPT, UP1 ;  /* 0x000000ff0b00a28c */ /* 0x000fe2000bf25310 */
[----:B------:R-:W1:Y:S01]  /*0760*/  @!UP3 LDCU UR33, c[0x0][0x434] ;  /* 0x00008680ff21b7ac */ /* 0x000e620008000800 */
[----:B------:R-:W-:Y:S02]  /*0770*/  USHF.L.U32 UR39, UR23, 0x7, URZ ;  /* 0x0000000717277899 */ /* 0x000fe400080006ff */
[----:B---3--:R-:W-:Y:S01]  /*0780*/  @!UP2 USEL UR5, UR5, URZ, UP1 ;  /* 0x000000ff0505a287 */ /* 0x008fe20008800000 */
[----:B--2---:R-:W-:Y:S02]  /*0790*/  @P1 R2UR UR32, R3 ;  /* 0x00000000032012ca */ /* 0x004fe400000e0000 */
[----:B----4-:R-:W-:-:S02]  /*07a0*/  @P0 R2UR UR31, R0 ;  /* 0x00000000001f02ca */ /* 0x010fc400000e0000 */
[----:B-----5:R-:W-:Y:S02]  /*07b0*/  @P4 R2UR UR17, R5 ;  /* 0x00000000051142ca */ /* 0x020fe400000e0000 */
[----:B------:R-:W-:Y:S02]  /*07c0*/  @P2 R2UR UR10, R2 ;  /* 0x00000000020a22ca */ /* 0x000fe400000e0000 */
[----:B------:R-:W-:-:S07]  /*07d0*/  @!P3 R2UR UR34, R4 ;  /* 0x000000000422b2ca */ /* 0x000fce00000e0000 */
[----:B------:R-:W-:Y:S01]  /*07e0*/  @UP2 UIADD3 UR31, UPT, UPT, UR31, -UR32, URZ ;  /* 0x800000201f1f2290 */ /* 0x000fe2000fffe0ff */
[----:B-1----:R-:W-:Y:S11]  /*07f0*/  BRA.U !UP0, `(.L_x_1705) ;  /* 0x0000000108187547 */ /* 0x002ff6000b800000 */
[----:B------:R-:W-:-:S13]  /*0800*/  PLOP3.LUT P0, PT, PT, PT, UP4, 0x80, 0x8 ;  /* 0x000000000008781c */ /* 0x000fda0003f0f048 */
[----:B------:R-:W2:Y:S04]  /*0810*/  @P0 LDG.E R0, desc[UR26][R6.64+0x4] ;  /* 0x0000041a06000981 */ /* 0x000ea8000c1e1900 */
[----:B------:R-:W3:Y:S01]  /*0820*/  @!P0 LDG.E R2, desc[UR26][R6.64] ;  /* 0x0000001a06028981 */ /* 0x000ee2000c1e1900 */
[----:B--2---:R-:W-:-:S13]  /*0830*/  @P0 R2UR UR14, R0 ;  /* 0x00000000000e02ca */ /* 0x004fda00000e0000 */
[----:B------:R-:W-:-:S07]  /*0840*/  @UP4 UIADD3 UR14, UPT, UPT, UR14, -UR34, URZ ;  /* 0x800000220e0e4290 */ /* 0x000fce000fffe0ff */
[----:B---3--:R-:W-:-:S15]  /*0850*/  @!P0 R2UR UR14, R2 ;  /* 0x00000000020e82ca */ /* 0x008fde00000e0000 */
.L_x_1705:
[----:B------:R-:W-:Y:S02]  /*0860*/  @!UP2 UIADD3 UR31, UPT, UPT, UR5, UR14, -UR32 ;  /* 0x0000000e051fa290 */ /* 0x000fe4000fffe820 */
[----:B------:R-:W-:Y:S02]  /*0870*/  @UP3 UIADD3 UR33, UPT, UPT, UR10, -UR17, URZ ;  /* 0x800000110a213290 */ /* 0x000fe4000fffe0ff */
[----:B------:R-:W-:-:S09]  /*0880*/  UISETP.GT.AND UP0, UPT, UR31, UR39, UPT ;  /* 0x000000271f00728c */ /* 0x000fd2000bf04270 */
[----:B------:R-:W-:Y:S05]  /*0890*/  BRA.U !UP0, `(.L_x_1706) ;  /* 0x0000008508687547 */ /* 0x000fea000b800000 */
[----:B------:R-:W1:Y:S01]  /*08a0*/  LDCU UR13, c[0x0][0x504] ;  /* 0x0000a080ff0d77ac */ /* 0x000e620008000800 */
[----:B------:R-:W-:Y:S02]  /*08b0*/  UIADD3 UR5, UPT, UPT, UR39, UR33, URZ ;  /* 0x0000002127057290 */ /* 0x000fe4000fffe0ff */
[----:B------:R-:W-:Y:S02]  /*08c0*/  UISETP.NE.AND UP1, UPT, UR17, -0x1, UPT ;  /* 0xffffffff1100788c */ /* 0x000fe4000bf25270 */
[----:B------:R-:W-:Y:S02]  /*08d0*/  UIADD3 UR5, UPT, UPT, UR5, 0x80, URZ ;  /* 0x0000008005057890 */ /* 0x000fe4000fffe0ff */
[----:B------:R-:W-:-:S04]  /*08e0*/  UIADD3 UR15, UPT, UPT, UR33, 0x3f, URZ ;  /* 0x0000003f210f7890 */ /* 0x000fc8000fffe0ff */
[----:B------:R-:W-:-:S03]  /*08f0*/  USHF.R.S32.HI UR14, URZ, 0x1f, UR15 ;  /* 0x0000001fff0e7899 */ /* 0x000fc6000801140f */
[----:B------:R-:W2:Y:S01]  /*0900*/  @!UP1 LDCU.64 UR10, c[0x0][0x398] ;  /* 0x00007300ff0a97ac */ /* 0x000ea20008000a00 */
[----:B-1----:R-:W-:Y:S02]  /*0910*/  UIADD3 UR13, UPT, UPT, UR5, UR13, -UR31 ;  /* 0x0000000d050d7290 */ /* 0x002fe4000fffe81f */
[----:B------:R-:W-:Y:S02]  /*0920*/  ULEA.HI UR14, UR14, UR15, URZ, 0x6 ;  /* 0x0000000f0e0e7291 */ /* 0x000fe4000f8f30ff */
[----:B------:R-:W-:Y:S01]  /*0930*/  UIADD3 UR13, UPT, UPT, UR13, 0x3f, URZ ;  /* 0x0000003f0d0d7890 */ /* 0x000fe2000fffe0ff */
[----:B------:R-:W1:Y:S03]  /*0940*/  @UP1 LDCU.64 UR8, c[0x0][0x3b0] ;  /* 0x00007600ff0817ac */ /* 0x000e660008000a00 */
[----:B------:R-:W-:-:S04]  /*0950*/  USHF.R.S32.HI UR12, URZ, 0x1f, UR13 ;  /* 0x0000001fff0c7899 */ /* 0x000fc8000801140d */
[----:B------:R-:W-:Y:S02]  /*0960*/  ULEA.HI UR41, UR12, UR13, URZ, 0x6 ;  /* 0x0000000d0c297291 */ /* 0x000fe4000f8f30ff */
[----:B------:R-:W-:Y:S02]  /*0970*/  USHF.R.S32.HI UR12, URZ, 0x6, UR14 ;  /* 0x00000006ff0c7899 */ /* 0x000fe4000801140e */
[----:B------:R-:W-:Y:S02]  /*0980*/  USHF.R.S32.HI UR41, URZ, 0x6, UR41 ;  /* 0x00000006ff297899 */ /* 0x000fe40008011429 */
[----:B--2---:R-:W-:Y:S02]  /*0990*/  @!UP1 UIMAD.WIDE.U32 UR48, UR28, UR10, URZ ;  /* 0x0000000a1c3092a5 */ /* 0x004fe4000f8e00ff */
[----:B------:R-:W-:Y:S02]  /*09a0*/  UISETP.LT.AND UP0, UPT, UR12, UR41, UPT ;  /* 0x000000290c00728c */ /* 0x000fe4000bf01270 */
[----:B------:R-:W-:-:S02]  /*09b0*/  @!UP1 UIMAD UR36, UR28, UR11, UR49 ;  /* 0x0000000b1c2492a4 */ /* 0x000fc4000f8e0231 */
[----:B------:R-:W-:Y:S02]  /*09c0*/  USEL UR41, UR12, UR41, UP0 ;  /* 0x000000290c297287 */ /* 0x000fe40008000000 */
[----:B------:R-:W-:Y:S02]  /*09d0*/  UISETP.NE.AND UP0, UPT, UR34, -0x1, UPT ;  /* 0xffffffff2200788c */ /* 0x000fe4000bf05270 */
[----:B-1----:R-:W-:Y:S02]  /*09e0*/  @UP1 UIMAD.WIDE.U32 UR12, UR17, UR8, URZ ;  /* 0x00000008110c12a5 */ /* 0x002fe4000f8e00ff */
[----:B------:R-:W-:Y:S02]  /*09f0*/  ULEA UR37, UR41, 0xffffffc0, 0x6 ;  /* 0xffffffc029257891 */ /* 0x000fe4000f8e30ff */
        /* <DEDUP_REMOVED lines=16> */
[----:B------:R-:W-:Y:S05]  /*0b00*/  BRA `(.L_x_1708) ;  /* 0x00000000001c7947 */ /* 0x000fea0003800000 */
.L_x_1707:
[----:B------:R-:W1:Y:S01]  /*0b10*/  LDCU.64 UR14, c[0x0][0x3b8] ;  /* 0x00007700ff0e77ac */ /* 0x000e620008000a00 */
[----:B------:R-:W-:-:S04]  /*0b20*/  UIADD3 UR8, UPT, UPT, UR32, UR34, URZ ;  /* 0x0000002220087290 */ /* 0x000fc8000fffe0ff */
[----:B-1----:R-:W-:Y:S02]  /*0b30*/  UIMAD.WIDE.U32 UR10, UR8, UR14, URZ ;  /* 0x0000000e080a72a5 */ /* 0x002fe4000f8e00ff */
[----:B------:R-:W-:-:S04]  /*0b40*/  UIMAD UR8, UR8, UR15, URZ ;  /* 0x0000000f080872a4 */ /* 0x000fc8000f8e02ff */
[----:B------:R-:W-:Y:S01]  /*0b50*/  UIADD3 UR8, UPT, UPT, UR11, UR8, URZ ;  /* 0x000000080b087290 */ /* 0x000fe2000fffe0ff */
[----:B------:R-:W-:-:S05]  /*0b60*/  UMOV UR40, UR10 ;  /* 0x0000000a00287c82 */ /* 0x000fca0008000000 */
[----:B------:R-:W-:Y:S02]  /*0b70*/  MOV R7, UR8 ;  /* 0x0000000800077c02 */ /* 0x000fe40008000f00 */
.L_x_1708:
        /* <DEDUP_REMOVED lines=9> */
[----:B-1----:R-:W-:Y:S01]  /*0c10*/  IMAD.MOV R3, RZ, RZ, -R9 ;  /* 0x000000ffff037224 */ /* 0x002fe200078e0a09 */
[----:B------:R-:W-:-:S03]  /*0c20*/  MOV R8, RZ ;  /* 0x000000ff00087202 */ /* 0x000fc60000000f00 */
[----:B------:R-:W-:-:S04]  /*0c30*/  IMAD R3, R3, R4, RZ ;  /* 0x0000000403037224 */ /* 0x000fc800078e02ff */
[----:B------:R-:W-:-:S06]  /*0c40*/  IMAD.HI.U32 R3, R9, R3, R8 ;  /* 0x0000000309037227 */ /* 0x000fcc00078e0008 */
[----:B------:R-:W-:-:S04]  /*0c50*/  IMAD.HI.U32 R6, R3, R2, RZ ;  /* 0x0000000203067227 */ /* 0x000fc800078e00ff */
[----:B------:R-:W-:-:S04]  /*0c60*/  IMAD.MOV R3, RZ, RZ, -R6 ;  /* 0x000000ffff037224 */ /* 0x000fc800078e0a06 */
[----:B------:R-:W-:Y:S01]  /*0c70*/  IMAD R3, R4, R3, R2 ;  /* 0x0000000304037224 */ /* 0x000fe200078e0202 */
[----:B------:R-:W-:-:S04]  /*0c80*/  LOP3.LUT R2, R0, UR24, RZ, 0x3c, !PT ;  /* 0x0000001800027c12 */ /* 0x000fc8000f8e3cff */
        /* <DEDUP_REMOVED lines=23> */
.L_x_1709:
[----:B------:R-:W1:Y:S01]  /*0e00*/  LDCU.64 UR12, c[0x0][0x3c0] ;  /* 0x00007800ff0c77ac */ /* 0x000e620008000a00 */
[----:B------:R-:W-:-:S04]  /*0e10*/  UIADD3 UR8, UPT, UPT, UR32, UR34, URZ ;  /* 0x0000002220087290 */ /* 0x000fc8000fffe0ff */
[----:B-1----:R-:W-:Y:S02]  /*0e20*/  UIMAD.WIDE.U32 UR46, UR8, UR12, URZ ;  /* 0x0000000c082e72a5 */ /* 0x002fe4000f8e00ff */
[----:B------:R-:W-:-:S04]  /*0e30*/  UIMAD UR8, UR8, UR13, URZ ;  /* 0x0000000d080872a4 */ /* 0x000fc8000f8e02ff */
[----:B------:R-:W-:-:S06]  /*0e40*/  UIADD3 UR8, UPT, UPT, UR47, UR8, URZ ;  /* 0x000000082f087290 */ /* 0x000fcc000fffe0ff */
[----:B------:R-:W-:-:S07]  /*0e50*/  MOV R14, UR8 ;  /* 0x00000008000e7c02 */ /* 0x000fce0008000f00 */
.L_x_1710:
[----:B------:R-:W1:Y:S01]  /*0e60*/  @!UP1 LDCU.64 UR10, c[0x0][0x588] ;  /* 0x0000b100ff0a97ac */ /* 0x000e620008000a00 */
[----:B------:R-:W2:Y:S01]  /*0e70*/  @UP1 LDCU.64 UR8, c[0x0][0x590] ;  /* 0x0000b200ff0817ac */ /* 0x000ea20008000a00 */
[----:B------:R-:W3:Y:S01]  /*0e80*/  LDCU UR16, c[0x0][0x3e0] ;  /* 0x00007c00ff1077ac */ /* 0x000ee20008000800 */
[----:B------:R-:W3:Y:S01]  /*0e90*/  LDCU UR29, c[0x0][0x44c] ;  /* 0x00008980ff1d77ac */ /* 0x000ee20008000800 */
[----:B-1----:R-:W-:-:S04]  /*0ea0*/  @!UP1 UIMAD.WIDE.U32 UR50, UR28, UR10, URZ ;  /* 0x0000000a1c3292a5 */ /* 0x002fc8000f8e00ff */
[----:B------:R-:W-:Y:S02]  /*0eb0*/  @!UP1 UIMAD UR49, UR28, UR11, UR51 ;  /* 0x0000000b1c3192a4 */ /* 0x000fe4000f8e0233 */
[----:B--2---:R-:W-:-:S04]  /*0ec0*/  @UP1 UIMAD.WIDE.U32 UR10, UR17, UR8, URZ ;  /* 0x00000008110a12a5 */ /* 0x004fc8000f8e00ff */
[----:B------:R-:W-:Y:S02]  /*0ed0*/  @UP1 UIMAD UR49, UR17, UR9, UR11 ;  /* 0x00000009113112a4 */ /* 0x000fe4000f8e020b */
[----:B---3--:R-:W-:Y:S01]  /*0ee0*/  UIMAD.WIDE UR56, UR16, UR29, URZ ;  /* 0x0000001d103872a5 */ /* 0x008fe2000f8e02ff */
[----:B------:R-:W-:Y:S01]  /*0ef0*/  @UP1 UMOV UR50, UR10 ;  /* 0x0000000a00321c82 */ /* 0x000fe20008000000 */
[----:B------:R-:W-:Y:S10]  /*0f00*/  BRA.U UP1, `(.L_x_1711) ;  /* 0x0000000101407547 */ /* 0x000ff4000b800000 */
[----:B------:R-:W1:Y:S01]  /*0f10*/  LDCU UR42, c[0x0][0x444] ;  /* 0x00008880ff2a77ac */ /* 0x000e620008000800 */
[----:B------:R-:W-:Y:S02]  /*0f20*/  USHF.R.S32.HI UR9, URZ, 0x1f, UR16 ;  /* 0x0000001fff097899 */ /* 0x000fe40008011410 */
[----:B-1----:R-:W-:Y:S02]  /*0f30*/  USHF.R.S32.HI UR8, URZ, 0x1f, UR42 ;  /* 0x0000001fff087899 */ /* 0x002fe4000801142a */
        /* <DEDUP_REMOVED lines=13> */
.L_x_1711:
[----:B------:R-:W-:Y:S02]  /*1010*/  UIMAD.WIDE.U32 UR52, UR56, UR17, URZ ;  /* 0x00000011383472a5 */ /* 0x000fe4000f8e00ff */
[----:B------:R-:W-:-:S04]  /*1020*/  UIMAD UR44, UR57, UR17, URZ ;  /* 0x00000011392c72a4 */ /* 0x000fc8000f8e02ff */
[----:B------:R-:W-:-:S12]  /*1030*/  UIADD3 UR44, UPT, UPT, UR53, UR44, URZ ;  /* 0x0000002c352c7290 */ /* 0x000fd8000fffe0ff */
.L_x_1712:
[----:B------:R-:W1:Y:S01]  /*1040*/  LDCU.U8 UR8, c[0x0][0x548] ;  /* 0x0000a900ff0877ac */ /* 0x000e620008000000 */
[----:B------:R-:W-:Y:S01]  /*1050*/  USHF.L.U32 UR11, UR28, 0x7, URZ ;  /* 0x000000071c0b7899 */ /* 0x000fe200080006ff */
[----:B------:R-:W2:Y:S03]  /*1060*/  LDCU.U8 UR43, c[0x0][0x5f0] ;  /* 0x0000be00ff2b77ac */ /* 0x000ea60008000000 */
[----:B------:R-:W-:Y:S02]  /*1070*/  USEL UR9, UR11, URZ, UP5 ;  /* 0x000000ff0b097287 */ /* 0x000fe4000a800000 */
[----:B------:R-:W-:Y:S02]  /*1080*/  UIMAD UR53, UR24, UR29, URZ ;  /* 0x0000001d183572a4 */ /* 0x000fe4000f8e02ff */
[----:B------:R-:W-:Y:S02]  /*1090*/  UIADD3 UR9, UP1, UPT, UR37, UR9, URZ ;  /* 0x0000000925097290 */ /* 0x000fe4000ff3e0ff */
[----:B-1----:R-:W-:-:S02]  /*10a0*/  UISETP.NE.AND UP2, UPT, UR8, URZ, UPT ;  /* 0x000000ff0800728c */ /* 0x002fc4000bf45270 */
        /* <DEDUP_REMOVED lines=13> */
.L_x_1713:
[----:B------:R-:W1:Y:S01]  /*1180*/  LDCU UR47, c[0x0][0x434] ;  /* 0x00008680ff2f77ac */ /* 0x000e620008000800 */
[----:B------:R-:W-:-:S04]  /*1190*/  UIMAD UR8, UR28, UR16, UR24 ;  /* 0x000000101c0872a4 */ /* 0x000fc8000f8e0218 */
[----:B-1----:R-:W-:Y:S02]  /*11a0*/  UIMAD UR47, UR8, UR47, URZ ;  /* 0x0000002f082f72a4 */ /* 0x002fe4000f8e02ff */
.L_x_1714:
        /* <DEDUP_REMOVED lines=11> */
.L_x_1715:
[----:B------:R-:W1:Y:S01]  /*1260*/  LDCU UR45, c[0x0][0x444] ;  /* 0x00008880ff2d77ac */ /* 0x000e620008000800 */
[----:B------:R-:W-:-:S04]  /*1270*/  UIMAD UR8, UR28, UR16, UR24 ;  /* 0x000000101c0872a4 */ /* 0x000fc8000f8e0218 */
[----:B-1----:R-:W-:-:S12]  /*1280*/  UIMAD UR45, UR8, UR45, URZ ;  /* 0x0000002d082d72a4 */ /* 0x002fd8000f8e02ff */
.L_x_1716:
[----:B------:R-:W1:Y:S01]  /*1290*/  LDCU.128 UR8, c[0x0][0x590] ;  /* 0x0000b200ff0877ac */ /* 0x000e620008000c00 */
[----:B------:R-:W-:Y:S01]  /*12a0*/  IADD3 R10, P0, PT, R182, UR50, RZ ;  /* 0x00000032b60a7c10 */ /* 0x000fe2000ff1e0ff */
[----:B------:R-:W2:Y:S01]  /*12b0*/  LDC.64 R2, c[0x0][0x3b0] ;  /* 0x0000ec00ff027b82 */ /* 0x000ea20000000a00 */
[----:B------:R-:W3:Y:S01]  /*12c0*/  S2R R4, SR_TID.X ;  /* 0x0000000000047919 */ /* 0x000ee20000002100 */
[----:B------:R-:W-:Y:S01]  /*12d0*/  UIMAD UR29, UR16, UR29, URZ ;  /* 0x0000001d101d72a4 */ /* 0x000fe2000f8e02ff */
[----:B------:R-:W-:Y:S01]  /*12e0*/  IMAD.MOV.U32 R183, RZ, RZ, RZ ;  /* 0x000000ffffb77224 */ /* 0x000fe200078e00ff */
[----:B------:R-:W-:Y:S01]  /*12f0*/  ISETP.NE.AND P3, PT, RZ, UR43, PT ;  /* 0x0000002bff007c0c */ /* 0x000fe2000bf65270 */
[----:B------:R-:W-:Y:S01]  /*1300*/  IMAD.X R11, RZ, RZ, UR49, P0 ;  /* 0x00000031ff0b7e24 */ /* 0x000fe200080e06ff */
[----:B------:R-:W4:Y:S01]  /*1310*/  S2R R0, SR_TID.X ;  /* 0x0000000000007919 */ /* 0x000f220000002100 */
[----:B------:R-:W-:Y:S01]  /*1320*/  USHF.R.S32.HI UR49, URZ, 0x1f, UR53 ;  /* 0x0000001fff317899 */ /* 0x000fe20008011435 */
[----:B------:R-:W-:Y:S01]  /*1330*/  BSSY.RECONVERGENT B1, `(.L_x_1706) ;  /* 0x00007b0000017945 */ /* 0x000fe20003800200 */
[----:B------:R-:W-:-:S02]  /*1340*/  UIADD3 UR52, UP2, UP1, UR54, UR52, UR53 ;  /* 0x0000003436347290 */ /* 0x000fc4000f95e035 */
[----:B------:R-:W-:Y:S02]  /*1350*/  USHF.L.U32 UR43, UR29, 0x6, URZ ;  /* 0x000000061d2b7899 */ /* 0x000fe400080006ff */
[----:B------:R-:W-:Y:S01]  /*1360*/  UIADD3.X UR42, UPT, UPT, UR42, UR44, UR49, UP2, UP1 ;  /* 0x0000002c2a2a7290 */ /* 0x000fe200097e2431 */
[----:B------:R-:W5:Y:S01]  /*1370*/  LDCU.64 UR50, c[0x0][0x420] ;  /* 0x00008400ff3277ac */ /* 0x000f620008000a00 */
[----:B-1----:R-:W-:Y:S02]  /*1380*/  IMAD.U32 R8, RZ, RZ, UR8 ;  /* 0x00000008ff087e24 */ /* 0x002fe4000f8e00ff */
[----:B------:R-:W-:Y:S01]  /*1390*/  IMAD.U32 R12, RZ, RZ, UR10 ;  /* 0x0000000aff0c7e24 */ /* 0x000fe2000f8e00ff */
[----:B------:R-:W-:Y:S01]  /*13a0*/  UIMAD UR17, UR35, UR8, URZ ;  /* 0x00000008231172a4 */ /* 0x000fe2000f8e02ff */
[----:B------:R-:W-:Y:S01]  /*13b0*/  IMAD.WIDE.U32 R8, R8, UR37, R10 ;  /* 0x0000002508087c25 */ /* 0x000fe2000f8e000a */
[----:B------:R-:W-:Y:S02]  /*13c0*/  ULEA UR47, UR30, UR47, 0x6 ;  /* 0x0000002f1e2f7291 */ /* 0x000fe4000f8e30ff */
[----:B------:R-:W-:Y:S01]  /*13d0*/  UIMAD UR17, UR37, UR9, UR17 ;  /* 0x00000009251172a4 */ /* 0x000fe2000f8e0211 */
[C---:B--2---:R-:W-:Y:S01]  /*13e0*/  IMAD R10, R2.reuse, UR35, RZ ;  /* 0x00000023020a7c24 */ /* 0x044fe2000f8e02ff */
[----:B------:R-:W1:Y:S01]  /*13f0*/  LDCU UR35, c[0x0][0x508] ;  /* 0x0000a100ff2377ac */ /* 0x000e620008000800 */
[----:B------:R-:W-:-:S04]  /*1400*/  IMAD.WIDE.U32 R18, R2, UR37, R182 ;  /* 0x0000002502127c25 */ /* 0x000fc8000f8e00b6 */
[----:B------:R-:W-:Y:S01]  /*1410*/  VIADD R9, R9, UR17 ;  /* 0x0000001109097c36 */ /* 0x000fe20008000000 */
[----:B------:R-:W-:Y:S01]  /*1420*/  IADD3 R18, P0, PT, R18, UR48, RZ ;  /* 0x0000003012127c10 */ /* 0x000fe2000ff1e0ff */
[----:B------:R-:W-:Y:S01]  /*1430*/  IMAD.U32 R16, RZ, RZ, UR11 ;  /* 0x0000000bff107e24 */ /* 0x000fe2000f8e00ff */
[----:B---3--:R-:W-:Y:S01]  /*1440*/  SHF.R.U32.HI R11, RZ, 0x5, R4 ;  /* 0x00000005ff0b7819 */ /* 0x008fe20000011604 */
[----:B------:R-:W-:Y:S01]  /*1450*/  IMAD.WIDE.U32 R12, R12, UR24, R8 ;  /* 0x000000180c0c7c25 */ /* 0x000fe2000f8e0008 */
[----:B------:R-:W2:Y:S01]  /*1460*/  LDCU.64 UR16, c[0x0][0x3c8] ;  /* 0x00007900ff1077ac */ /* 0x000ea20008000a00 */
[----:B------:R-:W3:Y:S02]  /*1470*/  LDC.64 R8, c[0x0][0x5f8] ;  /* 0x00017e00ff087b82 */ /* 0x000ee40000000a00 */
[----:B------:R-:W-:Y:S01]  /*1480*/  IMAD R10, R3, UR37, R10 ;  /* 0x00000025030a7c24 */ /* 0x000fe2000f8e020a */
[----:B------:R-:W5:Y:S01]  /*1490*/  LDCU.64 UR10, c[0x0][0x550] ;  /* 0x0000aa00ff0a77ac */ /* 0x000f620008000a00 */
[----:B------:R-:W-:Y:S01]  /*14a0*/  IMAD R17, R16, UR24, R13 ;  /* 0x0000001810117c24 */ /* 0x000fe2000f8e020d */
[----:B----4-:R-:W-:Y:S01]  /*14b0*/  SHF.R.U32.HI R0, RZ, 0x3, R0 ;  /* 0x00000003ff007819 */ /* 0x010fe20000011600 */
[----:B------:R-:W-:Y:S01]  /*14c0*/  IMAD.MOV.U32 R16, RZ, RZ, R12 ;  /* 0x000000ffff107224 */ /* 0x000fe200078e000c */
[----:B------:R-:W-:Y:S01]  /*14d0*/  IADD3.X R19, PT, PT, R19, UR36, R10, P0, !PT ;  /* 0x0000002413137c10 */ /* 0x000fe200087fe40a */
[----:B-1----:R-:W-:Y:S01]  /*14e0*/  UIADD3 UR44, UPT, UPT, UR31, UR35, URZ ;  /* 0x000000231f2c7290 */ /* 0x002fe2000fffe0ff */
[----:B------:R-:W-:Y:S01]  /*14f0*/  LOP3.LUT R10, R4, 0x1f, RZ, 0xc0, !PT ;  /* 0x0000001f040a7812 */ /* 0x000fe200078ec0ff */
[----:B------:R-:W-:Y:S01]  /*1500*/  IMAD.WIDE.U32 R16, R0, UR8, R16 ;  /* 0x0000000800107c25 */ /* 0x000fe2000f8e0010 */
[----:B------:R-:W-:-:S02]  /*1510*/  USHF.L.U64.HI UR36, UR8, 0x5, UR9 ;  /* 0x0000000508247899 */ /* 0x000fc40008010209 */
[----:B------:R-:W-:Y:S01]  /*1520*/  UIADD3 UR44, UPT, UPT, UR5, -0x80, -UR44 ;  /* 0xffffff80052c7890 */ /* 0x000fe2000fffe82c */
[----:B------:R-:W-:Y:S01]  /*1530*/  IMAD R10, R11, UR29, R10 ;  /* 0x0000001d0b0a7c24 */ /* 0x000fe2000f8e020a */
[----:B------:R-:W-:Y:S01]  /*1540*/  USHF.L.U32 UR37, UR8, 0x5, URZ ;  /* 0x0000000508257899 */ /* 0x000fe200080006ff */
[----:B------:R-:W-:Y:S01]  /*1550*/  IMAD R191, R0, UR9, R17 ;  /* 0x0000000900bf7c24 */ /* 0x000fe2000f8e0211 */
[----:B--2---:R-:W-:Y:S01]  /*1560*/  MOV R12, UR16 ;  /* 0x00000010000c7c02 */ /* 0x004fe20008000f00 */
[----:B------:R-:W-:Y:S01]  /*1570*/  IMAD.U32 R11, RZ, RZ, UR17 ;  /* 0x00000011ff0b7e24 */ /* 0x000fe2000f8e00ff */
[----:B------:R-:W1:Y:S01]  /*1580*/  LDCU.64 UR16, c[0x0][0x570] ;  /* 0x0000ae00ff1077ac */ /* 0x000e620008000a00 */
[----:B------:R-:W-:Y:S02]  /*1590*/  LEA.HI R17, R4, 0x40, RZ, 0x1d ;  /* 0x0000004004117811 */ /* 0x000fe400078fe8ff */
[----:B------:R-:W-:Y:S01]  /*15a0*/  IMAD.WIDE.U32 R12, R12, UR24, R18 ;  /* 0x000000180c0c7c25 */ /* 0x000fe2000f8e0012 */
[----:B------:R-:W2:Y:S01]  /*15b0*/  LDCU.64 UR8, c[0x0][0x380] ;  /* 0x00007000ff0877ac */ /* 0x000ea20008000a00 */
[----:B-----5:R-:W-:-:S02]  /*15c0*/  LEA R190, P2, R16, UR10, 0x1 ;  /* 0x0000000a10be7c11 */ /* 0x020fc4000f8408ff */
[----:B---3--:R-:W-:Y:S02]  /*15d0*/  IMAD.WIDE.U32 R18, R8, UR21, RZ ;  /* 0x0000001508127c25 */ /* 0x008fe4000f8e00ff */
[----:B------:R-:W-:Y:S01]  /*15e0*/  LEA.HI.X R191, R16, UR11, R191, 0x1, P2 ;  /* 0x0000000b10bf7c11 */ /* 0x000fe200090f0cbf */
[----:B------:R-:W3:Y:S01]  /*15f0*/  LDCU.64 UR10, c[0x0][0x5e8] ;  /* 0x0000bd00ff0a77ac */ /* 0x000ee20008000a00 */
[----:B------:R-:W-:Y:S01]  /*1600*/  IMAD R9, R9, UR21, R19 ;  /* 0x0000001509097c24 */ /* 0x000fe2000f8e0213 */
[----:B------:R-:W-:Y:S01]  /*1610*/  SEL R15, R18, RZ, P3 ;  /* 0x000000ff120f7207 */ /* 0x000fe20001800000 */
[----:B------:R-:W-:Y:S01]  /*1620*/  IMAD R13, R11, UR24, R13 ;  /* 0x000000180b0d7c24 */ /* 0x000fe2000f8e020d */
[----:B------:R-:W-:Y:S02]  /*1630*/  LEA.HI R18, R4, 0x20, RZ, 0x1d ;  /* 0x0000002004127811 */ /* 0x000fe400078fe8ff */
[----:B------:R-:W-:Y:S01]  /*1640*/  IADD3 R8, P1, P0, R10, UR52, R15 ;  /* 0x000000340a087c10 */ /* 0x000fe2000f83e00f */
[----:B------:R-:W-:Y:S01]  /*1650*/  IMAD.WIDE.U32 R12, R0, R2, R12 ;  /* 0x00000002000c7225 */ /* 0x000fe200078e000c */
[----:B------:R-:W-:-:S02]  /*1660*/  SHF.R.S32.HI R10, RZ, 0x1f, R10 ;  /* 0x0000001fff0a7819 */ /* 0x000fc4000001140a */
[----:B------:R-:W-:Y:S01]  /*1670*/  SEL R9, R9, RZ, P3 ;  /* 0x000000ff09097207 */ /* 0x000fe20001800000 */
[----:B------:R-:W-:Y:S01]  /*1680*/  IMAD R189, R0, R3, R13 ;  /* 0x0000000300bd7224 */ /* 0x000fe200078e020d */
[----:B------:R-:W-:Y:S01]  /*1690*/  LEA.HI R16, R4, 0x60, RZ, 0x1d ;  /* 0x0000006004107811 */ /* 0x000fe200078fe8ff */
[----:B------:R-:W-:Y:S01]  /*16a0*/  IMAD.SHL.U32 R15, R2, 0x20, RZ ;  /* 0x00000020020f7824 */ /* 0x000fe200078e00ff */
[----:B------:R-:W-:Y:S01]  /*16b0*/  IADD3.X R10, PT, PT, R10, UR42, R9, P1, P0 ;  /* 0x0000002a0a0a7c10 */ /* 0x000fe20008fe0409 */
[----:B------:R-:W-:Y:S01]  /*16c0*/  IMAD.U32 R9, RZ, RZ, UR43 ;  /* 0x0000002bff097e24 */ /* 0x000fe2000f8e00ff */
[----:B------:R-:W-:Y:S01]  /*16d0*/  IADD3 R8, P0, PT, R8, UR43, RZ ;  /* 0x0000002b08087c10 */ /* 0x000fe2000ff1e0ff */
[----:B------:R-:W-:Y:S01]  /*16e0*/  USHF.R.S32.HI UR43, URZ, 0x1f, UR44 ;  /* 0x0000001fff2b7899 */ /* 0x000fe2000801142c */
[----:B--2---:R-:W-:Y:S01]  /*16f0*/  LEA R188, P1, R12, UR8, 0x1 ;  /* 0x000000080cbc7c11 */ /* 0x004fe2000f8208ff */
[----:B------:R-:W-:Y:S01]  /*1700*/  ULEA UR42, UR30, UR45, 0x6 ;  /* 0x0000002d1e2a7291 */ /* 0x000fe2000f8e30ff */
[----:B------:R-:W-:Y:S01]  /*1710*/  LEA.HI.X.SX32 R9, R9, R10, 0x1, P0 ;  /* 0x0000000a09097211 */ /* 0x000fe200000f0eff */
[----:B------:R-:W-:Y:S01]  /*1720*/  ULEA.HI UR43, UR43, UR44, URZ, 0x6 ;  /* 0x0000002c2b2b7291 */ /* 0x000fe2000f8f30ff */
[----:B-1----:R-:W-:Y:S01]  /*1730*/  LEA R200, P0, R8, UR16, 0x2 ;  /* 0x0000001008c87c11 */ /* 0x002fe2000f8010ff */
[----:B---3--:R-:W-:Y:S01]  /*1740*/  UIMAD.WIDE UR10, UR42, 0x4, UR10 ;  /* 0x000000042a0a78a5 */ /* 0x008fe2000f8e020a */
[----:B------:R-:W-:Y:S01]  /*1750*/  LEA.HI.X R189, R12, UR9, R189, 0x1, P1 ;  /* 0x000000090cbd7c11 */ /* 0x000fe200088f0cbd */
[----:B------:R-:W-:Y:S01]  /*1760*/  USHF.R.S32.HI UR43, URZ, 0x6, UR43 ;  /* 0x00000006ff2b7899 */ /* 0x000fe2000801142b */
[----:B------:R-:W-:Y:S01]  /*1770*/  LEA.HI.X R201, R8, UR17, R9, 0x2, P0 ;  /* 0x0000001108c97c11 */ /* 0x000fe200080f1409 */
[----:B------:R-:W-:Y:S01]  /*1780*/  UIMAD.WIDE UR44, UR47, 0x4, UR50 ;  /* 0x000000042f2c78a5 */ /* 0x000fe2000f8e0232 */
[C---:B------:R-:W-:Y:S01]  /*1790*/  IADD3 R11, P1, PT, R0.reuse, 0x60, RZ ;  /* 0x00000060000b7810 */ /* 0x040fe20007f3e0ff */
[----:B------:R-:W-:Y:S01]  /*17a0*/  UISETP.LT.AND UP1, UPT, URZ, UR43, UPT ;  /* 0x0000002bff00728c */ /* 0x000fe2000bf21270 */
[C---:B------:R-:W-:Y:S01]  /*17b0*/  IADD3 R13, P0, PT, R0.reuse, 0x40, RZ ;  /* 0x00000040000d7810 */ /* 0x040fe20007f1e0ff */
[----:B------:R-:W-:Y:S01]  /*17c0*/  UMOV UR42, UR10 ;  /* 0x0000000a002a7c82 */ /* 0x000fe20008000000 */
[----:B------:R-:W-:Y:S01]  /*17d0*/  IADD3 R9, P2, PT, R0, 0x20, RZ ;  /* 0x0000002000097810 */ /* 0x000fe20007f5e0ff */
[----:B------:R-:W-:Y:S01]  /*17e0*/  USEL UR16, URZ, UR43, !UP1 ;  /* 0x0000002bff107287 */ /* 0x000fe2000c800000 */
[----:B------:R-:W-:Y:S01]  /*17f0*/  SHF.L.U64.HI R8, R2, 0x5, R3 ;  /* 0x0000000502087819 */ /* 0x000fe20000010203 */
[----:B------:R-:W-:Y:S01]  /*1800*/  IMAD.X R10, RZ, RZ, RZ, P1 ;  /* 0x000000ffff0a7224 */ /* 0x000fe200008e06ff */
[----:B------:R-:W-:Y:S01]  /*1810*/  IADD3.X R3, PT, PT, RZ, RZ, RZ, P2, !PT ;  /* 0x000000ffff037210 */ /* 0x000fe200017fe4ff */
[----:B------:R-:W-:Y:S01]  /*1820*/  UISETP.GT.AND UP1, UPT, UR41, UR16, UPT ;  /* 0x000000102900728c */ /* 0x000fe2000bf24270 */
[----:B------:R-:W-:Y:S01]  /*1830*/  IMAD.X R12, RZ, RZ, RZ, P0 ;  /* 0x000000ffff0c7224 */ /* 0x000fe200000e06ff */
[----:B------:R-:W-:-:S07]  /*1840*/  UMOV UR17, UR11 ;  /* 0x0000000b00117c82 */ /* 0x000fce0008000000 */
[----:B------:R-:W-:Y:S05]  /*1850*/  BRA.U UP1, `(.L_x_1717) ;  /* 0x00000009016c7547 */ /* 0x000fea000b800000 */
        /* <DEDUP_REMOVED lines=12> */
.L_x_1718:
[----:B------:R-:W1:Y:S01]  /*1920*/  LDCU.64 UR10, c[0x0][0x5c0] ;  /* 0x0000b800ff0a77ac */ /* 0x000e620008000a00 */
[----:B------:R-:W-:-:S04]  /*1930*/  UIADD3 UR5, UPT, UPT, UR32, UR34, URZ ;  /* 0x0000002220057290 */ /* 0x000fc8000fffe0ff */
[----:B-1----:R-:W-:Y:S02]  /*1940*/  UIMAD.WIDE.U32 UR16, UR5, UR10, URZ ;  /* 0x0000000a051072a5 */ /* 0x002fe4000f8e00ff */
[----:B------:R-:W-:-:S04]  /*1950*/  UIMAD UR5, UR5, UR11, URZ ;  /* 0x0000000b050572a4 */ /* 0x000fc8000f8e02ff */
[----:B------:R-:W-:-:S06]  /*1960*/  UIADD3 UR5, UPT, UPT, UR17, UR5, URZ ;  /* 0x0000000511057290 */ /* 0x000fcc000fffe0ff */
[----:B------:R-:W-:Y:S02]  /*1970*/  MOV R6, UR5 ;  /* 0x0000000500067c02 */ /* 0x000fe40008000f00 */
.L_x_1719:
        /* <DEDUP_REMOVED lines=12> */
.L_x_1720:
[----:B------:R-:W1:Y:S01]  /*1a40*/  LDCU.64 UR8, c[0x0][0x5c8] ;  /* 0x0000b900ff0877ac */ /* 0x000e620008000a00 */
[----:B------:R-:W-:-:S04]  /*1a50*/  UIADD3 UR32, UPT, UPT, UR32, UR34, URZ ;  /* 0x0000002220207290 */ /* 0x000fc8000fffe0ff */
[----:B-1----:R-:W-:Y:S02]  /*1a60*/  UIMAD.WIDE.U32 UR14, UR32, UR8, URZ ;  /* 0x00000008200e72a5 */ /* 0x002fe4000f8e00ff */
[----:B------:R-:W-:-:S04]  /*1a70*/  UIMAD UR32, UR32, UR9, URZ ;  /* 0x00000009202072a4 */ /* 0x000fc8000f8e02ff */
[----:B------:R-:W-:-:S06]  /*1a80*/  UIADD3 UR32, UPT, UPT, UR15, UR32, URZ ;  /* 0x000000200f207290 */ /* 0x000fcc000fffe0ff */
[----:B------:R-:W-:Y:S02]  /*1a90*/  MOV R2, UR32 ;  /* 0x0000002000027c02 */ /* 0x000fe40008000f00 */
.L_x_1721:
        /* <DEDUP_REMOVED lines=37> */
.L_x_1723:
[----:B------:R-:W-:Y:S05]  /*1cf0*/  BSYNC.RECONVERGENT B0 ;  /* 0x0000000000007941 */ /* 0x000fea0003800200 */
.L_x_1722:
        /* <DEDUP_REMOVED lines=12> */
.L_x_1725:
[----:B------:R-:W-:Y:S05]  /*1dc0*/  BSYNC.RECONVERGENT B0 ;  /* 0x0000000000007941 */ /* 0x000fea0003800200 */
.L_x_1724:
        /* <DEDUP_REMOVED lines=12> */
.L_x_1727:
[----:B------:R-:W-:Y:S05]  /*1e90*/  BSYNC.RECONVERGENT B0 ;  /* 0x0000000000007941 */ /* 0x000fea0003800200 */
.L_x_1726:
[----:B------:R-:W5:Y:S01]  /*1ea0*/  LDCU.64 UR10, c[0x0][0x5e0] ;  /* 0x0000bc00ff0a77ac */ /* 0x000f620008000a00 */
[----:B-1--4-:R-:W-:Y:S01]  /*1eb0*/  MOV R5, UR8 ;  /* 0x0000000800057c02 */ /* 0x012fe20008000f00 */
        /* <DEDUP_REMOVED lines=27> */
[----:B------:R2:W-:Y:S04]  /*2070*/  STG.E.128 desc[UR26][R4.64], RZ ;  /* 0x000000ff04007986 */ /* 0x0005e8000c101d1a */
.L_x_1729:
[----:B------:R-:W-:Y:S05]  /*2080*/  BSYNC.RECONVERGENT B0 ;  /* 0x0000000000007941 */ /* 0x000fea0003800200 */
.L_x_1728:
        /* <DEDUP_REMOVED lines=12> */
.L_x_1731:
[----:B------:R-:W-:Y:S05]  /*2150*/  BSYNC.RECONVERGENT B0 ;  /* 0x0000000000007941 */ /* 0x000fea0003800200 */
.L_x_1730:
        /* <DEDUP_REMOVED lines=11> */
.L_x_1717:
[----:B------:R-:W-:Y:S01]  /*2210*/  IMAD.U32 R19, RZ, RZ, UR12 ;  /* 0x0000000cff137e24 */ /* 0x000fe2000f8e00ff */
[----:B------:R-:W-:Y:S01]  /*2220*/  UIMAD UR10, UR38, UR12, URZ ;  /* 0x0000000c260a72a4 */ /* 0x000fe2000f8e02ff */
[----:B------:R-:W-:Y:S01]  /*2230*/  IMAD.SHL.U32 R2, R4, 0x8, RZ ;  /* 0x0000000804027824 */ /* 0x000fe200078e00ff */
[----:B------:R-:W1:Y:S01]  /*2240*/  LDCU.64 UR8, c[0x0][0x3d8] ;  /* 0x00007b00ff0877ac */ /* 0x000e620008000a00 */
[----:B------:R-:W-:Y:S01]  /*2250*/  IMAD.WIDE.U32 R20, R19, UR39, R182 ;  /* 0x0000002713147c25 */ /* 0x000fe2000f8e00b6 */
[----:B------:R-:W-:Y:S01]  /*2260*/  BSSY.RECONVERGENT B0, `(.L_x_1733) ;  /* 0x0000025000007945 */ /* 0x000fe20003800200 */
[----:B------:R-:W-:Y:S01]  /*2270*/  UIMAD UR10, UR39, UR13, UR10 ;  /* 0x0000000d270a72a4 */ /* 0x000fe2000f8e020a */
[----:B------:R-:W-:Y:S01]  /*2280*/  @P3 BAR.SYNC.DEFER_BLOCKING 0x0 ;  /* 0x0000000000003b1d */ /* 0x000fe20000010000 */
[----:B------:R-:W-:Y:S01]  /*2290*/  IADD3 R22, P0, PT, R20, UR46, RZ ;  /* 0x0000002e14167c10 */ /* 0x000fe2000ff1e0ff */
[----:B------:R-:W-:-:S03]  /*22a0*/  ULOP3.LUT UR11, UR30, 0x80000001, URZ, 0xc0, !UPT ;  /* 0x800000011e0b7892 */ /* 0x000fc6000f8ec0ff */
[----:B------:R-:W-:Y:S01]  /*22b0*/  IADD3.X R23, PT, PT, R14, UR10, R21, P0, !PT ;  /* 0x0000000a0e177c10 */ /* 0x000fe200087fe415 */
[----:B------:R-:W-:Y:S01]  /*22c0*/  UIADD3 UR10, UPT, UPT, -UR39, UR31, URZ ;  /* 0x0000001f270a7290 */ /* 0x000fe2000fffe1ff */
[----:B------:R-:W-:Y:S01]  /*22d0*/  LOP3.LUT R21, R2, 0x1f8, RZ, 0xc0, !PT ;  /* 0x000001f802157812 */ /* 0x000fe200078ec0ff */
[----:B------:R-:W-:-:S03]  /*22e0*/  UISETP.NE.AND UP0, UPT, UR11, 0x1, UPT ;  /* 0x000000010b00788c */ /* 0x000fc6000bf05270 */
[----:B------:R-:W-:Y:S01]  /*22f0*/  LOP3.LUT R21, R21, 0x38, R4, 0x78, !PT ;  /* 0x0000003815157812 */ /* 0x000fe200078e7804 */
[----:B------:R-:W-:Y:S01]  /*2300*/  USEL UR41, URZ, 0x2000, UP0 ;  /* 0x00002000ff297887 */ /* 0x000fe20008000000 */
[----:B------:R-:W-:Y:S01]  /*2310*/  ISETP.GE.AND P6, PT, R0, UR10, PT ;  /* 0x0000000a00007c0c */ /* 0x000fe2000bfc6270 */
[----:B-1----:R-:W-:Y:S01]  /*2320*/  IMAD R19, R5, UR8, RZ ;  /* 0x0000000805137c24 */ /* 0x002fe2000f8e02ff */
[----:B------:R-:W-:Y:S01]  /*2330*/  LOP3.LUT R14, R21, 0x1e00, R2, 0xf8, !PT ;  /* 0x00001e00150e7812 */ /* 0x000fe200078ef802 */
[----:B------:R-:W-:-:S03]  /*2340*/  IMAD.WIDE.U32 R22, R6, UR8, R22 ;  /* 0x0000000806167c25 */ /* 0x000fc6000f8e0016 */
[----:B------:R-:W-:Y:S01]  /*2350*/  LEA R14, R14, UR6, 0x1 ;  /* 0x000000060e0e7c11 */ /* 0x000fe2000f8e08ff */
[----:B------:R-:W-:-:S04]  /*2360*/  IMAD R19, R6, UR9, R19 ;  /* 0x0000000906137c24 */ /* 0x000fc8000f8e0213 */
        /* <DEDUP_REMOVED lines=17> */
.L_x_1735:
[----:B------:R3:W-:Y:S01]  /*2480*/  STS.128 [R14+0xa000], RZ ;  /* 0x00a000ff0e007388 */ /* 0x0007e20000000c00 */
[----:B------:R-:W-:Y:S05]  /*2490*/  BRA `(.L_x_1736) ;  /* 0x0000000000047947 */ /* 0x000fea0003800000 */
.L_x_1734:
[----:B------:R1:W-:Y:S02]  /*24a0*/  STS.128 [R14+0xa000], RZ ;  /* 0x00a000ff0e007388 */ /* 0x0003e40000000c00 */
.L_x_1736:
[----:B------:R-:W-:Y:S05]  /*24b0*/  BSYNC.RECONVERGENT B0 ;  /* 0x0000000000007941 */ /* 0x000fea0003800200 */
.L_x_1733:
[----:B------:R-:W-:Y:S01]  /*24c0*/  ISETP.GE.AND P5, PT, R18, UR10, PT ;  /* 0x0000000a12007c0c */ /* 0x000fe2000bfa6270 */
[----:B------:R-:W-:Y:S01]  /*24d0*/  BSSY.RECONVERGENT B0, `(.L_x_1737) ;  /* 0x0000016000007945 */ /* 0x000fe20003800200 */
[----:B------:R-:W-:Y:S02]  /*24e0*/  ISETP.GE.AND P4, PT, R17, UR10, PT ;  /* 0x0000000a11007c0c */ /* 0x000fe4000bf86270 */
[----:B------:R-:W-:-:S09]  /*24f0*/  ISETP.GE.AND P3, PT, R16, UR10, PT ;  /* 0x0000000a10007c0c */ /* 0x000fd2000bf66270 */
        /* <DEDUP_REMOVED lines=19> */
.L_x_1738:
[----:B------:R-:W-:Y:S05]  /*2630*/  BSYNC.RECONVERGENT B0 ;  /* 0x0000000000007941 */ /* 0x000fea0003800200 */
.L_x_1737:
        /* <DEDUP_REMOVED lines=20> */
.L_x_1740:
[----:B------:R-:W-:Y:S05]  /*2780*/  BSYNC.RECONVERGENT B0 ;  /* 0x0000000000007941 */ /* 0x000fea0003800200 */
.L_x_1739:
        /* <DEDUP_REMOVED lines=20> */
.L_x_1742:
[----:B------:R-:W-:Y:S05]  /*28d0*/  BSYNC.RECONVERGENT B0 ;  /* 0x0000000000007941 */ /* 0x000fea0003800200 */
.L_x_1741:
[----:B------:R-:W-:Y:S01]  /*28e0*/  UIMAD UR9, UR30, -0x40, UR33 ;  /* 0xffffffc01e0978a4 */ /* 0x000fe2000f8e0221 */
[----:B------:R-:W0:Y:S01]  /*28f0*/  LDGDEPBAR ;  /* 0x00000000000079af */ /* 0x000e220000000000 */
[----:B------:R-:W-:Y:S04]  /*2900*/  BSSY.RECONVERGENT B0, `(.L_x_1743) ;  /* 0x000000e000007945 */ /* 0x000fe80003800200 */
[----:B------:R-:W-:-:S13]  /*2910*/  ISETP.GE.AND P2, PT, R0, UR9, PT ;  /* 0x0000000900007c0c */ /* 0x000fda000bf46270 */
        /* <DEDUP_REMOVED lines=9> */
.L_x_1745:
[----:B------:R1:W-:Y:S01]  /*29b0*/  STS.128 [R14+0x4000], RZ ;  /* 0x004000ff0e007388 */ /* 0x0003e20000000c00 */
[----:B------:R-:W-:Y:S05]  /*29c0*/  BRA `(.L_x_1746) ;  /* 0x0000000000047947 */ /* 0x000fea0003800000 */
.L_x_1744:
[----:B------:R1:W-:Y:S02]  /*29d0*/  STS.128 [R14+0x4000], RZ ;  /* 0x004000ff0e007388 */ /* 0x0003e40000000c00 */
.L_x_1746:
[----:B------:R-:W-:Y:S05]  /*29e0*/  BSYNC.RECONVERGENT B0 ;  /* 0x0000000000007941 */ /* 0x000fea0003800200 */
.L_x_1743:
[----:B------:R-:W-:Y:S01]  /*29f0*/  ISETP.GE.AND P1, PT, R18, UR9, PT ;  /* 0x0000000912007c0c */ /* 0x000fe2000bf26270 */
        /* <DEDUP_REMOVED lines=16> */
.L_x_1748:
[----:B------:R-:W-:Y:S05]  /*2b00*/  BSYNC.RECONVERGENT B0 ;  /* 0x0000000000007941 */ /* 0x000fea0003800200 */
.L_x_1747:
[----:B------:R-:W-:Y:S01]  /*2b10*/  BSSY.RECONVERGENT B0, `(.L_x_1749) ;  /* 0x000000e000007945 */ /* 0x000fe20003800200 */
[----:B------:R-:W-:-:S03]  /*2b20*/  IADD3 R196, PT, PT, R14, UR41, RZ ;  /* 0x000000290ec47c10 */ /* 0x000fc6000fffe0ff */
        /* <DEDUP_REMOVED lines=9> */
.L_x_1751:
[----:B------:R1:W-:Y:S01]  /*2bc0*/  STS.128 [R196], RZ ;  /* 0x000000ffc4007388 */ /* 0x0003e20000000c00 */
[----:B------:R-:W-:Y:S05]  /*2bd0*/  BRA `(.L_x_1752) ;  /* 0x0000000000047947 */ /* 0x000fea0003800000 */
.L_x_1750:
[----:B------:R1:W-:Y:S02]  /*2be0*/  STS.128 [R196], RZ ;  /* 0x000000ffc4007388 */ /* 0x0003e40000000c00 */
.L_x_1752:
[----:B------:R-:W-:Y:S05]  /*2bf0*/  BSYNC.RECONVERGENT B0 ;  /* 0x0000000000007941 */ /* 0x000fea0003800200 */
.L_x_1749:
[C---:B------:R-:W-:Y:S01]  /*2c00*/  VIADD R16, R186.reuse, 0x8 ;  /* 0x00000008ba107836 */ /* 0x040fe20000000000 */
[----:B------:R-:W-:Y:S01]  /*2c10*/  ISETP.GE.AND P2, PT, R186, UR9, PT ;  /* 0x00000009ba007c0c */ /* 0x000fe2000bf46270 */
[----:B-1----:R-:W-:Y:S01]  /*2c20*/  IMAD.MOV.U32 R19, RZ, RZ, 0x4 ;  /* 0x00000004ff137424 */ /* 0x002fe200078e00ff */
[----:B------:R-:W-:Y:S01]  /*2c30*/  MOV R195, 0x7f800000 ;  /* 0x7f80000000c37802 */ /* 0x000fe20000000f00 */
[----:B------:R-:W-:Y:S01]  /*2c40*/  IMAD.MOV.U32 R194, RZ, RZ, 0x7f800000 ;  /* 0x7f800000ffc27424 */ /* 0x000fe200078e00ff */
[----:B------:R-:W-:Y:S01]  /*2c50*/  ISETP.GE.AND P0, PT, R16, UR9, PT ;  /* 0x0000000910007c0c */ /* 0x000fe2000bf06270 */
[C---:B------:R-:W-:Y:S01]  /*2c60*/  IMAD.WIDE.U32 R18, R186.reuse, R19, UR44 ;  /* 0x0000002cba127e25 */ /* 0x040fe2000f8e0013 */
[C---:B------:R-:W-:Y:S02]  /*2c70*/  LOP3.LUT R17, R186.reuse, 0x20, RZ, 0xfc, !PT ;  /* 0x00000020ba117812 */ /* 0x040fe400078efcff */
[----:B------:R-:W-:-:S05]  /*2c80*/  IADD3 R16, PT, PT, R186, 0x28, RZ ;  /* 0x00000028ba107810 */ /* 0x000fca0007ffe0ff */
[----:B------:R1:W5:Y:S01]  /*2c90*/  @!P2 LDG.E R195, desc[UR26][R18.64] ;  /* 0x0000001a12c3a981 */ /* 0x000362000c1e1900 */
[----:B------:R-:W-:-:S03]  /*2ca0*/  ISETP.GE.AND P2, PT, R17, UR9, PT ;  /* 0x0000000911007c0c */ /* 0x000fc6000bf46270 */
[----:B------:R1:W5:Y:S01]  /*2cb0*/  @!P0 LDG.E R194, desc[UR26][R18.64+0x20] ;  /* 0x0000201a12c28981 */ /* 0x000362000c1e1900 */
[----:B------:R-:W-:Y:S01]  /*2cc0*/  ISETP.GE.AND P0, PT, R16, UR9, PT ;  /* 0x0000000910007c0c */ /* 0x000fe2000bf06270 */
        /* <DEDUP_REMOVED lines=17> */
.L_x_1754:
[----:B------:R-:W-:Y:S05]  /*2de0*/  BSYNC.RECONVERGENT B0 ;  /* 0x0000000000007941 */ /* 0x000fea0003800200 */
.L_x_1753:
[----:B------:R-:W3:Y:S01]  /*2df0*/  LDCU.64 UR8, c[0x0][0x3d0] ;  /* 0x00007a00ff0877ac */ /* 0x000ee20008000a00 */
[----:B------:R-:W-:Y:S01]  /*2e00*/  MOV R15, UR14 ;  /* 0x0000000e000f7c02 */ /* 0x000fe20008000f00 */
[----:B------:R-:W-:Y:S01]  /*2e10*/  BSSY.RECONVERGENT B0, `(.L_x_1755) ;  /* 0x000001d000007945 */ /* 0x000fe20003800200 */
[----:B------:R-:W-:-:S03]  /*2e20*/  UIMAD UR38, UR38, UR14, URZ ;  /* 0x0000000e262672a4 */ /* 0x000fc6000f8e02ff */
[----:B-1----:R-:W-:Y:S01]  /*2e30*/  IMAD.WIDE.U32 R16, R15, UR39, R182 ;  /* 0x000000270f107c25 */ /* 0x002fe2000f8e00b6 */
        /* <DEDUP_REMOVED lines=23> */
.L_x_1757:
[----:B------:R3:W-:Y:S01]  /*2fb0*/  STS.128 [R14+0x6000], RZ ;  /* 0x006000ff0e007388 */ /* 0x0007e20000000c00 */
[----:B------:R-:W-:Y:S05]  /*2fc0*/  BRA `(.L_x_1758) ;  /* 0x0000000000047947 */ /* 0x000fea0003800000 */
.L_x_1756:
[----:B------:R1:W-:Y:S02]  /*2fd0*/  STS.128 [R14+0x6000], RZ ;  /* 0x006000ff0e007388 */ /* 0x0003e40000000c00 */
.L_x_1758:
[----:B------:R-:W-:Y:S05]  /*2fe0*/  BSYNC.RECONVERGENT B0 ;  /* 0x0000000000007941 */ /* 0x000fea0003800200 */
.L_x_1755:
        /* <DEDUP_REMOVED lines=20> */
.L_x_1760:
[----:B------:R-:W-:Y:S05]  /*3130*/  BSYNC.RECONVERGENT B0 ;  /* 0x0000000000007941 */ /* 0x000fea0003800200 */
.L_x_1759:
        /* <DEDUP_REMOVED lines=20> */
.L_x_1762:
[----:B------:R-:W-:Y:S05]  /*3280*/  BSYNC.RECONVERGENT B0 ;  /* 0x0000000000007941 */ /* 0x000fea0003800200 */
.L_x_1761:
        /* <DEDUP_REMOVED lines=20> */
.L_x_1764:
[----:B------:R-:W-:Y:S05]  /*33d0*/  BSYNC.RECONVERGENT B0 ;  /* 0x0000000000007941 */ /* 0x000fea0003800200 */
.L_x_1763:
[----:B------:R-:W3:Y:S01]  /*33e0*/  LDCU.64 UR10, c[0x0][0x538] ;  /* 0x0000a700ff0a77ac */ /* 0x000ee20008000a00 */
[----:B------:R-:W0:Y:S01]  /*33f0*/  LDGDEPBAR ;  /* 0x00000000000079af */ /* 0x000e220000000000 */
[----:B------:R-:W-:Y:S01]  /*3400*/  IMAD.SHL.U32 R3, R4, 0x40, RZ ;  /* 0x0000004004037824 */ /* 0x000fe200078e00ff */
[----:B------:R-:W-:Y:S02]  /*3410*/  LOP3.LUT R182, R2, 0x38, RZ, 0xc0, !PT ;  /* 0x0000003802b67812 */ /* 0x000fe400078ec0ff */
[----:B------:R-:W-:Y:S01]  /*3420*/  SHF.R.U32.HI R11, RZ, 0x4, R4 ;  /* 0x00000004ff0b7819 */ /* 0x000fe20000011604 */
[C---:B------:R-:W-:Y:S01]  /*3430*/  IMAD.SHL.U32 R178, R4.reuse, 0x20, RZ ;  /* 0x0000002004b27824 */ /* 0x040fe200078e00ff */
[C---:B------:R-:W-:Y:S01]  /*3440*/  LOP3.LUT P2, RZ, R4.reuse, 0x2, RZ, 0xc0, !PT ;  /* 0x0000000204ff7812 */ /* 0x040fe2000784c0ff */
[C---:B-1----:R-:W-:Y:S01]  /*3450*/  IMAD.SHL.U32 R9, R4.reuse, 0x2, RZ ;  /* 0x0000000204097824 */ /* 0x042fe200078e00ff */
[----:B------:R-:W-:Y:S01]  /*3460*/  LOP3.LUT P1, RZ, R4, 0x4, RZ, 0xc0, !PT ;  /* 0x0000000404ff7812 */ /* 0x000fe2000782c0ff */
[----:B------:R-:W1:Y:S01]  /*3470*/  LDCU UR14, c[0x0][0x590] ;  /* 0x0000b200ff0e77ac */ /* 0x000e620008000800 */
[----:B---3--:R-:W-:-:S04]  /*3480*/  UISETP.NE.U32.AND UP1, UPT, UR10, URZ, UPT ;  /* 0x000000ff0a00728c */ /* 0x008fc8000bf25070 */
[----:B------:R-:W-:Y:S01]  /*3490*/  UISETP.NE.AND.EX UP1, UPT, UR11, URZ, UPT, UP1 ;  /* 0x000000ff0b00728c */ /* 0x000fe2000bf25310 */
[----:B------:R-:W-:-:S05]  /*34a0*/  DEPBAR.LE SB0, 0x1 ;  /* 0x000080400000791a */ /* 0x000fca0000000000 */
[----:B------:R-:W-:-:S05]  /*34b0*/  PLOP3.LUT P0, PT, PT, PT, UP1, 0x80, 0x8 ;  /* 0x000000000008781c */ /* 0x000fca0003f0f018 */
[----:B------:R-:W3:Y:S01]  /*34c0*/  @UP1 LDCU.64 UR8, c[0x0][0x540] ;  /* 0x0000a800ff0817ac */ /* 0x000ee20008000a00 */
[----:B------:R-:W-:Y:S01]  /*34d0*/  @UP1 UMOV UR12, UR24 ;  /* 0x00000018000c1c82 */ /* 0x000fe20008000000 */
[----:B------:R-:W-:Y:S02]  /*34e0*/  @UP1 UMOV UR13, URZ ;  /* 0x000000ff000d1c82 */ /* 0x000fe40008000000 */
[----:B---3--:R-:W-:Y:S01]  /*34f0*/  @UP1 UIMAD.WIDE.U32 UR12, UR28, UR8, UR12 ;  /* 0x000000081c0c12a5 */ /* 0x008fe2000f8e000c */
[----:B------:R-:W-:Y:S01]  /*3500*/  LOP3.LUT R11, R11, 0x8, RZ, 0xc0, !PT ;  /* 0x000000080b0b7812 */ /* 0x000fe200078ec0ff */
[----:B------:R-:W-:Y:S01]  /*3510*/  IMAD.MOV.U32 R183, RZ, RZ, 0x20 ;  /* 0x00000020ffb77424 */ /* 0x000fe200078e00ff */
[----:B------:R-:W-:Y:S01]  /*3520*/  SHF.R.U32.HI R2, RZ, 0x1, R4 ;  /* 0x00000001ff027819 */ /* 0x000fe20000011604 */
[----:B------:R-:W-:Y:S02]  /*3530*/  @UP1 UIMAD UR9, UR28, UR9, UR13 ;  /* 0x000000091c0912a4 */ /* 0x000fe4000f8e020d */
[----:B------:R-:W-:Y:S01]  /*3540*/  @UP1 ULEA UR10, UP0, UR12, UR10, 0x2 ;  /* 0x0000000a0c0a1291 */ /* 0x000fe2000f8010ff */
[----:B------:R-:W-:Y:S01]  /*3550*/  LOP3.LUT R9, R9, 0x6, RZ, 0xc0, !PT ;  /* 0x0000000609097812 */ /* 0x000fe200078ec0ff */
[----:B------:R-:W-:-:S02]  /*3560*/  IMAD.MOV.U32 R133, RZ, RZ, 0x40 ;  /* 0x00000040ff857424 */ /* 0x000fc400078e00ff */
[----:B------:R-:W-:Y:S01]  /*3570*/  IMAD.U32 R198, RZ, RZ, UR5 ;  /* 0x00000005ffc67e24 */ /* 0x000fe2000f8e00ff */
[----:B------:R-:W-:Y:S01]  /*3580*/  @UP1 ULEA.HI.X UR11, UR12, UR11, UR9, 0x2, UP0 ;  /* 0x0000000b0c0b1291 */ /* 0x000fe200080f1409 */
[----:B------:R-:W-:Y:S01]  /*3590*/  IMAD.U32 R6, RZ, RZ, UR10 ;  /* 0x0000000aff067e24 */ /* 0x000fe2000f8e00ff */
[----:B------:R-:W-:Y:S04]  /*35a0*/  BAR.SYNC.DEFER_BLOCKING 0x0 ;  /* 0x0000000000007b1d */ /* 0x000fe80000010000 */
[----:B------:R-:W-:Y:S02]  /*35b0*/  IMAD.U32 R7, RZ, RZ, UR11 ;  /* 0x0000000bff077e24 */ /* 0x000fe4000f8e00ff */
[----:B------:R-:W3:Y:S01]  /*35c0*/  @UP1 LDCU UR9, c[0x0][0x458] ;  /* 0x00008b00ff0917ac */ /* 0x000ee20008000800 */
[----:B------:R-:W-:-:S02]  /*35d0*/  SEL R183, R183, 0xffffffe0, !P2 ;  /* 0xffffffe0b7b77807 */ /* 0x000fc40005000000 */
[----:B------:R-:W-:Y:S01]  /*35e0*/  LOP3.LUT R9, R9, 0x1e0, R2, 0xf8, !PT ;  /* 0x000001e009097812 */ /* 0x000fe200078ef802 */
[----:B------:R-:W-:Y:S01]  /*35f0*/  VIADD R177, R181, UR41 ;  /* 0x00000029b5b17c36 */ /* 0x000fe20008000000 */
[----:B------:R-:W-:Y:S01]  /*3600*/  SEL R133, R133, 0xffffffc0, !P1 ;  /* 0xffffffc085857807 */ /* 0x000fe20004800000 */
[----:B------:R-:W-:Y:S01]  /*3610*/  IMAD.MOV.U32 R199, RZ, RZ, R196 ;  /* 0x000000ffffc77224 */ /* 0x000fe200078e00c4 */
[----:B------:R-:W-:Y:S01]  /*3620*/  CS2R R94, SRZ ;  /* 0x00000000005e7805 */ /* 0x000fe2000001ff00 */
[----:B------:R-:W-:Y:S01]  /*3630*/  IMAD.MOV.U32 R197, RZ, RZ, 0x4 ;  /* 0x00000004ffc57424 */ /* 0x000fe200078e00ff */
        /* <DEDUP_REMOVED lines=9> */
[----:B------:R4:W2:Y:S01]  /*36d0*/  @P0 LDG.E R0, desc[UR26][R6.64] ;  /* 0x0000001a06000981 */ /* 0x0008a2000c1e1900 */
[----:B---3--:R-:W2:Y:S01]  /*36e0*/  @P0 MUFU.RCP R5, UR9 ;  /* 0x0000000900050d08 */ /* 0x008ea20008001000 */
[----:B------:R-:W-:-:S02]  /*36f0*/  IADD3 R198, PT, PT, -R198, UR31, -R9 ;  /* 0x0000001fc6c67c10 */ /* 0x000fc4000fffe909 */
        /* <DEDUP_REMOVED lines=22> */
[----:B----4-:R-:W-:Y:S01]  /*3860*/  LOP3.LUT R7, R182, 0x1c0, R3, 0xf8, !PT ;  /* 0x000001c0b6077812 */ /* 0x010fe200078ef803 */
[----:B------:R-:W-:Y:S01]  /*3870*/  UMOV UR28, URZ ;  /* 0x000000ff001c7c82 */ /* 0x000fe20008000000 */
[----:B------:R-:W3:Y:S02]  /*3880*/  LDCU UR8, c[0x0][0x440] ;  /* 0x00008800ff0877ac */ /* 0x000ee40008000800 */
[----:B------:R-:W-:-:S02]  /*3890*/  LOP3.LUT R13, R7, 0x8, R4, 0x78, !PT ;  /* 0x00000008070d7812 */ /* 0x000fc400078e7804 */
[----:B------:R-:W-:Y:S01]  /*38a0*/  LOP3.LUT R4, R11, 0x10, R4, 0xf8, !PT ;  /* 0x000000100b047812 */ /* 0x000fe200078ef804 */
[----:B------:R-:W4:Y:S01]  /*38b0*/  LDCU UR11, c[0x0][0x504] ;  /* 0x0000a080ff0b77ac */ /* 0x000f220008000800 */
[----:B------:R-:W-:Y:S02]  /*38c0*/  LOP3.LUT R178, R13, 0x7a00, R178, 0xf8, !PT ;  /* 0x00007a000db27812 */ /* 0x000fe400078ef8b2 */
[----:B------:R-:W-:Y:S01]  /*38d0*/  LOP3.LUT R4, R4, R7, RZ, 0x3c, !PT ;  /* 0x0000000704047212 */ /* 0x000fe200078e3cff */
[----:B------:R-:W1:Y:S01]  /*38e0*/  LDCU UR10, c[0x0][0x508] ;  /* 0x0000a100ff0a77ac */ /* 0x000e620008000800 */
[----:B------:R-:W-:Y:S02]  /*38f0*/  LEA R178, R178, UR6, 0x1 ;  /* 0x00000006b2b27c11 */ /* 0x000fe4000f8e08ff */
[----:B------:R-:W-:Y:S01]  /*3900*/  LOP3.LUT R4, R4, 0x200, R3, 0xf8, !PT ;  /* 0x0000020004047812 */ /* 0x000fe200078ef803 */
[----:B------:R-:W2:Y:S02]  /*3910*/  LDCU UR9, c[0x0][0x3e0] ;  /* 0x00007c00ff0977ac */ /* 0x000ea40008000800 */
[----:B------:R-:W-:Y:S01]  /*3920*/  IMAD.IADD R3, R183, 0x1, R178 ;  /* 0x00000001b7037824 */ /* 0x000fe200078e02b2 */
[----:B------:R-:W2:Y:S01]  /*3930*/  LDSM.16.M88.4 R144, [R178+0xa000] ;  /* 0x00a00000b290783b */ /* 0x000ea20000000200 */
[----:B------:R-:W-:Y:S01]  /*3940*/  VIADD R2, R178, 0xa040 ;  /* 0x0000a040b2027836 */ /* 0x000fe20000000000 */
[----:B------:R-:W-:Y:S01]  /*3950*/  LEA R4, R4, UR6, 0x1 ;  /* 0x0000000604047c11 */ /* 0x000fe2000f8e08ff */
[----:B------:R-:W2:Y:S01]  /*3960*/  LDCU UR13, c[0x0][0x50c] ;  /* 0x0000a180ff0d77ac */ /* 0x000ea20008000800 */
[----:B------:R-:W2:Y:S03]  /*3970*/  LDSM.16.M88.4 R148, [R178+0xa800] ;  /* 0x00a80000b294783b */ /* 0x000ea60000000200 */
[----:B------:R-:W-:Y:S01]  /*3980*/  VIADD R176, R4, UR41 ;  /* 0x0000002904b07c36 */ /* 0x000fe20008000000 */
[----:B------:R-:W2:Y:S01]  /*3990*/  LDSM.16.M88.4 R152, [R3+0xa000] ;  /* 0x00a000000398783b */ /* 0x000ea20000000200 */
[----:B------:R-:W2:Y:S03]  /*39a0*/  LDCU UR12, c[0x0][0x45c] ;  /* 0x00008b80ff0c77ac */ /* 0x000ea60008000800 */
[----:B------:R-:W2:Y:S01]  /*39b0*/  LDSM.16.M88.4 R156, [R3+0xa800] ;  /* 0x00a80000039c783b */ /* 0x000ea20000000200 */
[----:B-1----:R-:W-:-:S02]  /*39c0*/  USHF.L.U32 UR14, UR14, 0x6, URZ ;  /* 0x000000060e0e7899 */ /* 0x002fc400080006ff */
[----:B------:R-:W-:Y:S02]  /*39d0*/  USHF.L.U32 UR29, UR29, 0x3, URZ ;  /* 0x000000031d1d7899 */ /* 0x000fe400080006ff */
[----:B------:R-:W-:Y:S01]  /*39e0*/  UIADD3 UR5, UPT, UPT, UR5, -UR35, -UR31 ;  /* 0x8000002305057290 */ /* 0x000fe2000fffe81f */
[----:B--2---:R-:W-:Y:S01]  /*39f0*/  @P0 FMUL.FTZ R0, R0, R5 ;  /* 0x0000000500000220 */ /* 0x004fe20000410000 */
[----:B------:R-:W-:-:S04]  /*3a00*/  VIADD R5, R178, 0xa000 ;  /* 0x0000a000b2057836 */ /* 0x000fc80000000000 */
[----:B------:R-:W-:Y:S01]  /*3a10*/  @P1 VIADD R2, R5, 0xffffffc0 ;  /* 0xffffffc005021836 */ /* 0x000fe20000000000 */
[----:B------:R-:W-:-:S03]  /*3a20*/  @P0 R2UR UR15, R0 ;  /* 0x00000000000f02ca */ /* 0x000fc600000e0000 */
[----:B------:R-:W-:Y:S01]  /*3a30*/  IMAD.IADD R0, R183, 0x1, R2 ;  /* 0x00000001b7007824 */ /* 0x000fe200078e0202 */
[----:B------:R-:W1:Y:S04]  /*3a40*/  LDSM.16.M88.4 R160, [R2] ;  /* 0x0000000002a0783b */ /* 0x000e680000000200 */
[----:B------:R2:W1:Y:S04]  /*3a50*/  LDSM.16.M88.4 R164, [R2+0x800] ;  /* 0x0008000002a4783b */ /* 0x0004680000000200 */
[----:B------:R-:W1:Y:S01]  /*3a60*/  LDSM.16.M88.4 R168, [R0] ;  /* 0x0000000000a8783b */ /* 0x000e620000000200 */
[----:B------:R-:W-:-:S03]  /*3a70*/  @UP1 UMOV UR28, UR15 ;  /* 0x0000000f001c1c82 */ /* 0x000fc60008000000 */
[----:B------:R3:W1:Y:S01]  /*3a80*/  LDSM.16.M88.4 R172, [R0+0x800] ;  /* 0x0008000000ac783b */ /* 0x0006620000000200 */
[----:B--2---:R-:W-:-:S04]  /*3a90*/  IMAD.IADD R2, R178, 0x1, R133 ;  /* 0x00000001b2027824 */ /* 0x004fc800078e0285 */
[----:B---34-:R-:W-:-:S07]  /*3aa0*/  IMAD.IADD R0, R183, 0x1, R2 ;  /* 0x00000001b7007824 */ /* 0x018fce00078e0202 */
.L_x_1769:
[----:B------:R-:W0:Y:S01]  /*3ab0*/  LDGDEPBAR ;  /* 0x00000000000079af */ /* 0x000e220000000000 */
[----:B------:R-:W-:Y:S01]  /*3ac0*/  IADD3 R140, PT, PT, R183, R177, RZ ;  /* 0x000000b1b78c7210 */ /* 0x000fe20007ffe0ff */
[----:B------:R-:W-:Y:S01]  /*3ad0*/  USHF.L.U32 UR38, UR30, 0x6, URZ ;  /* 0x000000061e267899 */ /* 0x000fe200080006ff */
[----:B------:R-:W-:Y:S02]  /*3ae0*/  MOV R202, UR42 ;  /* 0x0000002a00ca7c02 */ /* 0x000fe40008000f00 */
[----:B------:R-:W-:Y:S01]  /*3af0*/  MOV R203, UR17 ;  /* 0x0000001100cb7c02 */ /* 0x000fe20008000f00 */
[----:B------:R-:W-:Y:S01]  /*3b00*/  UISETP.GE.AND UP0, UPT, UR38, UR5, UPT ;  /* 0x000000052600728c */ /* 0x000fe2000bf06270 */
[C---:B------:R-:W-:Y:S02]  /*3b10*/  LEA R206, P0, R186.reuse, R202, 0x2 ;  /* 0x000000cabace7211 */ /* 0x040fe400078010ff */
[----:B------:R-:W-:Y:S02]  /*3b20*/  IADD3 R184, PT, PT, R177, R133, RZ ;  /* 0x00000085b1b87210 */ /* 0x000fe40007ffe0ff */
[C---:B------:R-:W-:Y:S01]  /*3b30*/  LEA.HI.X R207, R186.reuse, R203, RZ, 0x2, P0 ;  /* 0x000000cbbacf7211 */ /* 0x040fe200000f14ff */
[----:B------:R-:W-:Y:S04]  /*3b40*/  DEPBAR.LE SB0, 0x0 ;  /* 0x000080000000791a */ /* 0x000fe80000000000 */
[----:B------:R-:W-:Y:S06]  /*3b50*/  BAR.SYNC.DEFER_BLOCKING 0x0 ;  /* 0x0000000000007b1d */ /* 0x000fec0000010000 */
[----:B------:R-:W-:Y:S08]  /*3b60*/  LDSM.16.M88.4 R100, [R177] ;  /* 0x00000000b164783b */ /* 0x000ff00000000200 */
[----:B------:R-:W2:Y:S08]  /*3b70*/  LDSM.16.M88.4 R104, [R178+0x6000] ;  /* 0x00600000b268783b */ /* 0x000eb00000000200 */
[----:B------:R-:W3:Y:S08]  /*3b80*/  LDSM.16.M88.4 R108, [R177+0x1000] ;  /* 0x00100000b16c783b */ /* 0x000ef00000000200 */
[----:B------:R-:W4:Y:S08]  /*3b90*/  LDSM.16.M88.4 R112, [R178+0x6800] ;  /* 0x00680000b270783b */ /* 0x000f300000000200 */
[----:B------:R-:W-:Y:S08]  /*3ba0*/  LDSM.16.M88.4 R116, [R140] ;  /* 0x000000008c74783b */ /* 0x000ff00000000200 */
[----:B------:R-:W1:Y:S01]  /*3bb0*/  LDSM.16.M88.4 R120, [R3+0x6000] ;  /* 0x006000000378783b */ /* 0x000e620000000200 */
[-C--:B--2---:R-:W-:Y:S07]  /*3bc0*/  HMMA.16816.F32 R4, R100, R104.reuse, RZ ;  /* 0x000000686404723c */ /* 0x084fee00000018ff */
[----:B------:R-:W2:Y:S01]  /*3bd0*/  LDSM.16.M88.4 R124, [R140+0x1000] ;  /* 0x001000008c7c783b */ /* 0x000ea20000000200 */
[C---:B---3--:R-:W-:Y:S07]  /*3be0*/  HMMA.16816.F32 R8, R108.reuse, R104, RZ ;  /* 0x000000686c08723c */ /* 0x048fee00000018ff */
[----:B------:R-:W3:Y:S01]  /*3bf0*/  LDSM.16.M88.4 R128, [R3+0x6800] ;  /* 0x006800000380783b */ /* 0x000ee20000000200 */
[-C--:B------:R-:W-:Y:S07]  /*3c00*/  HMMA.16816.F32 R12, R108, R106.reuse, RZ ;  /* 0x0000006a6c0c723c */ /* 0x080fee00000018ff */
[----:B-----5:R-:W5:Y:S04]  /*3c10*/  LDG.E R205, desc[UR26][R206.64] ;  /* 0x0000001acecd7981 */ /* 0x020f68000c1e1900 */
[----:B------:R-:W5:Y:S01]  /*3c20*/  LDG.E R204, desc[UR26][R206.64+0x20] ;  /* 0x0000201acecc7981 */ /* 0x000f62000c1e1900 */
[C---:B------:R-:W-:Y:S03]  /*3c30*/  HMMA.16816.F32 R16, R100.reuse, R106, RZ ;  /* 0x0000006a6410723c */ /* 0x040fe600000018ff */
[----:B------:R-:W5:Y:S04]  /*3c40*/  LDG.E R203, desc[UR26][R206.64+0x80] ;  /* 0x0000801acecb7981 */ /* 0x000f68000c1e1900 */
[----:B------:R3:W5:Y:S01]  /*3c50*/  LDG.E R202, desc[UR26][R206.64+0xa0] ;  /* 0x0000a01aceca7981 */ /* 0x000762000c1e1900 */
[-C--:B----4-:R-:W-:Y:S03]  /*3c60*/  HMMA.16816.F32 R20, R100, R112.reuse, RZ ;  /* 0x000000706414723c */ /* 0x090fe600000018ff */
[----:B------:R-:W-:Y:S05]  /*3c70*/  LDSM.16.M88.4 R104, [R184] ;  /* 0x00000000b868783b */ /* 0x000fea0000000200 */
[C---:B------:R-:W-:Y:S03]  /*3c80*/  HMMA.16816.F32 R24, R108.reuse, R112, RZ ;  /* 0x000000706c18723c */ /* 0x040fe600000018ff */
[----:B------:R-:W4:Y:S01]  /*3c90*/  LDSM.16.M88.4 R132, [R2+0x6000] ;  /* 0x006000000284783b */ /* 0x000f220000000200 */
[----:B------:R-:W-:Y:S04]  /*3ca0*/  IADD3 R112, PT, PT, R183, R184, RZ ;  /* 0x000000b8b7707210 */ /* 0x000fe80007ffe0ff */
[-C--:B------:R-:W-:Y:S03]  /*3cb0*/  HMMA.16816.F32 R28, R108, R114.reuse, RZ ;  /* 0x000000726c1c723c */ /* 0x080fe600000018ff */
[----:B------:R-:W4:Y:S05]  /*3cc0*/  LDSM.16.M88.4 R136, [R184+0x1000] ;  /* 0x00100000b888783b */ /* 0x000f2a0000000200 */
[----:B------:R-:W-:Y:S03]  /*3cd0*/  HMMA.16816.F32 R32, R100, R114, RZ ;  /* 0x000000726420723c */ /* 0x000fe600000018ff */
[----:B------:R-:W4:Y:S05]  /*3ce0*/  LDSM.16.M88.4 R140, [R2+0x6800] ;  /* 0x00680000028c783b */ /* 0x000f2a0000000200 */
[-C--:B-1----:R-:W-:Y:S03]  /*3cf0*/  HMMA.16816.F32 R4, R116, R120.reuse, R4 ;  /* 0x000000787404723c */ /* 0x082fe60000001804 */
[----:B------:R-:W-:Y:S05]  /*3d00*/  LDSM.16.M88.4 R100, [R112] ;  /* 0x000000007064783b */ /* 0x000fea0000000200 */
[C---:B--2---:R-:W-:Y:S03]  /*3d10*/  HMMA.16816.F32 R8, R124.reuse, R120, R8 ;  /* 0x000000787c08723c */ /* 0x044fe60000001808 */
[----:B------:R-:W1:Y:S05]  /*3d20*/  LDSM.16.M88.4 R108, [R0+0x6000] ;  /* 0x00600000006c783b */ /* 0x000e6a0000000200 */
[-C--:B------:R-:W-:Y:S03]  /*3d30*/  HMMA.16816.F32 R12, R124, R122.reuse, R12 ;  /* 0x0000007a7c0c723c */ /* 0x080fe6000000180c */
[----:B------:R-:W2:Y:S05]  /*3d40*/  LDSM.16.M88.4 R112, [R112+0x1000] ;  /* 0x001000007070783b */ /* 0x000eaa0000000200 */
[C---:B------:R-:W-:Y:S08]  /*3d50*/  HMMA.16816.F32 R16, R116.reuse, R122, R16 ;  /* 0x0000007a7410723c */ /* 0x040ff00000001810 */
[-C--:B---3--:R-:W-:Y:S08]  /*3d60*/  HMMA.16816.F32 R20, R116, R128.reuse, R20 ;  /* 0x000000807414723c */ /* 0x088ff00000001814 */
[C---:B------:R-:W-:Y:S08]  /*3d70*/  HMMA.16816.F32 R24, R124.reuse, R128, R24 ;  /* 0x000000807c18723c */ /* 0x040ff00000001818 */
[-C--:B------:R-:W-:Y:S08]  /*3d80*/  HMMA.16816.F32 R28, R124, R130.reuse, R28 ;  /* 0x000000827c1c723c */ /* 0x080ff0000000181c */
[----:B------:R-:W-:Y:S08]  /*3d90*/  HMMA.16816.F32 R32, R116, R130, R32 ;  /* 0x000000827420723c */ /* 0x000ff00000001820 */
[-C--:B----4-:R-:W-:Y:S08]  /*3da0*/  HMMA.16816.F32 R4, R104, R132.reuse, R4 ;  /* 0x000000846804723c */ /* 0x090ff00000001804 */
[C---:B------:R-:W-:Y:S08]  /*3db0*/  HMMA.16816.F32 R8, R136.reuse, R132, R8 ;  /* 0x000000848808723c */ /* 0x040ff00000001808 */
[-C--:B------:R-:W-:Y:S08]  /*3dc0*/  HMMA.16816.F32 R12, R136, R134.reuse, R12 ;  /* 0x00000086880c723c */ /* 0x080ff0000000180c */
[C---:B------:R-:W-:Y:S08]  /*3dd0*/  HMMA.16816.F32 R16, R104.reuse, R134, R16 ;  /* 0x000000866810723c */ /* 0x040ff00000001810 */
[-C--:B------:R-:W-:Y:S08]  /*3de0*/  HMMA.16816.F32 R20, R104, R140.reuse, R20 ;  /* 0x0000008c6814723c */ /* 0x080ff00000001814 */
[C---:B------:R-:W-:Y:S04]  /*3df0*/  HMMA.16816.F32 R24, R136.reuse, R140, R24 ;  /* 0x0000008c8818723c */ /* 0x040fe80000001818 */
[----:B------:R-:W-:Y:S04]  /*3e00*/  LOP3.LUT R141, R186, UR38, RZ, 0xfc, !PT ;  /* 0x00000026ba8d7c12 */ /* 0x000fe8000f8efcff */
[-C--:B------:R-:W-:Y:S03]  /*3e10*/  HMMA.16816.F32 R28, R136, R142.reuse, R28 ;  /* 0x0000008e881c723c */ /* 0x080fe6000000181c */
[----:B------:R-:W-:Y:S04]  /*3e20*/  IADD3 R244, PT, PT, R141, R198, RZ ;  /* 0x000000c68df47210 */ /* 0x000fe80007ffe0ff */
[C---:B------:R-:W-:Y:S01]  /*3e30*/  IADD3 R183, PT, PT, R244.reuse, 0x7f, RZ ;  /* 0x0000007ff4b77810 */ /* 0x040fe20007ffe0ff */
[----:B------:R-:W-:Y:S01]  /*3e40*/  HMMA.16816.F32 R32, R104, R142, R32 ;  /* 0x0000008e6820723c */ /* 0x000fe20000001820 */
[----:B------:R-:W3:Y:S03]  /*3e50*/  LDSM.16.M88.4 R104, [R0+0x6800] ;  /* 0x006800000068783b */ /* 0x000ee60000000200 */
[C---:B------:R-:W-:Y:S02]  /*3e60*/  IADD3 R143, PT, PT, R244.reuse, 0x80, RZ ;  /* 0x00000080f48f7810 */ /* 0x040fe40007ffe0ff */
[C---:B------:R-:W-:Y:S02]  /*3e70*/  IADD3 R251, PT, PT, R244.reuse, 0x88, RZ ;  /* 0x00000088f4fb7810 */ /* 0x040fe40007ffe0ff */
[-C--:B-1----:R-:W-:Y:S05]  /*3e80*/  HMMA.16816.F32 R4, R100, R108.reuse, R4 ;  /* 0x0000006c6404723c */ /* 0x082fea0000001804 */
[C---:B------:R-:W-:Y:S02]  /*3e90*/  IADD3 R210, PT, PT, R244.reuse, 0x87, RZ ;  /* 0x00000087f4d27810 */ /* 0x040fe40007ffe0ff */
[C---:B------:R-:W-:Y:S01]  /*3ea0*/  IADD3 R242, PT, PT, R244.reuse, 0xa8, RZ ;  /* 0x000000a8f4f27810 */ /* 0x040fe20007ffe0ff */
[C---:B--2---:R-:W-:Y:S04]  /*3eb0*/  HMMA.16816.F32 R8, R112.reuse, R108, R8 ;  /* 0x0000006c7008723c */ /* 0x044fe80000001808 */
[C---:B------:R-:W-:Y:S02]  /*3ec0*/  IADD3 R243, PT, PT, R244.reuse, 0xa7, RZ ;  /* 0x000000a7f4f37810 */ /* 0x040fe40007ffe0ff */
[C---:B------:R-:W-:Y:S02]  /*3ed0*/  IADD3 R239, PT, PT, R244.reuse, 0xa0, RZ ;  /* 0x000000a0f4ef7810 */ /* 0x040fe40007ffe0ff */
[-C--:B------:R-:W-:Y:S03]  /*3ee0*/  HMMA.16816.F32 R12, R112, R110.reuse, R12 ;  /* 0x0000006e700c723c */ /* 0x080fe6000000180c */
[----:B------:R-:W-:Y:S01]  /*3ef0*/  IADD3 R238, PT, PT, R244, 0x9f, RZ ;  /* 0x0000009ff4ee7810 */ /* 0x000fe20007ffe0ff */
[----:B------:R-:W-:Y:S01]  /*3f00*/  FMUL.FTZ R250, R4, UR13 ;  /* 0x0000000d04fa7c20 */ /* 0x000fe20008410000 */
[C---:B------:R-:W-:Y:S01]  /*3f10*/  IADD3 R220, PT, PT, R244.reuse, 0x98, RZ ;  /* 0x00000098f4dc7810 */ /* 0x040fe20007ffe0ff */
[----:B------:R-:W-:Y:S01]  /*3f20*/  FMUL.FTZ R249, R5, UR13 ;  /* 0x0000000d05f97c20 */ /* 0x000fe20008410000 */
[----:B------:R-:W-:Y:S01]  /*3f30*/  IADD3 R219, PT, PT, R244, 0x97, RZ ;  /* 0x00000097f4db7810 */ /* 0x000fe20007ffe0ff */
[C---:B------:R-:W-:Y:S02]  /*3f40*/  HMMA.16816.F32 R16, R100.reuse, R110, R16 ;  /* 0x0000006e6410723c */ /* 0x040fe40000001810 */
[----:B------:R-:W-:Y:S02]  /*3f50*/  MUFU.TANH R250, R250 ;  /* 0x000000fa00fa7308 */ /* 0x000fe40000002400 */
[----:B------:R-:W-:Y:S01]  /*3f60*/  FMUL.FTZ R206, R10, UR13 ;  /* 0x0000000d0ace7c20 */ /* 0x000fe20008410000 */
[----:B------:R-:W-:Y:S01]  /*3f70*/  FMUL.FTZ R207, R11, UR13 ;  /* 0x0000000d0bcf7c20 */ /* 0x000fe20008410000 */
[----:B------:R-:W-:Y:S01]  /*3f80*/  FMUL.FTZ R245, R9, UR13 ;  /* 0x0000000d09f57c20 */ /* 0x000fe20008410000 */
[----:B------:R-:W-:Y:S01]  /*3f90*/  IADD3 R237, PT, PT, R244, 0x78, RZ ;  /* 0x00000078f4ed7810 */ /* 0x000fe20007ffe0ff */
[----:B------:R-:W-:Y:S01]  /*3fa0*/  FMUL.FTZ R246, R8, UR13 ;  /* 0x0000000d08f67c20 */ /* 0x000fe20008410000 */
[-C--:B---3--:R-:W-:Y:S03]  /*3fb0*/  HMMA.16816.F32 R20, R100, R104.reuse, R20 ;  /* 0x000000686414723c */ /* 0x088fe60000001814 */
[----:B------:R-:W-:Y:S01]  /*3fc0*/  MUFU.TANH R206, R206 ;  /* 0x000000ce00ce7308 */ /* 0x000fe20000002400 */
[----:B------:R-:W-:Y:S01]  /*3fd0*/  IADD3 R224, PT, PT, R244, 0x77, RZ ;  /* 0x00000077f4e07810 */ /* 0x000fe20007ffe0ff */
[----:B------:R-:W-:Y:S01]  /*3fe0*/  FMUL.FTZ R217, R14, UR13 ;  /* 0x0000000d0ed97c20 */ /* 0x000fe20008410000 */
[----:B------:R-:W-:Y:S01]  /*3ff0*/  IADD3 R234, PT, PT, R244, 0x70, RZ ;  /* 0x00000070f4ea7810 */ /* 0x000fe20007ffe0ff */
[----:B------:R-:W-:Y:S01]  /*4000*/  FMUL.FTZ R241, R12, UR13 ;  /* 0x0000000d0cf17c20 */ /* 0x000fe20008410000 */
[----:B------:R-:W-:Y:S01]  /*4010*/  IADD3 R211, PT, PT, R244, 0x6f, RZ ;  /* 0x0000006ff4d37810 */ /* 0x000fe20007ffe0ff */
[C---:B------:R-:W-:Y:S04]  /*4020*/  HMMA.16816.F32 R24, R112.reuse, R104, R24 ;  /* 0x000000687018723c */ /* 0x040fe80000001818 */
[----:B------:R-:W1:Y:S01]  /*4030*/  MUFU.TANH R207, R207 ;  /* 0x000000cf00cf7308 */ /* 0x000e620000002400 */
[----:B------:R-:W-:Y:S01]  /*4040*/  FMUL.FTZ R209, R18, UR13 ;  /* 0x0000000d12d17c20 */ /* 0x000fe20008410000 */
[----:B------:R-:W-:Y:S01]  /*4050*/  FMUL.FTZ R208, R17, UR13 ;  /* 0x0000000d11d07c20 */ /* 0x000fe20008410000 */
[----:B------:R-:W-:Y:S01]  /*4060*/  IADD3 R215, PT, PT, R244, 0x90, RZ ;  /* 0x00000090f4d77810 */ /* 0x000fe20007ffe0ff */
[----:B------:R-:W-:Y:S01]  /*4070*/  FMUL.FTZ R228, R19, UR13 ;  /* 0x0000000d13e47c20 */ /* 0x000fe20008410000 */
[-C--:B------:R-:W-:Y:S05]  /*4080*/  HMMA.16816.F32 R28, R112, R106.reuse, R28 ;  /* 0x0000006a701c723c */ /* 0x080fea000000181c */
[----:B------:R2:W-:Y:S01]  /*4090*/  MUFU.TANH R135, R208 ;  /* 0x000000d000877308 */ /* 0x0005e20000002400 */
[----:B------:R-:W-:Y:S01]  /*40a0*/  FMUL.FTZ R235, R20, UR13 ;  /* 0x0000000d14eb7c20 */ /* 0x000fe20008410000 */
[C---:B------:R-:W-:Y:S01]  /*40b0*/  IADD3 R212, PT, PT, R244.reuse, 0x8f, RZ ;  /* 0x0000008ff4d47810 */ /* 0x040fe20007ffe0ff */
[----:B------:R-:W-:Y:S01]  /*40c0*/  FMUL.FTZ R213, R21, UR13 ;  /* 0x0000000d15d57c20 */ /* 0x000fe20008410000 */
[----:B------:R-:W-:Y:S01]  /*40d0*/  IADD3 R142, PT, PT, R244, 0x67, RZ ;  /* 0x00000067f48e7810 */ /* 0x000fe20007ffe0ff */
[----:B------:R-:W-:Y:S01]  /*40e0*/  FMUL.FTZ R225, R22, UR13 ;  /* 0x0000000d16e17c20 */ /* 0x000fe20008410000 */
[----:B------:R-:W-:Y:S04]  /*40f0*/  HMMA.16816.F32 R32, R100, R106, R32 ;  /* 0x0000006a6420723c */ /* 0x000fe80000001820 */
[----:B------:R3:W-:Y:S01]  /*4100*/  MUFU.TANH R134, R235 ;  /* 0x000000eb00867308 */ /* 0x0007e20000002400 */
[----:B------:R-:W-:Y:S01]  /*4110*/  IABS R242, R242 ;  /* 0x000000f200f27213 */ /* 0x000fe20000000000 */
[----:B------:R-:W-:Y:S01]  /*4120*/  FMUL.FTZ R236, R25, UR13 ;  /* 0x0000000d19ec7c20 */ /* 0x000fe20008410000 */
[----:B------:R-:W-:Y:S01]  /*4130*/  IABS R243, R243 ;  /* 0x000000f300f37213 */ /* 0x000fe20000000000 */
[----:B------:R-:W-:Y:S01]  /*4140*/  FMUL.FTZ R223, R23, UR13 ;  /* 0x0000000d17df7c20 */ /* 0x000fe20008410000 */
[----:B------:R-:W-:Y:S05]  /*4150*/  FMUL.FTZ R218, R26, UR13 ;  /* 0x0000000d1ada7c20 */ /* 0x000fea0008410000 */
[----:B------:R-:W-:Y:S01]  /*4160*/  MUFU.TANH R245, R245 ;  /* 0x000000f500f57308 */ /* 0x000fe20000002400 */
[----:B------:R-:W-:Y:S01]  /*4170*/  I2FP.F32.S32 R243, R243 ;  /* 0x000000f300f37245 */ /* 0x000fe20000201400 */
[----:B------:R-:W-:Y:S01]  /*4180*/  FMUL.FTZ R232, R28, UR13 ;  /* 0x0000000d1ce87c20 */ /* 0x000fe20008410000 */
[----:B--2---:R-:W-:Y:S01]  /*4190*/  IABS R208, R142 ;  /* 0x0000008e00d07213 */ /* 0x004fe20000000000 */
[----:B------:R-:W-:Y:S01]  /*41a0*/  FMUL.FTZ R230, R29, UR13 ;  /* 0x0000000d1de67c20 */ /* 0x000fe20008410000 */
[----:B------:R-:W-:Y:S01]  /*41b0*/  FMUL.FTZ R229, R30, UR13 ;  /* 0x0000000d1ee57c20 */ /* 0x000fe20008410000 */
[----:B-1----:R-:W-:Y:S01]  /*41c0*/  FFMA.FTZ R243, R243, -UR28, R207 ;  /* 0x8000001cf3f37c23 */ /* 0x002fe200080100cf */
[----:B------:R-:W-:Y:S03]  /*41d0*/  IABS R143, R143 ;  /* 0x0000008f008f7213 */ /* 0x000fe60000000000 */
[----:B------:R-:W1:Y:S01]  /*41e0*/  MUFU.TANH R217, R217 ;  /* 0x000000d900d97308 */ /* 0x000e620000002400 */
[----:B---3--:R-:W-:Y:S01]  /*41f0*/  I2FP.F32.S32 R235, R242 ;  /* 0x000000f200eb7245 */ /* 0x008fe20000201400 */
[----:B------:R-:W-:Y:S01]  /*4200*/  FMUL.FTZ R221, R35, UR13 ;  /* 0x0000000d23dd7c20 */ /* 0x000fe20008410000 */
[----:B------:R-:W-:Y:S01]  /*4210*/  IABS R239, R239 ;  /* 0x000000ef00ef7213 */ /* 0x000fe20000000000 */
[----:B------:R-:W-:Y:S01]  /*4220*/  FMUL.FTZ R227, R15, UR13 ;  /* 0x0000000d0fe37c20 */ /* 0x000fe20008410000 */
[----:B------:R-:W-:Y:S01]  /*4230*/  IABS R234, R234 ;  /* 0x000000ea00ea7213 */ /* 0x000fe20000000000 */
[----:B------:R-:W-:Y:S01]  /*4240*/  FMUL.FTZ R231, R16, UR13 ;  /* 0x0000000d10e77c20 */ /* 0x000fe20008410000 */
[----:B------:R-:W-:Y:S03]  /*4250*/  I2FP.F32.S32 R143, R143 ;  /* 0x0000008f008f7245 */ /* 0x000fe60000201400 */
[----:B------:R2:W3:Y:S01]  /*4260*/  MUFU.TANH R35, R209 ;  /* 0x000000d100237308 */ /* 0x0004e20000002400 */
[----:B------:R-:W-:Y:S01]  /*4270*/  IABS R224, R224 ;  /* 0x000000e000e07213 */ /* 0x000fe20000000000 */
[----:B------:R-:W-:Y:S01]  /*4280*/  FFMA.FTZ R242, -R250, R250, 1 ;  /* 0x3f800000faf27423 */ /* 0x000fe200000101fa */
[----:B------:R-:W-:Y:S01]  /*4290*/  I2FP.F32.S32 R239, R239 ;  /* 0x000000ef00ef7245 */ /* 0x000fe20000201400 */
[----:B------:R-:W-:Y:S01]  /*42a0*/  FFMA.FTZ R250, R143, -UR28, R250 ;  /* 0x8000001c8ffa7c23 */ /* 0x000fe200080100fa */
[----:B------:R-:W-:Y:S01]  /*42b0*/  IABS R220, R220 ;  /* 0x000000dc00dc7213 */ /* 0x000fe20000000000 */
[----:B------:R-:W-:Y:S01]  /*42c0*/  FMUL.FTZ R226, R31, UR13 ;  /* 0x0000000d1fe27c20 */ /* 0x000fe20008410000 */
[----:B------:R-:W-:Y:S03]  /*42d0*/  I2FP.F32.S32 R224, R224 ;  /* 0x000000e000e07245 */ /* 0x000fe60000201400 */
[----:B------:R4:W-:Y:S01]  /*42e0*/  MUFU.TANH R131, R213 ;  /* 0x000000d500837308 */ /* 0x0009e20000002400 */
[----:B-1----:R-:W-:Y:S01]  /*42f0*/  FFMA.FTZ R122, -R217, R217, 1 ;  /* 0x3f800000d97a7423 */ /* 0x002fe200000101d9 */
[----:B------:R-:W-:Y:S01]  /*4300*/  FMUL.FTZ R222, R34, UR13 ;  /* 0x0000000d22de7c20 */ /* 0x000fe20008410000 */
[----:B------:R-:W-:Y:S01]  /*4310*/  I2FP.F32.S32 R220, R220 ;  /* 0x000000dc00dc7245 */ /* 0x000fe20000201400 */
[----:B------:R-:W-:Y:S01]  /*4320*/  FMUL.FTZ R240, R13, UR13 ;  /* 0x0000000d0df07c20 */ /* 0x000fe20008410000 */
[----:B------:R-:W-:Y:S01]  /*4330*/  FMUL.FTZ R214, R27, UR13 ;  /* 0x0000000d1bd67c20 */ /* 0x000fe20008410000 */
[----:B------:R-:W-:Y:S01]  /*4340*/  FMUL.FTZ R216, R32, UR13 ;  /* 0x0000000d20d87c20 */ /* 0x000fe20008410000 */
[----:B------:R-:W-:Y:S03]  /*4350*/  FMUL.FTZ R248, R6, UR13 ;  /* 0x0000000d06f87c20 */ /* 0x000fe60008410000 */
[----:B------:R-:W1:Y:S01]  /*4360*/  MUFU.TANH R249, R249 ;  /* 0x000000f900f97308 */ /* 0x000e620000002400 */
[----:B--2---:R-:W-:Y:S01]  /*4370*/  IADD3 R209, PT, PT, R244, 0x68, RZ ;  /* 0x00000068f4d17810 */ /* 0x004fe20007ffe0ff */
[----:B---3--:R-:W-:Y:S01]  /*4380*/  FFMA.FTZ R143, R143, -UR28, R35 ;  /* 0x8000001c8f8f7c23 */ /* 0x008fe20008010023 */
[----:B------:R-:W-:Y:S01]  /*4390*/  IABS R244, R183 ;  /* 0x000000b700f47213 */ /* 0x000fe20000000000 */
[----:B------:R-:W-:Y:S01]  /*43a0*/  FFMA.FTZ R35, -R35, R35, 1 ;  /* 0x3f80000023237423 */ /* 0x000fe20000010123 */
[----:B------:R-:W-:Y:S01]  /*43b0*/  FMUL.FTZ R247, R7, UR13 ;  /* 0x0000000d07f77c20 */ /* 0x000fe20008410000 */
[----:B------:R-:W-:Y:S01]  /*43c0*/  FMUL.FTZ R233, R24, UR13 ;  /* 0x0000000d18e97c20 */ /* 0x000fe20008410000 */
[----:B------:R-:W-:Y:S03]  /*43d0*/  I2FP.F32.S32 R142, R244 ;  /* 0x000000f4008e7245 */ /* 0x000fe60000201400 */
[----:B------:R2:W3:Y:S01]  /*43e0*/  MUFU.TANH R183, R232 ;  /* 0x000000e800b77308 */ /* 0x0004e20000002400 */
[----:B------:R-:W-:Y:S01]  /*43f0*/  FFMA.FTZ R244, R235, -UR28, R206 ;  /* 0x8000001cebf47c23 */ /* 0x000fe200080100ce */
[----:B------:R-:W-:Y:S01]  /*4400*/  FFMA.FTZ R235, -R206, R206, 1 ;  /* 0x3f800000ceeb7423 */ /* 0x000fe200000101ce */
[----:B------:R-:W-:Y:S01]  /*4410*/  FFMA.FTZ R206, -R207, R207, 1 ;  /* 0x3f800000cfce7423 */ /* 0x000fe200000101cf */
[----:B------:R-:W-:Y:S01]  /*4420*/  FFMA.FTZ R207, -R245, R245, 1 ;  /* 0x3f800000f5cf7423 */ /* 0x000fe200000101f5 */
[----:B----4-:R-:W-:Y:S01]  /*4430*/  I2FP.F32.S32 R213, R234 ;  /* 0x000000ea00d57245 */ /* 0x010fe20000201400 */
[----:B------:R-:W-:Y:S01]  /*4440*/  FMUL.FTZ R252, R33, UR13 ;  /* 0x0000000d21fc7c20 */ /* 0x000fe20008410000 */
[----:B------:R-:W-:Y:S03]  /*4450*/  IABS R237, R237 ;  /* 0x000000ed00ed7213 */ /* 0x000fe60000000000 */
[----:B------:R-:W4:Y:S01]  /*4460*/  MUFU.TANH R246, R246 ;  /* 0x000000f600f67308 */ /* 0x000f220000002400 */
[----:B-1----:R-:W-:Y:S01]  /*4470*/  FFMA.FTZ R234, -R249, R249, 1 ;  /* 0x3f800000f9ea7423 */ /* 0x002fe200000101f9 */
[----:B------:R-:W-:Y:S01]  /*4480*/  FFMA.FTZ R249, R142, -UR28, R249 ;  /* 0x8000001c8ef97c23 */ /* 0x000fe200080100f9 */
[----:B------:R-:W-:Y:S01]  /*4490*/  IABS R238, R238 ;  /* 0x000000ee00ee7213 */ /* 0x000fe20000000000 */
[----:B------:R-:W-:Y:S01]  /*44a0*/  FMUL.FTZ R242, R242, UR13 ;  /* 0x0000000df2f27c20 */ /* 0x000fe20008410000 */
[----:B------:R-:W-:Y:S01]  /*44b0*/  I2FP.F32.S32 R130, R237 ;  /* 0x000000ed00827245 */ /* 0x000fe20000201400 */
[----:B------:R-:W-:Y:S01]  /*44c0*/  FMUL.FTZ R234, R234, UR13 ;  /* 0x0000000deaea7c20 */ /* 0x000fe20008410000 */
[----:B------:R-:W-:Y:S03]  /*44d0*/  IABS R219, R219 ;  /* 0x000000db00db7213 */ /* 0x000fe60000000000 */
[----:B------:R4:W-:Y:S01]  /*44e0*/  MUFU.TANH R113, R236 ;  /* 0x000000ec00717308 */ /* 0x0009e20000002400 */
[----:B--2---:R-:W-:Y:S01]  /*44f0*/  FMUL.FTZ R232, R207, UR13 ;  /* 0x0000000dcfe87c20 */ /* 0x004fe20008410000 */
[----:B------:R-:W-:Y:S01]  /*4500*/  I2FP.F32.S32 R238, R238 ;  /* 0x000000ee00ee7245 */ /* 0x000fe20000201400 */
[----:B---3--:R-:W-:Y:S01]  /*4510*/  FFMA.FTZ R184, -R183, R183, 1 ;  /* 0x3f800000b7b87423 */ /* 0x008fe200000101b7 */
[----:B------:R-:W-:Y:S01]  /*4520*/  IABS R251, R251 ;  /* 0x000000fb00fb7213 */ /* 0x000fe20000000000 */
[----:B------:R-:W-:Y:S01]  /*4530*/  FMUL.FTZ R235, R235, UR13 ;  /* 0x0000000debeb7c20 */ /* 0x000fe20008410000 */
[----:B------:R-:W-:Y:S01]  /*4540*/  IABS R215, R215 ;  /* 0x000000d700d77213 */ /* 0x000fe20000000000 */
[----:B------:R-:W-:Y:S03]  /*4550*/  FFMA.FTZ R245, R238, -UR28, R245 ;  /* 0x8000001ceef57c23 */ /* 0x000fe600080100f5 */
[----:B------:R-:W1:Y:S01]  /*4560*/  MUFU.TANH R228, R228 ;  /* 0x000000e400e47308 */ /* 0x000e620000002400 */
[----:B------:R-:W-:Y:S02]  /*4570*/  IABS R210, R210 ;  /* 0x000000d200d27213 */ /* 0x000fe40000000000 */
[----:B------:R-:W-:Y:S02]  /*4580*/  IABS R212, R212 ;  /* 0x000000d400d47213 */ /* 0x000fe40000000000 */
[----:B------:R-:W-:Y:S02]  /*4590*/  I2FP.F32.S32 R219, R219 ;  /* 0x000000db00db7245 */ /* 0x000fe40000201400 */
[----:B------:R-:W-:Y:S03]  /*45a0*/  IABS R211, R211 ;  /* 0x000000d300d37213 */ /* 0x000fe60000000000 */
[----:B------:R2:W-:Y:S01]  /*45b0*/  MUFU.TANH R207, R230 ;  /* 0x000000e600cf7308 */ /* 0x0005e20000002400 */
[----:B----4-:R-:W-:Y:S01]  /*45c0*/  FFMA.FTZ R236, -R246, R246, 1 ;  /* 0x3f800000f6ec7423 */ /* 0x010fe200000101f6 */
[C---:B------:R-:W-:Y:S01]  /*45d0*/  FFMA.FTZ R246, R239.reuse, -UR28, R246 ;  /* 0x8000001ceff67c23 */ /* 0x040fe200080100f6 */
[----:B------:R-:W-:Y:S01]  /*45e0*/  FFMA.FTZ R239, R239, -UR28, R217 ;  /* 0x8000001cefef7c23 */ /* 0x000fe200080100d9 */
[----:B------:R-:W-:Y:S01]  /*45f0*/  FFMA.FTZ R217, -R135, R135, 1 ;  /* 0x3f80000087d97423 */ /* 0x000fe20000010187 */
[----:B------:R-:W-:Y:S01]  /*4600*/  FFMA.FTZ R135, R224, -UR28, R135 ;  /* 0x8000001ce0877c23 */ /* 0x000fe20008010087 */
[----:B------:R-:W-:Y:S01]  /*4610*/  IABS R209, R209 ;  /* 0x000000d100d17213 */ /* 0x000fe20000000000 */
[----:B------:R-:W-:Y:S03]  /*4620*/  FMUL.FTZ R236, R236, UR13 ;  /* 0x0000000decec7c20 */ /* 0x000fe60008410000 */
[----:B------:R-:W3:Y:S01]  /*4630*/  MUFU.TANH R225, R225 ;  /* 0x000000e100e17308 */ /* 0x000ee20000002400 */
[----:B-1----:R-:W-:Y:S01]  /*4640*/  FFMA.FTZ R142, R142, -UR28, R228 ;  /* 0x8000001c8e8e7c23 */ /* 0x002fe200080100e4 */
[----:B------:R-:W-:Y:S01]  /*4650*/  FFMA.FTZ R34, -R228, R228, 1 ;  /* 0x3f800000e4227423 */ /* 0x000fe200000101e4 */
[----:B------:R-:W-:Y:S01]  /*4660*/  FMUL.FTZ R228, R122, UR13 ;  /* 0x0000000d7ae47c20 */ /* 0x000fe20008410000 */
[----:B------:R-:W-:Y:S02]  /*4670*/  I2FP.F32.S32 R251, R251 ;  /* 0x000000fb00fb7245 */ /* 0x000fe40000201400 */
[----:B------:R-:W-:Y:S04]  /*4680*/  I2FP.F32.S32 R215, R215 ;  /* 0x000000d700d77245 */ /* 0x000fe80000201400 */
[----:B------:R-:W1:Y:S01]  /*4690*/  MUFU.TANH R241, R241 ;  /* 0x000000f100f17308 */ /* 0x000e620000002400 */
[----:B--2---:R-:W-:Y:S01]  /*46a0*/  FMUL.FTZ R230, R206, UR13 ;  /* 0x0000000dcee67c20 */ /* 0x004fe20008410000 */
[----:B------:R-:W-:Y:S02]  /*46b0*/  I2FP.F32.S32 R210, R210 ;  /* 0x000000d200d27245 */ /* 0x000fe40000201400 */
[----:B------:R-:W-:Y:S02]  /*46c0*/  I2FP.F32.S32 R212, R212 ;  /* 0x000000d400d47245 */ /* 0x000fe40000201400 */
[----:B------:R-:W-:Y:S04]  /*46d0*/  I2FP.F32.S32 R211, R211 ;  /* 0x000000d300d37245 */ /* 0x000fe80000201400 */
[----:B------:R-:W2:Y:S01]  /*46e0*/  MUFU.TANH R223, R223 ;  /* 0x000000df00df7308 */ /* 0x000ea20000002400 */
[----:B---3--:R-:W-:Y:S01]  /*46f0*/  FFMA.FTZ R122, -R225, R225, 1 ;  /* 0x3f800000e17a7423 */ /* 0x008fe200000101e1 */
[----:B------:R-:W-:Y:S02]  /*4700*/  I2FP.F32.S32 R209, R209 ;  /* 0x000000d100d17245 */ /* 0x000fe40000201400 */
[----:B------:R-:W-:Y:S06]  /*4710*/  I2FP.F32.S32 R208, R208 ;  /* 0x000000d000d07245 */ /* 0x000fec0000201400 */
[----:B------:R-:W3:Y:S01]  /*4720*/  MUFU.TANH R218, R218 ;  /* 0x000000da00da7308 */ /* 0x000ee20000002400 */
[----:B-1----:R-:W-:Y:S01]  /*4730*/  FFMA.FTZ R115, -R241, R241, 1 ;  /* 0x3f800000f1737423 */ /* 0x002fe200000101f1 */
[----:B------:R-:W-:Y:S08]  /*4740*/  FFMA.FTZ R241, R220, -UR28, R241 ;  /* 0x8000001cdcf17c23 */ /* 0x000ff000080100f1 */
[----:B------:R1:W-:Y:S01]  /*4750*/  MUFU.TANH R133, R229 ;  /* 0x000000e500857308 */ /* 0x0003e20000002400 */
[----:B--2---:R-:W-:Y:S01]  /*4760*/  FFMA.FTZ R129, R224, -UR28, R223 ;  /* 0x8000001ce0817c23 */ /* 0x004fe200080100df */
[----:B------:R-:W-:Y:S08]  /*4770*/  FMUL.FTZ R224, R35, UR13 ;  /* 0x0000000d23e07c20 */ /* 0x000ff00008410000 */
[----:B------:R-:W2:Y:S01]  /*4780*/  MUFU.TANH R227, R227 ;  /* 0x000000e300e37308 */ /* 0x000ea20000002400 */
[----:B---3--:R-:W-:Y:S01]  /*4790*/  FFMA.FTZ R35, R220, -UR28, R218 ;  /* 0x8000001cdc237c23 */ /* 0x008fe200080100da */
[----:B------:R-:W-:Y:S01]  /*47a0*/  FMUL.FTZ R220, R122, UR13 ;  /* 0x0000000d7adc7c20 */ /* 0x000fe20008410000 */
[----:B------:R-:W-:Y:S04]  /*47b0*/  FFMA.FTZ R218, -R218, R218, 1 ;  /* 0x3f800000dada7423 */ /* 0x000fe800000101da */
[----:B------:R-:W-:Y:S03]  /*47c0*/  FMUL.FTZ R218, R218, UR13 ;  /* 0x0000000ddada7c20 */ /* 0x000fe60008410000 */
[----:B------:R-:W3:Y:S01]  /*47d0*/  MUFU.TANH R231, R231 ;  /* 0x000000e700e77308 */ /* 0x000ee20000002400 */
[----:B-1----:R-:W-:Y:S09]  /*47e0*/  FMUL.FTZ R229, R115, UR13 ;  /* 0x0000000d73e57c20 */ /* 0x002ff20008410000 */
[----:B------:R1:W-:Y:S01]  /*47f0*/  MUFU.TANH R206, R226 ;  /* 0x000000e200ce7308 */ /* 0x0003e20000002400 */
[----:B--2---:R-:W-:Y:S01]  /*4800*/  FFMA.FTZ R121, -R227, R227, 1 ;  /* 0x3f800000e3797423 */ /* 0x004fe200000101e3 */
[----:B------:R-:W-:Y:S08]  /*4810*/  FFMA.FTZ R238, R238, -UR28, R227 ;  /* 0x8000001ceeee7c23 */ /* 0x000ff000080100e3 */
[----:B------:R2:W-:Y:S01]  /*4820*/  MUFU.TANH R122, R216 ;  /* 0x000000d8007a7308 */ /* 0x0005e20000002400 */
[----:B---3--:R-:W-:Y:S01]  /*4830*/  FFMA.FTZ R33, -R231, R231, 1 ;  /* 0x3f800000e7217423 */ /* 0x008fe200000101e7 */
[C---:B------:R-:W-:Y:S01]  /*4840*/  FFMA.FTZ R231, R130.reuse, -UR28, R231 ;  /* 0x8000001c82e77c23 */ /* 0x040fe200080100e7 */
[----:B------:R-:W-:Y:S02]  /*4850*/  FFMA.FTZ R130, R130, -UR28, R225 ;  /* 0x8000001c82827c23 */ /* 0x000fe400080100e1 */
[----:B------:R-:W-:Y:S01]  /*4860*/  FMUL.FTZ R225, R33, UR13 ;  /* 0x0000000d21e17c20 */ /* 0x000fe20008410000 */
[----:B------:R-:W-:Y:S01]  /*4870*/  FFMA.FTZ R33, -R134, R134, 1 ;  /* 0x3f80000086217423 */ /* 0x000fe20000010186 */
[----:B------:R-:W-:Y:S03]  /*4880*/  FFMA.FTZ R134, R213, -UR28, R134 ;  /* 0x8000001cd5867c23 */ /* 0x000fe60008010086 */
[----:B------:R-:W3:Y:S01]  /*4890*/  MUFU.TANH R240, R240 ;  /* 0x000000f000f07308 */ /* 0x000ee20000002400 */
[----:B-1----:R-:W-:Y:S01]  /*48a0*/  FMUL.FTZ R226, R121, UR13 ;  /* 0x0000000d79e27c20 */ /* 0x002fe20008410000 */
[----:B------:R-:W-:Y:S01]  /*48b0*/  FFMA.FTZ R121, -R223, R223, 1 ;  /* 0x3f800000df797423 */ /* 0x000fe200000101df */
[----:B------:R-:W-:Y:S01]  /*48c0*/  FMUL.FTZ R223, R217, UR13 ;  /* 0x0000000dd9df7c20 */ /* 0x000fe20008410000 */
[----:B------:R-:W-:Y:S01]  /*48d0*/  FFMA.FTZ R217, -R131, R131, 1 ;  /* 0x3f80000083d97423 */ /* 0x000fe20000010183 */
[----:B------:R-:W-:Y:S05]  /*48e0*/  FFMA.FTZ R131, R211, -UR28, R131 ;  /* 0x8000001cd3837c23 */ /* 0x000fea0008010083 */
[----:B------:R1:W-:Y:S01]  /*48f0*/  MUFU.TANH R115, R222 ;  /* 0x000000de00737308 */ /* 0x0003e20000002400 */
[----:B--2---:R-:W-:Y:S01]  /*4900*/  FMUL.FTZ R216, R121, UR13 ;  /* 0x0000000d79d87c20 */ /* 0x004fe20008410000 */
[----:B------:R-:W-:Y:S01]  /*4910*/  FFMA.FTZ R121, -R113, R113, 1 ;  /* 0x3f80000071797423 */ /* 0x000fe20000010171 */
[----:B------:R-:W-:Y:S01]  /*4920*/  FFMA.FTZ R113, R212, -UR28, R113 ;  /* 0x8000001cd4717c23 */ /* 0x000fe20008010071 */
[----:B------:R-:W-:Y:S06]  /*4930*/  FMUL.FTZ R217, R217, UR13 ;  /* 0x0000000dd9d97c20 */ /* 0x000fec0008410000 */
[----:B------:R-:W2:Y:S01]  /*4940*/  MUFU.TANH R214, R214 ;  /* 0x000000d600d67308 */ /* 0x000ea20000002400 */
[----:B---3--:R-:W-:Y:S01]  /*4950*/  FFMA.FTZ R227, -R240, R240, 1 ;  /* 0x3f800000f0e37423 */ /* 0x008fe200000101f0 */
[----:B------:R-:W-:Y:S03]  /*4960*/  FFMA.FTZ R240, R219, -UR28, R240 ;  /* 0x8000001cdbf07c23 */ /* 0x000fe600080100f0 */
[----:B------:R-:W-:Y:S05]  /*4970*/  FMUL.FTZ R227, R227, UR13 ;  /* 0x0000000de3e37c20 */ /* 0x000fea0008410000 */
[----:B------:R-:W3:Y:S01]  /*4980*/  MUFU.TANH R248, R248 ;  /* 0x000000f800f87308 */ /* 0x000ee20000002400 */
[----:B-1----:R-:W-:Y:S09]  /*4990*/  FMUL.FTZ R222, R34, UR13 ;  /* 0x0000000d22de7c20 */ /* 0x002ff20008410000 */
[----:B------:R-:W1:Y:S01]  /*49a0*/  MUFU.TANH R114, R233 ;  /* 0x000000e900727308 */ /* 0x000e620000002400 */
[----:B--2---:R-:W-:Y:S01]  /*49b0*/  FFMA.FTZ R34, R219, -UR28, R214 ;  /* 0x8000001cdb227c23 */ /* 0x004fe200080100d6 */
[----:B------:R-:W-:Y:S04]  /*49c0*/  FFMA.FTZ R214, -R214, R214, 1 ;  /* 0x3f800000d6d67423 */ /* 0x000fe800000101d6 */
[----:B------:R-:W-:Y:S04]  /*49d0*/  FMUL.FTZ R214, R214, UR13 ;  /* 0x0000000dd6d67c20 */ /* 0x000fe80008410000 */
[----:B------:R2:W-:Y:S01]  /*49e0*/  MUFU.TANH R123, R221 ;  /* 0x000000dd007b7308 */ /* 0x0005e20000002400 */
[----:B---3--:R-:W-:Y:S01]  /*49f0*/  FFMA.FTZ R237, -R248, R248, 1 ;  /* 0x3f800000f8ed7423 */ /* 0x008fe200000101f8 */
[----:B------:R-:W-:Y:S03]  /*4a00*/  FFMA.FTZ R248, R251, -UR28, R248 ;  /* 0x8000001cfbf87c23 */ /* 0x000fe600080100f8 */
[----:B------:R-:W-:Y:S05]  /*4a10*/  FMUL.FTZ R237, R237, UR13 ;  /* 0x0000000deded7c20 */ /* 0x000fea0008410000 */
[----:B------:R-:W3:Y:S01]  /*4a20*/  MUFU.TANH R247, R247 ;  /* 0x000000f700f77308 */ /* 0x000ee20000002400 */
[----:B-1----:R-:W-:Y:S01]  /*4a30*/  FFMA.FTZ R219, -R114, R114, 1 ;  /* 0x3f80000072db7423 */ /* 0x002fe20000010172 */
[----:B------:R-:W-:Y:S03]  /*4a40*/  FFMA.FTZ R114, R215, -UR28, R114 ;  /* 0x8000001cd7727c23 */ /* 0x000fe60008010072 */
[----:B------:R-:W-:Y:S05]  /*4a50*/  FMUL.FTZ R219, R219, UR13 ;  /* 0x0000000ddbdb7c20 */ /* 0x000fea0008410000 */
[----:B------:R1:W4:Y:S01]  /*4a60*/  MUFU.TANH R5, R252 ;  /* 0x000000fc00057308 */ /* 0x0003220000002400 */
[----:B--2---:R-:W-:Y:S01]  /*4a70*/  FMUL.FTZ R221, R33, UR13 ;  /* 0x0000000d21dd7c20 */ /* 0x004fe20008410000 */
[----:B------:R-:W-:Y:S01]  /*4a80*/  FFMA.FTZ R33, R251, -UR28, R183 ;  /* 0x8000001cfb217c23 */ /* 0x000fe200080100b7 */
[----:B------:R-:W-:Y:S01]  /*4a90*/  FFMA.FTZ R183, R210, -UR28, R207 ;  /* 0x8000001cd2b77c23 */ /* 0x000fe200080100cf */
[----:B------:R-:W-:Y:S01]  /*4aa0*/  FFMA.FTZ R251, R212, -UR28, R206 ;  /* 0x8000001cd4fb7c23 */ /* 0x000fe200080100ce */
[----:B------:R-:W-:Y:S01]  /*4ab0*/  FFMA.FTZ R212, -R115, R115, 1 ;  /* 0x3f80000073d47423 */ /* 0x000fe20000010173 */
[----:B------:R-:W-:Y:S01]  /*4ac0*/  FFMA.FTZ R207, -R207, R207, 1 ;  /* 0x3f800000cfcf7423 */ /* 0x000fe200000101cf */
[----:B------:R-:W-:Y:S01]  /*4ad0*/  FFMA.FTZ R206, -R206, R206, 1 ;  /* 0x3f800000cece7423 */ /* 0x000fe200000101ce */
[----:B---3--:R-:W-:Y:S01]  /*4ae0*/  FFMA.FTZ R233, -R247, R247, 1 ;  /* 0x3f800000f7e97423 */ /* 0x008fe200000101f7 */
[----:B------:R-:W-:Y:S01]  /*4af0*/  FFMA.FTZ R247, R210, -UR28, R247 ;  /* 0x8000001cd2f77c23 */ /* 0x000fe200080100f7 */
[----:B------:R-:W-:Y:S01]  /*4b00*/  FFMA.FTZ R210, -R133, R133, 1 ;  /* 0x3f80000085d27423 */ /* 0x000fe20000010185 */
[----:B------:R-:W-:Y:S01]  /*4b10*/  FMUL.FTZ R207, R207, UR13 ;  /* 0x0000000dcfcf7c20 */ /* 0x000fe20008410000 */
[----:B------:R-:W-:Y:S01]  /*4b20*/  FMUL.FTZ R233, R233, UR13 ;  /* 0x0000000de9e97c20 */ /* 0x000fe20008410000 */
[----:B------:R-:W-:Y:S01]  /*4b30*/  FMUL.FTZ R206, R206, UR13 ;  /* 0x0000000dcece7c20 */ /* 0x000fe20008410000 */
[----:B------:R-:W-:Y:S01]  /*4b40*/  FMUL.FTZ R210, R210, UR13 ;  /* 0x0000000dd2d27c20 */ /* 0x000fe20008410000 */
[----:B------:R-:W-:Y:S01]  /*4b50*/  FMUL.FTZ R212, R212, UR13 ;  /* 0x0000000dd4d47c20 */ /* 0x000fe20008410000 */
[----:B-1----:R-:W-:Y:S01]  /*4b60*/  FFMA.FTZ R252, R215, -UR28, R133 ;  /* 0x8000001cd7fc7c23 */ /* 0x002fe20008010085 */
[----:B------:R-:W-:Y:S01]  /*4b70*/  FMUL.FTZ R215, R121, UR13 ;  /* 0x0000000d79d77c20 */ /* 0x000fe20008410000 */
[----:B------:R-:W-:Y:S01]  /*4b80*/  FFMA.FTZ R121, R213, -UR28, R115 ;  /* 0x8000001cd5797c23 */ /* 0x000fe20008010073 */
[----:B------:R-:W-:Y:S01]  /*4b90*/  FFMA.FTZ R115, R211, -UR28, R123 ;  /* 0x8000001cd3737c23 */ /* 0x000fe2000801007b */
[----:B------:R-:W-:Y:S01]  /*4ba0*/  FFMA.FTZ R133, -R123, R123, 1 ;  /* 0x3f8000007b857423 */ /* 0x000fe2000001017b */
[----:B------:R-:W-:Y:S01]  /*4bb0*/  FFMA.FTZ R123, R209, -UR28, R122 ;  /* 0x8000001cd17b7c23 */ /* 0x000fe2000801007a */
[----:B------:R-:W-:Y:S01]  /*4bc0*/  FFMA.FTZ R213, -R122, R122, 1 ;  /* 0x3f8000007ad57423 */ /* 0x000fe2000001017a */
[----:B----4-:R-:W-:Y:S01]  /*4bd0*/  FFMA.FTZ R209, -R5, R5, 1 ;  /* 0x3f80000005d17423 */ /* 0x010fe20000010105 */
[----:B------:R-:W-:Y:S01]  /*4be0*/  FFMA.FTZ R122, R208, -UR28, R5 ;  /* 0x8000001cd07a7c23 */ /* 0x000fe20008010005 */
[----:B------:R-:W-:Y:S01]  /*4bf0*/  FMUL.FTZ R211, R184, UR13 ;  /* 0x0000000db8d37c20 */ /* 0x000fe20008410000 */
[----:B------:R-:W-:Y:S01]  /*4c00*/  FMUL.FTZ R208, R133, UR13 ;  /* 0x0000000d85d07c20 */ /* 0x000fe20008410000 */
[----:B------:R-:W-:Y:S01]  /*4c10*/  FMUL.FTZ R213, R213, UR13 ;  /* 0x0000000dd5d57c20 */ /* 0x000fe20008410000 */
[----:B------:R-:W-:Y:S01]  /*4c20*/  FMUL.FTZ R209, R209, UR13 ;  /* 0x0000000dd1d17c20 */ /* 0x000fe20008410000 */
        /* <DEDUP_REMOVED lines=14> */
.L_x_1765:
        /* <DEDUP_REMOVED lines=9> */
[----:B------:R-:W-:Y:S01]  /*4da0*/  VIADDMNMX R16, R12, 0x8, RZ, !PT ;  /* 0x000000080c107846 */ /* 0x000fe200078001ff */
[----:B------:R-:W-:Y:S01]  /*4db0*/  IMAD.MOV.U32 R4, RZ, RZ, 0x29 ;  /* 0x00000029ff047424 */ /* 0x000fe200078e00ff */
[----:B------:R-:W-:Y:S02]  /*4dc0*/  VIMNMX R18, PT, PT, RZ, R12, !PT ;  /* 0x0000000cff127248 */ /* 0x000fe40007fe0100 */
[C---:B------:R-:W-:Y:S02]  /*4dd0*/  VIADDMNMX R10, R9.reuse, R10, UR31, PT ;  /* 0x0000001f090a7e46 */ /* 0x040fe4000b80010a */
[C---:B------:R-:W-:Y:S02]  /*4de0*/  VIADDMNMX R6, R9.reuse, R6, UR31, PT ;  /* 0x0000001f09067e46 */ /* 0x040fe4000b800106 */
[----:B------:R-:W-:Y:S01]  /*4df0*/  VIADDMNMX R4, R9, R4, UR31, PT ;  /* 0x0000001f09047e46 */ /* 0x000fe2000b800104 */
[----:B-1----:R-:W-:Y:S01]  /*4e00*/  IMAD.SHL.U32 R5, R8, 0x2, RZ ;  /* 0x0000000208057824 */ /* 0x002fe200078e00ff */
[----:B------:R-:W-:Y:S04]  /*4e10*/  SHF.R.U32.HI R8, RZ, 0x1, R8 ;  /* 0x00000001ff087819 */ /* 0x000fe80000011608 */
[----:B------:R-:W-:Y:S04]  /*4e20*/  LOP3.LUT R5, R5, 0x6, RZ, 0xc0, !PT ;  /* 0x0000000605057812 */ /* 0x000fe800078ec0ff */
[----:B------:R-:W-:Y:S02]  /*4e30*/  LOP3.LUT R8, R5, 0x1e0, R8, 0xf8, !PT ;  /* 0x000001e005087812 */ /* 0x000fe400078ef808 */
[----:B------:R-:W-:Y:S02]  /*4e40*/  VIADDMNMX R5, R9, R14, UR31, PT ;  /* 0x0000001f09057e46 */ /* 0x000fe4000b80010e */
[C---:B------:R-:W-:Y:S01]  /*4e50*/  VIADDMNMX R14, R12.reuse, 0x20, RZ, !PT ;  /* 0x000000200c0e7846 */ /* 0x040fe200078001ff */
[----:B------:R-:W-:Y:S01]  /*4e60*/  IMAD R7, R7, 0x80, R8 ;  /* 0x0000008007077824 */ /* 0x000fe200078e0208 */
[----:B------:R-:W-:Y:S03]  /*4e70*/  VIADDMNMX R12, R12, 0x28, RZ, !PT ;  /* 0x000000280c0c7846 */ /* 0x000fe600078001ff */
[C---:B------:R-:W-:Y:S01]  /*4e80*/  VIADD R19, R7.reuse, 0x1 ;  /* 0x0000000107137836 */ /* 0x040fe20000000000 */
[C---:B------:R-:W-:Y:S01]  /*4e90*/  ISETP.GE.AND P0, PT, R7.reuse, R16, PT ;  /* 0x000000100700720c */ /* 0x040fe20003f06270 */
[C---:B------:R-:W-:Y:S01]  /*4ea0*/  VIADD R17, R7.reuse, 0x8 ;  /* 0x0000000807117836 */ /* 0x040fe20000000000 */
[C---:B------:R-:W-:Y:S01]  /*4eb0*/  ISETP.GE.AND P3, PT, R7.reuse, R18, PT ;  /* 0x000000120700720c */ /* 0x040fe20003f66270 */
[C---:B------:R-:W-:Y:S01]  /*4ec0*/  VIADD R15, R7.reuse, 0x9 ;  /* 0x00000009070f7836 */ /* 0x040fe20000000000 */
[----:B------:R-:W-:Y:S01]  /*4ed0*/  FSEL R248, R248, -INF , P0 ;  /* 0xff800000f8f87808 */ /* 0x000fe20000000000 */
[C---:B------:R-:W-:Y:S01]  /*4ee0*/  VIADD R13, R7.reuse, 0x10 ;  /* 0x00000010070d7836 */ /* 0x040fe20000000000 */
[C---:B------:R-:W-:Y:S01]  /*4ef0*/  ISETP.GE.AND P2, PT, R7.reuse, R14, PT ;  /* 0x0000000e0700720c */ /* 0x040fe20003f46270 */
[C---:B------:R-:W-:Y:S01]  /*4f00*/  VIADD R11, R7.reuse, 0x11 ;  /* 0x00000011070b7836 */ /* 0x040fe20000000000 */
[C---:B------:R-:W-:Y:S01]  /*4f10*/  ISETP.GE.AND P1, PT, R7.reuse, R12, PT ;  /* 0x0000000c0700720c */ /* 0x040fe20003f26270 */
[----:B------:R-:W-:Y:S01]  /*4f20*/  VIADD R9, R7, 0x18 ;  /* 0x0000001807097836 */ /* 0x000fe20000000000 */
[----:B------:R-:W-:Y:S02]  /*4f30*/  ISETP.GE.AND P0, PT, R19, R18, PT ;  /* 0x000000121300720c */ /* 0x000fe40003f06270 */
[----:B------:R-:W-:Y:S02]  /*4f40*/  FSEL R8, R250, -INF , P3 ;  /* 0xff800000fa087808 */ /* 0x000fe40001800000 */
[C---:B------:R-:W-:Y:S02]  /*4f50*/  ISETP.GE.AND P6, PT, R7.reuse, R10, PT ;  /* 0x0000000a0700720c */ /* 0x040fe40003fc6270 */
[C---:B------:R-:W-:Y:S02]  /*4f60*/  ISETP.GE.AND P5, PT, R7.reuse, R6, PT ;  /* 0x000000060700720c */ /* 0x040fe40003fa6270 */
[CC--:B------:R-:W-:Y:S02]  /*4f70*/  ISETP.GE.AND P4, PT, R7.reuse, R5.reuse, PT ;  /* 0x000000050700720c */ /* 0x0c0fe40003f86270 */
        /* <DEDUP_REMOVED lines=42> */
[----:B------:R-:W-:Y:S02]  /*5220*/  ISETP.GE.AND P1, PT, R7, R14, PT ;  /* 0x0000000e0700720c */ /* 0x000fe40003f26270 */
        /* <DEDUP_REMOVED lines=76> */
.L_x_1766:
[C---:B------:R-:W-:Y:S01]  /*56f0*/  FMUL.FTZ R10, R195.reuse, 1.4426950216293334961 ;  /* 0x3fb8aa3bc30a7820 */ /* 0x040fe20000410000 */
[----:B------:R-:W-:Y:S01]  /*5700*/  FSETP.NEU.FTZ.AND P0, PT, R195, -INF , PT ;  /* 0xff800000c300780b */ /* 0x000fe20003f1d000 */
[----:B------:R-:W-:Y:S01]  /*5710*/  FMUL.FTZ R8, R194, 1.4426950216293334961 ;  /* 0x3fb8aa3bc2087820 */ /* 0x000fe20000410000 */
[----:B------:R-:W1:Y:S01]  /*5720*/  S2R R120, SR_TID.X ;  /* 0x0000000000787919 */ /* 0x000e620000002100 */
[----:B------:R-:W-:Y:S01]  /*5730*/  FMUL.FTZ R6, R193, 1.4426950216293334961 ;  /* 0x3fb8aa3bc1067820 */ /* 0x000fe20000410000 */
[----:B------:R-:W-:Y:S01]  /*5740*/  FSEL R10, R10, RZ, P0 ;  /* 0x000000ff0a0a7208 */ /* 0x000fe20000000000 */
[----:B------:R-:W-:Y:S01]  /*5750*/  FMUL.FTZ R4, R192, 1.4426950216293334961 ;  /* 0x3fb8aa3bc0047820 */ /* 0x000fe20000410000 */
[----:B------:R-:W-:Y:S01]  /*5760*/  FSETP.NEU.FTZ.AND P0, PT, R194, -INF , PT ;  /* 0xff800000c200780b */ /* 0x000fe20003f1d000 */
[----:B------:R-:W-:Y:S01]  /*5770*/  UISETP.GT.AND UP0, UPT, UR30, UR16, UPT ;  /* 0x000000101e00728c */ /* 0x000fe2000bf04270 */
[----:B------:R-:W-:Y:S01]  /*5780*/  MOV R133, 0x40 ;  /* 0x0000004000857802 */ /* 0x000fe20000000f00 */
[--C-:B------:R-:W-:Y:S01]  /*5790*/  FFMA.FTZ R184, R135, UR12, -R10.reuse ;  /* 0x0000000c87b87c23 */ /* 0x100fe2000801080a */
[----:B------:R-:W-:Y:S01]  /*57a0*/  FSEL R8, R8, RZ, P0 ;  /* 0x000000ff08087208 */ /* 0x000fe20000000000 */
[--C-:B------:R-:W-:Y:S01]  /*57b0*/  FFMA.FTZ R250, R250, UR12, -R10.reuse ;  /* 0x0000000cfafa7c23 */ /* 0x100fe2000801080a */
        /* <DEDUP_REMOVED lines=11> */
[----:B------:R-:W-:Y:S01]  /*5870*/  FSEL R6, R6, RZ, P0 ;  /* 0x000000ff06067208 */ /* 0x000fe20000000000 */
[--C-:B------:R-:W-:Y:S01]  /*5880*/  FFMA.FTZ R231, R231, UR12, -R10.reuse ;  /* 0x0000000ce7e77c23 */ /* 0x100fe2000801080a */
[----:B------:R-:W-:Y:S01]  /*5890*/  FSETP.NEU.FTZ.AND P0, PT, R192, -INF , PT ;  /* 0xff800000c000780b */ /* 0x000fe20003f1d000 */
[----:B------:R2:W-:Y:S01]  /*58a0*/  MUFU.EX2 R134, R8 ;  /* 0x0000000800867308 */ /* 0x0005e20000000800 */
[----:B------:R-:W-:Y:S01]  /*58b0*/  FFMA.FTZ R140, R131, UR12, -R10 ;  /* 0x0000000c838c7c23 */ /* 0x000fe2000801080a */
[--C-:B------:R-:W-:Y:S01]  /*58c0*/  FFMA.FTZ R246, R246, UR12, -R6.reuse ;  /* 0x0000000cf6f67c23 */ /* 0x100fe20008010806 */
[----:B------:R-:W-:Y:S01]  /*58d0*/  FSEL R4, R4, RZ, P0 ;  /* 0x000000ff04047208 */ /* 0x000fe20000000000 */
[--C-:B------:R-:W-:Y:S01]  /*58e0*/  FFMA.FTZ R245, R245, UR12, -R6.reuse ;  /* 0x0000000cf5f57c23 */ /* 0x100fe20008010806 */
[--C-:B------:R-:W-:Y:S01]  /*58f0*/  FFMA.FTZ R132, R114, UR12, -R6.reuse ;  /* 0x0000000c72847c23 */ /* 0x100fe20008010806 */
[--C-:B------:R-:W-:Y:S01]  /*5900*/  FFMA.FTZ R131, R113, UR12, -R6.reuse ;  /* 0x0000000c71837c23 */ /* 0x100fe20008010806 */
[----:B------:R-:W-:Y:S03]  /*5910*/  FFMA.FTZ R130, R33, UR12, -R6 ;  /* 0x0000000c21827c23 */ /* 0x000fe60008010806 */
[----:B------:R-:W-:Y:S01]  /*5920*/  MUFU.EX2 R250, R250 ;  /* 0x000000fa00fa7308 */ /* 0x000fe20000000800 */
[--C-:B------:R-:W-:Y:S01]  /*5930*/  FFMA.FTZ R244, R244, UR12, -R4.reuse ;  /* 0x0000000cf4f47c23 */ /* 0x100fe20008010804 */
[----:B------:R-:W-:Y:S01]  /*5940*/  FFMA.FTZ R243, R243, UR12, -R4 ;  /* 0x0000000cf3f37c23 */ /* 0x000fe20008010804 */
[----:B------:R-:W-:Y:S01]  /*5950*/  FFMA.FTZ R137, R123, UR12, -R10 ;  /* 0x0000000c7b897c23 */ /* 0x000fe2000801080a */
[--C-:B------:R-:W-:Y:S01]  /*5960*/  FFMA.FTZ R241, R241, UR12, -R6.reuse ;  /* 0x0000000cf1f17c23 */ /* 0x100fe20008010806 */
[----:B------:R-:W-:Y:S01]  /*5970*/  FFMA.FTZ R240, R240, UR12, -R6 ;  /* 0x0000000cf0f07c23 */ /* 0x000fe20008010806 */
[----:B------:R-:W-:Y:S01]  /*5980*/  FFMA.FTZ R10, R122, UR12, -R10 ;  /* 0x0000000c7a0a7c23 */ /* 0x000fe2000801080a */
[----:B------:R-:W-:Y:S03]  /*5990*/  FFMA.FTZ R6, R183, UR12, -R6 ;  /* 0x0000000cb7067c23 */ /* 0x000fe60008010806 */
[----:B------:R-:W3:Y:S01]  /*59a0*/  MUFU.EX2 R249, R249 ;  /* 0x000000f900f97308 */ /* 0x000ee20000000800 */
[----:B--2---:R-:W-:Y:S01]  /*59b0*/  MOV R8, 0x10 ;  /* 0x0000001000087802 */ /* 0x004fe20000000f00 */
[--C-:B------:R-:W-:Y:S01]  /*59c0*/  FFMA.FTZ R239, R239, UR12, -R4.reuse ;  /* 0x0000000cefef7c23 */ /* 0x100fe20008010804 */
[--C-:B------:R-:W-:Y:S01]  /*59d0*/  FFMA.FTZ R238, R238, UR12, -R4.reuse ;  /* 0x0000000ceeee7c23 */ /* 0x100fe20008010804 */
[--C-:B------:R-:W-:Y:S01]  /*59e0*/  FFMA.FTZ R128, R35, UR12, -R4.reuse ;  /* 0x0000000c23807c23 */ /* 0x100fe20008010804 */
[--C-:B------:R-:W-:Y:S01]  /*59f0*/  FFMA.FTZ R127, R34, UR12, -R4.reuse ;  /* 0x0000000c227f7c23 */ /* 0x100fe20008010804 */
[--C-:B------:R-:W-:Y:S01]  /*5a00*/  FFMA.FTZ R126, R252, UR12, -R4.reuse ;  /* 0x0000000cfc7e7c23 */ /* 0x100fe20008010804 */
[----:B------:R-:W-:Y:S03]  /*5a10*/  FFMA.FTZ R4, R251, UR12, -R4 ;  /* 0x0000000cfb047c23 */ /* 0x000fe60008010804 */
[----:B------:R-:W-:Y:S01]  /*5a20*/  MUFU.EX2 R248, R248 ;  /* 0x000000f800f87308 */ /* 0x000fe20000000800 */
[----:B------:R-:W-:Y:S09]  /*5a30*/  MOV R183, 0x20 ;  /* 0x0000002000b77802 */ /* 0x000ff20000000f00 */
[----:B------:R-:W2:Y:S10]  /*5a40*/  MUFU.EX2 R247, R247 ;  /* 0x000000f700f77308 */ /* 0x000eb40000000800 */
[----:B------:R-:W-:Y:S10]  /*5a50*/  MUFU.EX2 R231, R231 ;  /* 0x000000e700e77308 */ /* 0x000ff40000000800 */
[----:B------:R-:W4:Y:S10]  /*5a60*/  MUFU.EX2 R184, R184 ;  /* 0x000000b800b87308 */ /* 0x000f340000000800 */
[----:B------:R-:W-:Y:S10]  /*5a70*/  MUFU.EX2 R143, R143 ;  /* 0x0000008f008f7308 */ /* 0x000ff40000000800 */
[----:B------:R-:W4:Y:S10]  /*5a80*/  MUFU.EX2 R142, R142 ;  /* 0x0000008e008e7308 */ /* 0x000f340000000800 */
[----:B------:R-:W-:Y:S10]  /*5a90*/  MUFU.EX2 R246, R246 ;  /* 0x000000f600f67308 */ /* 0x000ff40000000800 */
[----:B------:R-:W4:Y:S10]  /*5aa0*/  MUFU.EX2 R245, R245 ;  /* 0x000000f500f57308 */ /* 0x000f340000000800 */
[----:B------:R-:W-:Y:S10]  /*5ab0*/  MUFU.EX2 R244, R244 ;  /* 0x000000f400f47308 */ /* 0x000ff40000000800 */
[----:B------:R-:W4:Y:S10]  /*5ac0*/  MUFU.EX2 R243, R243 ;  /* 0x000000f300f37308 */ /* 0x000f340000000800 */
[----:B------:R4:W-:Y:S10]  /*5ad0*/  MUFU.EX2 R136, R10 ;  /* 0x0000000a00887308 */ /* 0x0009f40000000800 */
[----:B------:R4:W-:Y:S10]  /*5ae0*/  MUFU.EX2 R129, R6 ;  /* 0x0000000600817308 */ /* 0x0009f40000000800 */
        /* <DEDUP_REMOVED lines=11> */
[----:B------:R-:W-:Y:S10]  /*5ba0*/  MUFU.EX2 R132, R132 ;  /* 0x0000008400847308 */ /* 0x000ff40000000800 */
[----:B------:R-:W-:Y:S10]  /*5bb0*/  MUFU.EX2 R131, R131 ;  /* 0x0000008300837308 */ /* 0x000ff40000000800 */
[----:B------:R-:W-:Y:S10]  /*5bc0*/  MUFU.EX2 R128, R128 ;  /* 0x0000008000807308 */ /* 0x000ff40000000800 */
[----:B------:R-:W-:Y:S10]  /*5bd0*/  MUFU.EX2 R127, R127 ;  /* 0x0000007f007f7308 */ /* 0x000ff40000000800 */
[----:B------:R-:W4:Y:S10]  /*5be0*/  MUFU.EX2 R130, R130 ;  /* 0x0000008200827308 */ /* 0x000f340000000800 */
[----:B------:R-:W4:Y:S01]  /*5bf0*/  MUFU.EX2 R126, R126 ;  /* 0x0000007e007e7308 */ /* 0x000f220000000800 */
[----:B-1----:R-:W-:Y:S02]  /*5c00*/  LOP3.LUT P0, RZ, R120, 0x4, RZ, 0xc0, !PT ;  /* 0x0000000478ff7812 */ /* 0x002fe4000780c0ff */
[----:B---3--:R-:W-:Y:S02]  /*5c10*/  F2FP.F16.F32.PACK_AB R14, R249, R250 ;  /* 0x000000faf90e723e */ /* 0x008fe400000000ff */
[----:B--2---:R-:W-:Y:S02]  /*5c20*/  F2FP.F16.F32.PACK_AB R12, R247, R248 ;  /* 0x000000f8f70c723e */ /* 0x004fe400000000ff */
[----:B------:R-:W-:Y:S01]  /*5c30*/  SEL R8, R8, 0xfffffff0, !P0 ;  /* 0xfffffff008087807 */ /* 0x000fe20004000000 */
[----:B------:R1:W-:Y:S01]  /*5c40*/  STS [R187], R14 ;  /* 0x0000000ebb007388 */ /* 0x0003e20000000800 */
[----:B----4-:R-:W-:Y:S02]  /*5c50*/  F2FP.F16.F32.PACK_AB R11, R184, R231 ;  /* 0x000000e7b80b723e */ /* 0x010fe400000000ff */
[----:B------:R-:W-:Y:S01]  /*5c60*/  IADD3 R124, PT, PT, R187, R8, RZ ;  /* 0x00000008bb7c7210 */ /* 0x000fe20007ffe0ff */
[----:B------:R2:W-:Y:S01]  /*5c70*/  STS [R187+0x400], R12 ;  /* 0x0004000cbb007388 */ /* 0x0005e20000000800 */
[----:B------:R-:W-:Y:S02]  /*5c80*/  F2FP.F16.F32.PACK_AB R9, R142, R143 ;  /* 0x0000008f8e09723e */ /* 0x000fe400000000ff */
[----:B------:R-:W-:Y:S01]  /*5c90*/  F2FP.F16.F32.PACK_AB R10, R245, R246 ;  /* 0x000000f6f50a723e */ /* 0x000fe200000000ff */
[----:B------:R-:W-:Y:S01]  /*5ca0*/  STS [R124], R11 ;  /* 0x0000000b7c007388 */ /* 0x000fe20000000800 */
[----:B------:R-:W-:Y:S02]  /*5cb0*/  F2FP.F16.F32.PACK_AB R6, R243, R244 ;  /* 0x000000f4f306723e */ /* 0x000fe400000000ff */
[----:B------:R-:W-:Y:S01]  /*5cc0*/  F2FP.F16.F32.PACK_AB R7, R240, R241 ;  /* 0x000000f1f007723e */ /* 0x000fe200000000ff */
[----:B------:R-:W-:Y:S01]  /*5cd0*/  STS [R124+0x400], R9 ;  /* 0x000400097c007388 */ /* 0x000fe20000000800 */
[----:B------:R-:W-:Y:S02]  /*5ce0*/  F2FP.F16.F32.PACK_AB R5, R238, R239 ;  /* 0x000000efee05723e */ /* 0x000fe400000000ff */
[----:B------:R-:W-:Y:S01]  /*5cf0*/  F2FP.F16.F32.PACK_AB R18, R140, R141 ;  /* 0x0000008d8c12723e */ /* 0x000fe200000000ff */
[----:B------:R3:W-:Y:S01]  /*5d00*/  STS [R187+0x1000], R10 ;  /* 0x0010000abb007388 */ /* 0x0007e20000000800 */
[----:B------:R-:W-:Y:S02]  /*5d10*/  F2FP.F16.F32.PACK_AB R16, R138, R139 ;  /* 0x0000008b8a10723e */ /* 0x000fe400000000ff */
[----:B------:R-:W-:Y:S01]  /*5d20*/  IADD3 R123, PT, PT, R185, R8, RZ ;  /* 0x00000008b97b7210 */ /* 0x000fe20007ffe0ff */
[----:B------:R4:W-:Y:S01]  /*5d30*/  STS [R187+0x1400], R6 ;  /* 0x00140006bb007388 */ /* 0x0009e20000000800 */
[----:B------:R-:W-:Y:S02]  /*5d40*/  F2FP.F16.F32.PACK_AB R4, R134, R135 ;  /* 0x000000878604723e */ /* 0x000fe400000000ff */
[----:B------:R-:W-:Y:S01]  /*5d50*/  F2FP.F16.F32.PACK_AB R8, R129, R130 ;  /* 0x000000828108723e */ /* 0x000fe200000000ff */
[----:B------:R-:W-:Y:S01]  /*5d60*/  STS [R124+0x1000], R7 ;  /* 0x001000077c007388 */ /* 0x000fe20000000800 */
[----:B-1----:R-:W-:Y:S02]  /*5d70*/  F2FP.F16.F32.PACK_AB R14, R136, R137 ;  /* 0x00000089880e723e */ /* 0x002fe400000000ff */
[----:B------:R-:W-:Y:S01]  /*5d80*/  LOP3.LUT P1, RZ, R120, 0x2, RZ, 0xc0, !PT ;  /* 0x0000000278ff7812 */ /* 0x000fe2000782c0ff */
[----:B------:R-:W-:Y:S01]  /*5d90*/  STS [R124+0x1400], R5 ;  /* 0x001400057c007388 */ /* 0x000fe20000000800 */
[----:B--2---:R-:W-:Y:S02]  /*5da0*/  F2FP.F16.F32.PACK_AB R12, R125, R126 ;  /* 0x0000007e7d0c723e */ /* 0x004fe400000000ff */
[----:B------:R-:W-:Y:S01]  /*5db0*/  SEL R183, R183, 0xffffffe0, !P1 ;  /* 0xffffffe0b7b77807 */ /* 0x000fe20004800000 */
[----:B------:R-:W-:Y:S01]  /*5dc0*/  STS [R185], R18 ;  /* 0x00000012b9007388 */ /* 0x000fe20000000800 */
[----:B------:R-:W-:Y:S02]  /*5dd0*/  SEL R133, R133, 0xffffffc0, !P0 ;  /* 0xffffffc085857807 */ /* 0x000fe40004000000 */
[C---:B------:R-:W-:Y:S01]  /*5de0*/  IADD3 R108, PT, PT, R181.reuse, R183, RZ ;  /* 0x000000b7b56c7210 */ /* 0x040fe20007ffe0ff */
[----:B------:R-:W-:Y:S01]  /*5df0*/  STS [R185+0x400], R16 ;  /* 0x00040010b9007388 */ /* 0x000fe20000000800 */
[----:B------:R-:W-:Y:S03]  /*5e00*/  IADD3 R122, PT, PT, R181, R133, RZ ;  /* 0x00000085b57a7210 */ /* 0x000fe60007ffe0ff */
[----:B------:R-:W-:Y:S01]  /*5e10*/  STS [R123], R14 ;  /* 0x0000000e7b007388 */ /* 0x000fe20000000800 */
[----:B---3--:R-:W-:Y:S02]  /*5e20*/  F2FP.F16.F32.PACK_AB R10, R131, R132 ;  /* 0x00000084830a723e */ /* 0x008fe400000000ff */
[----:B------:R-:W-:Y:S01]  /*5e30*/  IADD3 R121, PT, PT, R183, R122, RZ ;  /* 0x0000007ab7797210 */ /* 0x000fe20007ffe0ff */
[----:B------:R-:W-:Y:S01]  /*5e40*/  STS [R123+0x400], R4 ;  /* 0x000400047b007388 */ /* 0x000fe20000000800 */
[----:B----4-:R-:W-:Y:S03]  /*5e50*/  F2FP.F16.F32.PACK_AB R6, R127, R128 ;  /* 0x000000807f06723e */ /* 0x010fe600000000ff */
        /* <DEDUP_REMOVED lines=26> */
[----:B------:R-:W3:Y:S07]  /*6000*/  LDSM.16.M88.4 R104, [R121+0x5000] ;  /* 0x005000007968783b */ /* 0x000eee0000000200 */
        /* <DEDUP_REMOVED lines=18> */
[----:B------:R-:W-:Y:S01]  /*6130*/  FMUL.FTZ R249, R249, R4 ;  /* 0x00000004f9f97220 */ /* 0x000fe20000410000 */
[----:B------:R-:W-:Y:S01]  /*6140*/  FADD.FTZ R4, -R203, R9 ;  /* 0x00000009cb047221 */ /* 0x000fe20000010100 */
[----:B------:R-:W-:Y:S01]  /*6150*/  FADD.FTZ R7, -R202, R10 ;  /* 0x0000000aca077221 */ /* 0x000fe20000010100 */
[----:B------:R-:W-:Y:S01]  /*6160*/  FMUL.FTZ R248, R248, R5 ;  /* 0x00000005f8f87220 */ /* 0x000fe20000410000 */
[-C--:B------:R-:W-:Y:S03]  /*6170*/  HMMA.16816.F32 R20, R116, R172.reuse, R20 ;  /* 0x000000ac7414723c */ /* 0x080fe60000001814 */
[----:B------:R-:W-:Y:S01]  /*6180*/  FMUL.FTZ R245, R245, R4 ;  /* 0x00000004f5f57220 */ /* 0x000fe20000410000 */
[----:B------:R-:W-:Y:S01]  /*6190*/  FMUL.FTZ R244, R244, R7 ;  /* 0x00000007f4f47220 */ /* 0x000fe20000410000 */
[C---:B------:R-:W-:Y:S01]  /*61a0*/  FADD.FTZ R5, -R203.reuse, R8 ;  /* 0x00000008cb057221 */ /* 0x040fe20000010100 */
[C---:B------:R-:W-:Y:S01]  /*61b0*/  FADD.FTZ R4, -R203.reuse, R12 ;  /* 0x0000000ccb047221 */ /* 0x040fe20000010100 */
[----:B------:R-:W-:Y:S01]  /*61c0*/  FADD.FTZ R13, -R203, R13 ;  /* 0x0000000dcb0d7221 */ /* 0x000fe20000010100 */
[C---:B------:R-:W-:Y:S04]  /*61d0*/  HMMA.16816.F32 R24, R104.reuse, R172, R24 ;  /* 0x000000ac6818723c */ /* 0x040fe80000001818 */
[C---:B------:R-:W-:Y:S01]  /*61e0*/  FADD.FTZ R14, -R202.reuse, R14 ;  /* 0x0000000eca0e7221 */ /* 0x040fe20000010100 */
[----:B------:R-:W-:Y:S01]  /*61f0*/  FADD.FTZ R7, -R202, R15 ;  /* 0x0000000fca077221 */ /* 0x000fe20000010100 */
[----:B------:R-:W-:Y:S01]  /*6200*/  FMUL.FTZ R5, R246, R5 ;  /* 0x00000005f6057220 */ /* 0x000fe20000410000 */
[----:B------:R-:W-:Y:S01]  /*6210*/  FMUL.FTZ R4, R241, R4 ;  /* 0x00000004f1047220 */ /* 0x000fe20000410000 */
[-C--:B------:R-:W-:Y:S03]  /*6220*/  HMMA.16816.F32 R28, R104, R174.reuse, R28 ;  /* 0x000000ae681c723c */ /* 0x080fe6000000181c */
[----:B------:R-:W-:Y:S01]  /*6230*/  FMUL.FTZ R240, R240, R13 ;  /* 0x0000000df0f07220 */ /* 0x000fe20000410000 */
[----:B------:R-:W-:Y:S01]  /*6240*/  FMUL.FTZ R239, R239, R14 ;  /* 0x0000000eefef7220 */ /* 0x000fe20000410000 */
[----:B------:R-:W-:Y:S01]  /*6250*/  FMUL.FTZ R7, R238, R7 ;  /* 0x00000007ee077220 */ /* 0x000fe20000410000 */
[----:B------:R-:W-:Y:S01]  /*6260*/  FMUL.FTZ R5, R236, R5 ;  /* 0x00000005ec057220 */ /* 0x000fe20000410000 */
[----:B------:R-:W-:Y:S01]  /*6270*/  FMUL.FTZ R232, R232, R245 ;  /* 0x000000f5e8e87220 */ /* 0x000fe20000410000 */
[----:B------:R-:W-:Y:S04]  /*6280*/  HMMA.16816.F32 R32, R116, R174, R32 ;  /* 0x000000ae7420723c */ /* 0x000fe80000001820 */
[----:B------:R-:W-:Y:S01]  /*6290*/  F2FP.F16.F32.PACK_AB R232, R232, R5 ;  /* 0x00000005e8e8723e */ /* 0x000fe200000000ff */
[----:B------:R-:W-:Y:S01]  /*62a0*/  FMUL.FTZ R4, R229, R4 ;  /* 0x00000004e5047220 */ /* 0x000fe20000410000 */
[----:B------:R-:W-:Y:S01]  /*62b0*/  FMUL.FTZ R227, R227, R240 ;  /* 0x000000f0e3e37220 */ /* 0x000fe20000410000 */
[----:B------:R-:W-:Y:S01]  /*62c0*/  FMUL.FTZ R228, R228, R239 ;  /* 0x000000efe4e47220 */ /* 0x000fe20000410000 */
[----:B------:R-:W-:Y:S01]  /*62d0*/  FMUL.FTZ R7, R226, R7 ;  /* 0x00000007e2077220 */ /* 0x000fe20000410000 */
[----:B------:R-:W-:Y:S01]  /*62e0*/  FADD.FTZ R8, -R202, R11 ;  /* 0x0000000bca087221 */ /* 0x000fe20000010100 */
[----:B------:R-:W-:Y:S01]  /*62f0*/  FADD.FTZ R17, -R205, R17 ;  /* 0x00000011cd117221 */ /* 0x000fe20000010100 */
[----:B------:R-:W-:Y:S01]  /*6300*/  F2FP.F16.F32.PACK_AB R227, R227, R4 ;  /* 0x00000004e3e3723e */ /* 0x000fe200000000ff */
[C---:B------:R-:W-:Y:S01]  /*6310*/  FADD.FTZ R18, -R204.reuse, R18 ;  /* 0x00000012cc127221 */ /* 0x040fe20000010100 */
[----:B------:R-:W-:Y:S01]  /*6320*/  FMUL.FTZ R243, R243, R8 ;  /* 0x00000008f3f37220 */ /* 0x000fe20000410000 */
[----:B------:R-:W-:Y:S01]  /*6330*/  F2FP.F16.F32.PACK_AB R9, R7, R228 ;  /* 0x000000e40709723e */ /* 0x000fe200000000ff */
        /* <DEDUP_REMOVED lines=19> */
[----:B------:R-:W-:Y:S01]  /*6470*/  FADD.FTZ R13, -R202, R30 ;  /* 0x0000001eca0d7221 */ /* 0x000fe20000010100 */
[----:B------:R-:W-:Y:S01]  /*6480*/  FMUL.FTZ R132, R132, R5 ;  /* 0x0000000584847220 */ /* 0x000fe20000410000 */
[----:B------:R-:W-:Y:S01]  /*6490*/  FMUL.FTZ R4, R131, R4 ;  /* 0x0000000483047220 */ /* 0x000fe20000410000 */
[----:B------:R-:W-:Y:S01]  /*64a0*/  FMUL.FTZ R7, R128, R7 ;  /* 0x0000000780077220 */ /* 0x000fe20000410000 */
[----:B------:R-:W-:Y:S01]  /*64b0*/  FMUL.FTZ R127, R127, R12 ;  /* 0x0000000c7f7f7220 */ /* 0x000fe20000410000 */
[C---:B------:R-:W-:Y:S01]  /*64c0*/  FADD.FTZ R11, -R203.reuse, R28 ;  /* 0x0000001ccb0b7221 */ /* 0x040fe20000010100 */
[----:B------:R-:W-:Y:S01]  /*64d0*/  FADD.FTZ R14, -R203, R29 ;  /* 0x0000001dcb0e7221 */ /* 0x000fe20000010100 */
        /* <DEDUP_REMOVED lines=44> */
[----:B------:R-:W-:Y:S06]  /*67a0*/  BRA.U !UP0, `(.L_x_1767) ;  /* 0x00000001087c7547 */ /* 0x000fec000b800000 */
[----:B------:R-:W1:Y:S01]  /*67b0*/  LDC R5, c[0x0][0x3b0] ;  /* 0x0000ec00ff057b82 */ /* 0x000e620000000800 */
[----:B------:R-:W-:Y:S01]  /*67c0*/  ISETP.GE.AND P0, PT, R182, UR8, PT ;  /* 0x00000008b6007c0c */ /* 0x000fe2000bf06270 */
[----:B------:R-:W-:Y:S01]  /*67d0*/  ULOP3.LUT UR15, UR30, 0x1, URZ, 0xc0, !UPT ;  /* 0x000000011e0f7892 */ /* 0x000fe2000f8ec0ff */
[----:B------:R-:W-:Y:S03]  /*67e0*/  IADD3 R7, P1, PT, RZ, -UR7, RZ ;  /* 0x80000007ff077c10 */ /* 0x000fe6000ff3e0ff */
[----:B------:R-:W-:Y:S04]  /*67f0*/  UISETP.NE.U32.AND UP1, UPT, UR15, 0x1, UPT ;  /* 0x000000010f00788c */ /* 0x000fe8000bf25070 */
[----:B------:R-:W-:Y:S04]  /*6800*/  USEL UR15, UR22, 0x2000, !UP1 ;  /* 0x00002000160f7887 */ /* 0x000fe8000c800000 */
[----:B------:R-:W2:Y:S02]  /*6810*/  @!P0 LDC R4, c[0x0][0x3b4] ;  /* 0x0000ed00ff048b82 */ /* 0x000ea40000000800 */
        /* <DEDUP_REMOVED lines=9> */
[C---:B------:R-:W-:Y:S03]  /*68b0*/  @!P0 LEA R14, P2, R5.reuse, R188, 0x6 ;  /* 0x000000bc050e8211 */ /* 0x040fe600078430ff */
[----:B------:R-:W-:Y:S01]  /*68c0*/  @!PT LDS RZ, [RZ] ;  /* 0x00000000fffff984 */ /* 0x000fe20000000800 */
[----:B------:R-:W-:Y:S01]  /*68d0*/  @!PT LDS RZ, [RZ] ;  /* 0x00000000fffff984 */ /* 0x000fe20000000800 */
[----:B------:R-:W-:Y:S01]  /*68e0*/  @!PT LDS RZ, [RZ] ;  /* 0x00000000fffff984 */ /* 0x000fe20000000800 */
[----:B------:R1:W-:Y:S01]  /*68f0*/  @!P1 LDGSTS.E.BYPASS.LTC128B.128 [R199], desc[UR26][R188.64] ;  /* 0x00000000bcc79fae */ /* 0x0003e2000b981a1a */
[----:B--2---:R-:W-:Y:S03]  /*6900*/  @!P0 LEA.HI.X R15, R5, R189, R4, 0x6, P2 ;  /* 0x000000bd050f8211 */ /* 0x004fe600010f3404 */
        /* <DEDUP_REMOVED lines=9> */
.L_x_1767:
[----:B------:R-:W-:Y:S01]  /*69a0*/  STS [R187+-0x4000], R234 ;  /* 0xffc000eabb007388 */ /* 0x000fe20000000800 */
[----:B------:R-:W-:Y:S01]  /*69b0*/  FMUL.FTZ R208, R208, R35 ;  /* 0x00000023d0d07220 */ /* 0x000fe20000410000 */
[----:B------:R-:W-:Y:S01]  /*69c0*/  FMUL.FTZ R32, R213, R32 ;  /* 0x00000020d5207220 */ /* 0x000fe20000410000 */
[----:B------:R-:W-:Y:S01]  /*69d0*/  FMUL.FTZ R209, R209, R136 ;  /* 0x00000088d1d17220 */ /* 0x000fe20000410000 */
[----:B------:R-:W-:Y:S01]  /*69e0*/  STS [R187+-0x3c00], R6 ;  /* 0xffc40006bb007388 */ /* 0x000fe20000000800 */
[----:B------:R-:W-:Y:S01]  /*69f0*/  FMUL.FTZ R135, R212, R135 ;  /* 0x00000087d4877220 */ /* 0x000fe20000410000 */
[----:B------:R-:W-:Y:S01]  /*6a00*/  F2FP.F16.F32.PACK_AB R206, R206, R13 ;  /* 0x0000000dcece723e */ /* 0x000fe200000000ff */
[C---:B------:R-:W-:Y:S01]  /*6a10*/  IMAD.SHL.U32 R115, R120.reuse, 0x8, RZ ;  /* 0x0000000878737824 */ /* 0x040fe200078e00ff */
[----:B------:R-:W-:Y:S01]  /*6a20*/  STS [R124+-0x4000], R223 ;  /* 0xffc000df7c007388 */ /* 0x000fe20000000800 */
[----:B------:R-:W-:Y:S01]  /*6a30*/  F2FP.F16.F32.PACK_AB R32, R209, R32 ;  /* 0x00000020d120723e */ /* 0x000fe200000000ff */
[----:B------:R-:W-:Y:S01]  /*6a40*/  IMAD.SHL.U32 R5, R120, 0x40, RZ ;  /* 0x0000004078057824 */ /* 0x000fe200078e00ff */
[----:B------:R-:W-:Y:S01]  /*6a50*/  F2FP.F16.F32.PACK_AB R208, R208, R135 ;  /* 0x00000087d0d0723e */ /* 0x000fe200000000ff */
[----:B------:R-:W-:Y:S01]  /*6a60*/  STS [R124+-0x3c00], R143 ;  /* 0xffc4008f7c007388 */ /* 0x000fe20000000800 */
[----:B------:R-:W-:Y:S01]  /*6a70*/  F2FP.F16.F32.PACK_AB R130, R207, R130 ;  /* 0x00000082cf82723e */ /* 0x000fe200000000ff */
[----:B------:R-:W2:Y:S01]  /*6a80*/  LDC R118, c[0x0][0x44c] ;  /* 0x00011300ff767b82 */ /* 0x000ea20000000800 */
[--C-:B------:R-:W-:Y:S01]  /*6a90*/  SHF.R.U32.HI R113, RZ, 0x4, R120.reuse ;  /* 0x00000004ff717819 */ /* 0x100fe20000011678 */
[----:B------:R-:W-:Y:S01]  /*6aa0*/  STS [R187+-0x3000], R232 ;  /* 0xffd000e8bb007388 */ /* 0x000fe20000000800 */
[----:B------:R-:W-:Y:S02]  /*6ab0*/  LOP3.LUT R182, R115, 0x38, RZ, 0xc0, !PT ;  /* 0x0000003873b67812 */ /* 0x000fe400078ec0ff */
[----:B------:R-:W-:Y:S01]  /*6ac0*/  LOP3.LUT R113, R113, 0x8, RZ, 0xc0, !PT ;  /* 0x0000000871717812 */ /* 0x000fe200078ec0ff */
[----:B------:R-:W-:Y:S01]  /*6ad0*/  STS [R187+-0x2c00], R230 ;  /* 0xffd400e6bb007388 */ /* 0x000fe20000000800 */
[--C-:B------:R-:W-:Y:S02]  /*6ae0*/  LOP3.LUT R4, R182, 0x1c0, R5.reuse, 0xf8, !PT ;  /* 0x000001c0b6047812 */ /* 0x100fe400078ef805 */
[--C-:B------:R-:W-:Y:S01]  /*6af0*/  LOP3.LUT R7, R113, 0x10, R120.reuse, 0xf8, !PT ;  /* 0x0000001071077812 */ /* 0x100fe200078ef878 */
[----:B------:R-:W-:Y:S03]  /*6b00*/  STS [R124+-0x3000], R227 ;  /* 0xffd000e37c007388 */ /* 0x000fe60000000800 */
[----:B------:R-:W-:Y:S01]  /*6b10*/  LOP3.LUT R4, R7, R4, RZ, 0x3c, !PT ;  /* 0x0000000407047212 */ /* 0x000fe200078e3cff */
[----:B------:R-:W-:Y:S03]  /*6b20*/  STS [R124+-0x2c00], R9 ;  /* 0xffd400097c007388 */ /* 0x000fe60000000800 */
[----:B------:R-:W-:Y:S01]  /*6b30*/  LOP3.LUT R4, R4, 0x200, R5, 0xf8, !PT ;  /* 0x0000020004047812 */ /* 0x000fe200078ef805 */
[----:B------:R-:W-:Y:S03]  /*6b40*/  STS [R185+-0x4000], R10 ;  /* 0xffc0000ab9007388 */ /* 0x000fe60000000800 */
[----:B------:R-:W-:Y:S01]  /*6b50*/  LEA R114, R4, UR4, 0x1 ;  /* 0x0000000404727c11 */ /* 0x000fe2000f8e08ff */
[----:B------:R-:W-:Y:S01]  /*6b60*/  STS [R185+-0x3c00], R216 ;  /* 0xffc400d8b9007388 */ /* 0x000fe20000000800 */
[----:B--2---:R-:W-:Y:S03]  /*6b70*/  IMAD R118, R118, UR9, RZ ;  /* 0x0000000976767c24 */ /* 0x004fe6000f8e02ff */
[----:B------:R-:W-:Y:S01]  /*6b80*/  STS [R123+-0x4000], R32 ;  /* 0xffc000207b007388 */ /* 0x000fe20000000800 */
[----:B------:R-:W-:Y:S03]  /*6b90*/  IMAD.IADD R112, R114, 0x1, R133 ;  /* 0x0000000172707824 */ /* 0x000fe600078e0285 */
        /* <DEDUP_REMOVED lines=62> */
[----:B------:R-:W-:Y:S06]  /*6f80*/  BRA.U !UP0, `(.L_x_1768) ;  /* 0x00000001085c7547 */ /* 0x000fec000b800000 */
        /* <DEDUP_REMOVED lines=23> */
.L_x_1768:
[----:B------:R-:W-:Y:S01]  /*7100*/  LDSM.16.M88.4 R20, [R180+0xa000] ;  /* 0x00a00000b414783b */ /* 0x000fe20000000200 */
[C---:B------:R-:W-:Y:S01]  /*7110*/  IMAD.IADD R117, R180.reuse, 0x1, R183 ;  /* 0x00000001b4757824 */ /* 0x040fe200078e02b7 */
[----:B------:R-:W-:Y:S01]  /*7120*/  PLOP3.LUT P1, PT, PT, PT, UP0, 0x80, 0x8 ;  /* 0x000000000008781c */ /* 0x000fe20003f2f008 */
[----:B------:R-:W-:Y:S01]  /*7130*/  IMAD.IADD R116, R180, 0x1, R133 ;  /* 0x00000001b4747824 */ /* 0x000fe200078e0285 */
[----:B-1----:R-:W1:Y:S01]  /*7140*/  LDSM.16.MT88.4 R8, [R114+0x6000] ;  /* 0x006000007208783b */ /* 0x002e620000004200 */
[----:B------:R-:W-:Y:S02]  /*7150*/  ULOP3.LUT UR15, UR30, 0x1, URZ, 0xc0, !UPT ;  /* 0x000000011e0f7892 */ /* 0x000fe4000f8ec0ff */
[----:B------:R-:W-:Y:S01]  /*7160*/  IMAD.IADD R115, R183, 0x1, R116 ;  /* 0x00000001b7737824 */ /* 0x000fe200078e0274 */
[----:B------:R-:W2:Y:S01]  /*7170*/  LDSM.16.MT88.4 R16, [R112+0x6000] ;  /* 0x006000007010783b */ /* 0x000ea20000004200 */
[----:B------:R-:W-:Y:S02]  /*7180*/  UISETP.NE.U32.AND UP1, UPT, UR15, 0x1, UPT ;  /* 0x000000010f00788c */ /* 0x000fe4000bf25070 */
[----:B------:R-:W-:Y:S01]  /*7190*/  UISETP.GT.AND UP3, UPT, UR30, UR16, UPT ;  /* 0x000000101e00728c */ /* 0x000fe2000bf64270 */
[----:B------:R-:W-:Y:S01]  /*71a0*/  LDSM.16.MT88.4 R28, [R114+0x6800] ;  /* 0x00680000721c783b */ /* 0x000fe20000004200 */
[----:B------:R-:W-:Y:S02]  /*71b0*/  @UP0 UIADD3 UR35, UP2, UPT, UR44, -0x100, URZ ;  /* 0xffffff002c230890 */ /* 0x000fe4000ff5e0ff */
[----:B------:R-:W-:Y:S01]  /*71c0*/  UIADD3 UR30, UPT, UPT, UR30, -0x1, URZ ;  /* 0xffffffff1e1e7890 */ /* 0x000fe2000fffe0ff */
[----:B------:R-:W3:Y:S01]  /*71d0*/  LDSM.16.M88.4 R24, [R117+0xa000] ;  /* 0x00a000007518783b */ /* 0x000ee20000000200 */
[----:B------:R-:W-:Y:S03]  /*71e0*/  @UP0 UIADD3.X UR15, UPT, UPT, UR45, -0x1, URZ, UP2, !UPT ;  /* 0xffffffff2d0f0890 */ /* 0x000fe600097fe4ff */
[----:B------:R-:W4:Y:S04]  /*71f0*/  LDSM.16.MT88.4 R32, [R112+0x6800] ;  /* 0x006800007020783b */ /* 0x000f280000004200 */
[----:B------:R-:W-:Y:S04]  /*7200*/  LDSM.16.MT88.4 R104, [R114+0x7000] ;  /* 0x007000007268783b */ /* 0x000fe80000004200 */
[----:B------:R-:W4:Y:S04]  /*7210*/  LDSM.16.M88.4 R100, [R116+0xa000] ;  /* 0x00a000007464783b */ /* 0x000f280000000200 */
        /* <DEDUP_REMOVED lines=8> */
[----:B------:R-:W2:Y:S07]  /*72a0*/  LDSM.16.M88.4 R28, [R115+0xa000] ;  /* 0x00a00000731c783b */ /* 0x000eae0000000200 */
        /* <DEDUP_REMOVED lines=16> */
[----:B------:R-:W3:Y:S01]  /*73b0*/  LDSM.16.MT88.4 R24, [R112+0x8800] ;  /* 0x008800007018783b */ /* 0x000ee20000004200 */
[----:B------:R-:W-:Y:S06]  /*73c0*/  IMAD.U32 R29, RZ, RZ, UR29 ;  /* 0x0000001dff1d7e24 */ /* 0x000fec000f8e00ff */
[C---:B----4-:R-:W-:Y:S01]  /*73d0*/  HMMA.16816.F32 R4, R32.reuse, R104, R4 ;  /* 0x000000682004723c */ /* 0x050fe20000001804 */
[----:B------:R-:W-:Y:S05]  /*73e0*/  IMAD.U32 R105, RZ, RZ, UR29 ;  /* 0x0000001dff697e24 */ /* 0x000fea000f8e00ff */
[----:B------:R-:W-:Y:S02]  /*73f0*/  LEA R104, P0, R105, R200, 0x2 ;  /* 0x000000c869687211 */ /* 0x000fe400078010ff */
[C---:B------:R-:W-:Y:S03]  /*7400*/  HMMA.16816.F32 R8, R32.reuse, R106, R8 ;  /* 0x0000006a2008723c */ /* 0x040fe60000001808 */
[----:B------:R-:W-:Y:S02]  /*7410*/  LEA.HI.X.SX32 R105, R29, R201, 0x2, P0 ;  /* 0x000000c91d697211 */ /* 0x000fe400000f16ff */
[----:B------:R-:W-:Y:S01]  /*7420*/  LDSM.16.MT88.4 R28, [R114+0x9000] ;  /* 0x00900000721c783b */ /* 0x000fe20000004200 */
[C---:B------:R-:W-:Y:S02]  /*7430*/  LEA R106, P0, R118.reuse, R104, 0x5 ;  /* 0x00000068766a7211 */ /* 0x040fe400078028ff */
[C---:B-1----:R-:W-:Y:S03]  /*7440*/  HMMA.16816.F32 R12, R32.reuse, R20, R12 ;  /* 0x00000014200c723c */ /* 0x042fe6000000180c */
[C---:B------:R-:W-:Y:S05]  /*7450*/  LEA.HI.X.SX32 R107, R118.reuse, R105, 0x5, P0 ;  /* 0x00000069766b7211 */ /* 0x040fea00000f2eff */
[----:B------:R-:W-:Y:S01]  /*7460*/  HMMA.16816.F32 R16, R32, R22, R16 ;  /* 0x000000162010723c */ /* 0x000fe20000001810 */
[----:B------:R1:W4:Y:S04]  /*7470*/  LDSM.16.M88.4 R20, [R116+0xc000] ;  /* 0x00c000007414783b */ /* 0x0003280000000200 */
[----:B------:R-:W4:Y:S03]  /*7480*/  LDSM.16.MT88.4 R32, [R112+0x9000] ;  /* 0x009000007020783b */ /* 0x000f260000004200 */
[C---:B--2---:R-:W-:Y:S05]  /*7490*/  HMMA.16816.F32 R4, R100.reuse, R108, R4 ;  /* 0x0000006c6404723c */ /* 0x044fea0000001804 */
[C---:B------:R-:W-:Y:S03]  /*74a0*/  LEA R108, P0, R118.reuse, R106, 0x5 ;  /* 0x0000006a766c7211 */ /* 0x040fe600078028ff */
[C---:B------:R-:W-:Y:S03]  /*74b0*/  HMMA.16816.F32 R8, R100.reuse, R110, R8 ;  /* 0x0000006e6408723c */ /* 0x040fe60000001808 */
[C---:B------:R-:W-:Y:S02]  /*74c0*/  LEA.HI.X.SX32 R109, R118.reuse, R107, 0x5, P0 ;  /* 0x0000006b766d7211 */ /* 0x040fe400000f2eff */
[C---:B------:R-:W-:Y:S03]  /*74d0*/  LEA R110, P0, R118.reuse, R108, 0x5 ;  /* 0x0000006c766e7211 */ /* 0x040fe600078028ff */
[C---:B---3--:R-:W-:Y:S03]  /*74e0*/  HMMA.16816.F32 R12, R100.reuse, R24, R12 ;  /* 0x00000018640c723c */ /* 0x048fe6000000180c */
[C---:B------:R-:W-:Y:S02]  /*74f0*/  LEA.HI.X.SX32 R111, R118.reuse, R109, 0x5, P0 ;  /* 0x0000006d766f7211 */ /* 0x040fe400000f2eff */
[C---:B-1----:R-:W-:Y:S03]  /*7500*/  LEA R116, P0, R118.reuse, R110, 0x5 ;  /* 0x0000006e76747211 */ /* 0x042fe600078028ff */
[----:B------:R-:W-:Y:S01]  /*7510*/  HMMA.16816.F32 R16, R100, R26, R16 ;  /* 0x0000001a6410723c */ /* 0x000fe20000001810 */
[----:B------:R-:W-:Y:S02]  /*7520*/  LDSM.16.MT88.4 R100, [R114+0x9800] ;  /* 0x009800007264783b */ /* 0x000fe40000004200 */
[C---:B------:R-:W-:Y:S02]  /*7530*/  LEA.HI.X.SX32 R117, R118.reuse, R111, 0x5, P0 ;  /* 0x0000006f76757211 */ /* 0x040fe400000f2eff */
[----:B------:R-:W1:Y:S01]  /*7540*/  LDSM.16.M88.4 R24, [R115+0xc000] ;  /* 0x00c000007318783b */ /* 0x000e620000000200 */
[C---:B------:R-:W-:Y:S02]  /*7550*/  LEA R122, P0, R118.reuse, R116, 0x5 ;  /* 0x00000074767a7211 */ /* 0x040fe400078028ff */
[C---:B----4-:R-:W-:Y:S05]  /*7560*/  HMMA.16816.F32 R4, R20.reuse, R28, R4 ;  /* 0x0000001c1404723c */ /* 0x050fea0000001804 */
[C---:B------:R-:W-:Y:S02]  /*7570*/  LEA.HI.X.SX32 R123, R118.reuse, R117, 0x5, P0 ;  /* 0x00000075767b7211 */ /* 0x040fe400000f2eff */
[C---:B------:R-:W-:Y:S01]  /*7580*/  LEA R124, P0, R118.reuse, R122, 0x5 ;  /* 0x0000007a767c7211 */ /* 0x040fe200078028ff */
[C---:B------:R-:W-:Y:S01]  /*7590*/  HMMA.16816.F32 R8, R20.reuse, R30, R8 ;  /* 0x0000001e1408723c */ /* 0x040fe20000001808 */
[----:B------:R2:W3:Y:S02]  /*75a0*/  LDSM.16.MT88.4 R28, [R112+0x9800] ;  /* 0x00980000701c783b */ /* 0x0004e40000004200 */
[C---:B------:R-:W-:Y:S05]  /*75b0*/  LEA.HI.X.SX32 R125, R118.reuse, R123, 0x5, P0 ;  /* 0x0000007b767d7211 */ /* 0x040fea00000f2eff */
[C---:B------:R-:W-:Y:S03]  /*75c0*/  HMMA.16816.F32 R12, R20.reuse, R32, R12 ;  /* 0x00000020140c723c */ /* 0x040fe6000000180c */
[C---:B------:R-:W-:Y:S05]  /*75d0*/  IMAD.WIDE R126, R118.reuse, -0xc0, R124 ;  /* 0xffffff40767e7825 */ /* 0x040fea00078e027c */
[----:B------:R-:W-:Y:S01]  /*75e0*/  HMMA.16816.F32 R16, R20, R34, R16 ;  /* 0x000000221410723c */ /* 0x000fe20000001810 */
[----:B------:R-:W-:Y:S02]  /*75f0*/  LDSM.16.MT88.4 R20, [R179+-0x2000] ;  /* 0xffe00000b314783b */ /* 0x000fe40000004200 */
[C---:B------:R-:W-:Y:S04]  /*7600*/  LEA R32, P0, R118.reuse, R126, 0x5 ;  /* 0x0000007e76207211 */ /* 0x040fe800078028ff */
[C---:B------:R-:W-:Y:S01]  /*7610*/  LEA.HI.X.SX32 R33, R118.reuse, R127, 0x5, P0 ;  /* 0x0000007f76217211 */ /* 0x040fe200000f2eff */
[----:B--2---:R-:W-:Y:S01]  /*7620*/  IMAD.IADD R112, R133, 0x1, R176 ;  /* 0x0000000185707824 */ /* 0x004fe200078e02b0 */
[C---:B------:R-:W-:Y:S01]  /*7630*/  LEA R34, P0, R118.reuse, R32, 0x5 ;  /* 0x0000002076227211 */ /* 0x040fe200078028ff */
[C---:B-1----:R-:W-:Y:S05]  /*7640*/  HMMA.16816.F32 R4, R24.reuse, R100, R4 ;  /* 0x000000641804723c */ /* 0x042fea0000001804 */
[C---:B------:R-:W-:Y:S02]  /*7650*/  LEA.HI.X.SX32 R35, R118.reuse, R33, 0x5, P0 ;  /* 0x0000002176237211 */ /* 0x040fe400000f2eff */
[C---:B------:R-:W-:Y:S01]  /*7660*/  LEA R100, P0, R118.reuse, R34, 0x5 ;  /* 0x0000002276647211 */ /* 0x040fe200078028ff */
[C---:B------:R-:W-:Y:S03]  /*7670*/  HMMA.16816.F32 R8, R24.reuse, R102, R8 ;  /* 0x000000661808723c */ /* 0x040fe60000001808 */
[C---:B------:R-:W-:Y:S02]  /*7680*/  LEA.HI.X.SX32 R101, R118.reuse, R35, 0x5, P0 ;  /* 0x0000002376657211 */ /* 0x040fe400000f2eff */
[----:B------:R-:W-:Y:S03]  /*7690*/  LEA R102, P0, R118, R100, 0x5 ;  /* 0x0000006476667211 */ /* 0x000fe600078028ff */
[C---:B---3--:R-:W-:Y:S03]  /*76a0*/  HMMA.16816.F32 R12, R24.reuse, R28, R12 ;  /* 0x0000001c180c723c */ /* 0x048fe6000000180c */
[----:B------:R-:W-:Y:S01]  /*76b0*/  @P1 IMAD.WIDE.U32 R28, R186, R197, UR44 ;  /* 0x0000002cba1c1e25 */ /* 0x000fe2000f8e00c5 */
[C---:B------:R-:W-:Y:S01]  /*76c0*/  LEA.HI.X.SX32 R103, R118.reuse, R101, 0x5, P0 ;  /* 0x0000006576677211 */ /* 0x040fe200000f2eff */
[----:B------:R-:W-:Y:S01]  /*76d0*/  @UP0 UMOV UR44, UR35 ;  /* 0x00000023002c0c82 */ /* 0x000fe20008000000 */
[C---:B------:R-:W-:Y:S01]  /*76e0*/  LEA R114, P0, R118.reuse, R102, 0x5 ;  /* 0x0000006676727211 */ /* 0x040fe200078028ff */
[----:B------:R-:W-:Y:S01]  /*76f0*/  @UP0 UMOV UR45, UR15 ;  /* 0x0000000f002d0c82 */ /* 0x000fe20008000000 */
[----:B------:R-:W-:Y:S01]  /*7700*/  HMMA.16816.F32 R16, R24, R30, R16 ;  /* 0x0000001e1810723c */ /* 0x000fe20000001810 */
[----:B------:R-:W5:Y:S02]  /*7710*/  @P1 LDG.E R195, desc[UR26][R28.64+-0x100] ;  /* 0xffff001a1cc31981 */ /* 0x000f64000c1e1900 */
[C---:B------:R-:W-:Y:S02]  /*7720*/  LEA.HI.X.SX32 R115, R118.reuse, R103, 0x5, P0 ;  /* 0x0000006776737211 */ /* 0x040fe400000f2eff */
[----:B------:R-:W5:Y:S01]  /*7730*/  @P1 LDG.E R194, desc[UR26][R28.64+-0xe0] ;  /* 0xffff201a1cc21981 */ /* 0x000f62000c1e1900 */
[C---:B------:R-:W-:Y:S03]  /*7740*/  LEA R128, P0, R118.reuse, R114, 0x5 ;  /* 0x0000007276807211 */ /* 0x040fe600078028ff */
[----:B------:R-:W5:Y:S01]  /*7750*/  @P1 LDG.E R193, desc[UR26][R28.64+-0x80] ;  /* 0xffff801a1cc11981 */ /* 0x000f62000c1e1900 */
[----:B------:R-:W-:Y:S02]  /*7760*/  LEA.HI.X.SX32 R129, R118, R115, 0x5, P0 ;  /* 0x0000007376817211 */ /* 0x000fe400000f2eff */
[----:B------:R-:W-:Y:S01]  /*7770*/  PLOP3.LUT P0, PT, PT, PT, UP1, 0x80, 0x8 ;  /* 0x000000000008781c */ /* 0x000fe20003f0f018 */
[----:B------:R1:W5:Y:S01]  /*7780*/  @P1 LDG.E R192, desc[UR26][R28.64+-0x60] ;  /* 0xffffa01a1cc01981 */ /* 0x000362000c1e1900 */
[----:B------:R-:W-:Y:S03]  /*7790*/  @UP0 UIADD3 UR42, UP1, UPT, UR42, -0x100, URZ ;  /* 0xffffff002a2a0890 */ /* 0x000fe6000ff3e0ff */
[----:B------:R-:W-:Y:S01]  /*77a0*/  REDG.E.ADD.F32.FTZ.RN.STRONG.GPU desc[UR26][R200.64], R4 ;  /* 0x00000004c80079a6 */ /* 0x000fe2000c12f31a */
[----:B------:R-:W-:Y:S03]  /*77b0*/  @UP0 UIADD3.X UR17, UPT, UPT, UR17, -0x1, URZ, UP1, !UPT ;  /* 0xffffffff11110890 */ /* 0x000fe60008ffe4ff */
        /* <DEDUP_REMOVED lines=16> */
[----:B------:R-:W-:Y:S04]  /*78c0*/  REDG.E.ADD.F32.FTZ.RN.STRONG.GPU desc[UR26][R128.64+0x80], R19 ;  /* 0x00008013800079a6 */ /* 0x000fe8000c12f31a */
[----:B------:R-:W3:Y:S04]  /*78d0*/  LDSM.16.MT88.4 R24, [R112] ;  /* 0x000000007018783b */ /* 0x000ee80000004200 */
[----:B-1----:R-:W-:Y:S04]  /*78e0*/  LDSM.16.MT88.4 R28, [R179+-0x3800] ;  /* 0xffc80000b31c783b */ /* 0x002fe80000004200 */
[----:B------:R-:W1:Y:S04]  /*78f0*/  LDSM.16.MT88.4 R12, [R176+0x800] ;  /* 0x00080000b00c783b */ /* 0x000e680000004200 */
[----:B------:R-:W4:Y:S04]  /*7900*/  LDSM.16.MT88.4 R32, [R179+-0x1800] ;  /* 0xffe80000b320783b */ /* 0x000f280000004200 */
[----:B------:R-:W4:Y:S04]  /*7910*/  LDSM.16.MT88.4 R100, [R112+0x800] ;  /* 0x000800007064783b */ /* 0x000f280000004200 */
[----:B------:R-:W-:Y:S01]  /*7920*/  LDSM.16.MT88.4 R16, [R176+0x1000] ;  /* 0x00100000b010783b */ /* 0x000fe20000004200 */
[-C--:B--2---:R-:W-:Y:S03]  /*7930*/  HMMA.16816.F32 R68, R4, R8.reuse, R68 ;  /* 0x000000080444723c */ /* 0x084fe60000001844 */
[----:B------:R-:W-:Y:S04]  /*7940*/  LDSM.16.MT88.4 R104, [R179+-0x1000] ;  /* 0xfff00000b368783b */ /* 0x000fe80000004200 */
[----:B------:R-:W-:Y:S01]  /*7950*/  LDSM.16.MT88.4 R108, [R112+0x1000] ;  /* 0x00100000706c783b */ /* 0x000fe20000004200 */
[C---:B------:R-:W-:Y:S08]  /*7960*/  HMMA.16816.F32 R72, R20.reuse, R8, R72 ;  /* 0x000000081448723c */ /* 0x040ff00000001848 */
[-C--:B------:R-:W-:Y:S08]  /*7970*/  HMMA.16816.F32 R76, R20, R10.reuse, R76 ;  /* 0x0000000a144c723c */ /* 0x080ff0000000184c */
[C---:B------:R-:W-:Y:S01]  /*7980*/  HMMA.16816.F32 R80, R4.reuse, R10, R80 ;  /* 0x0000000a0450723c */ /* 0x040fe20000001850 */
[----:B------:R-:W2:Y:S07]  /*7990*/  LDSM.16.MT88.4 R8, [R179+-0x3000] ;  /* 0xffd00000b308783b */ /* 0x000eae0000004200 */
[-C--:B---3--:R-:W-:Y:S08]  /*79a0*/  HMMA.16816.F32 R84, R4, R24.reuse, R84 ;  /* 0x000000180454723c */ /* 0x088ff00000001854 */
[C---:B------:R-:W-:Y:S08]  /*79b0*/  HMMA.16816.F32 R88, R20.reuse, R24, R88 ;  /* 0x000000181458723c */ /* 0x040ff00000001858 */
[-C--:B------:R-:W-:Y:S01]  /*79c0*/  HMMA.16816.F32 R92, R20, R26.reuse, R92 ;  /* 0x0000001a145c723c */ /* 0x080fe2000000185c */
[----:B------:R-:W-:Y:S07]  /*79d0*/  LDSM.16.MT88.4 R20, [R179+-0x800] ;  /* 0xfff80000b314783b */ /* 0x000fee0000004200 */
[----:B------:R-:W-:Y:S01]  /*79e0*/  HMMA.16816.F32 R96, R4, R26, R96 ;  /* 0x0000001a0460723c */ /* 0x000fe20000001860 */
[----:B------:R-:W-:Y:S04]  /*79f0*/  LDSM.16.MT88.4 R4, [R179+-0x2800] ;  /* 0xffd80000b304783b */ /* 0x000fe80000004200 */
[----:B------:R-:W-:Y:S03]  /*7a00*/  LDSM.16.MT88.4 R24, [R112+0x1800] ;  /* 0x001800007018783b */ /* 0x000fe60000004200 */
[-C--:B-1----:R-:W-:Y:S08]  /*7a10*/  HMMA.16816.F32 R68, R28, R12.reuse, R68 ;  /* 0x0000000c1c44723c */ /* 0x082ff00000001844 */
[C---:B----4-:R-:W-:Y:S08]  /*7a20*/  HMMA.16816.F32 R72, R32.reuse, R12, R72 ;  /* 0x0000000c2048723c */ /* 0x050ff00000001848 */
        /* <DEDUP_REMOVED lines=27> */
[C---:B------:R-:W-:Y:S01]  /*7be0*/  IMAD.SHL.U32 R2, R120.reuse, 0x20, RZ ;  /* 0x0000002078027824 */ /* 0x040fe200078e00ff */
[----:B------:R-:W1:Y:S01]  /*7bf0*/  LDCU UR5, c[0x0][0x500] ;  /* 0x0000a000ff0577ac */ /* 0x000e620008000800 */
[C---:B------:R-:W-:Y:S01]  /*7c00*/  IMAD.SHL.U32 R0, R120.reuse, 0x10, RZ ;  /* 0x0000001078007824 */ /* 0x040fe200078e00ff */
[C---:B------:R-:W-:Y:S01]  /*7c10*/  R2P PR, R120.reuse, 0x18 ;  /* 0x0000001878007804 */ /* 0x040fe20000000000 */
[----:B------:R-:W-:Y:S01]  /*7c20*/  IMAD.SHL.U32 R3, R120, 0x2, RZ ;  /* 0x0000000278037824 */ /* 0x000fe200078e00ff */
[----:B------:R-:W-:Y:S01]  /*7c30*/  LOP3.LUT R2, R2, 0xc00, RZ, 0xc0, !PT ;  /* 0x00000c0002027812 */ /* 0x000fe200078ec0ff */
[----:B------:R-:W-:Y:S01]  /*7c40*/  UISETP.NE.AND UP0, UPT, UR34, -0x1, UPT ;  /* 0xffffffff2200788c */ /* 0x000fe2000bf05270 */
        /* <DEDUP_REMOVED lines=38> */
[----:B------:R-:W-:Y:S01]  /*7eb0*/  @P4 IADD3 R9, PT, PT, R0, -0x40, RZ ;  /* 0xffffffc000094810 */ /* 0x000fe20007ffe0ff */
        /* <DEDUP_REMOVED lines=82> */
.L_x_1770:
[----:B------:R-:W2:Y:S01]  /*83e0*/  LDCU.64 UR10, c[0x0][0x5c0] ;  /* 0x0000b800ff0a77ac */ /* 0x000ea20008000a00 */
[----:B------:R-:W-:-:S04]  /*83f0*/  UIADD3 UR5, UPT, UPT, UR32, UR34, URZ ;  /* 0x0000002220057290 */ /* 0x000fc8000fffe0ff */
[----:B--2---:R-:W-:Y:S02]  /*8400*/  UIMAD.WIDE.U32 UR16, UR5, UR10, URZ ;  /* 0x0000000a051072a5 */ /* 0x004fe4000f8e00ff */
[----:B------:R-:W-:-:S04]  /*8410*/  UIMAD UR5, UR5, UR11, URZ ;  /* 0x0000000b050572a4 */ /* 0x000fc8000f8e02ff */
[----:B------:R-:W-:-:S06]  /*8420*/  UIADD3 UR5, UPT, UPT, UR17, UR5, URZ ;  /* 0x0000000511057290 */ /* 0x000fcc000fffe0ff */
[----:B-1----:R-:W-:Y:S02]  /*8430*/  MOV R7, UR5 ;  /* 0x0000000500077c02 */ /* 0x002fe40008000f00 */
.L_x_1771:
        /* <DEDUP_REMOVED lines=12> */
.L_x_1772:
[----:B------:R-:W1:Y:S01]  /*8500*/  LDCU.64 UR8, c[0x0][0x5c8] ;  /* 0x0000b900ff0877ac */ /* 0x000e620008000a00 */
[----:B------:R-:W-:-:S04]  /*8510*/  UIADD3 UR5, UPT, UPT, UR32, UR34, URZ ;  /* 0x0000002220057290 */ /* 0x000fc8000fffe0ff */
[----:B-1----:R-:W-:Y:S02]  /*8520*/  UIMAD.WIDE.U32 UR14, UR5, UR8, URZ ;  /* 0x00000008050e72a5 */ /* 0x002fe4000f8e00ff */
[----:B------:R-:W-:-:S04]  /*8530*/  UIMAD UR5, UR5, UR9, URZ ;  /* 0x00000009050572a4 */ /* 0x000fc8000f8e02ff */
[----:B------:R-:W-:-:S06]  /*8540*/  UIADD3 UR5, UPT, UPT, UR15, UR5, URZ ;  /* 0x000000050f057290 */ /* 0x000fcc000fffe0ff */
[----:B------:R-:W-:-:S07]  /*8550*/  MOV R20, UR5 ;  /* 0x0000000500147c02 */ /* 0x000fce0008000f00 */
.L_x_1773:
[----:B------:R-:W-:Y:S01]  /*8560*/  BAR.SYNC.DEFER_BLOCKING 0x0 ;  /* 0x0000000000007b1d */ /* 0x000fe20000010000 */
[----:B------:R-:W-:Y:S01]  /*8570*/  USHF.L.U32 UR5, UR23, 0x7, URZ ;  /* 0x0000000717057899 */ /* 0x000fe200080006ff */
[C---:B------:R-:W-:Y:S01]  /*8580*/  LEA.HI R2, R120.reuse, 0x20, RZ, 0x1d ;  /* 0x0000002078027811 */ /* 0x040fe200078fe8ff */
[----:B------:R-:W-:Y:S01]  /*8590*/  USHF.L.U32 UR13, UR23, 0x7, URZ ;  /* 0x00000007170d7899 */ /* 0x000fe200080006ff */
[----:B------:R-:W-:Y:S01]  /*85a0*/  LEA.HI R6, R120, 0x40, RZ, 0x1d ;  /* 0x0000004078067811 */ /* 0x000fe200078fe8ff */
[----:B------:R-:W-:-:S03]  /*85b0*/  USHF.R.S32.HI UR15, URZ, 0x1f, UR5 ;  /* 0x0000001fff0f7899 */ /* 0x000fc60008011405 */
[----:B------:R-:W1:Y:S01]  /*85c0*/  LDC.64 R4, c[0x0][0x5d8] ;  /* 0x00017600ff047b82 */ /* 0x000e620000000a00 */
[----:B------:R-:W2:Y:S01]  /*85d0*/  LDCU UR12, c[0x0][0x440] ;  /* 0x00008800ff0c77ac */ /* 0x000ea20008000800 */
[----:B------:R-:W3:Y:S01]  /*85e0*/  S2R R0, SR_TID.X ;  /* 0x0000000000007919 */ /* 0x000ee20000002100 */
[----:B------:R-:W-:Y:S01]  /*85f0*/  LEA.HI R120, R120, 0x60, RZ, 0x1d ;  /* 0x0000006078787811 */ /* 0x000fe200078fe8ff */
[----:B------:R-:W-:Y:S01]  /*8600*/  BSSY.RECONVERGENT B0, `(.L_x_1774) ;  /* 0x0000020000007945 */ /* 0x000fe20003800200 */
[----:B------:R-:W-:Y:S02]  /*8610*/  UIADD3 UR31, UPT, UPT, -UR13, UR31, URZ ;  /* 0x0000001f0d1f7290 */ /* 0x000fe4000fffe1ff */
[----:B------:R-:W-:-:S06]  /*8620*/  UIMAD.WIDE.U32 UR28, UR5, UR10, URZ ;  /* 0x0000000a051c72a5 */ /* 0x000fcc000f8e00ff */
[----:B------:R-:W-:-:S04]  /*8630*/  LOP3.LUT R16, R182, UR28, RZ, 0xfc, !PT ;  /* 0x0000001cb6107c12 */ /* 0x000fc8000f8efcff */
[----:B------:R-:W-:Y:S01]  /*8640*/  IADD3 R16, P0, PT, R16, UR16, RZ ;  /* 0x0000001010107c10 */ /* 0x000fe2000ff1e0ff */
[----:B------:R4:W4:Y:S01]  /*8650*/  LDS.128 R8, [R119+0x7000] ;  /* 0x0070000077087984 */ /* 0x0009220000000c00 */
[----:B--2---:R-:W-:Y:S01]  /*8660*/  ISETP.GE.AND P6, PT, R182, UR12, PT ;  /* 0x0000000cb6007c0c */ /* 0x004fe2000bfc6270 */
[----:B------:R-:W-:-:S03]  /*8670*/  UIMAD UR12, UR15, UR10, URZ ;  /* 0x0000000a0f0c72a4 */ /* 0x000fc6000f8e02ff */
[----:B------:R-:W-:Y:S01]  /*8680*/  ISETP.GE.OR P5, PT, R2, UR31, P6 ;  /* 0x0000001f02007c0c */ /* 0x000fe2000b7a6670 */
[----:B------:R-:W-:Y:S01]  /*8690*/  UIMAD UR12, UR5, UR11, UR12 ;  /* 0x0000000b050c72a4 */ /* 0x000fe2000f8e020c */
[----:B------:R-:W2:Y:S01]  /*86a0*/  LDC.64 R2, c[0x0][0x5e0] ;  /* 0x00017800ff027b82 */ /* 0x000ea20000000a00 */
[----:B------:R-:W-:Y:S02]  /*86b0*/  ISETP.GE.OR P4, PT, R6, UR31, P6 ;  /* 0x0000001f06007c0c */ /* 0x000fe4000b786670 */
[----:B------:R-:W-:Y:S02]  /*86c0*/  ISETP.GE.OR P3, PT, R120, UR31, P6 ;  /* 0x0000001f78007c0c */ /* 0x000fe4000b766670 */
[----:B------:R-:W-:Y:S01]  /*86d0*/  IMAD.U32 R12, RZ, RZ, UR12 ;  /* 0x0000000cff0c7e24 */ /* 0x000fe2000f8e00ff */
[----:B---3--:R-:W-:-:S04]  /*86e0*/  SHF.R.U32.HI R0, RZ, 0x3, R0 ;  /* 0x00000003ff007819 */ /* 0x008fc80000011600 */
[----:B------:R-:W-:Y:S02]  /*86f0*/  IADD3.X R17, PT, PT, R7, UR29, R12, P0, !PT ;  /* 0x0000001d07117c10 */ /* 0x000fe400087fe40c */
[C---:B------:R-:W-:Y:S02]  /*8700*/  ISETP.GE.OR P6, PT, R0.reuse, UR31, P6 ;  /* 0x0000001f00007c0c */ /* 0x040fe4000b7c6670 */
[----:B------:R-:W-:Y:S01]  /*8710*/  IADD3 R24, P2, PT, R0, 0x20, RZ ;  /* 0x0000002000187810 */ /* 0x000fe20007f5e0ff */
[----:B-1----:R-:W-:Y:S01]  /*8720*/  IMAD.WIDE.U32 R16, R4, UR19, R16 ;  /* 0x0000001304107c25 */ /* 0x002fe2000f8e0010 */
[C---:B------:R-:W-:Y:S02]  /*8730*/  IADD3 R7, P1, PT, R0.reuse, 0x40, RZ ;  /* 0x0000004000077810 */ /* 0x040fe40007f3e0ff */
[----:B------:R-:W-:Y:S01]  /*8740*/  IADD3 R6, P0, PT, R0, 0x60, RZ ;  /* 0x0000006000067810 */ /* 0x000fe20007f1e0ff */
[----:B------:R-:W-:Y:S02]  /*8750*/  IMAD.X R25, RZ, RZ, RZ, P2 ;  /* 0x000000ffff197224 */ /* 0x000fe400010e06ff */
[----:B------:R-:W-:-:S04]  /*8760*/  IMAD R5, R5, UR19, R17 ;  /* 0x0000001305057c24 */ /* 0x000fc8000f8e0211 */
[----:B------:R-:W-:Y:S06]  /*8770*/  @P6 BRA `(.L_x_1775) ;  /* 0x0000000000206947 */ /* 0x000fec0003800000 */
[----:B------:R-:W1:Y:S01]  /*8780*/  LDS.128 R12, [R119+0x6000] ;  /* 0x00600000770c7984 */ /* 0x000e620000000c00 */
[----:B------:R-:W3:Y:S01]  /*8790*/  LDCU.64 UR12, c[0x0][0x560] ;  /* 0x0000ac00ff0c77ac */ /* 0x000ee20008000a00 */
[----:B------:R-:W-:-:S05]  /*87a0*/  MOV R4, R16 ;  /* 0x0000001000047202 */ /* 0x000fca0000000f00 */
[----:B------:R-:W-:-:S04]  /*87b0*/  IMAD.WIDE.U32 R22, R0, UR10, R4 ;  /* 0x0000000a00167c25 */ /* 0x000fc8000f8e0004 */
[----:B------:R-:W-:Y:S01]  /*87c0*/  IMAD R4, R0, UR11, R23 ;  /* 0x0000000b00047c24 */ /* 0x000fe2000f8e0217 */
[----:B---3--:R-:W-:-:S04]  /*87d0*/  LEA R18, P2, R22, UR12, 0x1 ;  /* 0x0000000c16127c11 */ /* 0x008fc8000f8408ff */
[----:B------:R-:W-:-:S05]  /*87e0*/  LEA.HI.X R19, R22, UR13, R4, 0x1, P2 ;  /* 0x0000000d16137c11 */ /* 0x000fca00090f0c04 */
[----:B-1----:R1:W-:Y:S04]  /*87f0*/  STG.E.128 desc[UR26][R18.64], R12 ;  /* 0x0000000c12007986 */ /* 0x0023e8000c101d1a */
.L_x_1775:
[----:B------:R-:W-:Y:S05]  /*8800*/  BSYNC.RECONVERGENT B0 ;  /* 0x0000000000007941 */ /* 0x000fea0003800200 */
.L_x_1774:
[----:B------:R-:W-:Y:S04]  /*8810*/  BSSY.RECONVERGENT B0, `(.L_x_1776) ;  /* 0x000000b000007945 */ /* 0x000fe80003800200 */
[----:B------:R-:W-:Y:S05]  /*8820*/  @P5 BRA `(.L_x_1777) ;  /* 0x0000000000245947 */ /* 0x000fea0003800000 */
[----:B------:R-:W3:Y:S01]  /*8830*/  LDCU.64 UR12, c[0x0][0x560] ;  /* 0x0000ac00ff0c77ac */ /* 0x000ee20008000a00 */
[----:B------:R-:W-:Y:S01]  /*8840*/  MOV R4, R16 ;  /* 0x0000001000047202 */ /* 0x000fe20000000f00 */
[----:B-1----:R-:W-:-:S04]  /*8850*/  IMAD R13, R25, UR10, RZ ;  /* 0x0000000a190d7c24 */ /* 0x002fc8000f8e02ff */
[----:B------:R-:W-:-:S04]  /*8860*/  IMAD.WIDE.U32 R14, R24, UR10, R4 ;  /* 0x0000000a180e7c25 */ /* 0x000fc8000f8e0004 */
[----:B------:R-:W-:-:S05]  /*8870*/  IMAD R4, R24, UR11, R13 ;  /* 0x0000000b18047c24 */ /* 0x000fca000f8e020d */
[----:B------:R-:W-:Y:S02]  /*8880*/  IADD3 R4, PT, PT, R4, R15, RZ ;  /* 0x0000000f04047210 */ /* 0x000fe40007ffe0ff */
[----:B---3--:R-:W-:-:S04]  /*8890*/  LEA R12, P2, R14, UR12, 0x1 ;  /* 0x0000000c0e0c7c11 */ /* 0x008fc8000f8408ff */
[----:B------:R-:W-:-:S05]  /*88a0*/  LEA.HI.X R13, R14, UR13, R4, 0x1, P2 ;  /* 0x0000000d0e0d7c11 */ /* 0x000fca00090f0c04 */
[----:B----4-:R3:W-:Y:S04]  /*88b0*/  STG.E.128 desc[UR26][R12.64], R8 ;  /* 0x000000080c007986 */ /* 0x0107e8000c101d1a */
.L_x_1777:
[----:B------:R-:W-:Y:S05]  /*88c0*/  BSYNC.RECONVERGENT B0 ;  /* 0x0000000000007941 */ /* 0x000fea0003800200 */
.L_x_1776:
        /* <DEDUP_REMOVED lines=14> */
.L_x_1779:
[----:B------:R-:W-:Y:S05]  /*89b0*/  BSYNC.RECONVERGENT B0 ;  /* 0x0000000000007941 */ /* 0x000fea0003800200 */
.L_x_1778:
        /* <DEDUP_REMOVED lines=15> */
.L_x_1781:
[----:B------:R-:W-:Y:S05]  /*8ab0*/  BSYNC.RECONVERGENT B0 ;  /* 0x0000000000007941 */ /* 0x000fea0003800200 */
.L_x_1780:
[----:B------:R-:W-:Y:S01]  /*8ac0*/  MOV R183, RZ ;  /* 0x000000ff00b77202 */ /* 0x000fe20000000f00 */
[----:B------:R-:W3:Y:S01]  /*8ad0*/  LDS.128 R16, [R119+0xa000] ;  /* 0x00a0000077107984 */ /* 0x000ee20000000c00 */
[----:B------:R-:W-:Y:S01]  /*8ae0*/  UIMAD UR15, UR15, UR8, URZ ;  /* 0x000000080f0f72a4 */ /* 0x000fe2000f8e02ff */
[----:B------:R-:W-:Y:S01]  /*8af0*/  BSSY.RECONVERGENT B0, `(.L_x_1782) ;  /* 0x000001c000007945 */ /* 0x000fe20003800200 */
[----:B--2-4-:R-:W-:Y:S02]  /*8b00*/  IMAD.WIDE.U32 R8, R4, UR5, R182 ;  /* 0x0000000504087c25 */ /* 0x014fe4000f8e00b6 */
[----:B------:R-:W-:Y:S01]  /*8b10*/  UIMAD UR15, UR5, UR9, UR15 ;  /* 0x00000009050f72a4 */ /* 0x000fe2000f8e020f */
[----:B------:R-:W2:Y:S01]  /*8b20*/  @!P6 LDC.64 R4, c[0x0][0x568] ;  /* 0x00015a00ff04eb82 */ /* 0x000ea20000000a00 */
[----:B------:R4:W1:Y:S01]  /*8b30*/  LDS.128 R12, [R119+0xc000] ;  /* 0x00c00000770c7984 */ /* 0x0008620000000c00 */
        /* <DEDUP_REMOVED lines=11> */
[----:B---3--:R4:W-:Y:S01]  /*8bf0*/  @!P6 STG.E.128 desc[UR26][R4.64], R16 ;  /* 0x000000100400e986 */ /* 0x0089e2000c101d1a */
[----:B-1----:R-:W-:Y:S05]  /*8c00*/  @P5 BRA `(.L_x_1783) ;  /* 0x0000000000285947 */ /* 0x002fea0003800000 */
        /* <DEDUP_REMOVED lines=10> */
.L_x_1783:
[----:B------:R-:W-:Y:S05]  /*8cb0*/  BSYNC.RECONVERGENT B0 ;  /* 0x0000000000007941 */ /* 0x000fea0003800200 */
.L_x_1782:
[----:B------:R-:W-:Y:S04]  /*8cc0*/  BSSY.RECONVERGENT B0, `(.L_x_1784) ;  /* 0x000000c000007945 */ /* 0x000fe80003800200 */
        /* <DEDUP_REMOVED lines=11> */
.L_x_1785:
[----:B------:R-:W-:Y:S05]  /*8d80*/  BSYNC.RECONVERGENT B0 ;  /* 0x0000000000007941 */ /* 0x000fea0003800200 */
.L_x_1784:
[----:B------:R-:W-:Y:S05]  /*8d90*/  @P3 BRA `(.L_x_1732) ;  /* 0x0000000000243947 */ /* 0x000fea0003800000 */
[----:B------:R-:W3:Y:S01]  /*8da0*/  LDCU.64 UR10, c[0x0][0x568] ;  /* 0x0000ad00ff0a77ac */ /* 0x000ee20008000a00 */
[----:B------:R-:W-:Y:S01]  /*8db0*/  MOV R2, R28 ;  /* 0x0000001c00027202 */ /* 0x000fe20000000f00 */
[----:B----4-:R-:W-:-:S04]  /*8dc0*/  IMAD R5, R26, UR8, RZ ;  /* 0x000000081a057c24 */ /* 0x010fc8000f8e02ff */
[----:B------:R-:W-:-:S04]  /*8dd0*/  IMAD.WIDE.U32 R2, R6, UR8, R2 ;  /* 0x0000000806027c25 */ /* 0x000fc8000f8e0002 */
[----:B------:R-:W-:-:S05]  /*8de0*/  IMAD R5, R6, UR9, R5 ;  /* 0x0000000906057c24 */ /* 0x000fca000f8e0205 */
[----:B------:R-:W-:Y:S02]  /*8df0*/  IADD3 R5, PT, PT, R5, R3, RZ ;  /* 0x0000000305057210 */ /* 0x000fe40007ffe0ff */
[----:B---3--:R-:W-:-:S04]  /*8e00*/  LEA R4, P0, R2, UR10, 0x1 ;  /* 0x0000000a02047c11 */ /* 0x008fc8000f8008ff */
[----:B------:R-:W-:-:S05]  /*8e10*/  LEA.HI.X R5, R2, UR11, R5, 0x1, P0 ;  /* 0x0000000b02057c11 */ /* 0x000fca00080f0c05 */
[----:B------:R3:W-:Y:S04]  /*8e20*/  STG.E.128 desc[UR26][R4.64], R8 ;  /* 0x0000000804007986 */ /* 0x0007e8000c101d1a */
.L_x_1732:
[----:B------:R-:W-:Y:S05]  /*8e30*/  BSYNC.RECONVERGENT B1 ;  /* 0x0000000000017941 */ /* 0x000fea0003800200 */
.L_x_1706:
[----:B------:R-:W1:Y:S01]  /*8e40*/  LDCU UR8, c[0x0][0x438] ;  /* 0x00008700ff0877ac */ /* 0x000e620008000800 */
[----:B------:R-:W2:Y:S01]  /*8e50*/  LDCU UR9, c[0x0][0x370] ;  /* 0x00006e00ff0977ac */ /* 0x000ea20008000800 */
[----:B------:R-:W-:Y:S01]  /*8e60*/  UMOV UR14, UR18 ;  /* 0x00000012000e7c82 */ /* 0x000fe20008000000 */
        /* <DEDUP_REMOVED lines=8> */
.L_x_1787:
        /* <DEDUP_REMOVED lines=9> */
.L_x_2781:


//--------------------- .text._ZN5flash25flash_bwd_dot_do_o_kernelILb0E23Flash_bwd_kernel_traitsILi64ELi64ELi128ELi8ELi2ELi4ELi4ELb1ELb0EN7cutlass6half_tE19Flash_kernel_traitsILi64ELi64ELi128ELi8ES3_EEEEvNS_16Flash_bwd_paramsE --------------------------
	.section	.text._ZN5flash25flash_bwd_dot_do_o_kernelILb0E23Flash_bwd_kernel_traitsILi64ELi64ELi128ELi8ELi2ELi4ELi4ELb1ELb0EN7cutlass6half_tE19Flash_kernel_traitsILi64ELi64ELi128ELi8ES3_EEEEvNS_16Flash_bwd_paramsE,"ax",@progbits
	.align	128
        .global         _ZN5flash25flash_bwd_dot_do_o_kernelILb0E23Flash_bwd_kernel_traitsILi64ELi64ELi128ELi8ELi2ELi4ELi4ELb1ELb0EN7cutlass6half_tE19Flash_kernel_traitsILi64ELi64ELi128ELi8ES3_EEEEvNS_16Flash_bwd_paramsE
        .type           _ZN5flash25flash_bwd_dot_do_o_kernelILb0E23Flash_bwd_kernel_traitsILi64ELi64ELi128ELi8ELi2ELi4ELi4ELb1ELb0EN7cutlass6half_tE19Flash_kernel_traitsILi64ELi64ELi128ELi8ES3_EEEEvNS_16Flash_bwd_paramsE,@function
        .size           _ZN5flash25flash_bwd_dot_do_o_kernelILb0E23Flash_bwd_kernel_traitsILi64ELi64ELi128ELi8ELi2ELi4ELi4ELb1ELb0EN7cutlass6half_tE19Flash_kernel_traitsILi64ELi64ELi128ELi8ES3_EEEEvNS_16Flash_bwd_paramsE,(.L_x_2782 - _ZN5flash25flash_bwd_dot_do_o_kernelILb0E23Flash_bwd_kernel_traitsILi64ELi64ELi128ELi8ELi2ELi4ELi4ELb1ELb0EN7cutlass6half_tE19Flash_kernel_traitsILi64ELi64ELi128ELi8ES3_EEEEvNS_16Flash_bwd_paramsE)
        .other          _ZN5flash25flash_bwd_dot_do_o_kernelILb0E23Flash_bwd_kernel_traitsILi64ELi64ELi128ELi8ELi2ELi4ELi4ELb1ELb0EN7cutlass6half_tE19Flash_kernel_traitsILi64ELi64ELi128ELi8ES3_EEEEvNS_16Flash_bwd_paramsE,@"STO_CUDA_ENTRY STV_DEFAULT"
_ZN5flash25flash_bwd_dot_do_o_kernelILb0E23Flash_bwd_kernel_traitsILi64ELi64ELi128ELi8ELi2ELi4ELi4ELb1ELb0EN7cutlass6half_tE19Flash_kernel_traitsILi64ELi64ELi128ELi8ES3_EEEEvNS_16Flash_bwd_paramsE:
.text._ZN5flash25flash_bwd_dot_do_o_kernelILb0E23Flash_bwd_kernel_traitsILi64ELi64ELi128ELi8ELi2ELi4ELi4ELb1ELb0EN7cutlass6half_tE19Flash_kernel_traitsILi64ELi64ELi128ELi8ES3_EEEEvNS_16Flash_bwd_paramsE:
[----:B------:R-:W-:Y:S01]  /*0000*/  LDC R1, c[0x0][0x37c] ;  /* 0x0000df00ff017b82 */ /* 0x000fe20000000800 */
[----:B------:R-:W0:Y:S01]  /*0010*/  S2R R11, SR_CTAID.Y ;  /* 0x00000000000b7919 */ /* 0x000e220000002600 */
[----:B------:R-:W1:Y:S06]  /*0020*/  LDCU.64 UR4, c[0x0][0x460] ;  /* 0x00008c00ff0477ac */ /* 0x000e6c0008000a00 */
[----:B------:R-:W0:Y:S01]  /*0030*/  LDC.64 R2, c[0x0][0x460] ;  /* 0x00011800ff027b82 */ /* 0x000e220000000a00 */
[----:B------:R-:W-:Y:S01]  /*0040*/  MOV R0, 0xffffffff ;  /* 0xffffffff00007802 */ /* 0x000fe20000000f00 */
[----:B------:R-:W2:Y:S01]  /*0050*/  LDCU.64 UR8, c[0x0][0x358] ;  /* 0x00006b00ff0877ac */ /* 0x000ea20008000a00 */
[----:B-1----:R-:W-:-:S02]  /*0060*/  ISETP.NE.U32.AND P0, PT, RZ, UR4, PT ;  /* 0x00000004ff007c0c */ /* 0x002fc4000bf05070 */
[----:B------:R-:W-:Y:S02]  /*0070*/  ISETP.NE.U32.AND P1, PT, RZ, UR4, PT ;  /* 0x00000004ff007c0c */ /* 0x000fe4000bf25070 */
[----:B------:R-:W-:Y:S02]  /*0080*/  ISETP.NE.AND.EX P0, PT, RZ, UR5, PT, P0 ;  /* 0x00000005ff007c0c */ /* 0x000fe4000bf05300 */
[----:B------:R-:W-:Y:S01]  /*0090*/  ISETP.NE.AND.EX P1, PT, RZ, UR5, PT, P1 ;  /* 0x00000005ff007c0c */ /* 0x000fe2000bf25310 */
[----:B0-----:R-:W-:-:S10]  /*00a0*/  IMAD.WIDE.U32 R2, R11, 0x4, R2 ;  /* 0x000000040b027825 */ /* 0x001fd400078e0002 */
[----:B--2---:R-:W2:Y:S04]  /*00b0*/  @P0 LDG.E R0, desc[UR8][R2.64] ;  /* 0x0000000802000981 */ /* 0x004ea8000c1e1900 */
[----:B------:R-:W2:Y:S01]  /*00c0*/  @P1 LDG.E R5, desc[UR8][R2.64+0x4] ;  /* 0x0000040802051981 */ /* 0x000ea2000c1e1900 */
[----:B------:R-:W0:Y:S08]  /*00d0*/  S2UR UR6, SR_CTAID.X ;  /* 0x00000000000679c3 */ /* 0x000e300000002500 */
[----:B------:R-:W1:Y:S01]  /*00e0*/  @!P1 LDC R4, c[0x0][0x434] ;  /* 0x00010d00ff049b82 */ /* 0x000e620000000800 */
[----:B0-----:R-:W-:Y:S01]  /*00f0*/  USHF.L.U32 UR6, UR6, 0x6, URZ ;  /* 0x0000000606067899 */ /* 0x001fe200080006ff */
[----:B--2---:R-:W-:-:S05]  /*0100*/  @P1 IADD3 R4, PT, PT, R5, -R0, RZ ;  /* 0x8000000005041210 */ /* 0x004fca0007ffe0ff */
[----:B-1----:R-:W-:-:S13]  /*0110*/  ISETP.GT.AND P0, PT, R4, UR6, PT ;  /* 0x0000000604007c0c */ /* 0x002fda000bf04270 */
[----:B------:R-:W-:Y:S05]  /*0120*/  @!P0 EXIT ;  /* 0x000000000000894d */ /* 0x000fea0003800000 */
[----:B------:R-:W-:Y:S01]  /*0130*/  ISETP.NE.AND P0, PT, R0, -0x1, PT ;  /* 0xffffffff0000780c */ /* 0x000fe20003f05270 */
[----:B------:R-:W0:Y:S01]  /*0140*/  LDCU.U8 UR4, c[0x0][0x548] ;  /* 0x0000a900ff0477ac */ /* 0x000e220008000000 */
[----:B------:R-:W1:Y:S11]  /*0150*/  S2UR UR7, SR_CTAID.Z ;  /* 0x00000000000779c3 */ /* 0x000e760000002700 */
[----:B------:R-:W2:Y:S01]  /*0160*/  @!P0 LDC.64 R14, c[0x0][0x588] ;  /* 0x00016200ff0e8b82 */ /* 0x000ea20000000a00 */
[----:B0-----:R-:W-:-:S07]  /*0170*/  UISETP.NE.AND UP0, UPT, UR4, URZ, UPT ;  /* 0x000000ff0400728c */ /* 0x001fce000bf05270 */
[----:B------:R-:W0:Y:S08]  /*0180*/  @!P0 LDC.64 R16, c[0x0][0x400] ;  /* 0x00010000ff108b82 */ /* 0x000e300000000a00 */
[----:B------:R-:W3:Y:S08]  /*0190*/  @P0 LDC.64 R6, c[0x0][0x590] ;  /* 0x00016400ff060b82 */ /* 0x000ef00000000a00 */
[----:B------:R-:W4:Y:S01]  /*01a0*/  @P0 LDC.64 R8, c[0x0][0x408] ;  /* 0x00010200ff080b82 */ /* 0x000f220000000a00 */
[----:B--2---:R-:W-:-:S04]  /*01b0*/  @!P0 IMAD.WIDE.U32 R12, R11, R14, RZ ;  /* 0x0000000e0b0c8225 */ /* 0x004fc800078e00ff */
[C---:B------:R-:W-:Y:S02]  /*01c0*/  @!P0 IMAD R5, R11.reuse, R15, R13 ;  /* 0x0000000f0b058224 */ /* 0x040fe400078e020d */
[----:B0-----:R-:W-:-:S04]  /*01d0*/  @!P0 IMAD.WIDE.U32 R2, R11, R16, RZ ;  /* 0x000000100b028225 */ /* 0x001fc800078e00ff */
[----:B------:R-:W-:Y:S01]  /*01e0*/  @!P0 IMAD R3, R11, R17, R3 ;  /* 0x000000110b038224 */ /* 0x000fe200078e0203 */
[----:B------:R-:W-:Y:S01]  /*01f0*/  @!P0 MOV R10, R2 ;  /* 0x00000002000a8202 */ /* 0x000fe20000000f00 */
[----:B---3--:R-:W-:-:S04]  /*0200*/  @P0 IMAD.WIDE.U32 R14, R0, R6, RZ ;  /* 0x00000006000e0225 */ /* 0x008fc800078e00ff */
[C---:B------:R-:W-:Y:S01]  /*0210*/  @P0 IMAD R5, R0.reuse, R7, R15 ;  /* 0x0000000700050224 */ /* 0x040fe200078e020f */
[----:B------:R-:W-:Y:S01]  /*0220*/  @P0 MOV R12, R14 ;  /* 0x0000000e000c0202 */ /* 0x000fe20000000f00 */
[----:B----4-:R-:W-:-:S04]  /*0230*/  @P0 IMAD.WIDE.U32 R16, R0, R8, RZ ;  /* 0x0000000800100225 */ /* 0x010fc800078e00ff */
[----:B------:R-:W-:Y:S01]  /*0240*/  @P0 IMAD R3, R0, R9, R17 ;  /* 0x0000000900030224 */ /* 0x000fe200078e0211 */
[----:B------:R-:W-:Y:S01]  /*0250*/  @P0 MOV R10, R16 ;  /* 0x00000010000a0202 */ /* 0x000fe20000000f00 */
[----:B-1----:R-:W-:Y:S06]  /*0260*/  BRA.U !UP0, `(.L_x_1788) ;  /* 0x0000000108247547 */ /* 0x002fec000b800000 */
[----:B------:R-:W0:Y:S01]  /*0270*/  LDC R6, c[0x0][0x444] ;  /* 0x00011100ff067b82 */ /* 0x000e220000000800 */
[----:B------:R-:W-:-:S07]  /*0280*/  ISETP.NE.AND P0, PT, R0, -0x1, PT ;  /* 0xffffffff0000780c */ /* 0x000fce0003f05270 */
[----:B------:R-:W1:Y:S08]  /*0290*/  LDC R2, c[0x0][0x430] ;  /* 0x00010c00ff027b82 */ /* 0x000e700000000800 */
[----:B------:R-:W1:Y:S01]  /*02a0*/  LDC R7, c[0x0][0x454] ;  /* 0x00011500ff077b82 */ /* 0x000e620000000800 */
[----:B0-----:R-:W-:-:S05]  /*02b0*/  @!P0 IMAD R0, R11, R6, RZ ;  /* 0x000000060b008224 */ /* 0x001fca00078e02ff */
[----:B------:R-:W-:Y:S02]  /*02c0*/  LEA R11, R11, R0, 0x7 ;  /* 0x000000000b0b7211 */ /* 0x000fe400078e38ff */
[----:B-1----:R-:W-:-:S05]  /*02d0*/  LEA R2, R2, R7, 0x7 ;  /* 0x0000000702027211 */ /* 0x002fca00078e38ff */
[----:B------:R-:W-:Y:S01]  /*02e0*/  IMAD R2, R2, UR7, R11 ;  /* 0x0000000702027c24 */ /* 0x000fe2000f8e020b */
[----:B------:R-:W-:Y:S06]  /*02f0*/  BRA `(.L_x_1789) ;  /* 0x0000000000107947 */ /* 0x000fec0003800000 */
.L_x_1788:
[----:B------:R-:W0:Y:S08]  /*0300*/  LDC R2, c[0x0][0x3e0] ;  /* 0x0000f800ff027b82 */ /* 0x000e300000000800 */
[----:B------:R-:W1:Y:S01]  /*0310*/  LDC R7, c[0x0][0x444] ;  /* 0x00011100ff077b82 */ /* 0x000e620000000800 */
[----:B0-----:R-:W-:-:S04]  /*0320*/  IMAD R2, R11, R2, UR7 ;  /* 0x000000070b027e24 */ /* 0x001fc8000f8e0202 */
[----:B-1----:R-:W-:-:S07]  /*0330*/  IMAD R2, R2, R7, RZ ;  /* 0x0000000702027224 */ /* 0x002fce00078e02ff */
.L_x_1789:
[----:B------:R-:W0:Y:S01]  /*0340*/  S2R R0, SR_TID.X ;  /* 0x0000000000007919 */ /* 0x000e220000002100 */
[----:B------:R-:W1:Y:S01]  /*0350*/  LDCU UR4, c[0x0][0x440] ;  /* 0x00008800ff0477ac */ /* 0x000e620008000800 */
[----:B------:R-:W2:Y:S01]  /*0360*/  LDC.64 R14, c[0x0][0x590] ;  /* 0x00016400ff0e7b82 */ /* 0x000ea20000000a00 */
[----:B------:R-:W-:Y:S01]  /*0370*/  HFMA2 R9, -RZ, RZ, 0, 0 ;  /* 0x00000000ff097431 */ /* 0x000fe200000001ff */
[----:B------:R-:W-:Y:S01]  /*0380*/  IADD3 R11, PT, PT, R4, -UR6, RZ ;  /* 0x80000006040b7c10 */ /* 0x000fe2000fffe0ff */
[----:B------:R-:W3:Y:S05]  /*0390*/  LDCU.64 UR10, c[0x0][0x408] ;  /* 0x00008100ff0a77ac */ /* 0x000eea0008000a00 */
[----:B------:R-:W4:Y:S01]  /*03a0*/  LDC.64 R6, c[0x0][0x598] ;  /* 0x00016600ff067b82 */ /* 0x000f220000000a00 */
[----:B0-----:R-:W-:-:S02]  /*03b0*/  SHF.L.U32 R8, R0, 0x3, RZ ;  /* 0x0000000300087819 */ /* 0x001fc400000006ff */
[----:B------:R-:W-:Y:S02]  /*03c0*/  SHF.R.U32.HI R4, RZ, 0x3, R0 ;  /* 0x00000003ff047819 */ /* 0x000fe40000011600 */
[----:B------:R-:W-:-:S04]  /*03d0*/  LOP3.LUT R8, R8, 0x38, RZ, 0xc0, !PT ;  /* 0x0000003808087812 */ /* 0x000fc800078ec0ff */
[----:B-1----:R-:W-:Y:S01]  /*03e0*/  ISETP.GE.AND P0, PT, R8, UR4, PT ;  /* 0x0000000408007c0c */ /* 0x002fe2000bf06270 */
[----:B--2---:R-:W-:Y:S01]  /*03f0*/  IMAD.WIDE.U32 R16, R14, UR6, R8 ;  /* 0x000000060e107c25 */ /* 0x004fe2000f8e0008 */
[C---:B------:R-:W-:Y:S01]  /*0400*/  IADD3 R9, PT, PT, R4.reuse, 0x20, RZ ;  /* 0x0000002004097810 */ /* 0x040fe20007ffe0ff */
[----:B---3--:R-:W-:Y:S01]  /*0410*/  UIMAD.WIDE.U32 UR4, UR6, UR10, URZ ;  /* 0x0000000a060472a5 */ /* 0x008fe2000f8e00ff */
[-C--:B------:R-:W-:Y:S01]  /*0420*/  ISETP.GE.OR P1, PT, R4, R11.reuse, P0 ;  /* 0x0000000b0400720c */ /* 0x080fe20000726670 */
[----:B------:R-:W-:Y:S01]  /*0430*/  IMAD R18, R15, UR6, R17 ;  /* 0x000000060f127c24 */ /* 0x000fe2000f8e0211 */
[----:B------:R-:W-:Y:S02]  /*0440*/  IADD3 R16, P2, PT, R12, R16, RZ ;  /* 0x000000100c107210 */ /* 0x000fe40007f5e0ff */
[----:B------:R-:W-:Y:S01]  /*0450*/  ISETP.GE.OR P0, PT, R9, R11, P0 ;  /* 0x0000000b0900720c */ /* 0x000fe20000706670 */
[----:B------:R-:W0:Y:S01]  /*0460*/  LDC.64 R12, c[0x0][0x410] ;  /* 0x00010400ff0c7b82 */ /* 0x000e220000000a00 */
[----:B------:R-:W-:-:S02]  /*0470*/  IADD3.X R17, PT, PT, R5, R18, RZ, P2, !PT ;  /* 0x0000001205117210 */ /* 0x000fc400017fe4ff */
[----:B------:R-:W-:Y:S01]  /*0480*/  LOP3.LUT R9, R8, UR4, RZ, 0xfc, !PT ;  /* 0x0000000408097c12 */ /* 0x000fe2000f8efcff */
[----:B------:R-:W-:Y:S01]  /*0490*/  UIMAD UR4, UR6, UR11, UR5 ;  /* 0x0000000b060472a4 */ /* 0x000fe2000f8e0205 */
[----:B----4-:R-:W-:Y:S02]  /*04a0*/  IMAD.WIDE.U32 R16, R6, UR7, R16 ;  /* 0x0000000706107c25 */ /* 0x010fe4000f8e0010 */
[----:B------:R-:W-:Y:S01]  /*04b0*/  IADD3 R10, P3, PT, R10, R9, RZ ;  /* 0x000000090a0a7210 */ /* 0x000fe20007f7e0ff */
[----:B------:R-:W1:Y:S01]  /*04c0*/  @!P1 LDC.64 R26, c[0x0][0x550] ;  /* 0x00015400ff1a9b82 */ /* 0x000e620000000a00 */
[----:B------:R-:W-:Y:S02]  /*04d0*/  IMAD R7, R7, UR7, R17 ;  /* 0x0000000707077c24 */ /* 0x000fe4000f8e0211 */
[----:B------:R-:W-:Y:S02]  /*04e0*/  IADD3.X R11, PT, PT, R3, UR4, RZ, P3, !PT ;  /* 0x00000004030b7c10 */ /* 0x000fe40009ffe4ff */
[----:B------:R-:W-:-:S02]  /*04f0*/  @!P0 IADD3 R17, P2, PT, R4, 0x20, RZ ;  /* 0x0000002004118810 */ /* 0x000fc40007f5e0ff */
[----:B------:R-:W-:Y:S01]  /*0500*/  @!P1 MOV R6, R16 ;  /* 0x0000001000069202 */ /* 0x000fe20000000f00 */
[----:B------:R-:W2:Y:S01]  /*0510*/  @!P0 LDC.64 R20, c[0x0][0x550] ;  /* 0x00015400ff148b82 */ /* 0x000ea20000000a00 */
[----:B------:R-:W-:-:S07]  /*0520*/  @!P0 IADD3.X R3, PT, PT, RZ, RZ, RZ, P2, !PT ;  /* 0x000000ffff038210 */ /* 0x000fce00017fe4ff */
[----:B------:R-:W3:Y:S01]  /*0530*/  @!P1 LDC.64 R22, c[0x0][0x3f0] ;  /* 0x0000fc00ff169b82 */ /* 0x000ee20000000a00 */
[----:B------:R-:W-:Y:S01]  /*0540*/  @!P0 MOV R8, R16 ;  /* 0x0000001000088202 */ /* 0x000fe20000000f00 */
[-C--:B------:R-:W-:Y:S01]  /*0550*/  @!P0 IMAD R16, R3, R14.reuse, RZ ;  /* 0x0000000e03108224 */ /* 0x080fe200078e02ff */
[----:B------:R-:W-:Y:S01]  /*0560*/  @!P0 MOV R9, R7 ;  /* 0x0000000700098202 */ /* 0x000fe20000000f00 */
[C---:B------:R-:W-:Y:S01]  /*0570*/  @!P1 IMAD.WIDE.U32 R6, R4.reuse, R14, R6 ;  /* 0x0000000e04069225 */ /* 0x040fe200078e0006 */
[----:B------:R-:W-:-:S03]  /*0580*/  @!P0 IADD3 R5, P3, PT, R4, 0x20, RZ ;  /* 0x0000002004058810 */ /* 0x000fc60007f7e0ff */
[----:B------:R-:W4:Y:S01]  /*0590*/  @!P0 LDC.64 R24, c[0x0][0x3f0] ;  /* 0x0000fc00ff188b82 */ /* 0x000f220000000a00 */
[-C--:B------:R-:W-:Y:S01]  /*05a0*/  @!P0 IMAD R3, R17, R15.reuse, R16 ;  /* 0x0000000f11038224 */ /* 0x080fe200078e0210 */
[----:B-1----:R-:W-:Y:S01]  /*05b0*/  @!P1 LEA R26, P2, R6, R26, 0x1 ;  /* 0x0000001a061a9211 */ /* 0x002fe200078408ff */
[----:B0-----:R-:W-:Y:S01]  /*05c0*/  IMAD.WIDE.U32 R10, R12, UR7, R10 ;  /* 0x000000070c0a7c25 */ /* 0x001fe2000f8e000a */
[----:B------:R-:W-:Y:S02]  /*05d0*/  @!P0 IADD3.X R12, PT, PT, RZ, RZ, RZ, P3, !PT ;  /* 0x000000ffff0c8210 */ /* 0x000fe40001ffe4ff */
[----:B------:R-:W-:Y:S01]  /*05e0*/  CS2R R18, SRZ ;  /* 0x0000000000127805 */ /* 0x000fe2000001ff00 */
[----:B------:R-:W0:Y:S01]  /*05f0*/  LDCU.64 UR4, c[0x0][0x5e8] ;  /* 0x0000bd00ff0477ac */ /* 0x000e220008000a00 */
[----:B------:R-:W-:Y:S02]  /*0600*/  @!P1 IMAD R15, R4, R15, R7 ;  /* 0x0000000f040f9224 */ /* 0x000fe400078e0207 */
[----:B------:R-:W-:Y:S01]  /*0610*/  IMAD R11, R13, UR7, R11 ;  /* 0x000000070d0b7c24 */ /* 0x000fe2000f8e020b */
[----:B------:R-:W1:Y:S01]  /*0620*/  LDCU UR7, c[0x0][0x4f4] ;  /* 0x00009e80ff0777ac */ /* 0x000e620008000800 */
[----:B------:R-:W-:Y:S01]  /*0630*/  @!P0 IMAD.WIDE.U32 R8, R17, R14, R8 ;  /* 0x0000000e11088225 */ /* 0x000fe200078e0008 */
[----:B------:R-:W-:-:S03]  /*0640*/  @!P1 LEA.HI.X R27, R6, R27, R15, 0x1, P2 ;  /* 0x0000001b061b9211 */ /* 0x000fc600010f0c0f */
[----:B------:R-:W-:Y:S01]  /*0650*/  @!P0 IMAD R6, R12, UR10, RZ ;  /* 0x0000000a0c068c24 */ /* 0x000fe2000f8e02ff */
[----:B------:R-:W-:Y:S01]  /*0660*/  @!P0 IADD3 R3, PT, PT, R9, R3, RZ ;  /* 0x0000000309038210 */ /* 0x000fe20007ffe0ff */
[----:B------:R-:W-:Y:S01]  /*0670*/  @!P1 IMAD.WIDE.U32 R12, R4, UR10, R10 ;  /* 0x0000000a040c9c25 */ /* 0x000fe2000f8e000a */
[----:B--2---:R-:W-:-:S03]  /*0680*/  @!P0 LEA R20, P2, R8, R20, 0x1 ;  /* 0x0000001408148211 */ /* 0x004fc600078408ff */
[C---:B------:R-:W-:Y:S01]  /*0690*/  @!P0 IMAD R15, R5.reuse, UR11, R6 ;  /* 0x0000000b050f8c24 */ /* 0x040fe2000f8e0206 */
[----:B---3--:R-:W-:Y:S01]  /*06a0*/  @!P1 LEA R22, P3, R12, R22, 0x1 ;  /* 0x000000160c169211 */ /* 0x008fe200078608ff */
[----:B------:R-:W-:Y:S01]  /*06b0*/  @!P0 IMAD.WIDE.U32 R10, R5, UR10, R10 ;  /* 0x0000000a050a8c25 */ /* 0x000fe2000f8e000a */
[----:B------:R-:W-:-:S03]  /*06c0*/  @!P0 LEA.HI.X R21, R8, R21, R3, 0x1, P2 ;  /* 0x0000001508158211 */ /* 0x000fc600010f0c03 */
[----:B------:R-:W-:Y:S01]  /*06d0*/  @!P1 IMAD R13, R4, UR11, R13 ;  /* 0x0000000b040d9c24 */ /* 0x000fe2000f8e020d */
[----:B------:R-:W-:Y:S01]  /*06e0*/  @!P0 IADD3 R11, PT, PT, R11, R15, RZ ;  /* 0x0000000f0b0b8210 */ /* 0x000fe20007ffe0ff */
[----:B------:R-:W-:Y:S01]  /*06f0*/  HFMA2 R8, -RZ, RZ, 0, 0 ;  /* 0x00000000ff087431 */ /* 0x000fe200000001ff */
[----:B----4-:R-:W-:Y:S02]  /*0700*/  @!P0 LEA R24, P4, R10, R24, 0x1 ;  /* 0x000000180a188211 */ /* 0x010fe400078808ff */
[----:B------:R-:W-:Y:S02]  /*0710*/  CS2R R16, SRZ ;  /* 0x0000000000107805 */ /* 0x000fe4000001ff00 */
[----:B------:R-:W-:Y:S02]  /*0720*/  @!P1 LEA.HI.X R23, R12, R23, R13, 0x1, P3 ;  /* 0x000000170c179211 */ /* 0x000fe400018f0c0d */
[----:B------:R-:W-:Y:S02]  /*0730*/  CS2R R14, SRZ ;  /* 0x00000000000e7805 */ /* 0x000fe4000001ff00 */
[----:B------:R-:W-:-:S02]  /*0740*/  CS2R R12, SRZ ;  /* 0x00000000000c7805 */ /* 0x000fc4000001ff00 */
[----:B------:R-:W-:Y:S02]  /*0750*/  @!P0 LEA.HI.X R25, R10, R25, R11, 0x1, P4 ;  /* 0x000000190a198211 */ /* 0x000fe400020f0c0b */
[----:B------:R-:W-:Y:S02]  /*0760*/  CS2R R6, SRZ ;  /* 0x0000000000067805 */ /* 0x000fe4000001ff00 */
[----:B------:R-:W-:Y:S02]  /*0770*/  CS2R R4, SRZ ;  /* 0x0000000000047805 */ /* 0x000fe4000001ff00 */
[----:B------:R-:W-:Y:S02]  /*0780*/  CS2R R10, SRZ ;  /* 0x00000000000a7805 */ /* 0x000fe4000001ff00 */
[----:B------:R-:W-:Y:S01]  /*0790*/  MOV R9, RZ ;  /* 0x000000ff00097202 */ /* 0x000fe20000000f00 */
[----:B------:R-:W2:Y:S04]  /*07a0*/  @!P0 LDG.E.128 R12, desc[UR8][R24.64] ;  /* 0x00000008180c8981 */ /* 0x000ea8000c1e1d00 */
[----:B------:R-:W3:Y:S04]  /*07b0*/  @!P0 LDG.E.128 R16, desc[UR8][R20.64] ;  /* 0x0000000814108981 */ /* 0x000ee8000c1e1d00 */
[----:B------:R3:W4:Y:S04]  /*07c0*/  @!P1 LDG.E.128 R4, desc[UR8][R26.64] ;  /* 0x000000081a049981 */ /* 0x000728000c1e1d00 */
[----:B------:R-:W5:Y:S01]  /*07d0*/  @!P1 LDG.E.128 R8, desc[UR8][R22.64] ;  /* 0x0000000816089981 */ /* 0x000f62000c1e1d00 */
[----:B------:R-:W-:-:S02]  /*07e0*/  IADD3 R2, PT, PT, R2, UR6, RZ ;  /* 0x0000000602027c10 */ /* 0x000fc4000fffe0ff */
[----:B------:R-:W-:Y:S01]  /*07f0*/  LOP3.LUT P0, RZ, R0, 0x7, RZ, 0xc0, !PT ;  /* 0x0000000700ff7812 */ /* 0x000fe2000780c0ff */
[----:B--2---:R-:W-:Y:S02]  /*0800*/  HADD2.F32 R28, -RZ, R12.H1_H1 ;  /* 0x3000000cff1c7230 */ /* 0x004fe40000004100 */
[----:B---3--:R-:W-:Y:S02]  /*0810*/  HADD2.F32 R27, -RZ, R16.H1_H1 ;  /* 0x30000010ff1b7230 */ /* 0x008fe40000004100 */
[----:B------:R-:W-:Y:S02]  /*0820*/  HADD2.F32 R12, -RZ, R12.H0_H0 ;  /* 0x2000000cff0c7230 */ /* 0x000fe40000004100 */
[----:B----4-:R-:W-:Y:S02]  /*0830*/  HADD2.F32 R26, -RZ, R4.H1_H1 ;  /* 0x30000004ff1a7230 */ /* 0x010fe40000004100 */
[----:B------:R-:W-:Y:S01]  /*0840*/  FMUL.FTZ R27, R27, R28 ;  /* 0x0000001c1b1b7220 */ /* 0x000fe20000410000 */
[----:B------:R-:W-:-:S02]  /*0850*/  HADD2.F32 R16, -RZ, R16.H0_H0 ;  /* 0x20000010ff107230 */ /* 0x000fc40000004100 */
[--C-:B-----5:R-:W-:Y:S02]  /*0860*/  HADD2.F32 R3, -RZ, R8.reuse.H1_H1 ;  /* 0x30000008ff037230 */ /* 0x120fe40000004100 */
[----:B------:R-:W-:Y:S02]  /*0870*/  HADD2.F32 R29, -RZ, R8.H0_H0 ;  /* 0x20000008ff1d7230 */ /* 0x000fe40000004100 */
[----:B------:R-:W-:Y:S02]  /*0880*/  HADD2.F32 R23, -RZ, R4.H0_H0 ;  /* 0x20000004ff177230 */ /* 0x000fe40000004100 */
[----:B------:R-:W-:Y:S01]  /*0890*/  FMUL.FTZ R26, R26, R3 ;  /* 0x000000031a1a7220 */ /* 0x000fe20000410000 */
[----:B------:R-:W-:Y:S01]  /*08a0*/  FFMA.FTZ R27, R16, R12, R27 ;  /* 0x0000000c101b7223 */ /* 0x000fe2000001001b */
[----:B------:R-:W-:Y:S02]  /*08b0*/  HADD2.F32 R3, -RZ, R5.H0_H0 ;  /* 0x20000005ff037230 */ /* 0x000fe40000004100 */
[----:B------:R-:W-:-:S02]  /*08c0*/  HADD2.F32 R16, -RZ, R9.H0_H0 ;  /* 0x20000009ff107230 */ /* 0x000fc40000004100 */
[----:B------:R-:W-:Y:S01]  /*08d0*/  FFMA.FTZ R26, R23, R29, R26 ;  /* 0x0000001d171a7223 */ /* 0x000fe2000001001a */
[----:B------:R-:W-:Y:S02]  /*08e0*/  HADD2.F32 R5, -RZ, R5.H1_H1 ;  /* 0x30000005ff057230 */ /* 0x000fe40000004100 */
[----:B------:R-:W-:Y:S02]  /*08f0*/  HADD2.F32 R12, -RZ, R9.H1_H1 ;  /* 0x30000009ff0c7230 */ /* 0x000fe40000004100 */
[----:B------:R-:W-:Y:S01]  /*0900*/  FFMA.FTZ R16, R3, R16, R26 ;  /* 0x0000001003107223 */ /* 0x000fe2000001001a */
[----:B------:R-:W-:Y:S02]  /*0910*/  HADD2.F32 R24, -RZ, R13.H0_H0 ;  /* 0x2000000dff187230 */ /* 0x000fe40000004100 */
[----:B------:R-:W-:Y:S02]  /*0920*/  HADD2.F32 R20, -RZ, R17.H0_H0 ;  /* 0x20000011ff147230 */ /* 0x000fe40000004100 */
[----:B------:R-:W-:Y:S01]  /*0930*/  FFMA.FTZ R5, R5, R12, R16 ;  /* 0x0000000c05057223 */ /* 0x000fe20000010010 */
[----:B------:R-:W-:-:S02]  /*0940*/  HADD2.F32 R4, -RZ, R6.H0_H0 ;  /* 0x20000006ff047230 */ /* 0x000fc40000004100 */
[----:B------:R-:W-:Y:S02]  /*0950*/  HADD2.F32 R23, -RZ, R10.H0_H0 ;  /* 0x2000000aff177230 */ /* 0x000fe40000004100 */
[----:B------:R-:W-:Y:S01]  /*0960*/  FFMA.FTZ R27, R20, R24, R27 ;  /* 0x00000018141b7223 */ /* 0x000fe2000001001b */
[----:B------:R-:W-:Y:S02]  /*0970*/  HADD2.F32 R13, -RZ, R13.H1_H1 ;  /* 0x3000000dff0d7230 */ /* 0x000fe40000004100 */
[----:B------:R-:W-:Y:S02]  /*0980*/  HADD2.F32 R22, -RZ, R17.H1_H1 ;  /* 0x30000011ff167230 */ /* 0x000fe40000004100 */
[----:B------:R-:W-:Y:S01]  /*0990*/  FFMA.FTZ R5, R4, R23, R5 ;  /* 0x0000001704057223 */ /* 0x000fe20000010005 */
[----:B------:R-:W-:Y:S02]  /*09a0*/  HADD2.F32 R8, -RZ, R6.H1_H1 ;  /* 0x30000006ff087230 */ /* 0x000fe40000004100 */
[----:B------:R-:W-:-:S02]  /*09b0*/  HADD2.F32 R21, -RZ, R10.H1_H1 ;  /* 0x3000000aff157230 */ /* 0x000fc40000004100 */
[----:B------:R-:W-:Y:S01]  /*09c0*/  FFMA.FTZ R27, R22, R13, R27 ;  /* 0x0000000d161b7223 */ /* 0x000fe2000001001b */
[----:B------:R-:W-:Y:S02]  /*09d0*/  HADD2.F32 R3, -RZ, R14.H0_H0 ;  /* 0x2000000eff037230 */ /* 0x000fe40000004100 */
[----:B------:R-:W-:Y:S02]  /*09e0*/  HADD2.F32 R12, -RZ, R18.H0_H0 ;  /* 0x20000012ff0c7230 */ /* 0x000fe40000004100 */
[----:B------:R-:W-:Y:S01]  /*09f0*/  FFMA.FTZ R5, R8, R21, R5 ;  /* 0x0000001508057223 */ /* 0x000fe20000010005 */
[----:B------:R-:W-:Y:S02]  /*0a00*/  HADD2.F32 R6, -RZ, R7.H0_H0 ;  /* 0x20000007ff067230 */ /* 0x000fe40000004100 */
[----:B------:R-:W-:Y:S02]  /*0a10*/  HADD2.F32 R9, -RZ, R11.H0_H0 ;  /* 0x2000000bff097230 */ /* 0x000fe40000004100 */
[----:B------:R-:W-:Y:S01]  /*0a20*/  FFMA.FTZ R27, R12, R3, R27 ;  /* 0x000000030c1b7223 */ /* 0x000fe2000001001b */
[----:B------:R-:W-:-:S02]  /*0a30*/  HADD2.F32 R14, -RZ, R14.H1_H1 ;  /* 0x3000000eff0e7230 */ /* 0x000fc40000004100 */
[----:B------:R-:W-:Y:S02]  /*0a40*/  HADD2.F32 R18, -RZ, R18.H1_H1 ;  /* 0x30000012ff127230 */ /* 0x000fe40000004100 */
[----:B------:R-:W-:Y:S01]  /*0a50*/  FFMA.FTZ R6, R6, R9, R5 ;  /* 0x0000000906067223 */ /* 0x000fe20000010005 */
[----:B------:R-:W-:Y:S02]  /*0a60*/  HADD2.F32 R7, -RZ, R7.H1_H1 ;  /* 0x30000007ff077230 */ /* 0x000fe40000004100 */
[----:B------:R-:W-:Y:S02]  /*0a70*/  HADD2.F32 R10, -RZ, R11.H1_H1 ;  /* 0x3000000bff0a7230 */ /* 0x000fe40000004100 */
[----:B------:R-:W-:Y:S01]  /*0a80*/  FFMA.FTZ R27, R18, R14, R27 ;  /* 0x0000000e121b7223 */ /* 0x000fe2000001001b */
[----:B------:R-:W-:Y:S02]  /*0a90*/  HADD2.F32 R3, -RZ, R15.H0_H0 ;  /* 0x2000000fff037230 */ /* 0x000fe40000004100 */
[----:B------:R-:W-:-:S02]  /*0aa0*/  HADD2.F32 R4, -RZ, R19.H0_H0 ;  /* 0x20000013ff047230 */ /* 0x000fc40000004100 */
[----:B------:R-:W-:Y:S01]  /*0ab0*/  FFMA.FTZ R6, R7, R10, R6 ;  /* 0x0000000a07067223 */ /* 0x000fe20000010006 */
[----:B------:R-:W-:Y:S02]  /*0ac0*/  HADD2.F32 R8, -RZ, R19.H1_H1 ;  /* 0x30000013ff087230 */ /* 0x000fe40000004100 */
[----:B------:R-:W-:Y:S02]  /*0ad0*/  HADD2.F32 R15, -RZ, R15.H1_H1 ;  /* 0x3000000fff0f7230 */ /* 0x000fe40000004100 */
[----:B------:R-:W-:Y:S02]  /*0ae0*/  FFMA.FTZ R27, R4, R3, R27 ;  /* 0x00000003041b7223 */ /* 0x000fe4000001001b */
[----:B------:R-:W2:Y:S02]  /*0af0*/  SHFL.BFLY PT, R3, R6, 0x4, 0x1f ;  /* 0x0c801f0006037f89 */ /* 0x000ea400000e0000 */
[----:B------:R-:W-:-:S05]  /*0b00*/  FFMA.FTZ R27, R8, R15, R27 ;  /* 0x0000000f081b7223 */ /* 0x000fca000001001b */
[----:B------:R-:W3:Y:S01]  /*0b10*/  SHFL.BFLY PT, R4, R27, 0x4, 0x1f ;  /* 0x0c801f001b047f89 */ /* 0x000ee200000e0000 */
[----:B--2---:R-:W-:Y:S01]  /*0b20*/  FADD.FTZ R3, R6, R3 ;  /* 0x0000000306037221 */ /* 0x004fe20000010000 */
[----:B---3--:R-:W-:-:S04]  /*0b30*/  FADD.FTZ R7, R27, R4 ;  /* 0x000000041b077221 */ /* 0x008fc80000010000 */
[----:B------:R-:W2:Y:S04]  /*0b40*/  SHFL.BFLY PT, R4, R3, 0x2, 0x1f ;  /* 0x0c401f0003047f89 */ /* 0x000ea800000e0000 */
[----:B------:R-:W3:Y:S01]  /*0b50*/  SHFL.BFLY PT, R8, R7, 0x2, 0x1f ;  /* 0x0c401f0007087f89 */ /* 0x000ee200000e0000 */
[----:B------:R-:W4:Y:S01]  /*0b60*/  S2R R10, SR_TID.X ;  /* 0x00000000000a7919 */ /* 0x000f220000002100 */
[----:B--2---:R-:W-:Y:S01]  /*0b70*/  FADD.FTZ R4, R3, R4 ;  /* 0x0000000403047221 */ /* 0x004fe20000010000 */
[----:B---3--:R-:W-:-:S04]  /*0b80*/  FADD.FTZ R8, R7, R8 ;  /* 0x0000000807087221 */ /* 0x008fc80000010000 */
[----:B------:R-:W2:Y:S04]  /*0b90*/  SHFL.BFLY PT, R5, R4, 0x1, 0x1f ;  /* 0x0c201f0004057f89 */ /* 0x000ea800000e0000 */
[----:B------:R-:W3:Y:S01]  /*0ba0*/  SHFL.BFLY PT, R9, R8, 0x1, 0x1f ;  /* 0x0c201f0008097f89 */ /* 0x000ee200000e0000 */
[----:B----4-:R-:W-:Y:S02]  /*0bb0*/  SHF.R.U32.HI R11, RZ, 0x3, R10 ;  /* 0x00000003ff0b7819 */ /* 0x010fe4000001160a */
[----:B------:R-:W-:Y:S02]  /*0bc0*/  LOP3.LUT R10, R10, 0x7, RZ, 0xc0, !PT ;  /* 0x000000070a0a7812 */ /* 0x000fe400078ec0ff */
[----:B------:R-:W-:-:S04]  /*0bd0*/  IADD3 R0, P1, PT, R2, R11, RZ ;  /* 0x0000000b02007210 */ /* 0x000fc80007f3e0ff */
[----:B------:R-:W-:Y:S02]  /*0be0*/  LEA.HI.X.SX32 R3, R2, RZ, 0x1, P1 ;  /* 0x000000ff02037211 */ /* 0x000fe400008f0eff */
[----:B------:R-:W-:Y:S02]  /*0bf0*/  ISETP.NE.AND P1, PT, R10, RZ, PT ;  /* 0x000000ff0a00720c */ /* 0x000fe40003f25270 */
[----:B0-----:R-:W-:Y:S01]  /*0c00*/  LEA R2, P2, R0, UR4, 0x2 ;  /* 0x0000000400027c11 */ /* 0x001fe2000f8410ff */
[----:B--2---:R-:W-:-:S03]  /*0c10*/  FADD.FTZ R5, R4, R5 ;  /* 0x0000000504057221 */ /* 0x004fc60000010000 */
[----:B------:R-:W-:Y:S01]  /*0c20*/  LEA.HI.X R3, R0, UR5, R3, 0x2, P2 ;  /* 0x0000000500037c11 */ /* 0x000fe200090f1403 */
[----:B-1----:R-:W-:Y:S01]  /*0c30*/  @!P0 FMUL.FTZ R5, R5, UR7 ;  /* 0x0000000705058c20 */ /* 0x002fe20008410000 */
[----:B---3--:R-:W-:-:S04]  /*0c40*/  FADD.FTZ R9, R8, R9 ;  /* 0x0000000908097221 */ /* 0x008fc80000010000 */
[----:B------:R-:W-:Y:S01]  /*0c50*/  FMUL.FTZ R9, R9, UR7 ;  /* 0x0000000709097c20 */ /* 0x000fe20008410000 */
[----:B------:R0:W-:Y:S01]  /*0c60*/  @!P0 STG.E desc[UR8][R2.64], R5 ;  /* 0x0000000502008986 */ /* 0x0001e2000c101908 */
[----:B------:R-:W-:Y:S05]  /*0c70*/  @P1 EXIT ;  /* 0x000000000000194d */ /* 0x000fea0003800000 */
[----:B------:R-:W-:Y:S01]  /*0c80*/  STG.E desc[UR8][R2.64+0x80], R9 ;  /* 0x0000800902007986 */ /* 0x000fe2000c101908 */
[----:B------:R-:W-:Y:S05]  /*0c90*/  EXIT ;  /* 0x000000000000794d */ /* 0x000fea0003800000 */
.L_x_1790:
        /* <DEDUP_REMOVED lines=14> */
.L_x_2782:


//--------------------- .text._ZN5flash25flash_bwd_dot_do_o_kernelILb1E23Flash_bwd_kernel_traitsILi64ELi64ELi128ELi8ELi2ELi4ELi4ELb1ELb0EN7cutlass6half_tE19Flash_kernel_traitsILi64ELi64ELi128ELi8ES3_EEEEvNS_16Flash_bwd_paramsE --------------------------
	.section	.text._ZN5flash25flash_bwd_dot_do_o_kernelILb1E23Flash_bwd_kernel_traitsILi64ELi64ELi128ELi8ELi2ELi4ELi4ELb1ELb0EN7cutlass6half_tE19Flash_kernel_traitsILi64ELi64ELi128ELi8ES3_EEEEvNS_16Flash_bwd_paramsE,"ax",@progbits
	.align	128
        .global         _ZN5flash25flash_bwd_dot_do_o_kernelILb1E23Flash_bwd_kernel_traitsILi64ELi64ELi128ELi8ELi2ELi4ELi4ELb1ELb0EN7cutlass6half_tE19Flash_kernel_traitsILi64ELi64ELi128ELi8ES3_EEEEvNS_16Flash_bwd_paramsE
        .type           _ZN5flash25flash_bwd_dot_do_o_kernelILb1E23Flash_bwd_kernel_traitsILi64ELi64ELi128ELi8ELi2ELi4ELi4ELb1ELb0EN7cutlass6half_tE19Flash_kernel_traitsILi64ELi64ELi128ELi8ES3_EEEEvNS_16Flash_bwd_paramsE,@function
        .size           _ZN5flash25flash_bwd_dot_do_o_kernelILb1E23Flash_bwd_kernel_traitsILi64ELi64ELi128ELi8ELi2ELi4ELi4ELb1ELb0EN7cutlass6half_tE19Flash_kernel_traitsILi64ELi64ELi128ELi8ES3_EEEEvNS_16Flash_bwd_paramsE,(.L_x_2783 - _ZN5flash25flash_bwd_dot_do_o_kernelILb1E23Flash_bwd_kernel_traitsILi64ELi64ELi128ELi8ELi2ELi4ELi4ELb1ELb0EN7cutlass6half_tE19Flash_kernel_traitsILi64ELi64ELi128ELi8ES3_EEEEvNS_16Flash_bwd_paramsE)
        .other          _ZN5flash25flash_bwd_dot_do_o_kernelILb1E23Flash_bwd_kernel_traitsILi64ELi64ELi128ELi8ELi2ELi4ELi4ELb1ELb0EN7cutlass6half_tE19Flash_kernel_traitsILi64ELi64ELi128ELi8ES3_EEEEvNS_16Flash_bwd_paramsE,@"STO_CUDA_ENTRY STV_DEFAULT"
_ZN5flash25flash_bwd_dot_do_o_kernelILb1E23Flash_bwd_kernel_traitsILi64ELi64ELi128ELi8ELi2ELi4ELi4ELb1ELb0EN7cutlass6half_tE19Flash_kernel_traitsILi64ELi64ELi128ELi8ES3_EEEEvNS_16Flash_bwd_paramsE:
.text._ZN5flash25flash_bwd_dot_do_o_kernelILb1E23Flash_bwd_kernel_traitsILi64ELi64ELi128ELi8ELi2ELi4ELi4ELb1ELb0EN7cutlass6half_tE19Flash_kernel_traitsILi64ELi64ELi128ELi8ES3_EEEEvNS_16Flash_bwd_paramsE:
[----:B------:R-:W-:Y:S08]  /*0000*/  LDC R1, c[0x0][0x37c] ;  /* 0x0000df00ff017b82 */ /* 0x000ff00000000800 */
[----:B------:R-:W0:Y:S01]  /*0010*/  LDC.64 R4, c[0x0][0x460] ;  /* 0x00011800ff047b82 */ /* 0x000e220000000a00 */
[----:B------:R-:W1:Y:S01]  /*0020*/  S2R R7, SR_CTAID.Y ;  /* 0x0000000000077919 */ /* 0x000e620000002600 */
[----:B------:R-:W2:Y:S01]  /*0030*/  LDCU.64 UR4, c[0x0][0x358] ;  /* 0x00006b00ff0477ac */ /* 0x000ea20008000a00 */
[----:B------:R-:W-:-:S05]  /*0040*/  MOV R25, 0xffffffff ;  /* 0xffffffff00197802 */ /* 0x000fca0000000f00 */
[----:B------:R-:W1:Y:S01]  /*0050*/  LDC.64 R2, c[0x0][0x460] ;  /* 0x00011800ff027b82 */ /* 0x000e620000000a00 */
[C---:B0-----:R-:W-:Y:S02]  /*0060*/  ISETP.NE.U32.AND P0, PT, R4.reuse, RZ, PT ;  /* 0x000000ff0400720c */ /* 0x041fe40003f05070 */
[----:B------:R-:W-:Y:S02]  /*0070*/  ISETP.NE.U32.AND P1, PT, R4, RZ, PT ;  /* 0x000000ff0400720c */ /* 0x000fe40003f25070 */
[C---:B------:R-:W-:Y:S02]  /*0080*/  ISETP.NE.AND.EX P0, PT, R5.reuse, RZ, PT, P0 ;  /* 0x000000ff0500720c */ /* 0x040fe40003f05300 */
[----:B------:R-:W-:Y:S01]  /*0090*/  ISETP.NE.AND.EX P1, PT, R5, RZ, PT, P1 ;  /* 0x000000ff0500720c */ /* 0x000fe20003f25310 */
[----:B-1----:R-:W-:-:S10]  /*00a0*/  IMAD.WIDE.U32 R2, R7, 0x4, R2 ;  /* 0x0000000407027825 */ /* 0x002fd400078e0002 */
[----:B--2---:R-:W2:Y:S04]  /*00b0*/  @P0 LDG.E R25, desc[UR4][R2.64] ;  /* 0x0000000402190981 */ /* 0x004ea8000c1e1900 */
[----:B------:R-:W2:Y:S01]  /*00c0*/  @P1 LDG.E R0, desc[UR4][R2.64+0x4] ;  /* 0x0000040402001981 */ /* 0x000ea2000c1e1900 */
[----:B------:R-:W0:Y:S01]  /*00d0*/  @!P1 LDC R6, c[0x0][0x434] ;  /* 0x00010d00ff069b82 */ /* 0x000e220000000800 */
[----:B------:R-:W1:Y:S02]  /*00e0*/  S2R R21, SR_CTAID.X ;  /* 0x0000000000157919 */ /* 0x000e640000002500 */
[----:B-1----:R-:W-:Y:S02]  /*00f0*/  SHF.L.U32 R11, R21, 0x6, RZ ;  /* 0x00000006150b7819 */ /* 0x002fe400000006ff */
[----:B--2---:R-:W-:-:S04]  /*0100*/  @P1 IADD3 R6, PT, PT, R0, -R25, RZ ;  /* 0x8000001900061210 */ /* 0x004fc80007ffe0ff */
[----:B0-----:R-:W-:-:S13]  /*0110*/  ISETP.GT.AND P1, PT, R6, R11, PT ;  /* 0x0000000b0600720c */ /* 0x001fda0003f24270 */
[----:B------:R-:W-:Y:S05]  /*0120*/  @!P1 EXIT ;  /* 0x000000000000994d */ /* 0x000fea0003800000 */
[----:B------:R-:W-:Y:S01]  /*0130*/  ISETP.NE.AND P1, PT, R25, -0x1, PT ;  /* 0xffffffff1900780c */ /* 0x000fe20003f25270 */
[----:B------:R-:W0:Y:S01]  /*0140*/  LDC R3, c[0x0][0x3e0] ;  /* 0x0000f800ff037b82 */ /* 0x000e220000000800 */
[----:B------:R-:W0:Y:S01]  /*0150*/  LDCU UR7, c[0x0][0x44c] ;  /* 0x00008980ff0777ac */ /* 0x000e220008000800 */
[----:B------:R-:W1:Y:S10]  /*0160*/  S2R R20, SR_CTAID.Z ;  /* 0x0000000000147919 */ /* 0x000e740000002700 */
[----:B------:R-:W2:Y:S08]  /*0170*/  @!P1 LDC.64 R8, c[0x0][0x588] ;  /* 0x00016200ff089b82 */ /* 0x000eb00000000a00 */
[----:B------:R-:W3:Y:S08]  /*0180*/  @!P1 LDC.64 R18, c[0x0][0x400] ;  /* 0x00010000ff129b82 */ /* 0x000ef00000000a00 */
[----:B------:R-:W4:Y:S08]  /*0190*/  @P1 LDC.64 R4, c[0x0][0x590] ;  /* 0x00016400ff041b82 */ /* 0x000f300000000a00 */
[----:B------:R-:W5:Y:S01]  /*01a0*/  @P1 LDC.64 R12, c[0x0][0x408] ;  /* 0x00010200ff0c1b82 */ /* 0x000f620000000a00 */
[----:B--2---:R-:W-:-:S04]  /*01b0*/  @!P1 IMAD.WIDE.U32 R16, R7, R8, RZ ;  /* 0x0000000807109225 */ /* 0x004fc800078e00ff */
[C---:B------:R-:W-:Y:S01]  /*01c0*/  @!P1 IMAD R8, R7.reuse, R9, R17 ;  /* 0x0000000907089224 */ /* 0x040fe200078e0211 */
[----:B------:R-:W-:Y:S01]  /*01d0*/  @!P1 MOV R9, R16 ;  /* 0x0000001000099202 */ /* 0x000fe20000000f00 */
[----:B---3--:R-:W-:-:S04]  /*01e0*/  @!P1 IMAD.WIDE.U32 R14, R7, R18, RZ ;  /* 0x00000012070e9225 */ /* 0x008fc800078e00ff */
[----:B------:R-:W-:Y:S02]  /*01f0*/  @!P1 IMAD R10, R7, R19, R15 ;  /* 0x00000013070a9224 */ /* 0x000fe400078e020f */
[----:B----4-:R-:W-:-:S04]  /*0200*/  @P1 IMAD.WIDE.U32 R16, R25, R4, RZ ;  /* 0x0000000419101225 */ /* 0x010fc800078e00ff */
[----:B------:R-:W-:Y:S01]  /*0210*/  @P1 IMAD R8, R25, R5, R17 ;  /* 0x0000000519081224 */ /* 0x000fe200078e0211 */
[----:B------:R-:W-:Y:S01]  /*0220*/  @P1 MOV R9, R16 ;  /* 0x0000001000091202 */ /* 0x000fe20000000f00 */
[----:B0-----:R-:W-:-:S04]  /*0230*/  IMAD.WIDE R4, R3, UR7, RZ ;  /* 0x0000000703047c25 */ /* 0x001fc8000f8e02ff */
[----:B-----5:R-:W-:-:S04]  /*0240*/  @P1 IMAD.WIDE.U32 R18, R25, R12, RZ ;  /* 0x0000000c19121225 */ /* 0x020fc800078e00ff */
[----:B------:R-:W-:Y:S01]  /*0250*/  @P1 IMAD R10, R25, R13, R19 ;  /* 0x0000000d190a1224 */ /* 0x000fe200078e0213 */
[----:B------:R-:W-:Y:S01]  /*0260*/  @P1 MOV R14, R18 ;  /* 0x00000012000e1202 */ /* 0x000fe20000000f00 */
[----:B-1----:R-:W-:Y:S06]  /*0270*/  @P1 BRA `(.L_x_1791) ;  /* 0x0000000000441947 */ /* 0x002fec0003800000 */
[----:B------:R-:W0:Y:S02]  /*0280*/  LDCU UR8, c[0x0][0x444] ;  /* 0x00008880ff0877ac */ /* 0x000e240008000800 */
[----:B0-----:R-:W-:Y:S02]  /*0290*/  USHF.R.S32.HI UR6, URZ, 0x1f, UR8 ;  /* 0x0000001fff067899 */ /* 0x001fe40008011408 */
[----:B------:R-:W-:-:S04]  /*02a0*/  IMAD.WIDE.U32 R12, R7, UR8, RZ ;  /* 0x00000008070c7c25 */ /* 0x000fc8000f8e00ff */
[----:B------:R-:W-:Y:S01]  /*02b0*/  IMAD R15, R7, UR6, RZ ;  /* 0x00000006070f7c24 */ /* 0x000fe2000f8e02ff */
[----:B------:R-:W-:Y:S01]  /*02c0*/  USHF.R.S32.HI UR6, URZ, 0x1f, UR7 ;  /* 0x0000001fff067899 */ /* 0x000fe20008011407 */
[----:B------:R-:W-:-:S03]  /*02d0*/  IMAD.WIDE.U32 R16, R12, R3, RZ ;  /* 0x000000030c107225 */ /* 0x000fc600078e00ff */
[----:B------:R-:W-:Y:S02]  /*02e0*/  IADD3 R0, PT, PT, R13, R15, RZ ;  /* 0x0000000f0d007210 */ /* 0x000fe40007ffe0ff */
[----:B------:R-:W-:-:S03]  /*02f0*/  SHF.R.S32.HI R13, RZ, 0x1f, R3 ;  /* 0x0000001fff0d7819 */ /* 0x000fc60000011403 */
[----:B------:R-:W-:-:S04]  /*0300*/  IMAD R0, R0, R3, RZ ;  /* 0x0000000300007224 */ /* 0x000fc800078e02ff */
[----:B------:R-:W-:-:S05]  /*0310*/  IMAD R13, R13, R12, R0 ;  /* 0x0000000c0d0d7224 */ /* 0x000fca00078e0200 */
[----:B------:R-:W-:Y:S01]  /*0320*/  IADD3 R0, PT, PT, R17, R13, RZ ;  /* 0x0000000d11007210 */ /* 0x000fe20007ffe0ff */
[----:B------:R-:W-:-:S04]  /*0330*/  IMAD.WIDE.U32 R12, R16, UR7, RZ ;  /* 0x00000007100c7c25 */ /* 0x000fc8000f8e00ff */
[----:B------:R-:W-:Y:S01]  /*0340*/  IMAD R15, R0, UR7, RZ ;  /* 0x00000007000f7c24 */ /* 0x000fe2000f8e02ff */
[----:B------:R-:W-:-:S03]  /*0350*/  MOV R2, R12 ;  /* 0x0000000c00027202 */ /* 0x000fc60000000f00 */
[----:B------:R-:W-:-:S05]  /*0360*/  IMAD R15, R16, UR6, R15 ;  /* 0x00000006100f7c24 */ /* 0x000fca000f8e020f */
[----:B------:R-:W-:Y:S01]  /*0370*/  IADD3 R0, PT, PT, R13, R15, RZ ;  /* 0x0000000f0d007210 */ /* 0x000fe20007ffe0ff */
[----:B------:R-:W-:Y:S06]  /*0380*/  BRA `(.L_x_1792) ;  /* 0x0000000000107947 */ /* 0x000fec0003800000 */
.L_x_1791:
[-C--:B------:R-:W-:Y:S02]  /*0390*/  IMAD R15, R5, R25.reuse, RZ ;  /* 0x00000019050f7224 */ /* 0x080fe400078e02ff */
[----:B------:R-:W-:-:S05]  /*03a0*/  IMAD.WIDE.U32 R12, R4, R25, RZ ;  /* 0x00000019040c7225 */ /* 0x000fca00078e00ff */
[----:B------:R-:W-:Y:S02]  /*03b0*/  IADD3 R0, PT, PT, R13, R15, RZ ;  /* 0x0000000f0d007210 */ /* 0x000fe40007ffe0ff */
[----:B------:R-:W-:-:S07]  /*03c0*/  MOV R2, R12 ;  /* 0x0000000c00027202 */ /* 0x000fce0000000f00 */
.L_x_1792:
[----:B------:R-:W0:Y:S01]  /*03d0*/  LDCU.U8 UR6, c[0x0][0x548] ;  /* 0x0000a900ff0677ac */ /* 0x000e220008000000 */
[----:B------:R-:W-:-:S04]  /*03e0*/  SHF.L.U32 R12, R7, 0x7, RZ ;  /* 0x00000007070c7819 */ /* 0x000fc800000006ff */
[----:B------:R-:W-:-:S04]  /*03f0*/  SEL R16, R12, RZ, P0 ;  /* 0x000000ff0c107207 */ /* 0x000fc80000000000 */
[----:B------:R-:W-:-:S04]  /*0400*/  IADD3 R13, P0, PT, R11, R16, RZ ;  /* 0x000000100b0d7210 */ /* 0x000fc80007f1e0ff */
[----:B------:R-:W-:Y:S01]  /*0410*/  IADD3.X R15, PT, PT, RZ, RZ, RZ, P0, !PT ;  /* 0x000000ffff0f7210 */ /* 0x000fe200007fe4ff */
[----:B------:R-:W-:Y:S01]  /*0420*/  IMAD.WIDE.U32 R26, R13, R4, RZ ;  /* 0x000000040d1a7225 */ /* 0x000fe200078e00ff */
[----:B0-----:R-:W-:-:S03]  /*0430*/  UISETP.NE.AND UP0, UPT, UR6, URZ, UPT ;  /* 0x000000ff0600728c */ /* 0x001fc6000bf05270 */
[----:B------:R-:W-:-:S04]  /*0440*/  IMAD R15, R15, R4, RZ ;  /* 0x000000040f0f7224 */ /* 0x000fc800078e02ff */
[----:B------:R-:W-:-:S05]  /*0450*/  IMAD R15, R5, R13, R15 ;  /* 0x0000000d050f7224 */ /* 0x000fca00078e020f */
[----:B------:R-:W-:Y:S01]  /*0460*/  IADD3 R23, PT, PT, R27, R15, RZ ;  /* 0x0000000f1b177210 */ /* 0x000fe20007ffe0ff */
[----:B------:R-:W-:Y:S06]  /*0470*/  BRA.U !UP0, `(.L_x_1793) ;  /* 0x0000000108247547 */ /* 0x000fec000b800000 */
[----:B------:R-:W0:Y:S01]  /*0480*/  LDC R16, c[0x0][0x444] ;  /* 0x00011100ff107b82 */ /* 0x000e220000000800 */
[----:B------:R-:W-:-:S07]  /*0490*/  ISETP.NE.AND P0, PT, R25, -0x1, PT ;  /* 0xffffffff1900780c */ /* 0x000fce0003f05270 */
[----:B------:R-:W1:Y:S08]  /*04a0*/  LDC R5, c[0x0][0x430] ;  /* 0x00010c00ff057b82 */ /* 0x000e700000000800 */
[----:B------:R-:W1:Y:S01]  /*04b0*/  LDC R4, c[0x0][0x454] ;  /* 0x00011500ff047b82 */ /* 0x000e620000000800 */
[----:B0-----:R-:W-:-:S05]  /*04c0*/  @!P0 IMAD R25, R7, R16, RZ ;  /* 0x0000001007198224 */ /* 0x001fca00078e02ff */
[----:B------:R-:W-:Y:S02]  /*04d0*/  IADD3 R12, PT, PT, R12, R25, RZ ;  /* 0x000000190c0c7210 */ /* 0x000fe40007ffe0ff */
[----:B-1----:R-:W-:-:S05]  /*04e0*/  LEA R5, R5, R4, 0x7 ;  /* 0x0000000405057211 */ /* 0x002fca00078e38ff */
[----:B------:R-:W-:Y:S01]  /*04f0*/  IMAD R22, R5, R20, R12 ;  /* 0x0000001405167224 */ /* 0x000fe200078e020c */
[----:B------:R-:W-:Y:S06]  /*0500*/  BRA `(.L_x_1794) ;  /* 0x00000000000c7947 */ /* 0x000fec0003800000 */
.L_x_1793:
[----:B------:R-:W0:Y:S01]  /*0510*/  LDC R22, c[0x0][0x444] ;  /* 0x00011100ff167b82 */ /* 0x000e220000000800 */
[----:B------:R-:W-:-:S04]  /*0520*/  IMAD R7, R7, R3, R20 ;  /* 0x0000000307077224 */ /* 0x000fc800078e0214 */
[----:B0-----:R-:W-:-:S07]  /*0530*/  IMAD R22, R7, R22, RZ ;  /* 0x0000001607167224 */ /* 0x001fce00078e02ff */
.L_x_1794:
[----:B------:R-:W0:Y:S01]  /*0540*/  S2R R24, SR_TID.X ;  /* 0x0000000000187919 */ /* 0x000e220000002100 */
[----:B------:R-:W1:Y:S01]  /*0550*/  LDCU UR6, c[0x0][0x440] ;  /* 0x00008800ff0677ac */ /* 0x000e620008000800 */
[----:B------:R-:W-:Y:S01]  /*0560*/  IADD3 R15, PT, PT, -R11, R6, RZ ;  /* 0x000000060b0f7210 */ /* 0x000fe20007ffe1ff */
[----:B------:R-:W-:Y:S01]  /*0570*/  HFMA2 R5, -RZ, RZ, 0, 0 ;  /* 0x00000000ff057431 */ /* 0x000fe200000001ff */
[----:B------:R-:W2:Y:S01]  /*0580*/  LDCU.128 UR12, c[0x0][0x590] ;  /* 0x0000b200ff0c77ac */ /* 0x000ea20008000c00 */
[----:B------:R-:W3:Y:S01]  /*0590*/  LDCU.64 UR10, c[0x0][0x408] ;  /* 0x00008100ff0a77ac */ /* 0x000ee20008000a00 */
[----:B------:R-:W4:Y:S01]  /*05a0*/  LDCU.64 UR8, c[0x0][0x410] ;  /* 0x00008200ff0877ac */ /* 0x000f220008000a00 */
[----:B0-----:R-:W-:Y:S02]  /*05b0*/  SHF.L.U32 R4, R24, 0x3, RZ ;  /* 0x0000000318047819 */ /* 0x001fe400000006ff */
[----:B------:R-:W-:Y:S02]  /*05c0*/  SHF.R.U32.HI R16, RZ, 0x3, R24 ;  /* 0x00000003ff107819 */ /* 0x000fe40000011618 */
[----:B------:R-:W-:-:S04]  /*05d0*/  LOP3.LUT R4, R4, 0x38, RZ, 0xc0, !PT ;  /* 0x0000003804047812 */ /* 0x000fc800078ec0ff */
[----:B-1----:R-:W-:Y:S01]  /*05e0*/  ISETP.GE.AND P0, PT, R4, UR6, PT ;  /* 0x0000000604007c0c */ /* 0x002fe2000bf06270 */
[----:B--2---:R-:W-:-:S03]  /*05f0*/  IMAD.WIDE.U32 R6, R11, UR12, R4 ;  /* 0x0000000c0b067c25 */ /* 0x004fc6000f8e0004 */
[----:B------:R-:W-:Y:S01]  /*0600*/  ISETP.GE.OR P1, PT, R16, R15, P0 ;  /* 0x0000000f1000720c */ /* 0x000fe20000726670 */
[----:B------:R-:W-:Y:S01]  /*0610*/  IMAD R7, R11, UR13, R7 ;  /* 0x0000000d0b077c24 */ /* 0x000fe2000f8e0207 */
[----:B------:R-:W-:Y:S01]  /*0620*/  IADD3 R6, P2, PT, R9, R6, RZ ;  /* 0x0000000609067210 */ /* 0x000fe20007f5e0ff */
[----:B---3--:R-:W-:-:S03]  /*0630*/  IMAD.WIDE.U32 R4, R11, UR10, R4 ;  /* 0x0000000a0b047c25 */ /* 0x008fc6000f8e0004 */
[----:B------:R-:W-:Y:S01]  /*0640*/  IADD3.X R7, PT, PT, R8, R7, RZ, P2, !PT ;  /* 0x0000000708077210 */ /* 0x000fe200017fe4ff */
[----:B------:R-:W-:Y:S01]  /*0650*/  IMAD R11, R11, UR11, R5 ;  /* 0x0000000b0b0b7c24 */ /* 0x000fe2000f8e0205 */
[----:B------:R-:W-:Y:S02]  /*0660*/  IADD3 R8, PT, PT, R16, 0x20, RZ ;  /* 0x0000002010087810 */ /* 0x000fe40007ffe0ff */
[----:B------:R-:W-:Y:S01]  /*0670*/  IADD3 R14, P3, PT, R14, R4, RZ ;  /* 0x000000040e0e7210 */ /* 0x000fe20007f7e0ff */
[----:B------:R-:W-:Y:S01]  /*0680*/  IMAD.WIDE.U32 R6, R20, UR14, R6 ;  /* 0x0000000e14067c25 */ /* 0x000fe2000f8e0006 */
[----:B------:R-:W-:Y:S01]  /*0690*/  ISETP.GE.OR P0, PT, R8, R15, P0 ;  /* 0x0000000f0800720c */ /* 0x000fe20000706670 */
[----:B------:R-:W0:Y:S01]  /*06a0*/  @!P1 LDC.64 R12, c[0x0][0x550] ;  /* 0x00015400ff0c9b82 */ /* 0x000e220000000a00 */
[----:B------:R-:W-:Y:S01]  /*06b0*/  IADD3.X R15, PT, PT, R10, R11, RZ, P3, !PT ;  /* 0x0000000b0a0f7210 */ /* 0x000fe20001ffe4ff */
[----:B------:R-:W-:Y:S02]  /*06c0*/  IMAD R7, R20, UR15, R7 ;  /* 0x0000000f14077c24 */ /* 0x000fe4000f8e0207 */
[----:B------:R-:W-:-:S04]  /*06d0*/  @!P1 IMAD.WIDE.U32 R8, R16, UR12, R6 ;  /* 0x0000000c10089c25 */ /* 0x000fc8000f8e0006 */
[----:B------:R-:W1:Y:S01]  /*06e0*/  @!P1 LDC.64 R4, c[0x0][0x3f0] ;  /* 0x0000fc00ff049b82 */ /* 0x000e620000000a00 */
[----:B------:R-:W-:Y:S02]  /*06f0*/  @!P1 IMAD R9, R16, UR13, R9 ;  /* 0x0000000d10099c24 */ /* 0x000fe4000f8e0209 */
[----:B----4-:R-:W-:-:S05]  /*0700*/  IMAD.WIDE.U32 R14, R20, UR8, R14 ;  /* 0x00000008140e7c25 */ /* 0x010fca000f8e000e */
[----:B------:R-:W2:Y:S01]  /*0710*/  @!P0 LDC.64 R28, c[0x0][0x550] ;  /* 0x00015400ff1c8b82 */ /* 0x000ea20000000a00 */
[----:B------:R-:W-:Y:S01]  /*0720*/  IMAD R15, R20, UR9, R15 ;  /* 0x00000009140f7c24 */ /* 0x000fe2000f8e020f */
[----:B------:R-:W3:Y:S01]  /*0730*/  LDCU.64 UR8, c[0x0][0x570] ;  /* 0x0000ae00ff0877ac */ /* 0x000ee20008000a00 */
[----:B0-----:R-:W-:-:S04]  /*0740*/  @!P1 LEA R12, P2, R8, R12, 0x1 ;  /* 0x0000000c080c9211 */ /* 0x001fc800078408ff */
[----:B------:R-:W-:Y:S02]  /*0750*/  @!P1 LEA.HI.X R13, R8, R13, R9, 0x1, P2 ;  /* 0x0000000d080d9211 */ /* 0x000fe400010f0c09 */
[----:B------:R-:W-:-:S04]  /*0760*/  @!P0 IADD3 R8, P2, PT, R16, 0x20, RZ ;  /* 0x0000002010088810 */ /* 0x000fc80007f5e0ff */
[----:B------:R-:W-:-:S05]  /*0770*/  @!P0 IADD3.X R9, PT, PT, RZ, RZ, RZ, P2, !PT ;  /* 0x000000ffff098210 */ /* 0x000fca00017fe4ff */
[----:B------:R-:W-:-:S04]  /*0780*/  @!P0 IMAD R9, R9, UR12, RZ ;  /* 0x0000000c09098c24 */ /* 0x000fc8000f8e02ff */
[C---:B------:R-:W-:Y:S02]  /*0790*/  @!P0 IMAD R11, R8.reuse, UR13, R9 ;  /* 0x0000000d080b8c24 */ /* 0x040fe4000f8e0209 */
[----:B------:R-:W-:-:S04]  /*07a0*/  @!P0 IMAD.WIDE.U32 R8, R8, UR12, R6 ;  /* 0x0000000c08088c25 */ /* 0x000fc8000f8e0006 */
[----:B------:R-:W-:Y:S01]  /*07b0*/  @!P1 IMAD.WIDE.U32 R6, R16, UR10, R14 ;  /* 0x0000000a10069c25 */ /* 0x000fe2000f8e000e */
[----:B------:R-:W-:Y:S02]  /*07c0*/  @!P0 IADD3 R9, PT, PT, R9, R11, RZ ;  /* 0x0000000b09098210 */ /* 0x000fe40007ffe0ff */
[----:B--2---:R-:W-:Y:S01]  /*07d0*/  @!P0 LEA R28, P2, R8, R28, 0x1 ;  /* 0x0000001c081c8211 */ /* 0x004fe200078408ff */
[----:B------:R-:W-:-:S03]  /*07e0*/  @!P1 IMAD R7, R16, UR11, R7 ;  /* 0x0000000b10079c24 */ /* 0x000fc6000f8e0207 */
[----:B------:R-:W-:Y:S02]  /*07f0*/  @!P0 LEA.HI.X R29, R8, R29, R9, 0x1, P2 ;  /* 0x0000001d081d8211 */ /* 0x000fe400010f0c09 */
[C---:B-1----:R-:W-:Y:S02]  /*0800*/  @!P1 LEA R18, P2, R6.reuse, R4, 0x1 ;  /* 0x0000000406129211 */ /* 0x042fe400078408ff */
[----:B------:R-:W-:Y:S02]  /*0810*/  CS2R R8, SRZ ;  /* 0x0000000000087805 */ /* 0x000fe4000001ff00 */
[----:B------:R-:W-:Y:S02]  /*0820*/  MOV R4, RZ ;  /* 0x000000ff00047202 */ /* 0x000fe40000000f00 */
[----:B------:R-:W-:Y:S01]  /*0830*/  @!P1 LEA.HI.X R19, R6, R5, R7, 0x1, P2 ;  /* 0x0000000506139211 */ /* 0x000fe200010f0c07 */
[----:B------:R-:W-:Y:S01]  /*0840*/  HFMA2 R5, -RZ, RZ, 0, 0 ;  /* 0x00000000ff057431 */ /* 0x000fe200000001ff */
[----:B------:R-:W-:-:S02]  /*0850*/  CS2R R6, SRZ ;  /* 0x0000000000067805 */ /* 0x000fc4000001ff00 */
[----:B------:R-:W-:-:S06]  /*0860*/  CS2R R10, SRZ ;  /* 0x00000000000a7805 */ /* 0x000fcc000001ff00 */
[----:B------:R-:W2:Y:S04]  /*0870*/  @!P1 LDG.E.128 R8, desc[UR4][R18.64] ;  /* 0x0000000412089981 */ /* 0x000ea8000c1e1d00 */
[----:B------:R0:W4:Y:S02]  /*0880*/  @!P1 LDG.E.128 R4, desc[UR4][R12.64] ;  /* 0x000000040c049981 */ /* 0x000124000c1e1d00 */
[----:B0-----:R-:W0:Y:S01]  /*0890*/  @!P0 LDC.64 R12, c[0x0][0x3f0] ;  /* 0x0000fc00ff0c8b82 */ /* 0x001e220000000a00 */
[----:B--2---:R-:W-:Y:S02]  /*08a0*/  HADD2.F32 R25, -RZ, R8.H1_H1 ;  /* 0x30000008ff197230 */ /* 0x004fe40000004100 */
[--C-:B----4-:R-:W-:Y:S02]  /*08b0*/  HADD2.F32 R17, -RZ, R4.reuse.H1_H1 ;  /* 0x30000004ff117230 */ /* 0x110fe40000004100 */
[----:B------:R-:W-:-:S03]  /*08c0*/  HADD2.F32 R4, -RZ, R4.H0_H0 ;  /* 0x20000004ff047230 */ /* 0x000fc60000004100 */
[----:B------:R-:W-:Y:S01]  /*08d0*/  FMUL.FTZ R25, R17, R25 ;  /* 0x0000001911197220 */ /* 0x000fe20000410000 */
[----:B------:R-:W-:-:S05]  /*08e0*/  HADD2.F32 R17, -RZ, R8.H0_H0 ;  /* 0x20000008ff117230 */ /* 0x000fca0000004100 */
[----:B------:R-:W-:Y:S01]  /*08f0*/  FFMA.FTZ R4, R4, R17, R25 ;  /* 0x0000001104047223 */ /* 0x000fe20000010019 */
[----:B------:R-:W-:-:S04]  /*0900*/  @!P0 IADD3 R25, P1, PT, R16, 0x20, RZ ;  /* 0x0000002010198810 */ /* 0x000fc80007f3e0ff */
[----:B------:R-:W-:-:S05]  /*0910*/  @!P0 IADD3.X R8, PT, PT, RZ, RZ, RZ, P1, !PT ;  /* 0x000000ffff088210 */ /* 0x000fca0000ffe4ff */
[----:B------:R-:W-:Y:S02]  /*0920*/  @!P0 IMAD R8, R8, UR10, RZ ;  /* 0x0000000a08088c24 */ /* 0x000fe4000f8e02ff */
[----:B------:R-:W-:Y:S02]  /*0930*/  HADD2.F32 R19, -RZ, R5.H0_H0 ;  /* 0x20000005ff137230 */ /* 0x000fe40000004100 */
[----:B------:R-:W-:Y:S02]  /*0940*/  @!P0 IMAD R17, R25, UR11, R8 ;  /* 0x0000000b19118c24 */ /* 0x000fe4000f8e0208 */
[--C-:B------:R-:W-:Y:S02]  /*0950*/  HADD2.F32 R8, -RZ, R9.reuse.H0_H0 ;  /* 0x20000009ff087230 */ /* 0x100fe40000004100 */
[----:B------:R-:W-:-:S03]  /*0960*/  HADD2.F32 R9, -RZ, R9.H1_H1 ;  /* 0x30000009ff097230 */ /* 0x000fc60000004100 */
[----:B------:R-:W-:Y:S01]  /*0970*/  FFMA.FTZ R19, R19, R8, R4 ;  /* 0x0000000813137223 */ /* 0x000fe20000010004 */
[----:B------:R-:W-:Y:S02]  /*0980*/  HADD2.F32 R8, -RZ, R5.H1_H1 ;  /* 0x30000005ff087230 */ /* 0x000fe40000004100 */
[----:B------:R-:W-:-:S04]  /*0990*/  @!P0 IMAD.WIDE.U32 R14, R25, UR10, R14 ;  /* 0x0000000a190e8c25 */ /* 0x000fc8000f8e000e */
[----:B------:R-:W-:Y:S02]  /*09a0*/  IMAD R3, R3, UR7, RZ ;  /* 0x0000000703037c24 */ /* 0x000fe4000f8e02ff */
[----:B------:R-:W-:Y:S01]  /*09b0*/  FFMA.FTZ R19, R8, R9, R19 ;  /* 0x0000000908137223 */ /* 0x000fe20000010013 */
[----:B------:R-:W-:Y:S01]  /*09c0*/  HADD2.F32 R8, -RZ, R6.H0_H0 ;  /* 0x20000006ff087230 */ /* 0x000fe20000004100 */
[----:B------:R-:W-:Y:S01]  /*09d0*/  @!P0 IADD3 R17, PT, PT, R15, R17, RZ ;  /* 0x000000110f118210 */ /* 0x000fe20007ffe0ff */
[----:B------:R-:W-:Y:S01]  /*09e0*/  HADD2.F32 R9, -RZ, R10.H0_H0 ;  /* 0x2000000aff097230 */ /* 0x000fe20000004100 */
[C---:B0-----:R-:W-:Y:S01]  /*09f0*/  @!P0 LEA R4, P1, R14.reuse, R12, 0x1 ;  /* 0x0000000c0e048211 */ /* 0x041fe200078208ff */
[----:B------:R-:W0:Y:S03]  /*0a00*/  LDCU UR10, c[0x0][0x4f4] ;  /* 0x00009e80ff0a77ac */ /* 0x000e260008000800 */
[----:B------:R-:W-:Y:S01]  /*0a10*/  @!P0 LEA.HI.X R5, R14, R13, R17, 0x1, P1 ;  /* 0x0000000d0e058211 */ /* 0x000fe200008f0c11 */
[----:B------:R-:W-:Y:S01]  /*0a20*/  FFMA.FTZ R8, R8, R9, R19 ;  /* 0x0000000908087223 */ /* 0x000fe20000010013 */
[----:B------:R-:W-:-:S02]  /*0a30*/  CS2R R12, SRZ ;  /* 0x00000000000c7805 */ /* 0x000fc4000001ff00 */
[----:B------:R-:W-:Y:S02]  /*0a40*/  CS2R R14, SRZ ;  /* 0x00000000000e7805 */ /* 0x000fe4000001ff00 */
[----:B------:R-:W-:Y:S02]  /*0a50*/  CS2R R16, SRZ ;  /* 0x0000000000107805 */ /* 0x000fe4000001ff00 */
[----:B------:R-:W-:Y:S02]  /*0a60*/  CS2R R18, SRZ ;  /* 0x0000000000127805 */ /* 0x000fe4000001ff00 */
[----:B------:R-:W2:Y:S04]  /*0a70*/  @!P0 LDG.E.128 R12, desc[UR4][R28.64] ;  /* 0x000000041c0c8981 */ /* 0x000ea8000c1e1d00 */
[----:B------:R1:W4:Y:S01]  /*0a80*/  @!P0 LDG.E.128 R16, desc[UR4][R4.64] ;  /* 0x0000000404108981 */ /* 0x000322000c1e1d00 */
[----:B------:R-:W-:-:S02]  /*0a90*/  HADD2.F32 R10, -RZ, R10.H1_H1 ;  /* 0x3000000aff0a7230 */ /* 0x000fc40000004100 */
[----:B-1----:R-:W-:Y:S01]  /*0aa0*/  HADD2.F32 R5, -RZ, R6.H1_H1 ;  /* 0x30000006ff057230 */ /* 0x002fe20000004100 */
[----:B------:R-:W-:Y:S01]  /*0ab0*/  LEA R22, R21, R22, 0x6 ;  /* 0x0000001615167211 */ /* 0x000fe200078e30ff */
[----:B--2---:R-:W-:Y:S02]  /*0ac0*/  HADD2.F32 R9, -RZ, R12.H1_H1 ;  /* 0x3000000cff097230 */ /* 0x004fe40000004100 */
[----:B----4-:R-:W-:Y:S02]  /*0ad0*/  HADD2.F32 R25, -RZ, R16.H1_H1 ;  /* 0x30000010ff197230 */ /* 0x010fe40000004100 */
[----:B------:R-:W-:Y:S02]  /*0ae0*/  HADD2.F32 R12, -RZ, R12.H0_H0 ;  /* 0x2000000cff0c7230 */ /* 0x000fe40000004100 */
[----:B------:R-:W-:Y:S02]  /*0af0*/  HADD2.F32 R16, -RZ, R16.H0_H0 ;  /* 0x20000010ff107230 */ /* 0x000fe40000004100 */
[----:B------:R-:W-:-:S04]  /*0b00*/  FMUL.FTZ R9, R9, R25 ;  /* 0x0000001909097220 */ /* 0x000fc80000410000 */
[----:B------:R-:W-:Y:S01]  /*0b10*/  FFMA.FTZ R9, R12, R16, R9 ;  /* 0x000000100c097223 */ /* 0x000fe20000010009 */
[----:B------:R-:W-:Y:S02]  /*0b20*/  HADD2.F32 R12, -RZ, R13.H0_H0 ;  /* 0x2000000dff0c7230 */ /* 0x000fe40000004100 */
[----:B------:R-:W-:Y:S02]  /*0b30*/  HADD2.F32 R16, -RZ, R17.H0_H0 ;  /* 0x20000011ff107230 */ /* 0x000fe40000004100 */
[----:B------:R-:W-:Y:S02]  /*0b40*/  HADD2.F32 R13, -RZ, R13.H1_H1 ;  /* 0x3000000dff0d7230 */ /* 0x000fe40000004100 */
[----:B------:R-:W-:Y:S02]  /*0b50*/  HADD2.F32 R4, -RZ, R17.H1_H1 ;  /* 0x30000011ff047230 */ /* 0x000fe40000004100 */
[----:B------:R-:W-:Y:S01]  /*0b60*/  FFMA.FTZ R12, R12, R16, R9 ;  /* 0x000000100c0c7223 */ /* 0x000fe20000010009 */
[----:B------:R-:W-:-:S02]  /*0b70*/  HADD2.F32 R17, -RZ, R14.H0_H0 ;  /* 0x2000000eff117230 */ /* 0x000fc40000004100 */
[----:B------:R-:W-:Y:S02]  /*0b80*/  HADD2.F32 R6, -RZ, R18.H0_H0 ;  /* 0x20000012ff067230 */ /* 0x000fe40000004100 */
[----:B------:R-:W-:Y:S01]  /*0b90*/  FFMA.FTZ R12, R13, R4, R12 ;  /* 0x000000040d0c7223 */ /* 0x000fe2000001000c */
[----:B------:R-:W-:Y:S02]  /*0ba0*/  HADD2.F32 R13, -RZ, R14.H1_H1 ;  /* 0x3000000eff0d7230 */ /* 0x000fe40000004100 */
[----:B------:R-:W-:Y:S02]  /*0bb0*/  HADD2.F32 R18, -RZ, R18.H1_H1 ;  /* 0x30000012ff127230 */ /* 0x000fe40000004100 */
[----:B------:R-:W-:Y:S01]  /*0bc0*/  FFMA.FTZ R12, R17, R6, R12 ;  /* 0x00000006110c7223 */ /* 0x000fe2000001000c */
[----:B------:R-:W-:Y:S01]  /*0bd0*/  FFMA.FTZ R9, R5, R10, R8 ;  /* 0x0000000a05097223 */ /* 0x000fe20000010008 */
[--C-:B------:R-:W-:Y:S02]  /*0be0*/  HADD2.F32 R5, -RZ, R11.reuse.H0_H0 ;  /* 0x2000000bff057230 */ /* 0x100fe40000004100 */
[----:B------:R-:W-:-:S02]  /*0bf0*/  HADD2.F32 R6, -RZ, R11.H1_H1 ;  /* 0x3000000bff067230 */ /* 0x000fc40000004100 */
[----:B------:R-:W-:Y:S01]  /*0c00*/  FFMA.FTZ R12, R13, R18, R12 ;  /* 0x000000120d0c7223 */ /* 0x000fe2000001000c */
[----:B------:R-:W-:Y:S02]  /*0c10*/  HADD2.F32 R4, -RZ, R7.H0_H0 ;  /* 0x20000007ff047230 */ /* 0x000fe40000004100 */
[----:B------:R-:W-:Y:S02]  /*0c20*/  HADD2.F32 R11, -RZ, R15.H0_H0 ;  /* 0x2000000fff0b7230 */ /* 0x000fe40000004100 */
[----:B------:R-:W-:Y:S02]  /*0c30*/  HADD2.F32 R8, -RZ, R19.H0_H0 ;  /* 0x20000013ff087230 */ /* 0x000fe40000004100 */
[----:B------:R-:W-:Y:S01]  /*0c40*/  FFMA.FTZ R4, R4, R5, R9 ;  /* 0x0000000504047223 */ /* 0x000fe20000010009 */
[----:B------:R-:W-:Y:S02]  /*0c50*/  HADD2.F32 R7, -RZ, R7.H1_H1 ;  /* 0x30000007ff077230 */ /* 0x000fe40000004100 */
[----:B------:R-:W-:-:S02]  /*0c60*/  HADD2.F32 R15, -RZ, R15.H1_H1 ;  /* 0x3000000fff0f7230 */ /* 0x000fc40000004100 */
[----:B------:R-:W-:Y:S01]  /*0c70*/  FFMA.FTZ R12, R11, R8, R12 ;  /* 0x000000080b0c7223 */ /* 0x000fe2000001000c */
[----:B------:R-:W-:Y:S02]  /*0c80*/  HADD2.F32 R19, -RZ, R19.H1_H1 ;  /* 0x30000013ff137230 */ /* 0x000fe40000004100 */
[----:B------:R-:W-:-:S03]  /*0c90*/  FFMA.FTZ R7, R7, R6, R4 ;  /* 0x0000000607077223 */ /* 0x000fc60000010004 */
[----:B------:R-:W-:Y:S02]  /*0ca0*/  FFMA.FTZ R12, R15, R19, R12 ;  /* 0x000000130f0c7223 */ /* 0x000fe4000001000c */
[----:B------:R-:W1:Y:S04]  /*0cb0*/  SHFL.BFLY PT, R4, R7, 0x4, 0x1f ;  /* 0x0c801f0007047f89 */ /* 0x000e6800000e0000 */
[----:B------:R-:W2:Y:S01]  /*0cc0*/  SHFL.BFLY PT, R5, R12, 0x4, 0x1f ;  /* 0x0c801f000c057f89 */ /* 0x000ea200000e0000 */
[----:B------:R-:W4:Y:S01]  /*0cd0*/  S2R R6, SR_TID.X ;  /* 0x0000000000067919 */ /* 0x000f220000002100 */
[----:B-1----:R-:W-:Y:S01]  /*0ce0*/  FADD.FTZ R8, R7, R4 ;  /* 0x0000000407087221 */ /* 0x002fe20000010000 */
[----:B--2---:R-:W-:-:S04]  /*0cf0*/  FADD.FTZ R10, R12, R5 ;  /* 0x000000050c0a7221 */ /* 0x004fc80000010000 */
[----:B------:R-:W1:Y:S04]  /*0d00*/  SHFL.BFLY PT, R11, R8, 0x2, 0x1f ;  /* 0x0c401f00080b7f89 */ /* 0x000e6800000e0000 */
[----:B------:R-:W2:Y:S01]  /*0d10*/  SHFL.BFLY PT, R13, R10, 0x2, 0x1f ;  /* 0x0c401f000a0d7f89 */ /* 0x000ea200000e0000 */
[----:B------:R-:W-:Y:S01]  /*0d20*/  IMAD R9, R20, UR7, RZ ;  /* 0x0000000714097c24 */ /* 0x000fe2000f8e02ff */
[----:B------:R-:W-:Y:S01]  /*0d30*/  SHF.L.U32 R5, R24, 0x2, RZ ;  /* 0x0000000218057819 */ /* 0x000fe200000006ff */
[----:B------:R-:W5:Y:S01]  /*0d40*/  LDCU.64 UR6, c[0x0][0x5e8] ;  /* 0x0000bd00ff0677ac */ /* 0x000f620008000a00 */
[----:B------:R-:W-:Y:S02]  /*0d50*/  SHF.R.U32.HI R4, RZ, 0x4, R24 ;  /* 0x00000004ff047819 */ /* 0x000fe40000011618 */
[----:B------:R-:W-:-:S02]  /*0d60*/  IADD3 R27, P0, P1, R26, R2, R9 ;  /* 0x000000021a1b7210 */ /* 0x000fc4000791e009 */
[----:B------:R-:W-:Y:S02]  /*0d70*/  LOP3.LUT R5, R5, 0x3c, RZ, 0xc0, !PT ;  /* 0x0000003c05057812 */ /* 0x000fe400078ec0ff */
[----:B------:R-:W-:-:S03]  /*0d80*/  SHF.R.S32.HI R9, RZ, 0x1f, R9 ;  /* 0x0000001fff097819 */ /* 0x000fc60000011409 */
[----:B------:R-:W-:Y:S02]  /*0d90*/  IMAD R4, R3, R4, R5 ;  /* 0x0000000403047224 */ /* 0x000fe400078e0205 */
[----:B-1----:R-:W-:Y:S01]  /*0da0*/  FADD.FTZ R7, R8, R11 ;  /* 0x0000000b08077221 */ /* 0x002fe20000010000 */
[----:B--2---:R-:W-:-:S04]  /*0db0*/  FADD.FTZ R2, R10, R13 ;  /* 0x0000000d0a027221 */ /* 0x004fc80000010000 */
[----:B------:R-:W1:Y:S04]  /*0dc0*/  SHFL.BFLY PT, R10, R7, 0x1, 0x1f ;  /* 0x0c201f00070a7f89 */ /* 0x000e6800000e0000 */
[----:B------:R-:W2:Y:S01]  /*0dd0*/  SHFL.BFLY PT, R11, R2, 0x1, 0x1f ;  /* 0x0c201f00020b7f89 */ /* 0x000ea200000e0000 */
[----:B------:R-:W-:Y:S02]  /*0de0*/  IADD3.X R9, PT, PT, R23, R0, R9, P0, P1 ;  /* 0x0000000017097210 */ /* 0x000fe400007e2409 */
[----:B------:R-:W-:-:S04]  /*0df0*/  IADD3 R5, P0, PT, R4, R27, RZ ;  /* 0x0000001b04057210 */ /* 0x000fc80007f1e0ff */
[----:B------:R-:W-:Y:S02]  /*0e00*/  LEA.HI.X.SX32 R8, R4, R9, 0x1, P0 ;  /* 0x0000000904087211 */ /* 0x000fe400000f0eff */
[----:B----4-:R-:W-:Y:S02]  /*0e10*/  SHF.R.U32.HI R9, RZ, 0x3, R6 ;  /* 0x00000003ff097819 */ /* 0x010fe40000011606 */
[----:B---3--:R-:W-:Y:S02]  /*0e20*/  LEA R4, P1, R5, UR8, 0x2 ;  /* 0x0000000805047c11 */ /* 0x008fe4000f8210ff */
[----:B------:R-:W-:Y:S02]  /*0e30*/  IADD3 R0, P2, PT, R9, R22, RZ ;  /* 0x0000001609007210 */ /* 0x000fe40007f5e0ff */
[----:B------:R-:W-:Y:S02]  /*0e40*/  LOP3.LUT P0, RZ, R24, 0x7, RZ, 0xc0, !PT ;  /* 0x0000000718ff7812 */ /* 0x000fe4000780c0ff */
[----:B------:R-:W-:-:S02]  /*0e50*/  LEA.HI.X R5, R5, UR9, R8, 0x2, P1 ;  /* 0x0000000905057c11 */ /* 0x000fc400088f1408 */
[----:B------:R-:W-:Y:S02]  /*0e60*/  SHF.L.U32 R9, R3, 0x2, RZ ;  /* 0x0000000203097819 */ /* 0x000fe400000006ff */
[----:B------:R-:W-:-:S03]  /*0e70*/  LOP3.LUT R12, R6, 0x7, RZ, 0xc0, !PT ;  /* 0x00000007060c7812 */ /* 0x000fc600078ec0ff */
[----:B------:R-:W-:Y:S01]  /*0e80*/  IMAD.WIDE R8, R9, 0x10, R4 ;  /* 0x0000001009087825 */ /* 0x000fe200078e0204 */
[----:B------:R-:W-:Y:S02]  /*0e90*/  ISETP.NE.AND P1, PT, R12, RZ, PT ;  /* 0x000000ff0c00720c */ /* 0x000fe40003f25270 */
[----:B------:R-:W-:Y:S01]  /*0ea0*/  LEA.HI.X.SX32 R13, R22, RZ, 0x1, P2 ;  /* 0x000000ff160d7211 */ /* 0x000fe200010f0eff */
[----:B-1----:R-:W-:Y:S01]  /*0eb0*/  FADD.FTZ R12, R7, R10 ;  /* 0x0000000a070c7221 */ /* 0x002fe20000010000 */
[----:B-----5:R-:W-:Y:S01]  /*0ec0*/  LEA R6, P2, R0, UR6, 0x2 ;  /* 0x0000000600067c11 */ /* 0x020fe2000f8410ff */
[----:B--2---:R-:W-:Y:S01]  /*0ed0*/  FADD.FTZ R2, R2, R11 ;  /* 0x0000000b02027221 */ /* 0x004fe20000010000 */
[C---:B------:R-:W-:Y:S02]  /*0ee0*/  IMAD.WIDE R10, R3.reuse, 0x40, R8 ;  /* 0x00000040030a7825 */ /* 0x040fe400078e0208 */
[----:B------:R-:W-:Y:S02]  /*0ef0*/  LEA.HI.X R7, R0, UR7, R13, 0x2, P2 ;  /* 0x0000000700077c11 */ /* 0x000fe400090f140d */
[----:B0-----:R-:W-:Y:S01]  /*0f00*/  @!P0 FMUL.FTZ R13, R12, UR10 ;  /* 0x0000000a0c0d8c20 */ /* 0x001fe20008410000 */
[----:B------:R-:W-:Y:S01]  /*0f10*/  FMUL.FTZ R15, R2, UR10 ;  /* 0x0000000a020f7c20 */ /* 0x000fe20008410000 */
[----:B------:R-:W-:-:S03]  /*0f20*/  IMAD.WIDE R2, R3, 0x40, R10 ;  /* 0x0000004003027825 */ /* 0x000fc600078e020a */
[----:B------:R-:W-:Y:S04]  /*0f30*/  @!P0 STG.E desc[UR4][R6.64], R13 ;  /* 0x0000000d06008986 */ /* 0x000fe8000c101904 */
[----:B------:R-:W-:Y:S04]  /*0f40*/  @!P1 STG.E desc[UR4][R6.64+0x80], R15 ;  /* 0x0000800f06009986 */ /* 0x000fe8000c101904 */
[----:B------:R-:W-:Y:S04]  /*0f50*/  STG.E.128 desc[UR4][R4.64], RZ ;  /* 0x000000ff04007986 */ /* 0x000fe8000c101d04 */
[----:B------:R-:W-:Y:S04]  /*0f60*/  STG.E.128 desc[UR4][R8.64], RZ ;  /* 0x000000ff08007986 */ /* 0x000fe8000c101d04 */
[----:B------:R-:W-:Y:S04]  /*0f70*/  STG.E.128 desc[UR4][R10.64], RZ ;  /* 0x000000ff0a007986 */ /* 0x000fe8000c101d04 */
[----:B------:R-:W-:Y:S01]  /*0f80*/  STG.E.128 desc[UR4][R2.64], RZ ;  /* 0x000000ff02007986 */ /* 0x000fe2000c101d04 */
[----:B------:R-:W-:Y:S05]  /*0f90*/  EXIT ;  /* 0x000000000000794d */ /* 0x000fea0003800000 */
.L_x_1795:
        /* <DEDUP_REMOVED lines=14> */
.L_x_2783:


//--------------------- .text._ZN5flash27flash_bwd_convert_dq_kernelI23Flash_bwd_kernel_traitsILi64ELi128ELi128ELi8ELi4ELi4ELi4ELb0ELb0EN7cutlass6half_tE19Flash_kernel_traitsILi64ELi128ELi128ELi8ES3_EEEEvNS_16Flash_bwd_paramsEi --------------------------
	.section	.text._ZN5flash27flash_bwd_convert_dq_kernelI23Flash_bwd_kernel_traitsILi64ELi128ELi128ELi8ELi4ELi4ELi4ELb0ELb0EN7cutlass6half_tE19Flash_kernel_traitsILi64ELi128ELi128ELi8ES3_EEEEvNS_16Flash_bwd_paramsEi,"ax",@progbits
	.align	128
        .global         _ZN5flash27flash_bwd_convert_dq_kernelI23Flash_bwd_kernel_traitsILi64ELi128ELi128ELi8ELi4ELi4ELi4ELb0ELb0EN7cutlass6half_tE19Flash_kernel_traitsILi64ELi128ELi128ELi8ES3_EEEEvNS_16Flash_bwd_paramsEi
        .type           _ZN5flash27flash_bwd_convert_dq_kernelI23Flash_bwd_kernel_traitsILi64ELi128ELi128ELi8ELi4ELi4ELi4ELb0ELb0EN7cutlass6half_tE19Flash_kernel_traitsILi64ELi128ELi128ELi8ES3_EEEEvNS_16Flash_bwd_paramsEi,@function
        .size           _ZN5flash27flash_bwd_convert_dq_kernelI23Flash_bwd_kernel_traitsILi64ELi128ELi128ELi8ELi4ELi4ELi4ELb0ELb0EN7cutlass6half_tE19Flash_kernel_traitsILi64ELi128ELi128ELi8ES3_EEEEvNS_16Flash_bwd_paramsEi,(.L_x_2784 - _ZN5flash27flash_bwd_convert_dq_kernelI23Flash_bwd_kernel_traitsILi64ELi128ELi128ELi8ELi4ELi4ELi4ELb0ELb0EN7cutlass6half_tE19Flash_kernel_traitsILi64ELi128ELi128ELi8ES3_EEEEvNS_16Flash_bwd_paramsEi)
        .other          _ZN5flash27flash_bwd_convert_dq_kernelI23Flash_bwd_kernel_traitsILi64ELi128ELi128ELi8ELi4ELi4ELi4ELb0ELb0EN7cutlass6half_tE19Flash_kernel_traitsILi64ELi128ELi128ELi8ES3_EEEEvNS_16Flash_bwd_paramsEi,@"STO_CUDA_ENTRY STV_DEFAULT"
_ZN5flash27flash_bwd_convert_dq_kernelI23Flash_bwd_kernel_traitsILi64ELi128ELi128ELi8ELi4ELi4ELi4ELb0ELb0EN7cutlass6half_tE19Flash_kernel_traitsILi64ELi128ELi128ELi8ES3_EEEEvNS_16Flash_bwd_paramsEi:
.text._ZN5flash27flash_bwd_convert_dq_kernelI23Flash_bwd_kernel_traitsILi64ELi128ELi128ELi8ELi4ELi4ELi4ELb0ELb0EN7cutlass6half_tE19Flash_kernel_traitsILi64ELi128ELi128ELi8ES3_EEEEvNS_16Flash_bwd_paramsEi:
        /* <DEDUP_REMOVED lines=20> */
[----:B------:R-:W0:Y:S01]  /*0140*/  LDC R41, c[0x0][0x44c] ;  /* 0x00011300ff297b82 */ /* 0x000e220000000800 */
[----:B------:R-:W0:Y:S07]  /*0150*/  LDCU UR6, c[0x0][0x3e0] ;  /* 0x00007c00ff0677ac */ /* 0x000e2e0008000800 */
[----:B------:R-:W1:Y:S08]  /*0160*/  S2UR UR7, SR_CTAID.Z ;  /* 0x00000000000779c3 */ /* 0x000e700000002700 */
[----:B------:R-:W2:Y:S08]  /*0170*/  @!P1 LDC.64 R2, c[0x0][0x5a0] ;  /* 0x00016800ff029b82 */ /* 0x000eb00000000a00 */
[----:B------:R-:W3:Y:S01]  /*0180*/  @P1 LDC.64 R8, c[0x0][0x5b8] ;  /* 0x00016e00ff081b82 */ /* 0x000ee20000000a00 */
[----:B--2---:R-:W-:-:S04]  /*0190*/  @!P1 IMAD.WIDE.U32 R6, R13, R2, RZ ;  /* 0x000000020d069225 */ /* 0x004fc800078e00ff */
[----:B------:R-:W-:Y:S02]  /*01a0*/  @!P1 IMAD R5, R13, R3, R7 ;  /* 0x000000030d059224 */ /* 0x000fe400078e0207 */
[----:B---3--:R-:W-:-:S04]  /*01b0*/  @P1 IMAD.WIDE.U32 R2, R25, R8, RZ ;  /* 0x0000000819021225 */ /* 0x008fc800078e00ff */
[----:B------:R-:W-:Y:S01]  /*01c0*/  @P1 IMAD R5, R25, R9, R3 ;  /* 0x0000000919051224 */ /* 0x000fe200078e0203 */
[----:B------:R-:W-:Y:S01]  /*01d0*/  @P1 MOV R6, R2 ;  /* 0x0000000200061202 */ /* 0x000fe20000000f00 */
[----:B0-----:R-:W-:Y:S01]  /*01e0*/  IMAD.WIDE R2, R41, UR6, RZ ;  /* 0x0000000629027c25 */ /* 0x001fe2000f8e02ff */
[----:B-1----:R-:W-:Y:S06]  /*01f0*/  @P1 BRA `(.L_x_1796) ;  /* 0x0000000000401947 */ /* 0x002fec0003800000 */
[----:B------:R-:W0:Y:S02]  /*0200*/  LDCU UR10, c[0x0][0x444] ;  /* 0x00008880ff0a77ac */ /* 0x000e240008000800 */
[----:B0-----:R-:W-:Y:S02]  /*0210*/  USHF.R.S32.HI UR5, URZ, 0x1f, UR10 ;  /* 0x0000001fff057899 */ /* 0x001fe4000801140a */
[----:B------:R-:W-:-:S04]  /*0220*/  IMAD.WIDE.U32 R8, R13, UR10, RZ ;  /* 0x0000000a0d087c25 */ /* 0x000fc8000f8e00ff */
[----:B------:R-:W-:Y:S01]  /*0230*/  IMAD R7, R13, UR5, RZ ;  /* 0x000000050d077c24 */ /* 0x000fe2000f8e02ff */
[----:B------:R-:W-:Y:S02]  /*0240*/  USHF.R.S32.HI UR5, URZ, 0x1f, UR6 ;  /* 0x0000001fff057899 */ /* 0x000fe40008011406 */
[----:B------:R-:W-:Y:S02]  /*0250*/  IMAD.WIDE.U32 R10, R8, UR6, RZ ;  /* 0x00000006080a7c25 */ /* 0x000fe4000f8e00ff */
[----:B------:R-:W-:Y:S02]  /*0260*/  IADD3 R0, PT, PT, R9, R7, RZ ;  /* 0x0000000709007210 */ /* 0x000fe40007ffe0ff */
[----:B------:R-:W-:-:S04]  /*0270*/  IMAD.WIDE.U32 R24, R10, R41, RZ ;  /* 0x000000290a187225 */ /* 0x000fc800078e00ff */
[----:B------:R-:W-:-:S04]  /*0280*/  IMAD R7, R0, UR6, RZ ;  /* 0x0000000600077c24 */ /* 0x000fc8000f8e02ff */
[----:B------:R-:W-:-:S05]  /*0290*/  IMAD R7, R8, UR5, R7 ;  /* 0x0000000508077c24 */ /* 0x000fca000f8e0207 */
[----:B------:R-:W-:Y:S02]  /*02a0*/  IADD3 R0, PT, PT, R11, R7, RZ ;  /* 0x000000070b007210 */ /* 0x000fe40007ffe0ff */
[----:B------:R-:W-:-:S03]  /*02b0*/  SHF.R.S32.HI R7, RZ, 0x1f, R41 ;  /* 0x0000001fff077819 */ /* 0x000fc60000011429 */
[----:B------:R-:W-:-:S04]  /*02c0*/  IMAD R0, R0, R41, RZ ;  /* 0x0000002900007224 */ /* 0x000fc800078e02ff */
[----:B------:R-:W-:-:S04]  /*02d0*/  IMAD R7, R7, R10, R0 ;  /* 0x0000000a07077224 */ /* 0x000fc800078e0200 */
[----:B------:R-:W-:Y:S01]  /*02e0*/  IMAD.IADD R22, R25, 0x1, R7 ;  /* 0x0000000119167824 */ /* 0x000fe200078e0207 */
[----:B------:R-:W-:Y:S06]  /*02f0*/  BRA `(.L_x_1797) ;  /* 0x00000000000c7947 */ /* 0x000fec0003800000 */
.L_x_1796:
[-C--:B------:R-:W-:Y:S02]  /*0300*/  IMAD R7, R3, R25.reuse, RZ ;  /* 0x0000001903077224 */ /* 0x080fe400078e02ff */
[----:B------:R-:W-:-:S05]  /*0310*/  IMAD.WIDE.U32 R24, R2, R25, RZ ;  /* 0x0000001902187225 */ /* 0x000fca00078e00ff */
[----:B------:R-:W-:-:S07]  /*0320*/  IADD3 R22, PT, PT, R25, R7, RZ ;  /* 0x0000000719167210 */ /* 0x000fce0007ffe0ff */
.L_x_1797:
[----:B------:R-:W0:Y:S01]  /*0330*/  LDCU UR5, c[0x0][0x600] ;  /* 0x0000c000ff0577ac */ /* 0x000e220008000800 */
[----:B------:R-:W-:Y:S01]  /*0340*/  SHF.L.U32 R0, R13, 0x7, RZ ;  /* 0x000000070d007819 */ /* 0x000fe200000006ff */
[----:B------:R-:W1:Y:S01]  /*0350*/  S2R R25, SR_TID.X ;  /* 0x0000000000197919 */ /* 0x000e620000002100 */
[----:B------:R-:W-:Y:S01]  /*0360*/  HFMA2 R42, -RZ, RZ, 0, 0 ;  /* 0x00000000ff2a7431 */ /* 0x000fe200000001ff */
[----:B------:R-:W-:Y:S02]  /*0370*/  CS2R R28, SRZ ;  /* 0x00000000001c7805 */ /* 0x000fe4000001ff00 */
[----:B------:R-:W-:Y:S02]  /*0380*/  SEL R0, R0, RZ, P0 ;  /* 0x000000ff00007207 */ /* 0x000fe40000000000 */
[----:B------:R-:W-:Y:S02]  /*0390*/  CS2R R30, SRZ ;  /* 0x00000000001e7805 */ /* 0x000fe4000001ff00 */
[----:B------:R-:W-:-:S02]  /*03a0*/  CS2R R10, SRZ ;  /* 0x00000000000a7805 */ /* 0x000fc4000001ff00 */
[----:B------:R-:W-:Y:S02]  /*03b0*/  CS2R R12, SRZ ;  /* 0x00000000000c7805 */ /* 0x000fe4000001ff00 */
[----:B------:R-:W-:Y:S02]  /*03c0*/  IADD3 R7, P0, PT, R0, UR4, RZ ;  /* 0x0000000400077c10 */ /* 0x000fe4000ff1e0ff */
[----:B------:R-:W-:Y:S02]  /*03d0*/  CS2R R14, SRZ ;  /* 0x00000000000e7805 */ /* 0x000fe4000001ff00 */
[----:B------:R-:W-:Y:S02]  /*03e0*/  CS2R R16, SRZ ;  /* 0x0000000000107805 */ /* 0x000fe4000001ff00 */
[----:B------:R-:W-:Y:S02]  /*03f0*/  CS2R R18, SRZ ;  /* 0x0000000000127805 */ /* 0x000fe4000001ff00 */
[----:B------:R-:W-:Y:S01]  /*0400*/  IADD3.X R9, PT, PT, RZ, RZ, RZ, P0, !PT ;  /* 0x000000ffff097210 */ /* 0x000fe200007fe4ff */
[----:B------:R-:W-:Y:S01]  /*0410*/  IMAD.WIDE.U32 R20, R7, R2, RZ ;  /* 0x0000000207147225 */ /* 0x000fe200078e00ff */
[----:B------:R-:W-:-:S02]  /*0420*/  CS2R R26, SRZ ;  /* 0x00000000001a7805 */ /* 0x000fc4000001ff00 */
[----:B------:R-:W-:Y:S02]  /*0430*/  CS2R R32, SRZ ;  /* 0x0000000000207805 */ /* 0x000fe4000001ff00 */
[----:B------:R-:W-:Y:S01]  /*0440*/  CS2R R34, SRZ ;  /* 0x0000000000227805 */ /* 0x000fe2000001ff00 */
[----:B0-----:R-:W-:Y:S01]  /*0450*/  UISETP.GE.AND UP0, UPT, UR5, 0x1, UPT ;  /* 0x000000010500788c */ /* 0x001fe2000bf06270 */
[----:B------:R-:W-:Y:S01]  /*0460*/  IMAD R9, R9, R2, RZ ;  /* 0x0000000209097224 */ /* 0x000fe200078e02ff */
[----:B------:R-:W-:Y:S01]  /*0470*/  CS2R R36, SRZ ;  /* 0x0000000000247805 */ /* 0x000fe2000001ff00 */
[----:B------:R-:W-:Y:S01]  /*0480*/  IMAD.MOV.U32 R0, RZ, RZ, RZ ;  /* 0x000000ffff007224 */ /* 0x000fe200078e00ff */
[----:B------:R-:W-:Y:S01]  /*0490*/  CS2R R38, SRZ ;  /* 0x0000000000267805 */ /* 0x000fe2000001ff00 */
[----:B------:R-:W-:Y:S02]  /*04a0*/  IMAD R43, R3, R7, R9 ;  /* 0x00000007032b7224 */ /* 0x000fe400078e0209 */
[----:B------:R-:W-:Y:S01]  /*04b0*/  HFMA2 R7, -RZ, RZ, 0, 0 ;  /* 0x00000000ff077431 */ /* 0x000fe200000001ff */
[----:B------:R-:W-:-:S02]  /*04c0*/  CS2R R2, SRZ ;  /* 0x0000000000027805 */ /* 0x000fc4000001ff00 */
[----:B------:R-:W-:Y:S02]  /*04d0*/  CS2R R8, SRZ ;  /* 0x0000000000087805 */ /* 0x000fe4000001ff00 */
[----:B------:R-:W-:Y:S01]  /*04e0*/  MOV R40, RZ ;  /* 0x000000ff00287202 */ /* 0x000fe20000000f00 */
[----:B-1----:R-:W-:Y:S06]  /*04f0*/  BRA.U !UP0, `(.L_x_1798) ;  /* 0x0000000508a87547 */ /* 0x002fec000b800000 */
[----:B------:R-:W-:Y:S01]  /*0500*/  IMAD R23, R41, UR7, RZ ;  /* 0x0000000729177c24 */ /* 0x000fe2000f8e02ff */
[----:B------:R-:W0:Y:S01]  /*0510*/  LDCU.64 UR10, c[0x0][0x570] ;  /* 0x0000ae00ff0a77ac */ /* 0x000e220008000a00 */
[----:B------:R-:W-:Y:S01]  /*0520*/  IADD3 R21, PT, PT, R21, R43, RZ ;  /* 0x0000002b15157210 */ /* 0x000fe20007ffe0ff */
[----:B------:R-:W-:Y:S01]  /*0530*/  IMAD R41, R41, UR6, RZ ;  /* 0x0000000629297c24 */ /* 0x000fe2000f8e02ff */
[----:B------:R-:W-:Y:S01]  /*0540*/  MOV R28, RZ ;  /* 0x000000ff001c7202 */ /* 0x000fe20000000f00 */
[----:B------:R-:W-:Y:S01]  /*0550*/  UIADD3 UR5, UPT, UPT, -UR5, URZ, URZ ;  /* 0x000000ff05057290 */ /* 0x000fe2000fffe1ff */
[----:B------:R-:W-:Y:S02]  /*0560*/  IADD3 R43, P0, P1, R23, R24, R20 ;  /* 0x00000018172b7210 */ /* 0x000fe4000791e014 */
[----:B------:R-:W-:Y:S02]  /*0570*/  SHF.R.U32.HI R20, RZ, 0x5, R25 ;  /* 0x00000005ff147819 */ /* 0x000fe40000011619 */
[----:B------:R-:W-:-:S02]  /*0580*/  LOP3.LUT R25, R25, 0x1f, RZ, 0xc0, !PT ;  /* 0x0000001f19197812 */ /* 0x000fc400078ec0ff */
[----:B------:R-:W-:-:S03]  /*0590*/  SHF.R.S32.HI R23, RZ, 0x1f, R23 ;  /* 0x0000001fff177819 */ /* 0x000fc60000011417 */
[----:B------:R-:W-:Y:S01]  /*05a0*/  IMAD R20, R20, R41, R25 ;  /* 0x0000002914147224 */ /* 0x000fe200078e0219 */
[----:B------:R-:W-:-:S04]  /*05b0*/  IADD3.X R21, PT, PT, R23, R22, R21, P0, P1 ;  /* 0x0000001617157210 */ /* 0x000fc800007e2415 */
[----:B------:R-:W-:-:S04]  /*05c0*/  IADD3 R25, P2, PT, R20, R43, RZ ;  /* 0x0000002b14197210 */ /* 0x000fc80007f5e0ff */
[C---:B0-----:R-:W-:Y:S02]  /*05d0*/  LEA R24, P0, R25.reuse, UR10, 0x2 ;  /* 0x0000000a19187c11 */ /* 0x041fe4000f8010ff */
[----:B------:R-:W-:Y:S02]  /*05e0*/  LEA.HI.X.SX32 R20, R20, R21, 0x1, P2 ;  /* 0x0000001514147211 */ /* 0x000fe400010f0eff */
[----:B------:R-:W-:Y:S02]  /*05f0*/  IADD3 R24, P1, PT, R24, 0x80, RZ ;  /* 0x0000008018187810 */ /* 0x000fe40007f3e0ff */
[----:B------:R-:W-:-:S05]  /*0600*/  LEA.HI.X R25, R25, UR11, R20, 0x2, P0 ;  /* 0x0000000b19197c11 */ /* 0x000fca00080f1414 */
[----:B------:R-:W-:-:S07]  /*0610*/  IMAD.X R25, RZ, RZ, R25, P1 ;  /* 0x000000ffff197224 */ /* 0x000fce00008e0619 */
.L_x_1799:
[----:B------:R-:W-:Y:S02]  /*0620*/  SHF.L.U32 R23, R41, 0x3, RZ ;  /* 0x0000000329177819 */ /* 0x000fe400000006ff */
[----:B------:R-:W-:Y:S02]  /*0630*/  MOV R20, R24 ;  /* 0x0000001800147202 */ /* 0x000fe40000000f00 */
[----:B------:R-:W-:-:S03]  /*0640*/  MOV R21, R25 ;  /* 0x0000001900157202 */ /* 0x000fc60000000f00 */
[----:B------:R-:W-:-:S05]  /*0650*/  IMAD.WIDE R22, R23, 0x4, R20 ;  /* 0x0000000417167825 */ /* 0x000fca00078e0214 */
[----:B------:R-:W2:Y:S01]  /*0660*/  LDG.E R43, desc[UR8][R22.64+-0x80] ;  /* 0xffff8008162b7981 */ /* 0x000ea2000c1e1900 */
[----:B------:R-:W-:-:S05]  /*0670*/  IMAD.WIDE R24, R41, 0x20, R22 ;  /* 0x0000002029187825 */ /* 0x000fca00078e0216 */
[----:B------:R-:W3:Y:S04]  /*0680*/  LDG.E R45, desc[UR8][R24.64+-0x80] ;  /* 0xffff8008182d7981 */ /* 0x000ee8000c1e1900 */
[----:B------:R-:W4:Y:S04]  /*0690*/  LDG.E R23, desc[UR8][R22.64] ;  /* 0x0000000816177981 */ /* 0x000f28000c1e1900 */
[----:B------:R-:W5:Y:S01]  /*06a0*/  LDG.E R44, desc[UR8][R24.64] ;  /* 0x00000008182c7981 */ /* 0x000f62000c1e1900 */
[----:B--2---:R-:W-:Y:S01]  /*06b0*/  FADD.FTZ R40, R43, R40 ;  /* 0x000000282b287221 */ /* 0x004fe20000010000 */
[----:B----4-:R-:W-:Y:S01]  /*06c0*/  FADD.FTZ R26, R23, R26 ;  /* 0x0000001a171a7221 */ /* 0x010fe20000010000 */
[----:B------:R-:W-:-:S04]  /*06d0*/  IMAD.WIDE R22, R41, 0x20, R24 ;  /* 0x0000002029167825 */ /* 0x000fc800078e0218 */
[----:B---3--:R-:W-:Y:S01]  /*06e0*/  FADD.FTZ R39, R45, R39 ;  /* 0x000000272d277221 */ /* 0x008fe20000010000 */
[----:B-----5:R-:W-:Y:S01]  /*06f0*/  FADD.FTZ R19, R44, R19 ;  /* 0x000000132c137221 */ /* 0x020fe20000010000 */
[----:B------:R-:W2:Y:S01]  /*0700*/  LDG.E R43, desc[UR8][R22.64+-0x80] ;  /* 0xffff8008162b7981 */ /* 0x000ea2000c1e1900 */
[----:B------:R-:W-:-:S05]  /*0710*/  IMAD.WIDE R44, R41, 0x20, R22 ;  /* 0x00000020292c7825 */ /* 0x000fca00078e0216 */
[----:B------:R-:W3:Y:S04]  /*0720*/  LDG.E R24, desc[UR8][R44.64] ;  /* 0x000000082c187981 */ /* 0x000ee8000c1e1900 */
[----:B------:R-:W4:Y:S04]  /*0730*/  LDG.E R23, desc[UR8][R22.64] ;  /* 0x0000000816177981 */ /* 0x000f28000c1e1900 */
[----:B------:R-:W5:Y:S01]  /*0740*/  LDG.E R22, desc[UR8][R44.64+-0x80] ;  /* 0xffff80082c167981 */ /* 0x000f62000c1e1900 */
[----:B--2---:R-:W-:Y:S01]  /*0750*/  FADD.FTZ R38, R43, R38 ;  /* 0x000000262b267221 */ /* 0x004fe20000010000 */
[----:B----4-:R-:W-:Y:S01]  /*0760*/  FADD.FTZ R18, R23, R18 ;  /* 0x0000001217127221 */ /* 0x010fe20000010000 */
[----:B---3--:R-:W-:Y:S01]  /*0770*/  FADD.FTZ R17, R24, R17 ;  /* 0x0000001118117221 */ /* 0x008fe20000010000 */
[----:B-----5:R-:W-:Y:S01]  /*0780*/  FADD.FTZ R37, R22, R37 ;  /* 0x0000002516257221 */ /* 0x020fe20000010000 */
        /* <DEDUP_REMOVED lines=31> */
[----:B------:R0:W2:Y:S01]  /*0980*/  LDG.E R43, desc[UR8][R22.64+-0x80] ;  /* 0xffff8008162b7981 */ /* 0x0000a2000c1e1900 */
[----:B------:R-:W-:-:S03]  /*0990*/  IMAD.WIDE R44, R41, 0x20, R22 ;  /* 0x00000020292c7825 */ /* 0x000fc600078e0216 */
[----:B------:R-:W3:Y:S04]  /*09a0*/  LDG.E R25, desc[UR8][R22.64] ;  /* 0x0000000816197981 */ /* 0x000ee8000c1e1900 */
[----:B------:R-:W4:Y:S04]  /*09b0*/  LDG.E R24, desc[UR8][R44.64] ;  /* 0x000000082c187981 */ /* 0x000f28000c1e1900 */
[----:B------:R-:W5:Y:S01]  /*09c0*/  LDG.E R23, desc[UR8][R44.64+-0x80] ;  /* 0xffff80082c177981 */ /* 0x000f62000c1e1900 */
[----:B---3--:R-:W-:Y:S01]  /*09d0*/  FADD.FTZ R2, R25, R2 ;  /* 0x0000000219027221 */ /* 0x008fe20000010000 */
[----:B-----5:R-:W-:Y:S01]  /*09e0*/  FADD.FTZ R0, R23, R0 ;  /* 0x0000000017007221 */ /* 0x020fe20000010000 */
[----:B0-----:R-:W-:-:S04]  /*09f0*/  IMAD.WIDE R22, R41, 0x20, R44 ;  /* 0x0000002029167825 */ /* 0x001fc800078e022c */
[----:B----4-:R-:W-:Y:S01]  /*0a00*/  FADD.FTZ R29, R24, R29 ;  /* 0x0000001d181d7221 */ /* 0x010fe20000010000 */
[----:B------:R-:W3:Y:S01]  /*0a10*/  LDG.E R45, desc[UR8][R22.64+-0x80] ;  /* 0xffff8008162d7981 */ /* 0x000ee2000c1e1900 */
[----:B------:R-:W-:-:S03]  /*0a20*/  IMAD.WIDE R24, R41, 0x20, R22 ;  /* 0x0000002029187825 */ /* 0x000fc600078e0216 */
[----:B------:R-:W4:Y:S01]  /*0a30*/  LDG.E R23, desc[UR8][R22.64] ;  /* 0x0000000816177981 */ /* 0x000f22000c1e1900 */
[----:B--2---:R-:W-:-:S03]  /*0a40*/  FADD.FTZ R3, R43, R3 ;  /* 0x000000032b037221 */ /* 0x004fc60000010000 */
[----:B------:R-:W2:Y:S04]  /*0a50*/  LDG.E R43, desc[UR8][R24.64] ;  /* 0x00000008182b7981 */ /* 0x000ea8000c1e1900 */
[----:B------:R-:W5:Y:S01]  /*0a60*/  LDG.E R22, desc[UR8][R24.64+-0x80] ;  /* 0xffff800818167981 */ /* 0x000f62000c1e1900 */
[----:B---3--:R-:W-:Y:S01]  /*0a70*/  FADD.FTZ R8, R45, R8 ;  /* 0x000000082d087221 */ /* 0x008fe20000010000 */
[----:B------:R-:W-:Y:S02]  /*0a80*/  IMAD.WIDE R44, R41, 0x20, R24 ;  /* 0x00000020292c7825 */ /* 0x000fe400078e0218 */
[----:B------:R-:W3:Y:S02]  /*0a90*/  LDG.E R24, desc[UR8][R20.64+-0x80] ;  /* 0xffff800814187981 */ /* 0x000ee4000c1e1900 */
[----:B----4-:R-:W-:-:S02]  /*0aa0*/  FADD.FTZ R30, R23, R30 ;  /* 0x0000001e171e7221 */ /* 0x010fc40000010000 */
[----:B------:R-:W4:Y:S01]  /*0ab0*/  LDG.E R23, desc[UR8][R44.64+-0x80] ;  /* 0xffff80082c177981 */ /* 0x000f22000c1e1900 */
[----:B--2---:R-:W-:-:S03]  /*0ac0*/  FADD.FTZ R42, R43, R42 ;  /* 0x0000002a2b2a7221 */ /* 0x004fc60000010000 */
[----:B------:R-:W2:Y:S04]  /*0ad0*/  LDG.E R43, desc[UR8][R20.64] ;  /* 0x00000008142b7981 */ /* 0x000ea8000c1e1900 */
[----:B------:R-:W2:Y:S01]  /*0ae0*/  LDG.E R45, desc[UR8][R44.64] ;  /* 0x000000082c2d7981 */ /* 0x000ea2000c1e1900 */
[----:B-----5:R-:W-:Y:S01]  /*0af0*/  FADD.FTZ R9, R22, R9 ;  /* 0x0000000916097221 */ /* 0x020fe20000010000 */
[----:B------:R-:W-:-:S04]  /*0b00*/  UIADD3 UR5, UPT, UPT, UR5, 0x1, URZ ;  /* 0x0000000105057890 */ /* 0x000fc8000fffe0ff */
[----:B------:R-:W-:Y:S01]  /*0b10*/  UISETP.NE.AND UP0, UPT, UR5, URZ, UPT ;  /* 0x000000ff0500728c */ /* 0x000fe2000bf05270 */
[----:B----4-:R-:W-:Y:S02]  /*0b20*/  FADD.FTZ R10, R23, R10 ;  /* 0x0000000a170a7221 */ /* 0x010fe40000010000 */
[----:B------:R-:W0:Y:S01]  /*0b30*/  LDC.64 R22, c[0x0][0x5f8] ;  /* 0x00017e00ff167b82 */ /* 0x000e220000000a00 */
[----:B---3--:R-:W-:Y:S01]  /*0b40*/  FADD.FTZ R7, R24, R7 ;  /* 0x0000000718077221 */ /* 0x008fe20000010000 */
[----:B--2---:R-:W-:Y:S01]  /*0b50*/  FADD.FTZ R27, R43, R27 ;  /* 0x0000001b2b1b7221 */ /* 0x004fe20000010000 */
[----:B------:R-:W-:Y:S01]  /*0b60*/  FADD.FTZ R28, R45, R28 ;  /* 0x0000001c2d1c7221 */ /* 0x000fe20000010000 */
[----:B0-----:R-:W-:-:S04]  /*0b70*/  LEA R24, P0, R22, R20, 0x2 ;  /* 0x0000001416187211 */ /* 0x001fc800078010ff */
[----:B------:R-:W-:Y:S01]  /*0b80*/  LEA.HI.X R25, R22, R21, R23, 0x2, P0 ;  /* 0x0000001516197211 */ /* 0x000fe200000f1417 */
[----:B------:R-:W-:Y:S08]  /*0b90*/  BRA.U UP0, `(.L_x_1799) ;  /* 0xfffffff900a07547 */ /* 0x000ff0000b83ffff */
.L_x_1798:
[----:B------:R-:W0:Y:S01]  /*0ba0*/  S2R R20, SR_TID.X ;  /* 0x0000000000147919 */ /* 0x000e220000002100 */
[----:B------:R-:W1:Y:S01]  /*0bb0*/  S2UR UR6, SR_CgaCtaId ;  /* 0x00000000000679c3 */ /* 0x000e620000008800 */
[----:B------:R-:W2:Y:S01]  /*0bc0*/  LDCU UR10, c[0x0][0x500] ;  /* 0x0000a000ff0a77ac */ /* 0x000ea20008000800 */
[----:B------:R-:W-:Y:S01]  /*0bd0*/  BSSY.RECONVERGENT B0, `(.L_x_1800) ;  /* 0x000007b000007945 */ /* 0x000fe20003800200 */
[----:B------:R-:W-:Y:S01]  /*0be0*/  UMOV UR5, 0x400 ;  /* 0x0000040000057882 */ /* 0x000fe20000000000 */
[----:B--2---:R-:W-:Y:S01]  /*0bf0*/  FMUL.FTZ R9, R9, UR10 ;  /* 0x0000000a09097c20 */ /* 0x004fe20008410000 */
[----:B------:R-:W-:Y:S01]  /*0c00*/  FMUL.FTZ R10, R10, UR10 ;  /* 0x0000000a0a0a7c20 */ /* 0x000fe20008410000 */
[----:B------:R-:W-:Y:S01]  /*0c10*/  FMUL.FTZ R19, R19, UR10 ;  /* 0x0000000a13137c20 */ /* 0x000fe20008410000 */
[----:B------:R-:W-:Y:S01]  /*0c20*/  FMUL.FTZ R18, R18, UR10 ;  /* 0x0000000a12127c20 */ /* 0x000fe20008410000 */
[----:B------:R-:W-:Y:S01]  /*0c30*/  FMUL.FTZ R33, R33, UR10 ;  /* 0x0000000a21217c20 */ /* 0x000fe20008410000 */
[----:B------:R-:W-:Y:S01]  /*0c40*/  FMUL.FTZ R32, R32, UR10 ;  /* 0x0000000a20207c20 */ /* 0x000fe20008410000 */
[----:B-1----:R-:W-:Y:S01]  /*0c50*/  ULEA UR5, UR6, UR5, 0x18 ;  /* 0x0000000506057291 */ /* 0x002fe2000f8ec0ff */
[----:B------:R-:W-:Y:S01]  /*0c60*/  F2FP.F16.F32.PACK_AB R9, R10, R9 ;  /* 0x000000090a09723e */ /* 0x000fe200000000ff */
[----:B------:R-:W-:Y:S01]  /*0c70*/  FMUL.FTZ R39, R39, UR10 ;  /* 0x0000000a27277c20 */ /* 0x000fe20008410000 */
[----:B------:R-:W-:Y:S01]  /*0c80*/  FMUL.FTZ R38, R38, UR10 ;  /* 0x0000000a26267c20 */ /* 0x000fe20008410000 */
[----:B------:R-:W-:Y:S01]  /*0c90*/  F2FP.F16.F32.PACK_AB R10, R18, R19 ;  /* 0x00000013120a723e */ /* 0x000fe200000000ff */
[----:B------:R-:W-:Y:S01]  /*0ca0*/  FMUL.FTZ R27, R27, UR10 ;  /* 0x0000000a1b1b7c20 */ /* 0x000fe20008410000 */
[C---:B0-----:R-:W-:Y:S01]  /*0cb0*/  SHF.L.U32 R22, R20.reuse, 0x4, RZ ;  /* 0x0000000414167819 */ /* 0x041fe200000006ff */
[C---:B------:R-:W-:Y:S01]  /*0cc0*/  IMAD.SHL.U32 R23, R20.reuse, 0x20, RZ ;  /* 0x0000002014177824 */ /* 0x040fe200078e00ff */
[----:B------:R-:W-:Y:S01]  /*0cd0*/  SHF.L.U32 R21, R20, 0x1, RZ ;  /* 0x0000000114157819 */ /* 0x000fe200000006ff */
[----:B------:R-:W-:Y:S01]  /*0ce0*/  FMUL.FTZ R26, R26, UR10 ;  /* 0x0000000a1a1a7c20 */ /* 0x000fe20008410000 */
[----:B------:R-:W-:Y:S01]  /*0cf0*/  LOP3.LUT R22, R22, 0x1c0, RZ, 0xc0, !PT ;  /* 0x000001c016167812 */ /* 0x000fe200078ec0ff */
[----:B------:R-:W-:Y:S01]  /*0d00*/  FMUL.FTZ R17, R17, UR10 ;  /* 0x0000000a11117c20 */ /* 0x000fe20008410000 */
[----:B------:R-:W-:Y:S01]  /*0d10*/  LOP3.LUT R24, R23, 0xc00, RZ, 0xc0, !PT ;  /* 0x00000c0017187812 */ /* 0x000fe200078ec0ff */
[----:B------:R-:W-:Y:S01]  /*0d20*/  FMUL.FTZ R16, R16, UR10 ;  /* 0x0000000a10107c20 */ /* 0x000fe20008410000 */
[--C-:B------:R-:W-:Y:S01]  /*0d30*/  LOP3.LUT R22, R22, 0x38, R21.reuse, 0xf8, !PT ;  /* 0x0000003816167812 */ /* 0x100fe200078ef815 */
[----:B------:R-:W-:Y:S01]  /*0d40*/  FMUL.FTZ R15, R15, UR10 ;  /* 0x0000000a0f0f7c20 */ /* 0x000fe20008410000 */
[----:B------:R-:W-:Y:S01]  /*0d50*/  SHF.R.U32.HI R23, RZ, 0x4, R20 ;  /* 0x00000004ff177819 */ /* 0x000fe20000011614 */
[----:B------:R-:W-:Y:S01]  /*0d60*/  FMUL.FTZ R7, R7, UR10 ;  /* 0x0000000a07077c20 */ /* 0x000fe20008410000 */
[----:B------:R-:W-:Y:S01]  /*0d70*/  LOP3.LUT R21, R24, 0x6, R21, 0xf8, !PT ;  /* 0x0000000618157812 */ /* 0x000fe200078ef815 */
[----:B------:R-:W-:Y:S01]  /*0d80*/  FMUL.FTZ R24, R3, UR10 ;  /* 0x0000000a03187c20 */ /* 0x000fe20008410000 */
[----:B------:R-:W-:Y:S01]  /*0d90*/  LOP3.LUT R22, R22, 0x8, R23, 0x78, !PT ;  /* 0x0000000816167812 */ /* 0x000fe200078e7817 */
[----:B------:R-:W-:Y:S01]  /*0da0*/  FMUL.FTZ R40, R40, UR10 ;  /* 0x0000000a28287c20 */ /* 0x000fe20008410000 */
[----:B------:R-:W-:Y:S01]  /*0db0*/  R2P PR, R20, 0x18 ;  /* 0x0000001814007804 */ /* 0x000fe20000000000 */
[----:B------:R-:W-:Y:S01]  /*0dc0*/  FMUL.FTZ R23, R31, UR10 ;  /* 0x0000000a1f177c20 */ /* 0x000fe20008410000 */
[----:B------:R-:W-:Y:S01]  /*0dd0*/  LOP3.LUT R22, R21, R22, RZ, 0xfc, !PT ;  /* 0x0000001615167212 */ /* 0x000fe200078efcff */
[----:B------:R-:W-:Y:S01]  /*0de0*/  FMUL.FTZ R37, R37, UR10 ;  /* 0x0000000a25257c20 */ /* 0x000fe20008410000 */
[----:B------:R-:W-:Y:S01]  /*0df0*/  F2FP.F16.F32.PACK_AB R3, R32, R33 ;  /* 0x000000212003723e */ /* 0x000fe200000000ff */
[----:B------:R-:W-:Y:S01]  /*0e00*/  FMUL.FTZ R32, R14, UR10 ;  /* 0x0000000a0e207c20 */ /* 0x000fe20008410000 */
[----:B------:R-:W-:Y:S01]  /*0e10*/  MOV R19, 0x20 ;  /* 0x0000002000137802 */ /* 0x000fe20000000f00 */
[----:B------:R-:W-:Y:S01]  /*0e20*/  FMUL.FTZ R36, R36, UR10 ;  /* 0x0000000a24247c20 */ /* 0x000fe20008410000 */
[----:B------:R-:W-:Y:S01]  /*0e30*/  LEA R22, R22, UR5, 0x1 ;  /* 0x0000000516167c11 */ /* 0x000fe2000f8e08ff */
[----:B------:R-:W-:Y:S01]  /*0e40*/  FMUL.FTZ R35, R35, UR10 ;  /* 0x0000000a23237c20 */ /* 0x000fe20008410000 */
[----:B------:R-:W-:Y:S01]  /*0e50*/  F2FP.F16.F32.PACK_AB R21, R38, R39 ;  /* 0x000000272615723e */ /* 0x000fe200000000ff */
[----:B------:R-:W-:Y:S01]  /*0e60*/  FMUL.FTZ R34, R34, UR10 ;  /* 0x0000000a22227c20 */ /* 0x000fe20008410000 */
[----:B------:R-:W-:Y:S01]  /*0e70*/  SEL R19, R19, 0xffffffe0, !P3 ;  /* 0xffffffe013137807 */ /* 0x000fe20005800000 */
[----:B------:R-:W-:Y:S01]  /*0e80*/  FMUL.FTZ R25, R0, UR10 ;  /* 0x0000000a00197c20 */ /* 0x000fe20008410000 */
[----:B------:R-:W-:Y:S01]  /*0e90*/  FMUL.FTZ R38, R8, UR10 ;  /* 0x0000000a08267c20 */ /* 0x000fe20008410000 */
[----:B------:R-:W-:Y:S01]  /*0ea0*/  F2FP.F16.F32.PACK_AB R14, R26, R27 ;  /* 0x0000001b1a0e723e */ /* 0x000fe200000000ff */
[----:B------:R-:W-:Y:S01]  /*0eb0*/  FMUL.FTZ R13, R13, UR10 ;  /* 0x0000000a0d0d7c20 */ /* 0x000fe20008410000 */
[----:B------:R-:W-:Y:S01]  /*0ec0*/  F2FP.F16.F32.PACK_AB R16, R16, R17 ;  /* 0x000000111010723e */ /* 0x000fe200000000ff */
[----:B------:R-:W-:Y:S01]  /*0ed0*/  FMUL.FTZ R12, R12, UR10 ;  /* 0x0000000a0c0c7c20 */ /* 0x000fe20008410000 */
[----:B------:R-:W-:Y:S01]  /*0ee0*/  F2FP.F16.F32.PACK_AB R17, R32, R15 ;  /* 0x0000000f2011723e */ /* 0x000fe200000000ff */
[----:B------:R-:W-:Y:S01]  /*0ef0*/  FMUL.FTZ R11, R11, UR10 ;  /* 0x0000000a0b0b7c20 */ /* 0x000fe20008410000 */
[----:B------:R-:W-:Y:S01]  /*0f00*/  IADD3 R27, PT, PT, R22, 0x40, RZ ;  /* 0x00000040161b7810 */ /* 0x000fe20007ffe0ff */
[----:B------:R-:W-:Y:S01]  /*0f10*/  FMUL.FTZ R2, R2, UR10 ;  /* 0x0000000a02027c20 */ /* 0x000fe20008410000 */
[----:B------:R-:W-:Y:S01]  /*0f20*/  F2FP.F16.F32.PACK_AB R7, R40, R7 ;  /* 0x000000072807723e */ /* 0x000fe200000000ff */
[----:B------:R-:W-:Y:S01]  /*0f30*/  FMUL.FTZ R15, R28, UR10 ;  /* 0x0000000a1c0f7c20 */ /* 0x000fe20008410000 */
[----:B------:R-:W-:Y:S01]  /*0f40*/  @P4 IADD3 R27, PT, PT, R22, -0x40, RZ ;  /* 0xffffffc0161b4810 */ /* 0x000fe20007ffe0ff */
[----:B------:R-:W-:Y:S01]  /*0f50*/  FMUL.FTZ R29, R29, UR10 ;  /* 0x0000000a1d1d7c20 */ /* 0x000fe20008410000 */
[----:B------:R-:W-:Y:S01]  /*0f60*/  F2FP.F16.F32.PACK_AB R23, R24, R23 ;  /* 0x000000171817723e */ /* 0x000fe200000000ff */
[----:B------:R-:W-:Y:S01]  /*0f70*/  FMUL.FTZ R30, R30, UR10 ;  /* 0x0000000a1e1e7c20 */ /* 0x000fe20008410000 */
[----:B------:R-:W-:Y:S01]  /*0f80*/  IADD3 R28, PT, PT, R22, R19, RZ ;  /* 0x00000013161c7210 */ /* 0x000fe20007ffe0ff */
[----:B------:R-:W-:Y:S01]  /*0f90*/  FMUL.FTZ R42, R42, UR10 ;  /* 0x0000000a2a2a7c20 */ /* 0x000fe20008410000 */
[----:B------:R-:W-:Y:S01]  /*0fa0*/  F2FP.F16.F32.PACK_AB R0, R36, R37 ;  /* 0x000000252400723e */ /* 0x000fe200000000ff */
[----:B------:R0:W-:Y:S01]  /*0fb0*/  STS [R22+0x400], R21 ;  /* 0x0004001516007388 */ /* 0x0001e20000000800 */
[----:B------:R-:W-:-:S02]  /*0fc0*/  F2FP.F16.F32.PACK_AB R8, R34, R35 ;  /* 0x000000232208723e */ /* 0x000fc400000000ff */
[----:B------:R-:W-:Y:S01]  /*0fd0*/  F2FP.F16.F32.PACK_AB R24, R38, R25 ;  /* 0x000000192618723e */ /* 0x000fe200000000ff */
[----:B------:R-:W-:Y:S01]  /*0fe0*/  STS [R22], R7 ;  /* 0x0000000716007388 */ /* 0x000fe20000000800 */
[----:B------:R-:W-:Y:S02]  /*0ff0*/  F2FP.F16.F32.PACK_AB R18, R12, R13 ;  /* 0x0000000d0c12723e */ /* 0x000fe400000000ff */
[----:B------:R-:W-:Y:S01]  /*1000*/  F2FP.F16.F32.PACK_AB R26, R2, R11 ;  /* 0x0000000b021a723e */ /* 0x000fe200000000ff */
[----:B------:R1:W-:Y:S01]  /*1010*/  STS [R28], R3 ;  /* 0x000000031c007388 */ /* 0x0003e20000000800 */
[----:B------:R-:W-:Y:S01]  /*1020*/  F2FP.F16.F32.PACK_AB R29, R30, R29 ;  /* 0x0000001d1e1d723e */ /* 0x000fe200000000ff */
[----:B0-----:R-:W-:Y:S01]  /*1030*/  IMAD.IADD R21, R19, 0x1, R27 ;  /* 0x0000000113157824 */ /* 0x001fe200078e021b */
[----:B------:R-:W-:Y:S01]  /*1040*/  F2FP.F16.F32.PACK_AB R42, R15, R42 ;  /* 0x0000002a0f2a723e */ /* 0x000fe200000000ff */
[----:B------:R-:W-:Y:S01]  /*1050*/  STS [R28+0x400], R23 ;  /* 0x000400171c007388 */ /* 0x000fe20000000800 */
[----:B------:R-:W-:-:S03]  /*1060*/  SHF.L.U32 R25, R20, 0x3, RZ ;  /* 0x0000000314197819 */ /* 0x000fc600000006ff */
[----:B------:R0:W-:Y:S01]  /*1070*/  STS [R22+0x2000], R0 ;  /* 0x0020000016007388 */ /* 0x0001e20000000800 */
[C---:B------:R-:W-:Y:S01]  /*1080*/  LOP3.LUT R11, R25.reuse, 0x1f8, RZ, 0xc0, !PT ;  /* 0x000001f8190b7812 */ /* 0x040fe200078ec0ff */
[----:B-1----:R-:W1:Y:S01]  /*1090*/  LDC.64 R2, c[0x0][0x5b8] ;  /* 0x00016e00ff027b82 */ /* 0x002e620000000a00 */
[----:B------:R-:W-:Y:S01]  /*10a0*/  LOP3.LUT R7, R25, 0x38, RZ, 0xc0, !PT ;  /* 0x0000003819077812 */ /* 0x000fe200078ec0ff */
[----:B------:R1:W-:Y:S01]  /*10b0*/  STS [R22+0x2400], R8 ;  /* 0x0024000816007388 */ /* 0x0003e20000000800 */
[--C-:B------:R-:W-:Y:S02]  /*10c0*/  LOP3.LUT R12, R11, 0x38, R20.reuse, 0x78, !PT ;  /* 0x000000380b0c7812 */ /* 0x100fe400078e7814 */
[----:B------:R-:W-:Y:S01]  /*10d0*/  SHF.R.U32.HI R20, RZ, 0x3, R20 ;  /* 0x00000003ff147819 */ /* 0x000fe20000011614 */
[----:B------:R-:W-:Y:S01]  /*10e0*/  STS [R28+0x2000], R24 ;  /* 0x002000181c007388 */ /* 0x000fe20000000800 */
[----:B0-----:R-:W-:-:S03]  /*10f0*/  LOP3.LUT R0, R12, 0x1e00, R25, 0xf8, !PT ;  /* 0x00001e000c007812 */ /* 0x001fc600078ef819 */
[----:B------:R-:W-:Y:S01]  /*1100*/  STS [R28+0x2400], R9 ;  /* 0x002400091c007388 */ /* 0x000fe20000000800 */
[----:B------:R-:W-:Y:S01]  /*1110*/  LEA R0, R0, UR5, 0x1 ;  /* 0x0000000500007c11 */ /* 0x000fe2000f8e08ff */
[----:B------:R-:W0:Y:S02]  /*1120*/  LDCU UR5, c[0x0][0x440] ;  /* 0x00008800ff0577ac */ /* 0x000e240008000800 */
[----:B------:R-:W-:Y:S04]  /*1130*/  STS [R27], R14 ;  /* 0x0000000e1b007388 */ /* 0x000fe80000000800 */
[----:B------:R-:W-:Y:S04]  /*1140*/  STS [R27+0x400], R10 ;  /* 0x0004000a1b007388 */ /* 0x000fe80000000800 */
[----:B------:R2:W-:Y:S01]  /*1150*/  STS [R21], R18 ;  /* 0x0000001215007388 */ /* 0x0005e20000000800 */
[----:B-1----:R-:W-:-:S03]  /*1160*/  IMAD.WIDE.U32 R22, R2, UR4, RZ ;  /* 0x0000000402167c25 */ /* 0x002fc6000f8e00ff */
[----:B------:R-:W-:Y:S01]  /*1170*/  STS [R21+0x400], R26 ;  /* 0x0004001a15007388 */ /* 0x000fe20000000800 */
[----:B------:R-:W-:-:S03]  /*1180*/  LOP3.LUT R25, R22, 0x38, R25, 0xf8, !PT ;  /* 0x0000003816197812 */ /* 0x000fc600078ef819 */
[----:B------:R1:W-:Y:S01]  /*1190*/  STS [R27+0x2000], R16 ;  /* 0x002000101b007388 */ /* 0x0003e20000000800 */
[----:B0-----:R-:W-:Y:S01]  /*11a0*/  ISETP.GE.AND P0, PT, R7, UR5, PT ;  /* 0x0000000507007c0c */ /* 0x001fe2000bf06270 */
[----:B--2---:R-:W0:Y:S01]  /*11b0*/  LDC.64 R18, c[0x0][0x5d0] ;  /* 0x00017400ff127b82 */ /* 0x004e220000000a00 */
[----:B------:R-:W-:Y:S01]  /*11c0*/  IMAD R22, R3, UR4, R23 ;  /* 0x0000000403167c24 */ /* 0x000fe2000f8e0217 */
[----:B------:R2:W-:Y:S01]  /*11d0*/  STS [R27+0x2400], R17 ;  /* 0x002400111b007388 */ /* 0x0005e20000000800 */
[----:B------:R-:W-:-:S03]  /*11e0*/  IADD3 R7, PT, PT, R20, 0x20, RZ ;  /* 0x0000002014077810 */ /* 0x000fc60007ffe0ff */
[----:B------:R2:W-:Y:S01]  /*11f0*/  STS [R21+0x2000], R29 ;  /* 0x0020001d15007388 */ /* 0x0005e20000000800 */
[----:B-1----:R-:W-:-:S03]  /*1200*/  IADD3 R16, PT, PT, R4, -UR4, RZ ;  /* 0x8000000404107c10 */ /* 0x002fc6000fffe0ff */
[----:B------:R2:W-:Y:S01]  /*1210*/  STS [R21+0x2400], R42 ;  /* 0x0024002a15007388 */ /* 0x0005e20000000800 */
[----:B------:R-:W-:Y:S01]  /*1220*/  BAR.SYNC.DEFER_BLOCKING 0x0 ;  /* 0x0000000000007b1d */ /* 0x000fe20000010000 */
[----:B------:R-:W-:Y:S02]  /*1230*/  IADD3 R4, P1, PT, R6, R25, RZ ;  /* 0x0000001906047210 */ /* 0x000fe40007f3e0ff */
[C---:B------:R-:W-:Y:S02]  /*1240*/  ISETP.GE.OR P3, PT, R20.reuse, R16, P0 ;  /* 0x000000101400720c */ /* 0x040fe40000766670 */
[----:B------:R-:W-:Y:S02]  /*1250*/  IADD3.X R5, PT, PT, R5, R22, RZ, P1, !PT ;  /* 0x0000001605057210 */ /* 0x000fe40000ffe4ff */
[----:B------:R-:W-:Y:S02]  /*1260*/  IADD3 R6, PT, PT, R20, 0x40, RZ ;  /* 0x0000004014067810 */ /* 0x000fe40007ffe0ff */
[----:B------:R-:W-:Y:S01]  /*1270*/  ISETP.GE.OR P2, PT, R7, R16, P0 ;  /* 0x000000100700720c */ /* 0x000fe20000746670 */
[----:B0-----:R-:W-:Y:S01]  /*1280*/  IMAD.WIDE.U32 R4, R18, UR7, R4 ;  /* 0x0000000712047c25 */ /* 0x001fe2000f8e0004 */
[----:B------:R-:W-:-:S02]  /*1290*/  IADD3 R7, PT, PT, R20, 0x60, RZ ;  /* 0x0000006014077810 */ /* 0x000fc40007ffe0ff */
[-C--:B------:R-:W-:Y:S02]  /*12a0*/  ISETP.GE.OR P1, PT, R6, R16.reuse, P0 ;  /* 0x000000100600720c */ /* 0x080fe40000726670 */
[----:B------:R-:W-:Y:S01]  /*12b0*/  ISETP.GE.OR P0, PT, R7, R16, P0 ;  /* 0x000000100700720c */ /* 0x000fe20000706670 */
[----:B------:R-:W-:Y:S01]  /*12c0*/  IMAD R7, R19, UR7, R5 ;  /* 0x0000000713077c24 */ /* 0x000fe2000f8e0205 */
[----:B------:R2:W0:Y:S04]  /*12d0*/  LDS.128 R12, [R0+0x1000] ;  /* 0x00100000000c7984 */ /* 0x0004280000000c00 */
[----:B------:R2:W1:Y:S01]  /*12e0*/  LDS.128 R8, [R0+0x3000] ;  /* 0x0030000000087984 */ /* 0x0004620000000c00 */
[----:B------:R-:W-:Y:S06]  /*12f0*/  @P3 BRA `(.L_x_1801) ;  /* 0x0000000000203947 */ /* 0x000fec0003800000 */
[----:B--2---:R-:W2:Y:S01]  /*1300*/  LDS.128 R16, [R0] ;  /* 0x0000000000107984 */ /* 0x004ea20000000c00 */
[----:B------:R-:W3:Y:S01]  /*1310*/  LDCU.64 UR4, c[0x0][0x558] ;  /* 0x0000ab00ff0477ac */ /* 0x000ee20008000a00 */
[----:B------:R-:W-:-:S04]  /*1320*/  IMAD.MOV.U32 R6, RZ, RZ, R4 ;  /* 0x000000ffff067224 */ /* 0x000fc800078e0004 */
[----:B------:R-:W-:-:S04]  /*1330*/  IMAD.WIDE.U32 R22, R20, R2, R6 ;  /* 0x0000000214167225 */ /* 0x000fc800078e0006 */
[----:B------:R-:W-:Y:S01]  /*1340*/  IMAD R21, R20, R3, R23 ;  /* 0x0000000314157224 */ /* 0x000fe200078e0217 */
[----:B---3--:R-:W-:-:S04]  /*1350*/  LEA R24, P3, R22, UR4, 0x1 ;  /* 0x0000000416187c11 */ /* 0x008fc8000f8608ff */
[----:B------:R-:W-:-:S05]  /*1360*/  LEA.HI.X R25, R22, UR5, R21, 0x1, P3 ;  /* 0x0000000516197c11 */ /* 0x000fca00098f0c15 */
[----:B--2---:R3:W-:Y:S04]  /*1370*/  STG.E.128 desc[UR8][R24.64], R16 ;  /* 0x0000001018007986 */ /* 0x0047e8000c101d08 */
.L_x_1801:
[----:B------:R-:W-:Y:S05]  /*1380*/  BSYNC.RECONVERGENT B0 ;  /* 0x0000000000007941 */ /* 0x000fea0003800200 */
.L_x_1800:
[----:B------:R-:W-:Y:S04]  /*1390*/  BSSY.RECONVERGENT B0, `(.L_x_1802) ;  /* 0x000000e000007945 */ /* 0x000fe80003800200 */
[----:B------:R-:W-:Y:S05]  /*13a0*/  @P2 BRA `(.L_x_1803) ;  /* 0x0000000000302947 */ /* 0x000fea0003800000 */
[----:B---3--:R-:W-:Y:S01]  /*13b0*/  IADD3 R19, P2, PT, R20, 0x20, RZ ;  /* 0x0000002014137810 */ /* 0x008fe20007f5e0ff */
[----:B------:R-:W3:Y:S01]  /*13c0*/  LDCU.64 UR4, c[0x0][0x558] ;  /* 0x0000ab00ff0477ac */ /* 0x000ee20008000a00 */
[----:B------:R-:W-:Y:S02]  /*13d0*/  MOV R16, R4 ;  /* 0x0000000400107202 */ /* 0x000fe40000000f00 */
[----:B--2---:R-:W-:-:S05]  /*13e0*/  IADD3.X R17, PT, PT, RZ, RZ, RZ, P2, !PT ;  /* 0x000000ffff117210 */ /* 0x004fca00017fe4ff */
[----:B------:R-:W-:Y:S01]  /*13f0*/  IMAD R18, R17, R2, RZ ;  /* 0x0000000211127224 */ /* 0x000fe200078e02ff */
[----:B------:R-:W-:-:S03]  /*1400*/  MOV R17, R7 ;  /* 0x0000000700117202 */ /* 0x000fc60000000f00 */
[----:B------:R-:W-:-:S04]  /*1410*/  IMAD.WIDE.U32 R16, R19, R2, R16 ;  /* 0x0000000213107225 */ /* 0x000fc800078e0010 */
[----:B------:R-:W-:Y:S01]  /*1420*/  IMAD R19, R19, R3, R18 ;  /* 0x0000000313137224 */ /* 0x000fe200078e0212 */
[----:B---3--:R-:W-:-:S04]  /*1430*/  LEA R18, P2, R16, UR4, 0x1 ;  /* 0x0000000410127c11 */ /* 0x008fc8000f8408ff */
[----:B------:R-:W-:-:S04]  /*1440*/  IADD3 R17, PT, PT, R17, R19, RZ ;  /* 0x0000001311117210 */ /* 0x000fc80007ffe0ff */
[----:B------:R-:W-:-:S05]  /*1450*/  LEA.HI.X R19, R16, UR5, R17, 0x1, P2 ;  /* 0x0000000510137c11 */ /* 0x000fca00090f0c11 */
[----:B0-----:R4:W-:Y:S02]  /*1460*/  STG.E.128 desc[UR8][R18.64], R12 ;  /* 0x0000000c12007986 */ /* 0x0019e4000c101d08 */
.L_x_1803:
[----:B------:R-:W-:Y:S05]  /*1470*/  BSYNC.RECONVERGENT B0 ;  /* 0x0000000000007941 */ /* 0x000fea0003800200 */
.L_x_1802:
[----:B0---4-:R0:W4:Y:S01]  /*1480*/  LDS.128 R12, [R0+0x2000] ;  /* 0x00200000000c7984 */ /* 0x0111220000000c00 */
[----:B------:R-:W-:Y:S04]  /*1490*/  BSSY.RECONVERGENT B0, `(.L_x_1804) ;  /* 0x000000e000007945 */ /* 0x000fe80003800200 */
[----:B------:R-:W-:Y:S05]  /*14a0*/  @P1 BRA `(.L_x_1805) ;  /* 0x0000000000301947 */ /* 0x000fea0003800000 */
[----:B---3--:R-:W-:Y:S01]  /*14b0*/  IADD3 R19, P1, PT, R20, 0x40, RZ ;  /* 0x0000004014137810 */ /* 0x008fe20007f3e0ff */
[----:B------:R-:W3:Y:S01]  /*14c0*/  LDCU.64 UR4, c[0x0][0x558] ;  /* 0x0000ab00ff0477ac */ /* 0x000ee20008000a00 */
[----:B------:R-:W-:Y:S02]  /*14d0*/  IMAD.MOV.U32 R16, RZ, RZ, R4 ;  /* 0x000000ffff107224 */ /* 0x000fe400078e0004 */
[----:B--2---:R-:W-:-:S05]  /*14e0*/  IADD3.X R17, PT, PT, RZ, RZ, RZ, P1, !PT ;  /* 0x000000ffff117210 */ /* 0x004fca0000ffe4ff */
[----:B0-----:R-:W-:Y:S01]  /*14f0*/  IMAD R0, R17, R2, RZ ;  /* 0x0000000211007224 */ /* 0x001fe200078e02ff */
[----:B------:R-:W-:-:S03]  /*1500*/  MOV R17, R7 ;  /* 0x0000000700117202 */ /* 0x000fc60000000f00 */
[----:B------:R-:W-:-:S04]  /*1510*/  IMAD.WIDE.U32 R16, R19, R2, R16 ;  /* 0x0000000213107225 */ /* 0x000fc800078e0010 */
[----:B------:R-:W-:Y:S01]  /*1520*/  IMAD R19, R19, R3, R0 ;  /* 0x0000000313137224 */ /* 0x000fe200078e0200 */
[----:B---3--:R-:W-:-:S04]  /*1530*/  LEA R18, P1, R16, UR4, 0x1 ;  /* 0x0000000410127c11 */ /* 0x008fc8000f8208ff */
[----:B------:R-:W-:-:S04]  /*1540*/  IADD3 R17, PT, PT, R17, R19, RZ ;  /* 0x0000001311117210 */ /* 0x000fc80007ffe0ff */
[----:B------:R-:W-:-:S05]  /*1550*/  LEA.HI.X R19, R16, UR5, R17, 0x1, P1 ;  /* 0x0000000510137c11 */ /* 0x000fca00088f0c11 */
[----:B----4-:R0:W-:Y:S02]  /*1560*/  STG.E.128 desc[UR8][R18.64], R12 ;  /* 0x0000000c12007986 */ /* 0x0101e4000c101d08 */
.L_x_1805:
[----:B------:R-:W-:Y:S05]  /*1570*/  BSYNC.RECONVERGENT B0 ;  /* 0x0000000000007941 */ /* 0x000fea0003800200 */
.L_x_1804:
[----:B------:R-:W-:Y:S05]  /*1580*/  @P0 EXIT ;  /* 0x000000000000094d */ /* 0x000fea0003800000 */
[----:B0---4-:R-:W-:Y:S01]  /*1590*/  IADD3 R13, P0, PT, R20, 0x60, RZ ;  /* 0x00000060140d7810 */ /* 0x011fe20007f1e0ff */
[----:B------:R-:W0:Y:S03]  /*15a0*/  LDCU.64 UR4, c[0x0][0x558] ;  /* 0x0000ab00ff0477ac */ /* 0x000e260008000a00 */
[----:B------:R-:W-:-:S05]  /*15b0*/  IADD3.X R5, PT, PT, RZ, RZ, RZ, P0, !PT ;  /* 0x000000ffff057210 */ /* 0x000fca00007fe4ff */
[----:B--2---:R-:W-:Y:S01]  /*15c0*/  IMAD R0, R5, R2, RZ ;  /* 0x0000000205007224 */ /* 0x004fe200078e02ff */
[----:B------:R-:W-:-:S03]  /*15d0*/  MOV R5, R7 ;  /* 0x0000000700057202 */ /* 0x000fc60000000f00 */
[C---:B------:R-:W-:Y:S02]  /*15e0*/  IMAD R3, R13.reuse, R3, R0 ;  /* 0x000000030d037224 */ /* 0x040fe400078e0200 */
[----:B------:R-:W-:-:S03]  /*15f0*/  IMAD.WIDE.U32 R4, R13, R2, R4 ;  /* 0x000000020d047225 */ /* 0x000fc600078e0004 */
[----:B0-----:R-:W-:Y:S02]  /*1600*/  LEA R2, P0, R4, UR4, 0x1 ;  /* 0x0000000404027c11 */ /* 0x001fe4000f8008ff */
[----:B------:R-:W-:-:S04]  /*1610*/  IADD3 R3, PT, PT, R5, R3, RZ ;  /* 0x0000000305037210 */ /* 0x000fc80007ffe0ff */
[----:B------:R-:W-:-:S05]  /*1620*/  LEA.HI.X R3, R4, UR5, R3, 0x1, P0 ;  /* 0x0000000504037c11 */ /* 0x000fca00080f0c03 */
[----:B-1----:R-:W-:Y:S01]  /*1630*/  STG.E.128 desc[UR8][R2.64], R8 ;  /* 0x0000000802007986 */ /* 0x002fe2000c101d08 */
[----:B------:R-:W-:Y:S05]  /*1640*/  EXIT ;  /* 0x000000000000794d */ /* 0x000fea0003800000 */
.L_x_1806:
        /* <DEDUP_REMOVED lines=11> */
.L_x_2784:


//--------------------- .text._ZN5flash44flash_bwd_dq_dk_dv_loop_seqk_parallel_kernelI23Flash_bwd_kernel_traitsILi64ELi128ELi128ELi8ELi4ELi4ELi4ELb0ELb0EN7cutlass6half_tE19Flash_kernel_traitsILi64ELi128ELi128ELi8ES3_EELb1ELb0ELb0ELb0ELb0ELb1ELb0EEEvNS_16Flash_bwd_paramsE --------------------------
	.section	.text._ZN5flash44flash_bwd_dq_dk_dv_loop_seqk_parallel_kernelI23Flash_bwd_kernel_traitsILi64ELi128ELi128ELi8ELi4ELi4ELi4ELb0ELb0EN7cutlass6half_tE19Flash_kernel_traitsILi64ELi128ELi128ELi8ES3_EELb1ELb0ELb0ELb0ELb0ELb1ELb0EEEvNS_16Flash_bwd_paramsE,"ax",@progbits
	.align	128
        .global         _ZN5flash44flash_bwd_dq_dk_dv_loop_seqk_parallel_kernelI23Flash_bwd_kernel_traitsILi64ELi128ELi128ELi8ELi4ELi4ELi4ELb0ELb0EN7cutlass6half_tE19Flash_kernel_traitsILi64ELi128ELi128ELi8ES3_EELb1ELb0ELb0ELb0ELb0ELb1ELb0EEEvNS_16Flash_bwd_paramsE
        .type           _ZN5flash44flash_bwd_dq_dk_dv_loop_seqk_parallel_kernelI23Flash_bwd_kernel_traitsILi64ELi128ELi128ELi8ELi4ELi4ELi4ELb0ELb0EN7cutlass6half_tE19Flash_kernel_traitsILi64ELi128ELi128ELi8ES3_EELb1ELb0ELb0ELb0ELb0ELb1ELb0EEEvNS_16Flash_bwd_paramsE,@function
        .size           _ZN5flash44flash_bwd_dq_dk_dv_loop_seqk_parallel_kernelI23Flash_bwd_kernel_traitsILi64ELi128ELi128ELi8ELi4ELi4ELi4ELb0ELb0EN7cutlass6half_tE19Flash_kernel_traitsILi64ELi128ELi128ELi8ES3_EELb1ELb0ELb0ELb0ELb0ELb1ELb0EEEvNS_16Flash_bwd_paramsE,(.L_x_2785 - _ZN5flash44flash_bwd_dq_dk_dv_loop_seqk_parallel_kernelI23Flash_bwd_kernel_traitsILi64ELi128ELi128ELi8ELi4ELi4ELi4ELb0ELb0EN7cutlass6half_tE19Flash_kernel_traitsILi64ELi128ELi128ELi8ES3_EELb1ELb0ELb0ELb0ELb0ELb1ELb0EEEvNS_16Flash_bwd_paramsE)
        .other          _ZN5flash44flash_bwd_dq_dk_dv_loop_seqk_parallel_kernelI23Flash_bwd_kernel_traitsILi64ELi128ELi128ELi8ELi4ELi4ELi4ELb0ELb0EN7cutlass6half_tE19Flash_kernel_traitsILi64ELi128ELi128ELi8ES3_EELb1ELb0ELb0ELb0ELb0ELb1ELb0EEEvNS_16Flash_bwd_paramsE,@"STO_CUDA_ENTRY STV_DEFAULT"
_ZN5flash44flash_bwd_dq_dk_dv_loop_seqk_parallel_kernelI23Flash_bwd_kernel_traitsILi64ELi128ELi128ELi8ELi4ELi4ELi4ELb0ELb0EN7cutlass6half_tE19Flash_kernel_traitsILi64ELi128ELi128ELi8ES3_EELb1ELb0ELb0ELb0ELb0ELb1ELb0EEEvNS_16Flash_bwd_paramsE:
.text._ZN5flash44flash_bwd_dq_dk_dv_loop_seqk_parallel_kernelI23Flash_bwd_kernel_traitsILi64ELi128ELi128ELi8ELi4ELi4ELi4ELb0ELb0EN7cutlass6half_tE19Flash_kernel_traitsILi64ELi128ELi128ELi8ES3_EELb1ELb0ELb0ELb0ELb0ELb1ELb0EEEvNS_16Flash_bwd_paramsE:
        /* <DEDUP_REMOVED lines=16> */
[----:B------:R-:W1:Y:S06]  /*0100*/  LDCU UR8, c[0x0][0x438] ;  /* 0x00008700ff0877ac */ /* 0x000e6c0008000800 */
[----:B------:R-:W4:Y:S01]  /*0110*/  S2UR UR25, SR_CgaCtaId ;  /* 0x00000000001979c3 */ /* 0x000f220000008800 */
[----:B------:R-:W1:Y:S01]  /*0120*/  LDCU.64 UR30, c[0x0][0x358] ;  /* 0x00006b00ff1e77ac */ /* 0x000e620008000a00 */
[----:B---3--:R-:W-:-:S02]  /*0130*/  UISETP.NE.U32.AND UP5, UPT, UR4, URZ, UPT ;  /* 0x000000ff0400728c */ /* 0x008fc4000bfa5070 */
[----:B------:R-:W-:-:S04]  /*0140*/  UISETP.NE.U32.AND UP6, UPT, UR4, URZ, UPT ;  /* 0x000000ff0400728c */ /* 0x000fc8000bfc5070 */
[----:B------:R-:W3:Y:S01]  /*0150*/  S2UR UR24, SR_CTAID.Z ;  /* 0x00000000001879c3 */ /* 0x000ee20000002700 */
[----:B--2---:R-:W-:Y:S01]  /*0160*/  R2UR UR16, R2 ;  /* 0x00000000021072ca */ /* 0x004fe200000e0000 */
[----:B------:R-:W-:Y:S02]  /*0170*/  UISETP.NE.AND.EX UP5, UPT, UR5, URZ, UPT, UP5 ;  /* 0x000000ff0500728c */ /* 0x000fe4000bfa5350 */
[----:B-----5:R-:W-:Y:S01]  /*0180*/  UISETP.NE.U32.AND UP4, UPT, UR6, URZ, UPT ;  /* 0x000000ff0600728c */ /* 0x020fe2000bf85070 */
[----:B------:R-:W-:Y:S01]  /*0190*/  UMOV UR4, 0x400 ;  /* 0x0000040000047882 */ /* 0x000fe20000000000 */
[----:B-1----:R-:W-:Y:S02]  /*01a0*/  R2UR UR17, R0 ;  /* 0x00000000001172ca */ /* 0x002fe400000e0000 */
[----:B------:R-:W1:Y:S01]  /*01b0*/  S2UR UR19, SR_CTAID.X ;  /* 0x00000000001379c3 */ /* 0x000e620000002500 */
[----:B----4-:R-:W-:Y:S02]  /*01c0*/  ULEA UR32, UP0, UR29, UR32, 0x2 ;  /* 0x000000201d207291 */ /* 0x010fe4000f8010ff */
[----:B------:R-:W-:-:S02]  /*01d0*/  UISETP.NE.AND.EX UP6, UPT, UR5, URZ, UPT, UP6 ;  /* 0x000000ff0500728c */ /* 0x000fc4000bfc5360 */
[----:B------:R-:W-:Y:S01]  /*01e0*/  ULEA.HI.X UR33, UR29, UR33, URZ, 0x2, UP0 ;  /* 0x000000211d217291 */ /* 0x000fe200080f14ff */
[----:B------:R-:W2:Y:S02]  /*01f0*/  @!UP5 LDCU UR20, c[0x0][0x434] ;  /* 0x00008680ff14d7ac */ /* 0x000ea40008000800 */
[----:B------:R-:W4:Y:S01]  /*0200*/  S2UR UR18, SR_CTAID.Z ;  /* 0x00000000001279c3 */ /* 0x000f220000002700 */
[----:B------:R-:W-:Y:S02]  /*0210*/  ULEA UR25, UR25, UR4, 0x18 ;  /* 0x0000000419197291 */ /* 0x000fe4000f8ec0ff */
[----:B------:R-:W-:Y:S01]  /*0220*/  UISETP.NE.AND.EX UP4, UPT, UR7, URZ, UPT, UP4 ;  /* 0x000000ff0700728c */ /* 0x000fe2000bf85340 */
[----:B------:R-:W-:Y:S01]  /*0230*/  UMOV UR21, 0xffffc000 ;  /* 0xffffc00000157882 */ /* 0x000fe20000000000 */
[----:B------:R-:W-:Y:S01]  /*0240*/  UMOV UR22, URZ ;  /* 0x000000ff00167c82 */ /* 0x000fe20008000000 */
[----:B---3--:R-:W-:-:S08]  /*0250*/  UMOV UR23, URZ ;  /* 0x000000ff00177c82 */ /* 0x008fd00008000000 */
.L_x_1854:
[----:B---34-:R-:W3:Y:S01]  /*0260*/  LDC.64 R2, c[0x0][0x470] ;  /* 0x00011c00ff027b82 */ /* 0x018ee20000000a00 */
[----:B-----5:R-:W5:Y:S01]  /*0270*/  LDCU.64 UR4, c[0x0][0x478] ;  /* 0x00008f00ff0477ac */ /* 0x020f620008000a00 */
[----:B------:R-:W-:Y:S01]  /*0280*/  IMAD.U32 R0, RZ, RZ, UR29 ;  /* 0x0000001dff007e24 */ /* 0x000fe2000f8e00ff */
[----:B------:R-:W-:-:S05]  /*0290*/  PLOP3.LUT P2, PT, PT, PT, UP6, 0x80, 0x8 ;  /* 0x000000000008781c */ /* 0x000fca0003f4f068 */
[----:B------:R-:W1:Y:S08]  /*02a0*/  LDC.U8 R7, c[0x0][0x532] ;  /* 0x00014c80ff077b82 */ /* 0x000e700000000000 */
[----:B------:R-:W2:Y:S01]  /*02b0*/  LDC.64 R8, c[0x0][0x460] ;  /* 0x00011800ff087b82 */ /* 0x000ea20000000a00 */
[----:B-----5:R-:W-:-:S04]  /*02c0*/  UISETP.NE.U32.AND UP1, UPT, UR4, URZ, UPT ;  /* 0x000000ff0400728c */ /* 0x020fc8000bf25070 */
[----:B------:R-:W-:Y:S01]  /*02d0*/  UISETP.NE.AND.EX UP1, UPT, UR5, URZ, UPT, UP1 ;  /* 0x000000ff0500728c */ /* 0x000fe2000bf25310 */
[----:B---3--:R-:W-:-:S04]  /*02e0*/  ISETP.NE.U32.AND P4, PT, R2, RZ, PT ;  /* 0x000000ff0200720c */ /* 0x008fc80003f85070 */
[----:B------:R-:W-:Y:S02]  /*02f0*/  ISETP.NE.AND.EX P4, PT, R3, RZ, PT, P4 ;  /* 0x000000ff0300720c */ /* 0x000fe40003f85340 */
[----:B------:R-:W-:-:S04]  /*0300*/  PLOP3.LUT P0, PT, PT, PT, UP1, 0x80, 0x8 ;  /* 0x000000000008781c */ /* 0x000fc80003f0f018 */
[----:B------:R-:W-:Y:S01]  /*0310*/  @UP1 ULEA UR4, UP0, UR29, UR4, 0x2 ;  /* 0x000000041d041291 */ /* 0x000fe2000f8010ff */
[----:B-1----:R-:W-:Y:S02]  /*0320*/  ISETP.NE.AND P5, PT, R7, RZ, PT ;  /* 0x000000ff0700720c */ /* 0x002fe40003fa5270 */
[----:B------:R-:W-:Y:S01]  /*0330*/  ISETP.EQ.U32.AND P3, PT, RZ, UR6, PT ;  /* 0x00000006ff007c0c */ /* 0x000fe2000bf62070 */
[----:B------:R-:W-:Y:S01]  /*0340*/  @UP1 ULEA.HI.X UR5, UR29, UR5, URZ, 0x2, UP0 ;  /* 0x000000051d051291 */ /* 0x000fe200080f14ff */
[----:B------:R-:W-:Y:S01]  /*0350*/  IMAD.MOV.U32 R20, RZ, RZ, -0x1 ;  /* 0xffffffffff147424 */ /* 0x000fe200078e00ff */
[----:B------:R-:W1:Y:S01]  /*0360*/  @!UP1 LDCU UR9, c[0x0][0x43c] ;  /* 0x00008780ff0997ac */ /* 0x000e620008000800 */
[----:B------:R-:W-:Y:S01]  /*0370*/  @P4 LEA R4, P1, R0, R2, 0x2 ;  /* 0x0000000200044211 */ /* 0x000fe200078210ff */
[----:B------:R-:W-:-:S03]  /*0380*/  IMAD.U32 R2, RZ, RZ, UR4 ;  /* 0x00000004ff027e24 */ /* 0x000fc6000f8e00ff */
[C---:B------:R-:W-:Y:S01]  /*0390*/  @P4 LEA.HI.X R5, R0.reuse, R3, RZ, 0x2, P1 ;  /* 0x0000000300054211 */ /* 0x040fe200008f14ff */
[----:B------:R-:W-:Y:S01]  /*03a0*/  IMAD.U32 R3, RZ, RZ, UR5 ;  /* 0x00000005ff037e24 */ /* 0x000fe2000f8e00ff */
[----:B------:R-:W-:Y:S02]  /*03b0*/  PLOP3.LUT P1, PT, PT, PT, UP5, 0x80, 0x8 ;  /* 0x000000000008781c */ /* 0x000fe40003f2f058 */
[----:B------:R-:W-:Y:S01]  /*03c0*/  ISETP.EQ.OR.EX P3, PT, RZ, UR7, !P5, P3 ;  /* 0x00000007ff007c0c */ /* 0x000fe2000ef62730 */
[----:B------:R-:W3:Y:S01]  /*03d0*/  @P4 LDG.E R6, desc[UR30][R4.64] ;  /* 0x0000001e04064981 */ /* 0x000ee2000c1e1900 */
        /* <DEDUP_REMOVED lines=13> */
[----:B------:R-:W-:Y:S01]  /*04b0*/  @!UP1 USEL UR9, UR9, URZ, UP0 ;  /* 0x000000ff09099287 */ /* 0x000fe20008000000 */
[----:B---3--:R-:W-:Y:S02]  /*04c0*/  @P4 R2UR UR27, R6 ;  /* 0x00000000061b42ca */ /* 0x008fe400000e0000 */
[----:B----4-:R-:W-:-:S13]  /*04d0*/  @P0 R2UR UR26, R5 ;  /* 0x00000000051a02ca */ /* 0x010fda00000e0000 */
        /* <DEDUP_REMOVED lines=14> */
.L_x_1807:
        /* <DEDUP_REMOVED lines=37> */
.L_x_1809:
[----:B------:R-:W2:Y:S01]  /*0810*/  LDCU.64 UR14, c[0x0][0x3b8] ;  /* 0x00007700ff0e77ac */ /* 0x000ea20008000a00 */
[----:B------:R-:W-:-:S05]  /*0820*/  IADD3 R2, PT, PT, R20, UR27, RZ ;  /* 0x0000001b14027c10 */ /* 0x000fca000fffe0ff */
[C---:B--2---:R-:W-:Y:S02]  /*0830*/  IMAD R0, R2.reuse, UR15, RZ ;  /* 0x0000000f02007c24 */ /* 0x044fe4000f8e02ff */
[----:B------:R-:W-:-:S05]  /*0840*/  IMAD.WIDE.U32 R2, R2, UR14, RZ ;  /* 0x0000000e02027c25 */ /* 0x000fca000f8e00ff */
[----:B------:R-:W-:Y:S02]  /*0850*/  IADD3 R33, PT, PT, R3, R0, RZ ;  /* 0x0000000003217210 */ /* 0x000fe40007ffe0ff */
[----:B------:R-:W-:-:S07]  /*0860*/  MOV R32, R2 ;  /* 0x0000000200207202 */ /* 0x000fce0000000f00 */
.L_x_1810:
        /* <DEDUP_REMOVED lines=47> */
.L_x_1811:
[----:B------:R-:W2:Y:S01]  /*0b60*/  LDCU.64 UR12, c[0x0][0x3c0] ;  /* 0x00007800ff0c77ac */ /* 0x000ea20008000a00 */
[----:B------:R-:W-:-:S05]  /*0b70*/  IADD3 R0, PT, PT, R20, UR27, RZ ;  /* 0x0000001b14007c10 */ /* 0x000fca000fffe0ff */
[C---:B--2---:R-:W-:Y:S02]  /*0b80*/  IMAD R4, R0.reuse, UR13, RZ ;  /* 0x0000000d00047c24 */ /* 0x044fe4000f8e02ff */
[----:B------:R-:W-:-:S05]  /*0b90*/  IMAD.WIDE.U32 R2, R0, UR12, RZ ;  /* 0x0000000c00027c25 */ /* 0x000fca000f8e00ff */
[----:B------:R-:W-:Y:S02]  /*0ba0*/  IADD3 R23, PT, PT, R3, R4, RZ ;  /* 0x0000000403177210 */ /* 0x000fe40007ffe0ff */
[----:B------:R-:W-:Y:S02]  /*0bb0*/  MOV R17, R2 ;  /* 0x0000000200117202 */ /* 0x000fe40000000f00 */
.L_x_1812:
        /* <DEDUP_REMOVED lines=29> */
.L_x_1813:
[----:B------:R-:W-:Y:S02]  /*0d90*/  UIMAD.WIDE.U32 UR50, UR46, UR10, URZ ;  /* 0x0000000a2e3272a5 */ /* 0x000fe4000f8e00ff */
[----:B------:R-:W-:-:S04]  /*0da0*/  UIMAD UR45, UR47, UR10, URZ ;  /* 0x0000000a2f2d72a4 */ /* 0x000fc8000f8e02ff */
[----:B------:R-:W-:-:S12]  /*0db0*/  UIADD3 UR45, UPT, UPT, UR51, UR45, URZ ;  /* 0x0000002d332d7290 */ /* 0x000fd8000fffe0ff */
.L_x_1814:
[----:B------:R-:W2:Y:S01]  /*0dc0*/  LDCU.U8 UR4, c[0x0][0x548] ;  /* 0x0000a900ff0477ac */ /* 0x000ea20008000000 */
[----:B------:R-:W-:Y:S01]  /*0dd0*/  USHF.L.U32 UR51, UR29, 0x7, URZ ;  /* 0x000000071d337899 */ /* 0x000fe200080006ff */
[----:B------:R-:W3:Y:S03]  /*0de0*/  LDCU.U8 UR48, c[0x0][0x5f0] ;  /* 0x0000be00ff3077ac */ /* 0x000ee60008000000 */
[----:B------:R-:W-:Y:S02]  /*0df0*/  USEL UR5, UR51, URZ, UP6 ;  /* 0x000000ff33057287 */ /* 0x000fe4000b000000 */
[----:B------:R-:W-:Y:S02]  /*0e00*/  UIMAD UR9, UR24, UR49, URZ ;  /* 0x00000031180972a4 */ /* 0x000fe4000f8e02ff */
[----:B------:R-:W-:Y:S02]  /*0e10*/  UIADD3 UR5, UP0, UPT, UR38, UR5, URZ ;  /* 0x0000000526057290 */ /* 0x000fe4000ff1e0ff */
[----:B--2---:R-:W-:-:S02]  /*0e20*/  UISETP.NE.AND UP1, UPT, UR4, URZ, UPT ;  /* 0x000000ff0400728c */ /* 0x004fc4000bf25270 */
        /* <DEDUP_REMOVED lines=13> */
.L_x_1815:
[----:B------:R-:W2:Y:S01]  /*0f00*/  LDCU UR46, c[0x0][0x434] ;  /* 0x00008680ff2e77ac */ /* 0x000ea20008000800 */
[----:B------:R-:W-:-:S04]  /*0f10*/  UIMAD UR4, UR29, UR39, UR24 ;  /* 0x000000271d0472a4 */ /* 0x000fc8000f8e0218 */
[----:B--2---:R-:W-:Y:S02]  /*0f20*/  UIMAD UR46, UR4, UR46, URZ ;  /* 0x0000002e042e72a4 */ /* 0x004fe4000f8e02ff */
.L_x_1816:
        /* <DEDUP_REMOVED lines=11> */
.L_x_1817:
[----:B------:R-:W2:Y:S01]  /*0fe0*/  LDCU UR47, c[0x0][0x444] ;  /* 0x00008880ff2f77ac */ /* 0x000ea20008000800 */
[----:B------:R-:W-:-:S04]  /*0ff0*/  UIMAD UR4, UR29, UR39, UR24 ;  /* 0x000000271d0472a4 */ /* 0x000fc8000f8e0218 */
[----:B--2---:R-:W-:-:S12]  /*1000*/  UIMAD UR47, UR4, UR47, URZ ;  /* 0x0000002f042f72a4 */ /* 0x004fd8000f8e02ff */
.L_x_1818:
        /* <DEDUP_REMOVED lines=12> */
[----:B----4-:R-:W-:Y:S01]  /*10d0*/  MOV R4, UR5 ;  /* 0x0000000500047c02 */ /* 0x010fe20008000f00 */
[----:B---3--:R-:W-:-:S06]  /*10e0*/  IMAD R0, R18, UR41, RZ ;  /* 0x0000002912007c24 */ /* 0x008fcc000f8e02ff */
[----:B------:R-:W3:Y:S01]  /*10f0*/  LDC.64 R12, c[0x0][0x598] ;  /* 0x00016600ff0c7b82 */ /* 0x000ee20000000a00 */
[----:B------:R-:W-:Y:S02]  /*1100*/  IMAD R0, R19, UR38, R0 ;  /* 0x0000002613007c24 */ /* 0x000fe4000f8e0200 */
[C---:B--2---:R-:W-:Y:S01]  /*1110*/  IMAD.SHL.U32 R45, R44.reuse, 0x8, RZ ;  /* 0x000000082c2d7824 */ /* 0x044fe200078e00ff */
[----:B------:R-:W-:Y:S01]  /*1120*/  LOP3.LUT R46, R44, 0x1f, RZ, 0xc0, !PT ;  /* 0x0000001f2c2e7812 */ /* 0x000fe200078ec0ff */
[----:B-----5:R-:W-:Y:S01]  /*1130*/  IMAD.WIDE.U32 R6, R8, UR19, RZ ;  /* 0x0000001308067c25 */ /* 0x020fe2000f8e00ff */
[----:B------:R-:W-:Y:S02]  /*1140*/  SHF.R.U32.HI R238, RZ, 0x5, R44 ;  /* 0x00000005ffee7819 */ /* 0x000fe4000001162c */
[----:B------:R-:W-:Y:S01]  /*1150*/  LOP3.LUT R14, R45, 0x38, RZ, 0xc0, !PT ;  /* 0x000000382d0e7812 */ /* 0x000fe200078ec0ff */
[----:B------:R-:W-:Y:S01]  /*1160*/  IMAD R9, R9, UR19, R7 ;  /* 0x0000001309097c24 */ /* 0x000fe2000f8e0207 */
[----:B------:R-:W-:-:S02]  /*1170*/  SEL R6, R6, RZ, P2 ;  /* 0x000000ff06067207 */ /* 0x000fc40001000000 */
[----:B------:R-:W-:Y:S01]  /*1180*/  SHF.R.U32.HI R43, RZ, 0x3, R44 ;  /* 0x00000003ff2b7819 */ /* 0x000fe2000001162c */
[----:B------:R-:W-:-:S03]  /*1190*/  IMAD.WIDE.U32 R2, R18, UR38, R14 ;  /* 0x0000002612027c25 */ /* 0x000fc6000f8e000e */
[C---:B------:R-:W-:Y:S01]  /*11a0*/  IADD3 R30, P3, PT, R43.reuse, 0x60, RZ ;  /* 0x000000602b1e7810 */ /* 0x040fe20007f7e0ff */
[C---:B------:R-:W-:Y:S01]  /*11b0*/  VIADD R35, R43.reuse, 0x60 ;  /* 0x000000602b237836 */ /* 0x040fe20000000000 */
[----:B------:R-:W-:Y:S01]  /*11c0*/  IADD3 R2, P0, PT, R2, UR42, RZ ;  /* 0x0000002a02027c10 */ /* 0x000fe2000ff1e0ff */
[----:B------:R-:W-:Y:S01]  /*11d0*/  USHF.R.S32.HI UR42, URZ, 0x1f, UR9 ;  /* 0x0000001fff2a7899 */ /* 0x000fe20008011409 */
[----:B------:R-:W-:Y:S01]  /*11e0*/  IADD3 R34, PT, PT, R43, 0x40, RZ ;  /* 0x000000402b227810 */ /* 0x000fe20007ffe0ff */
[----:B------:R-:W-:Y:S01]  /*11f0*/  IMAD.X R37, RZ, RZ, RZ, P3 ;  /* 0x000000ffff257224 */ /* 0x000fe200018e06ff */
[----:B------:R-:W-:Y:S01]  /*1200*/  IADD3.X R3, PT, PT, R3, UR11, R0, P0, !PT ;  /* 0x0000000b03037c10 */ /* 0x000fe200087fe400 */
[----:B------:R-:W-:Y:S01]  /*1210*/  IMAD.U32 R0, RZ, RZ, UR4 ;  /* 0x00000004ff007e24 */ /* 0x000fe2000f8e00ff */
[----:B------:R-:W2:Y:S03]  /*1220*/  LDCU.64 UR10, c[0x0][0x380] ;  /* 0x00007000ff0a77ac */ /* 0x000ea60008000a00 */
[----:B------:R-:W-:Y:S01]  /*1230*/  IMAD.WIDE.U32 R2, R0, UR24, R2 ;  /* 0x0000001800027c25 */ /* 0x000fe2000f8e0002 */
[----:B------:R-:W4:Y:S03]  /*1240*/  LDCU.64 UR4, c[0x0][0x570] ;  /* 0x0000ae00ff0477ac */ /* 0x000f260008000a00 */
[----:B------:R-:W-:Y:S01]  /*1250*/  IMAD R5, R4, UR24, R3 ;  /* 0x0000001804057c24 */ /* 0x000fe2000f8e0203 */
[----:B------:R-:W-:Y:S01]  /*1260*/  UIADD3.X UR42, UPT, UPT, UR43, UR45, UR42, UP1, UP0 ;  /* 0x0000002d2b2a7290 */ /* 0x000fe20008fe042a */
[----:B------:R-:W-:Y:S01]  /*1270*/  IMAD.MOV.U32 R4, RZ, RZ, R2 ;  /* 0x000000ffff047224 */ /* 0x000fe200078e0002 */
[----:B------:R-:W-:Y:S01]  /*1280*/  IADD3 R2, P0, PT, R14, UR8, RZ ;  /* 0x000000080e027c10 */ /* 0x000fe2000ff1e0ff */
[----:B-1----:R-:W-:Y:S01]  /*1290*/  IMAD R0, R10, UR41, RZ ;  /* 0x000000290a007c24 */ /* 0x002fe2000f8e02ff */
[----:B------:R-:W1:Y:S01]  /*12a0*/  LDCU.64 UR8, c[0x0][0x550] ;  /* 0x0000aa00ff0877ac */ /* 0x000e620008000a00 */
[----:B------:R-:W-:Y:S01]  /*12b0*/  IMAD.WIDE.U32 R4, R43, R18, R4 ;  /* 0x000000122b047225 */ /* 0x000fe200078e0004 */
[----:B------:R-:W-:-:S03]  /*12c0*/  UISETP.GT.AND UP0, UPT, UR37, URZ, UPT ;  /* 0x000000ff2500728c */ /* 0x000fc6000bf04270 */
[----:B------:R-:W-:Y:S01]  /*12d0*/  IMAD.X R3, RZ, RZ, UR44, P0 ;  /* 0x0000002cff037e24 */ /* 0x000fe200080e06ff */
[----:B------:R-:W5:Y:S01]  /*12e0*/  LDCU.64 UR44, c[0x0][0x5e8] ;  /* 0x0000bd00ff2c77ac */ /* 0x000f620008000a00 */
[----:B------:R-:W-:Y:S02]  /*12f0*/  IMAD R7, R11, UR38, R0 ;  /* 0x000000260b077c24 */ /* 0x000fe4000f8e0200 */
[----:B------:R-:W-:-:S04]  /*1300*/  IMAD.WIDE.U32 R2, R10, UR38, R2 ;  /* 0x000000260a027c25 */ /* 0x000fc8000f8e0002 */
[----:B------:R-:W-:Y:S01]  /*1310*/  IMAD R0, R238, UR49, R46 ;  /* 0x00000031ee007c24 */ /* 0x000fe2000f8e022e */
[----:B------:R-:W-:Y:S01]  /*1320*/  IADD3 R3, PT, PT, R3, R7, RZ ;  /* 0x0000000703037210 */ /* 0x000fe20007ffe0ff */
[----:B------:R-:W-:-:S03]  /*1330*/  USHF.L.U32 UR49, UR49, 0x7, URZ ;  /* 0x0000000731317899 */ /* 0x000fc600080006ff */
[----:B------:R-:W-:Y:S01]  /*1340*/  IADD3 R8, P1, P0, R0, UR50, R6 ;  /* 0x0000003200087c10 */ /* 0x000fe2000f83e006 */
[----:B---3--:R-:W-:Y:S01]  /*1350*/  IMAD.WIDE.U32 R2, R12, UR24, R2 ;  /* 0x000000180c027c25 */ /* 0x008fe2000f8e0002 */
[----:B------:R-:W-:Y:S02]  /*1360*/  SHF.R.S32.HI R6, RZ, 0x1f, R0 ;  /* 0x0000001fff067819 */ /* 0x000fe40000011400 */
[----:B------:R-:W-:Y:S01]  /*1370*/  SEL R0, R9, RZ, P2 ;  /* 0x000000ff09007207 */ /* 0x000fe20001000000 */
[----:B------:R-:W-:Y:S01]  /*1380*/  IMAD R3, R13, UR24, R3 ;  /* 0x000000180d037c24 */ /* 0x000fe2000f8e0203 */
[----:B------:R-:W-:Y:S01]  /*1390*/  SHF.L.U64.HI R9, R18, 0x5, R19 ;  /* 0x0000000512097819 */ /* 0x000fe20000010213 */
[C---:B------:R-:W-:Y:S01]  /*13a0*/  VIADD R12, R43.reuse, 0x20 ;  /* 0x000000202b0c7836 */ /* 0x040fe20000000000 */
[----:B------:R-:W-:Y:S01]  /*13b0*/  IADD3.X R7, PT, PT, R6, UR42, R0, P1, P0 ;  /* 0x0000002a06077c10 */ /* 0x000fe20008fe0400 */
[C---:B------:R-:W-:Y:S01]  /*13c0*/  IMAD R6, R43.reuse, R19, R5 ;  /* 0x000000132b067224 */ /* 0x040fe200078e0205 */
[----:B--2---:R-:W-:Y:S01]  /*13d0*/  LEA R246, P1, R4, UR10, 0x1 ;  /* 0x0000000a04f67c11 */ /* 0x004fe2000f8208ff */
[----:B------:R-:W-:Y:S01]  /*13e0*/  IMAD.U32 R0, RZ, RZ, UR49 ;  /* 0x00000031ff007e24 */ /* 0x000fe2000f8e00ff */
[----:B------:R-:W-:Y:S01]  /*13f0*/  IADD3 R5, P0, PT, R8, UR49, RZ ;  /* 0x0000003108057c10 */ /* 0x000fe2000ff1e0ff */
[----:B------:R-:W2:Y:S01]  /*1400*/  LDCU.64 UR42, c[0x0][0x420] ;  /* 0x00008400ff2a77ac */ /* 0x000ea20008000a00 */
[----:B------:R-:W-:Y:S01]  /*1410*/  IMAD.WIDE.U32 R2, R43, R10, R2 ;  /* 0x0000000a2b027225 */ /* 0x000fe200078e0002 */
[----:B------:R-:W-:-:S02]  /*1420*/  LEA.HI.X R245, R4, UR11, R6, 0x1, P1 ;  /* 0x0000000b04f57c11 */ /* 0x000fc400088f0c06 */
[----:B------:R-:W-:Y:S01]  /*1430*/  LEA.HI.X.SX32 R4, R0, R7, 0x1, P0 ;  /* 0x0000000700047211 */ /* 0x000fe200000f0eff */
[----:B------:R-:W-:Y:S01]  /*1440*/  IMAD R0, R43, R11, R3 ;  /* 0x0000000b2b007224 */ /* 0x000fe200078e0203 */
[----:B-1----:R-:W-:Y:S01]  /*1450*/  LEA R244, P1, R2, UR8, 0x1 ;  /* 0x0000000802f47c11 */ /* 0x002fe2000f8208ff */
[----:B------:R-:W-:Y:S01]  /*1460*/  IMAD.SHL.U32 R7, R18, 0x20, RZ ;  /* 0x0000002012077824 */ /* 0x000fe200078e00ff */
[C---:B----4-:R-:W-:Y:S01]  /*1470*/  LEA R234, P0, R5.reuse, UR4, 0x2 ;  /* 0x0000000405ea7c11 */ /* 0x050fe2000f8010ff */
[----:B-----5:R-:W-:Y:S01]  /*1480*/  UIMAD.WIDE UR10, UR47, 0x4, UR44 ;  /* 0x000000042f0a78a5 */ /* 0x020fe2000f8e022c */
[----:B------:R-:W-:Y:S02]  /*1490*/  LEA.HI.X R239, R2, UR9, R0, 0x1, P1 ;  /* 0x0000000902ef7c11 */ /* 0x000fe400088f0c00 */
[----:B------:R-:W-:Y:S02]  /*14a0*/  LEA.HI.X R235, R5, UR5, R4, 0x2, P0 ;  /* 0x0000000505eb7c11 */ /* 0x000fe400080f1404 */
[----:B------:R-:W-:-:S02]  /*14b0*/  IADD3 R28, P1, PT, R43, 0x20, RZ ;  /* 0x000000202b1c7810 */ /* 0x000fc40007f3e0ff */
[----:B------:R-:W-:Y:S02]  /*14c0*/  IADD3 R29, P0, PT, R43, 0x40, RZ ;  /* 0x000000402b1d7810 */ /* 0x000fe40007f1e0ff */
[C---:B------:R-:W-:Y:S01]  /*14d0*/  SHF.L.U64.HI R3, R10.reuse, 0x5, R11 ;  /* 0x000000050a037819 */ /* 0x040fe2000001020b */
[----:B------:R-:W-:Y:S01]  /*14e0*/  IMAD.X R26, RZ, RZ, RZ, P1 ;  /* 0x000000ffff1a7224 */ /* 0x000fe200008e06ff */
[----:B------:R-:W-:Y:S01]  /*14f0*/  SHF.L.U32 R0, R10, 0x5, RZ ;  /* 0x000000050a007819 */ /* 0x000fe200000006ff */
[----:B--2---:R-:W-:Y:S01]  /*1500*/  UIMAD.WIDE UR42, UR46, 0x4, UR42 ;  /* 0x000000042e2a78a5 */ /* 0x004fe2000f8e022a */
[----:B------:R-:W-:Y:S01]  /*1510*/  IADD3.X R31, PT, PT, RZ, RZ, RZ, P0, !PT ;  /* 0x000000ffff1f7210 */ /* 0x000fe200007fe4ff */
[----:B------:R-:W-:Y:S10]  /*1520*/  BRA.U UP0, `(.L_x_1819) ;  /* 0x0000000900907547 */ /* 0x000ff4000b800000 */
        /* <DEDUP_REMOVED lines=17> */
.L_x_1820:
[----:B------:R-:W1:Y:S01]  /*1640*/  LDCU.64 UR10, c[0x0][0x5c0] ;  /* 0x0000b800ff0a77ac */ /* 0x000e620008000a00 */
[----:B------:R-:W-:-:S05]  /*1650*/  IADD3 R0, PT, PT, R20, UR27, RZ ;  /* 0x0000001b14007c10 */ /* 0x000fca000fffe0ff */
[C---:B-1----:R-:W-:Y:S02]  /*1660*/  IMAD R4, R0.reuse, UR11, RZ ;  /* 0x0000000b00047c24 */ /* 0x042fe4000f8e02ff */
[----:B------:R-:W-:-:S05]  /*1670*/  IMAD.WIDE.U32 R2, R0, UR10, RZ ;  /* 0x0000000a00027c25 */ /* 0x000fca000f8e00ff */
[----:B------:R-:W-:Y:S02]  /*1680*/  IADD3 R6, PT, PT, R3, R4, RZ ;  /* 0x0000000403067210 */ /* 0x000fe40007ffe0ff */
[----:B------:R-:W-:Y:S02]  /*1690*/  MOV R5, R2 ;  /* 0x0000000200057202 */ /* 0x000fe40000000f00 */
.L_x_1821:
        /* <DEDUP_REMOVED lines=17> */
.L_x_1822:
[----:B------:R-:W1:Y:S01]  /*17b0*/  LDCU.64 UR8, c[0x0][0x5c8] ;  /* 0x0000b900ff0877ac */ /* 0x000e620008000a00 */
[----:B------:R-:W-:-:S05]  /*17c0*/  IADD3 R0, PT, PT, R20, UR27, RZ ;  /* 0x0000001b14007c10 */ /* 0x000fca000fffe0ff */
[C---:B-1----:R-:W-:Y:S02]  /*17d0*/  IMAD R4, R0.reuse, UR9, RZ ;  /* 0x0000000900047c24 */ /* 0x042fe4000f8e02ff */
[----:B------:R-:W-:-:S05]  /*17e0*/  IMAD.WIDE.U32 R2, R0, UR8, RZ ;  /* 0x0000000800027c25 */ /* 0x000fca000f8e00ff */
[----:B------:R-:W-:Y:S02]  /*17f0*/  IADD3 R11, PT, PT, R3, R4, RZ ;  /* 0x00000004030b7210 */ /* 0x000fe40007ffe0ff */
[----:B------:R-:W-:-:S07]  /*1800*/  MOV R10, R2 ;  /* 0x00000002000a7202 */ /* 0x000fce0000000f00 */
.L_x_1823:
        /* <DEDUP_REMOVED lines=35> */
.L_x_1825:
[----:B------:R-:W-:Y:S05]  /*1a40*/  BSYNC.RECONVERGENT B0 ;  /* 0x0000000000007941 */ /* 0x000fea0003800200 */
.L_x_1824:
        /* <DEDUP_REMOVED lines=12> */
.L_x_1827:
[----:B------:R-:W-:Y:S05]  /*1b10*/  BSYNC.RECONVERGENT B0 ;  /* 0x0000000000007941 */ /* 0x000fea0003800200 */
.L_x_1826:
        /* <DEDUP_REMOVED lines=12> */
.L_x_1829:
[----:B------:R-:W-:Y:S05]  /*1be0*/  BSYNC.RECONVERGENT B0 ;  /* 0x0000000000007941 */ /* 0x000fea0003800200 */
.L_x_1828:
        /* <DEDUP_REMOVED lines=30> */
.L_x_1831:
[----:B------:R-:W-:Y:S05]  /*1dd0*/  BSYNC.RECONVERGENT B0 ;  /* 0x0000000000007941 */ /* 0x000fea0003800200 */
.L_x_1830:
        /* <DEDUP_REMOVED lines=12> */
.L_x_1833:
[----:B------:R-:W-:Y:S05]  /*1ea0*/  BSYNC.RECONVERGENT B0 ;  /* 0x0000000000007941 */ /* 0x000fea0003800200 */
.L_x_1832:
        /* <DEDUP_REMOVED lines=12> */
.L_x_1819:
        /* <DEDUP_REMOVED lines=13> */
[C---:B------:R-:W-:Y:S01]  /*2040*/  ISETP.GE.AND P6, PT, R12.reuse, UR38, PT ;  /* 0x000000260c007c0c */ /* 0x040fe2000bfc6270 */
[----:B------:R-:W-:Y:S01]  /*2050*/  UIMAD UR44, UR35, UR12, URZ ;  /* 0x0000000c232c72a4 */ /* 0x000fe2000f8e02ff */
[----:B------:R-:W-:Y:S01]  /*2060*/  LEA.HI.X R7, R7, R245, R9, 0x1, P0 ;  /* 0x000000f507077211 */ /* 0x000fe200000f0c09 */
[----:B------:R-:W-:Y:S01]  /*2070*/  USEL UR35, URZ, 0x4000, UP0 ;  /* 0x00004000ff237887 */ /* 0x000fe20008000000 */
[----:B------:R-:W-:Y:S01]  /*2080*/  ISETP.GE.AND P3, PT, R12, UR37, PT ;  /* 0x000000250c007c0c */ /* 0x000fe2000bf66270 */
[----:B------:R-:W-:Y:S01]  /*2090*/  IMAD.U32 R12, RZ, RZ, UR12 ;  /* 0x0000000cff0c7e24 */ /* 0x000fe2000f8e00ff */
[----:B------:R-:W1:Y:S01]  /*20a0*/  LDCU.64 UR8, c[0x0][0x3d0] ;  /* 0x00007a00ff0877ac */ /* 0x000e620008000a00 */
[----:B------:R-:W-:Y:S01]  /*20b0*/  @!P5 IADD3 R8, P1, PT, R2, R4, RZ ;  /* 0x000000040208d210 */ /* 0x000fe20007f3e0ff */
[----:B------:R-:W-:Y:S01]  /*20c0*/  IMAD.WIDE.U32 R20, R18, 0x40, RZ ;  /* 0x0000004012147825 */ /* 0x000fe200078e00ff */
[----:B------:R-:W-:Y:S01]  /*20d0*/  @!P4 LEA R4, P0, R10, R2, 0x7 ;  /* 0x000000020a04c211 */ /* 0x000fe200078038ff */
[----:B------:R-:W2:Y:S01]  /*20e0*/  LDCU.64 UR4, c[0x0][0x3d8] ;  /* 0x00007b00ff0477ac */ /* 0x000ea20008000a00 */
[----:B------:R-:W-:Y:S01]  /*20f0*/  @!P5 IADD3.X R9, PT, PT, R3, R5, R0, P1, !PT ;  /* 0x000000050309d210 */ /* 0x000fe20000ffe400 */
[----:B------:R-:W-:Y:S01]  /*2100*/  IMAD.WIDE.U32 R12, R12, UR34, R14 ;  /* 0x000000220c0c7c25 */ /* 0x000fe2000f8e000e */
[----:B------:R-:W-:Y:S01]  /*2110*/  @!P4 LEA.HI.X R5, R10, R3, R11, 0x7, P0 ;  /* 0x000000030a05c211 */ /* 0x000fe200000f3c0b */
[----:B------:R-:W-:Y:S01]  /*2120*/  UIMAD UR41, UR34, UR15, UR41 ;  /* 0x0000000f222972a4 */ /* 0x000fe2000f8e0229 */
[----:B------:R-:W-:Y:S01]  /*2130*/  ISETP.GE.AND P0, PT, R43, UR38, PT ;  /* 0x000000262b007c0c */ /* 0x000fe2000bf06270 */
[----:B------:R-:W-:Y:S01]  /*2140*/  IMAD.U32 R10, RZ, RZ, UR14 ;  /* 0x0000000eff0a7e24 */ /* 0x000fe2000f8e00ff */
[----:B------:R-:W-:Y:S01]  /*2150*/  LOP3.LUT R0, R45, 0x1f8, RZ, 0xc0, !PT ;  /* 0x000001f82d007812 */ /* 0x000fe200078ec0ff */
[----:B------:R-:W-:Y:S01]  /*2160*/  IMAD.SHL.U32 R22, R19, 0x40, RZ ;  /* 0x0000004013167824 */ /* 0x000fe200078e00ff */
[----:B------:R-:W-:Y:S01]  /*2170*/  @!P5 IADD3 R24, P1, PT, R6, R20, RZ ;  /* 0x000000140618d210 */ /* 0x000fe20007f3e0ff */
[----:B------:R-:W-:Y:S01]  /*2180*/  IMAD.WIDE.U32 R10, R10, UR34, R14 ;  /* 0x000000220a0a7c25 */ /* 0x000fe2000f8e000e */
[----:B------:R-:W-:Y:S01]  /*2190*/  LOP3.LUT R0, R0, 0x38, R44, 0x78, !PT ;  /* 0x0000003800007812 */ /* 0x000fe200078e782c */
[----:B------:R-:W-:Y:S01]  /*21a0*/  UIMAD UR44, UR34, UR13, UR44 ;  /* 0x0000000d222c72a4 */ /* 0x000fe2000f8e022c */
[----:B------:R-:W-:Y:S01]  /*21b0*/  @!P5 IADD3.X R25, PT, PT, R7, R21, R22, P1, !PT ;  /* 0x000000150719d210 */ /* 0x000fe20000ffe416 */
[----:B------:R-:W3:Y:S01]  /*21c0*/  @!P3 LDC.64 R38, c[0x0][0x388] ;  /* 0x0000e200ff26bb82 */ /* 0x000ee20000000a00 */
[----:B------:R-:W-:-:S02]  /*21d0*/  LOP3.LUT R0, R0, 0x1e00, R45, 0xf8, !PT ;  /* 0x00001e0000007812 */ /* 0x000fc400078ef82d */
[----:B------:R-:W-:Y:S01]  /*21e0*/  ISETP.GE.AND P2, PT, R34, UR37, PT ;  /* 0x0000002522007c0c */ /* 0x000fe2000bf46270 */
[----:B------:R-:W-:Y:S01]  /*21f0*/  @!P0 IMAD.MOV.U32 R14, RZ, RZ, R244 ;  /* 0x000000ffff0e8224 */ /* 0x000fe200078e00f4 */
[----:B------:R-:W-:Y:S01]  /*2200*/  LEA R0, R0, UR25, 0x1 ;  /* 0x0000001900007c11 */ /* 0x000fe2000f8e08ff */
[----:B------:R-:W-:Y:S01]  /*2210*/  @!P0 IMAD.MOV.U32 R15, RZ, RZ, R239 ;  /* 0x000000ffff0f8224 */ /* 0x000fe200078e00ef */
[----:B------:R-:W4:Y:S01]  /*2220*/  S2R R174, SR_TID.X ;  /* 0x0000000000ae7919 */ /* 0x000f220000002100 */
[----:B------:R-:W-:Y:S02]  /*2230*/  IMAD.MOV.U32 R250, RZ, RZ, 0x7f800000 ;  /* 0x7f800000fffa7424 */ /* 0x000fe400078e00ff */
[----:B------:R-:W-:Y:S01]  /*2240*/  IMAD.MOV.U32 R249, RZ, RZ, 0x7f800000 ;  /* 0x7f800000fff97424 */ /* 0x000fe200078e00ff */
[----:B------:R-:W-:Y:S01]  /*2250*/  @!PT LDS RZ, [RZ] ;  /* 0x00000000fffff984 */ /* 0x000fe20000000800 */
[----:B------:R-:W-:Y:S01]  /*2260*/  @!PT LDS RZ, [RZ] ;  /* 0x00000000fffff984 */ /* 0x000fe20000000800 */
[----:B------:R-:W-:Y:S01]  /*2270*/  @!PT LDS RZ, [RZ] ;  /* 0x00000000fffff984 */ /* 0x000fe20000000800 */
[----:B------:R-:W-:Y:S01]  /*2280*/  @!P0 LDGSTS.E.BYPASS.LTC128B.128 [R0+0x8000], desc[UR30][R14.64] ;  /* 0x080000000e008fae */ /* 0x000fe2000b981a1e */
[----:B------:R-:W-:Y:S02]  /*2290*/  VIADD R233, R0, UR35 ;  /* 0x0000002300e97c36 */ /* 0x000fe40008000000 */
[----:B------:R-:W-:Y:S01]  /*22a0*/  IMAD.MOV.U32 R248, RZ, RZ, 0x7f800000 ;  /* 0x7f800000fff87424 */ /* 0x000fe200078e00ff */
[----:B------:R-:W-:Y:S01]  /*22b0*/  @P0 STS.128 [R0+0x8000], RZ ;  /* 0x008000ff00000388 */ /* 0x000fe20000000c00 */
[----:B------:R-:W-:Y:S01]  /*22c0*/  IMAD.MOV.U32 R247, RZ, RZ, 0x7f800000 ;  /* 0x7f800000fff77424 */ /* 0x000fe200078e00ff */
[----:B------:R-:W-:Y:S01]  /*22d0*/  LOP3.LUT R238, R238, 0x3, RZ, 0xc0, !PT ;  /* 0x00000003eeee7812 */ /* 0x000fe200078ec0ff */
[C---:B------:R-:W-:Y:S01]  /*22e0*/  IMAD.SHL.U32 R168, R44.reuse, 0x40, RZ ;  /* 0x000000402ca87824 */ /* 0x040fe200078e00ff */
[----:B------:R-:W-:Y:S01]  /*22f0*/  @P6 STS.128 [R0+0x9000], RZ ;  /* 0x009000ff00006388 */ /* 0x000fe20000000c00 */
[----:B------:R-:W-:Y:S01]  /*2300*/  IMAD.SHL.U32 R151, R44, 0x20, RZ ;  /* 0x000000202c977824 */ /* 0x000fe200078e00ff */
[----:B------:R-:W3:Y:S02]  /*2310*/  LDC R236, c[0x0][0x44c] ;  /* 0x00011300ffec7b82 */ /* 0x000ee40000000800 */
        /* <DEDUP_REMOVED lines=14> */
[----:B-1----:R-:W-:-:S02]  /*2400*/  @!P0 IMAD.MOV.U32 R2, RZ, RZ, R246 ;  /* 0x000000ffff028224 */ /* 0x002fc400078e00f6 */
[----:B------:R-:W-:-:S05]  /*2410*/  @!P0 IMAD.MOV.U32 R3, RZ, RZ, R245 ;  /* 0x000000ffff038224 */ /* 0x000fca00078e00f5 */
[----:B------:R1:W-:Y:S01]  /*2420*/  @!P0 LDGSTS.E.BYPASS.LTC128B.128 [R233], desc[UR30][R2.64] ;  /* 0x0000000002e98fae */ /* 0x0003e2000b981a1e */
[C---:B--2---:R-:W-:Y:S02]  /*2430*/  IMAD R8, R27.reuse, UR8, RZ ;  /* 0x000000081b087c24 */ /* 0x044fe4000f8e02ff */
[----:B------:R-:W-:Y:S01]  /*2440*/  IMAD R9, R27, UR4, RZ ;  /* 0x000000041b097c24 */ /* 0x000fe2000f8e02ff */
[----:B------:R-:W-:Y:S01]  /*2450*/  @P0 STS.128 [R233], RZ ;  /* 0x000000ffe9000388 */ /* 0x000fe20000000c00 */
[C---:B------:R-:W-:Y:S02]  /*2460*/  IMAD R8, R16.reuse, UR9, R8 ;  /* 0x0000000910087c24 */ /* 0x040fe4000f8e0208 */
[----:B------:R-:W-:Y:S01]  /*2470*/  IMAD.MOV.U32 R160, RZ, RZ, 0x40 ;  /* 0x00000040ffa07424 */ /* 0x000fe200078e00ff */
[----:B------:R-:W-:Y:S01]  /*2480*/  @P6 STS.128 [R233+0x1000], RZ ;  /* 0x001000ffe9006388 */ /* 0x000fe20000000c00 */
[----:B----4-:R-:W-:Y:S01]  /*2490*/  IADD3 R4, P0, PT, R17, R12, RZ ;  /* 0x0000000c11047210 */ /* 0x010fe20007f1e0ff */
[----:B------:R-:W-:-:S02]  /*24a0*/  IMAD R9, R16, UR5, R9 ;  /* 0x0000000510097c24 */ /* 0x000fc4000f8e0209 */
[----:B------:R-:W-:Y:S01]  /*24b0*/  IMAD.MOV.U32 R170, RZ, RZ, 0x20 ;  /* 0x00000020ffaa7424 */ /* 0x000fe200078e00ff */
[----:B------:R-:W-:Y:S01]  /*24c0*/  @!PT LDS RZ, [RZ] ;  /* 0x00000000fffff984 */ /* 0x000fe20000000800 */
[----:B------:R-:W-:Y:S01]  /*24d0*/  @!PT LDS RZ, [RZ] ;  /* 0x00000000fffff984 */ /* 0x000fe20000000800 */
[----:B------:R-:W-:Y:S01]  /*24e0*/  @!PT LDS RZ, [RZ] ;  /* 0x00000000fffff984 */ /* 0x000fe20000000800 */
[----:B------:R-:W-:Y:S01]  /*24f0*/  @!P6 LDGSTS.E.BYPASS.LTC128B.128 [R233+0x1000], desc[UR30][R6.64] ;  /* 0x0100000006e9efae */ /* 0x000fe2000b981a1e */
[----:B------:R-:W-:Y:S01]  /*2500*/  ISETP.GE.AND P6, PT, R43, UR37, PT ;  /* 0x000000252b007c0c */ /* 0x000fe2000bfc6270 */
[----:B------:R-:W-:Y:S01]  /*2510*/  @!P3 IMAD R17, R26, UR14, RZ ;  /* 0x0000000e1a11bc24 */ /* 0x000fe2000f8e02ff */
[----:B------:R-:W-:Y:S01]  /*2520*/  IADD3.X R5, PT, PT, R23, UR44, R13, P0, !PT ;  /* 0x0000002c17057c10 */ /* 0x000fe200087fe40d */
[----:B------:R-:W-:Y:S01]  /*2530*/  @!P2 IMAD R27, R31, UR14, RZ ;  /* 0x0000000e1f1bac24 */ /* 0x000fe2000f8e02ff */
[----:B------:R-:W-:Y:S01]  /*2540*/  @!P4 LEA R20, P0, R18, R6, 0x7 ;  /* 0x000000061214c211 */ /* 0x000fe200078038ff */
[----:B------:R-:W-:Y:S01]  /*2550*/  @!P3 IMAD R36, R28, UR15, R17 ;  /* 0x0000000f1c24bc24 */ /* 0x000fe2000f8e0211 */
[----:B------:R-:W-:Y:S01]  /*2560*/  @P5 STS.128 [R233+0x2000], RZ ;  /* 0x002000ffe9005388 */ /* 0x000fe20000000c00 */
[----:B------:R-:W-:Y:S01]  /*2570*/  IMAD.WIDE.U32 R4, R16, UR4, R4 ;  /* 0x0000000410047c25 */ /* 0x000fe2000f8e0004 */
[----:B------:R-:W-:-:S02]  /*2580*/  @!P4 LEA.HI.X R21, R18, R7, R19, 0x7, P0 ;  /* 0x000000071215c211 */ /* 0x000fc400000f3c13 */
[----:B------:R-:W-:Y:S01]  /*2590*/  CS2R R126, SRZ ;  /* 0x00000000007e7805 */ /* 0x000fe2000001ff00 */
[----:B------:R-:W-:Y:S01]  /*25a0*/  @!PT LDS RZ, [RZ] ;  /* 0x00000000fffff984 */ /* 0x000fe20000000800 */
[----:B------:R-:W-:Y:S01]  /*25b0*/  @!PT LDS RZ, [RZ] ;  /* 0x00000000fffff984 */ /* 0x000fe20000000800 */
[----:B------:R-:W-:Y:S01]  /*25c0*/  @!PT LDS RZ, [RZ] ;  /* 0x00000000fffff984 */ /* 0x000fe20000000800 */
[----:B------:R2:W-:Y:S01]  /*25d0*/  @!P5 LDGSTS.E.BYPASS.LTC128B.128 [R233+0x2000], desc[UR30][R24.64] ;  /* 0x0200000018e9dfae */ /* 0x0005e2000b981a1e */
[----:B------:R-:W-:Y:S01]  /*25e0*/  IMAD.IADD R5, R5, 0x1, R9 ;  /* 0x0000000105057824 */ /* 0x000fe200078e0209 */
[----:B------:R-:W-:Y:S02]  /*25f0*/  CS2R R124, SRZ ;  /* 0x00000000007c7805 */ /* 0x000fe4000001ff00 */
[----:B-1----:R-:W-:Y:S01]  /*2600*/  IADD3 R2, P1, PT, R32, R10, RZ ;  /* 0x0000000a20027210 */ /* 0x002fe20007f3e0ff */
[----:B------:R-:W-:Y:S01]  /*2610*/  @!P2 IMAD.MOV.U32 R10, RZ, RZ, R4 ;  /* 0x000000ffff0aa224 */ /* 0x000fe200078e0004 */
[----:B------:R-:W-:Y:S01]  /*2620*/  @P4 STS.128 [R233+0x3000], RZ ;  /* 0x003000ffe9004388 */ /* 0x000fe20000000c00 */
[----:B------:R-:W-:Y:S01]  /*2630*/  @!P2 IMAD R40, R29, UR15, R27 ;  /* 0x0000000f1d28ac24 */ /* 0x000fe2000f8e021b */
[----:B------:R-:W-:Y:S01]  /*2640*/  IADD3.X R3, PT, PT, R33, UR41, R11, P1, !PT ;  /* 0x0000002921037c10 */ /* 0x000fe20008ffe40b */
[----:B------:R-:W-:Y:S01]  /*2650*/  @!P2 IMAD.MOV.U32 R11, RZ, RZ, R5 ;  /* 0x000000ffff0ba224 */ /* 0x000fe200078e0005 */
[----:B------:R-:W1:Y:S01]  /*2660*/  @!P6 LDC.64 R32, c[0x0][0x388] ;  /* 0x0000e200ff20eb82 */ /* 0x000e620000000a00 */
[----:B------:R-:W-:Y:S01]  /*2670*/  ISETP.GE.AND P1, PT, R35, UR37, PT ;  /* 0x0000002523007c0c */ /* 0x000fe2000bf26270 */
[----:B------:R-:W-:Y:S01]  /*2680*/  @!PT LDS RZ, [RZ] ;  /* 0x00000000fffff984 */ /* 0x000fe20000000800 */
[----:B------:R-:W-:Y:S01]  /*2690*/  @!PT LDS RZ, [RZ] ;  /* 0x00000000fffff984 */ /* 0x000fe20000000800 */
[----:B------:R-:W-:Y:S01]  /*26a0*/  @!PT LDS RZ, [RZ] ;  /* 0x00000000fffff984 */ /* 0x000fe20000000800 */
[----:B------:R4:W-:Y:S01]  /*26b0*/  @!P4 LDGSTS.E.BYPASS.LTC128B.128 [R233+0x3000], desc[UR30][R20.64] ;  /* 0x0300000014e9cfae */ /* 0x0009e2000b981a1e */
[----:B------:R-:W-:-:S04]  /*26c0*/  IMAD.WIDE.U32 R2, R16, UR8, R2 ;  /* 0x0000000810027c25 */ /* 0x000fc8000f8e0002 */
[C---:B------:R-:W-:Y:S01]  /*26d0*/  IMAD.SHL.U32 R47, R174.reuse, 0x2, RZ ;  /* 0x00000002ae2f7824 */ /* 0x040fe200078e00ff */
[----:B------:R-:W3:Y:S01]  /*26e0*/  @!P2 LDC.64 R34, c[0x0][0x388] ;  /* 0x0000e200ff22ab82 */ /* 0x000ee20000000a00 */
[----:B------:R-:W-:Y:S02]  /*26f0*/  IMAD.IADD R3, R3, 0x1, R8 ;  /* 0x0000000103037824 */ /* 0x000fe400078e0208 */
[C---:B------:R-:W-:Y:S02]  /*2700*/  IMAD.SHL.U32 R252, R174.reuse, 0x20, RZ ;  /* 0x00000020aefc7824 */ /* 0x040fe400078e00ff */
[----:B------:R-:W-:Y:S01]  /*2710*/  IMAD.SHL.U32 R173, R174, 0x8, RZ ;  /* 0x00000008aead7824 */ /* 0x000fe200078e00ff */
[----:B------:R-:W-:Y:S01]  /*2720*/  UIADD3 UR5, UPT, UPT, UR34, 0x80, URZ ;  /* 0x0000008022057890 */ /* 0x000fe2000fffe0ff */
[----:B------:R-:W-:Y:S01]  /*2730*/  @!P3 IMAD R16, R26, UR12, RZ ;  /* 0x0000000c1a10bc24 */ /* 0x000fe2000f8e02ff */
[----:B------:R-:W3:Y:S01]  /*2740*/  LDCU UR34, c[0x0][0x594] ;  /* 0x0000b280ff2277ac */ /* 0x000ee20008000800 */
[----:B------:R-:W-:Y:S01]  /*2750*/  @!P2 IMAD.MOV.U32 R8, RZ, RZ, R2 ;  /* 0x000000ffff08a224 */ /* 0x000fe200078e0002 */
[----:B--2---:R-:W2:Y:S01]  /*2760*/  @!P1 LDC.64 R24, c[0x0][0x390] ;  /* 0x0000e400ff189b82 */ /* 0x004ea20000000a00 */
[----:B------:R-:W-:Y:S01]  /*2770*/  @!P2 IMAD.MOV.U32 R9, RZ, RZ, R3 ;  /* 0x000000ffff09a224 */ /* 0x000fe200078e0003 */
[----:B------:R-:W-:Y:S01]  /*2780*/  CS2R R130, SRZ ;  /* 0x0000000000827805 */ /* 0x000fe2000001ff00 */
[----:B------:R-:W-:Y:S01]  /*2790*/  @!P3 IMAD.MOV.U32 R6, RZ, RZ, R4 ;  /* 0x000000ffff06b224 */ /* 0x000fe200078e0004 */
[----:B------:R-:W-:Y:S01]  /*27a0*/  CS2R R128, SRZ ;  /* 0x0000000000807805 */ /* 0x000fe2000001ff00 */
[----:B------:R-:W-:Y:S01]  /*27b0*/  @!P3 IMAD.MOV.U32 R7, RZ, RZ, R5 ;  /* 0x000000ffff07b224 */ /* 0x000fe200078e0005 */
[----:B------:R-:W-:Y:S01]  /*27c0*/  CS2R R122, SRZ ;  /* 0x00000000007a7805 */ /* 0x000fe2000001ff00 */
[----:B------:R-:W-:Y:S01]  /*27d0*/  @!P2 IMAD R26, R31, UR12, RZ ;  /* 0x0000000c1f1aac24 */ /* 0x000fe2000f8e02ff */
[----:B------:R-:W-:Y:S01]  /*27e0*/  CS2R R120, SRZ ;  /* 0x0000000000787805 */ /* 0x000fe2000001ff00 */
[--C-:B------:R-:W-:Y:S01]  /*27f0*/  @!P6 IMAD.MOV.U32 R12, RZ, RZ, R2.reuse ;  /* 0x000000ffff0ce224 */ /* 0x100fe200078e0002 */
[----:B------:R-:W-:Y:S01]  /*2800*/  CS2R R118, SRZ ;  /* 0x0000000000767805 */ /* 0x000fe2000001ff00 */
[--C-:B------:R-:W-:Y:S01]  /*2810*/  @!P6 IMAD.MOV.U32 R13, RZ, RZ, R3.reuse ;  /* 0x000000ffff0de224 */ /* 0x100fe200078e0003 */
[----:B----4-:R-:W4:Y:S01]  /*2820*/  @!P3 LDC.64 R20, c[0x0][0x390] ;  /* 0x0000e400ff14bb82 */ /* 0x010f220000000a00 */
[----:B------:R-:W-:Y:S01]  /*2830*/  @!P1 IMAD.MOV.U32 R14, RZ, RZ, R2 ;  /* 0x000000ffff0e9224 */ /* 0x000fe200078e0002 */
[----:B------:R-:W-:Y:S01]  /*2840*/  CS2R R116, SRZ ;  /* 0x0000000000747805 */ /* 0x000fe2000001ff00 */
[--C-:B------:R-:W-:Y:S01]  /*2850*/  @!P1 IMAD.MOV.U32 R15, RZ, RZ, R3.reuse ;  /* 0x000000ffff0f9224 */ /* 0x100fe200078e0003 */
[----:B------:R-:W-:Y:S01]  /*2860*/  CS2R R110, SRZ ;  /* 0x00000000006e7805 */ /* 0x000fe2000001ff00 */
[C---:B------:R-:W-:Y:S01]  /*2870*/  @!P3 IMAD R42, R28.reuse, UR13, R16 ;  /* 0x0000000d1c2abc24 */ /* 0x040fe2000f8e0210 */
[----:B------:R-:W-:Y:S01]  /*2880*/  CS2R R108, SRZ ;  /* 0x00000000006c7805 */ /* 0x000fe2000001ff00 */
[----:B------:R-:W-:Y:S01]  /*2890*/  @!P3 IMAD.WIDE.U32 R2, R28, UR14, R2 ;  /* 0x0000000e1c02bc25 */ /* 0x000fe2000f8e0002 */
[----:B------:R-:W-:-:S02]  /*28a0*/  CS2R R114, SRZ ;  /* 0x0000000000727805 */ /* 0x000fc4000001ff00 */
[----:B------:R-:W-:Y:S02]  /*28b0*/  CS2R R112, SRZ ;  /* 0x0000000000707805 */ /* 0x000fe4000001ff00 */
[----:B------:R-:W-:Y:S01]  /*28c0*/  CS2R R106, SRZ ;  /* 0x00000000006a7805 */ /* 0x000fe2000001ff00 */
[----:B------:R-:W-:Y:S01]  /*28d0*/  @!P3 IMAD.WIDE.U32 R18, R28, UR12, R6 ;  /* 0x0000000c1c12bc25 */ /* 0x000fe2000f8e0006 */
[----:B------:R-:W-:Y:S02]  /*28e0*/  CS2R R104, SRZ ;  /* 0x0000000000687805 */ /* 0x000fe4000001ff00 */
[----:B------:R-:W-:Y:S02]  /*28f0*/  CS2R R102, SRZ ;  /* 0x0000000000667805 */ /* 0x000fe4000001ff00 */
[----:B------:R-:W-:Y:S01]  /*2900*/  CS2R R100, SRZ ;  /* 0x0000000000647805 */ /* 0x000fe2000001ff00 */
[C---:B------:R-:W-:Y:S01]  /*2910*/  @!P2 IMAD R41, R29.reuse, UR13, R26 ;  /* 0x0000000d1d29ac24 */ /* 0x040fe2000f8e021a */
[----:B------:R-:W-:Y:S01]  /*2920*/  CS2R R94, SRZ ;  /* 0x00000000005e7805 */ /* 0x000fe2000001ff00 */
[----:B------:R-:W-:Y:S01]  /*2930*/  @!P2 IMAD.WIDE.U32 R8, R29, UR14, R8 ;  /* 0x0000000e1d08ac25 */ /* 0x000fe2000f8e0008 */
[----:B------:R-:W2:Y:S01]  /*2940*/  @!P6 LDC.64 R26, c[0x0][0x390] ;  /* 0x0000e400ff1aeb82 */ /* 0x000ea20000000a00 */
[----:B------:R-:W-:-:S02]  /*2950*/  CS2R R92, SRZ ;  /* 0x00000000005c7805 */ /* 0x000fc4000001ff00 */
[----:B------:R-:W-:Y:S01]  /*2960*/  CS2R R98, SRZ ;  /* 0x0000000000627805 */ /* 0x000fe2000001ff00 */
[----:B------:R-:W-:Y:S01]  /*2970*/  @!P2 IMAD.WIDE.U32 R16, R29, UR12, R10 ;  /* 0x0000000c1d10ac25 */ /* 0x000fe2000f8e000a */
[----:B------:R-:W-:Y:S02]  /*2980*/  CS2R R96, SRZ ;  /* 0x0000000000607805 */ /* 0x000fe4000001ff00 */
[----:B------:R-:W-:Y:S02]  /*2990*/  CS2R R90, SRZ ;  /* 0x00000000005a7805 */ /* 0x000fe4000001ff00 */
[----:B------:R-:W-:Y:S01]  /*29a0*/  CS2R R88, SRZ ;  /* 0x0000000000587805 */ /* 0x000fe2000001ff00 */
[----:B------:R-:W-:Y:S01]  /*29b0*/  @!P6 IMAD.WIDE.U32 R6, R43, UR14, R12 ;  /* 0x0000000e2b06ec25 */ /* 0x000fe2000f8e000c */
[----:B------:R-:W4:Y:S01]  /*29c0*/  @!P1 LDC.64 R28, c[0x0][0x388] ;  /* 0x0000e200ff1c9b82 */ /* 0x000f220000000a00 */
[----:B------:R-:W-:Y:S02]  /*29d0*/  CS2R R86, SRZ ;  /* 0x0000000000567805 */ /* 0x000fe4000001ff00 */
[----:B------:R-:W-:Y:S01]  /*29e0*/  CS2R R84, SRZ ;  /* 0x0000000000547805 */ /* 0x000fe2000001ff00 */
[C---:B------:R-:W-:Y:S01]  /*29f0*/  @!P1 IMAD R10, R37.reuse, UR12, RZ ;  /* 0x0000000c250a9c24 */ /* 0x040fe2000f8e02ff */
[----:B------:R-:W-:Y:S01]  /*2a00*/  CS2R R78, SRZ ;  /* 0x00000000004e7805 */ /* 0x000fe2000001ff00 */
[----:B------:R-:W-:Y:S01]  /*2a10*/  @!P1 IMAD R11, R37, UR14, RZ ;  /* 0x0000000e250b9c24 */ /* 0x000fe2000f8e02ff */
[----:B------:R-:W-:Y:S01]  /*2a20*/  CS2R R76, SRZ ;  /* 0x00000000004c7805 */ /* 0x000fe2000001ff00 */
[----:B------:R-:W-:Y:S01]  /*2a30*/  @!P6 IMAD R7, R43, UR15, R7 ;  /* 0x0000000f2b07ec24 */ /* 0x000fe2000f8e0207 */
[----:B------:R-:W-:Y:S01]  /*2a40*/  CS2R R82, SRZ ;  /* 0x0000000000527805 */ /* 0x000fe2000001ff00 */
[----:B------:R-:W-:Y:S01]  /*2a50*/  @!P1 IMAD R37, R30, UR13, R10 ;  /* 0x0000000d1e259c24 */ /* 0x000fe2000f8e020a */
[----:B-1----:R-:W-:Y:S01]  /*2a60*/  @!P6 LEA R10, P0, R6, R32, 0x1 ;  /* 0x00000020060ae211 */ /* 0x002fe200078008ff */
[----:B------:R-:W-:Y:S01]  /*2a70*/  @!P1 IMAD R31, R30, UR15, R11 ;  /* 0x0000000f1e1f9c24 */ /* 0x000fe2000f8e020b */
[----:B------:R-:W1:Y:S01]  /*2a80*/  LDCU UR15, c[0x0][0x3b0] ;  /* 0x00007600ff0f77ac */ /* 0x000e620008000800 */
[----:B------:R-:W-:Y:S01]  /*2a90*/  @!P3 IMAD.IADD R3, R3, 0x1, R36 ;  /* 0x000000010303b824 */ /* 0x000fe200078e0224 */
[----:B------:R-:W-:Y:S01]  /*2aa0*/  @!P6 LEA.HI.X R11, R6, R33, R7, 0x1, P0 ;  /* 0x00000021060be211 */ /* 0x000fe200000f0c07 */
[----:B------:R-:W-:Y:S01]  /*2ab0*/  @!P1 IMAD.MOV.U32 R23, RZ, RZ, R5 ;  /* 0x000000ffff179224 */ /* 0x000fe200078e0005 */
[----:B---3--:R-:W-:Y:S01]  /*2ac0*/  @!P3 LEA R6, P0, R2, R38, 0x1 ;  /* 0x000000260206b211 */ /* 0x008fe200078008ff */
[----:B------:R-:W-:Y:S01]  /*2ad0*/  @!P1 IMAD.MOV.U32 R22, RZ, RZ, R4 ;  /* 0x000000ffff169224 */ /* 0x000fe200078e0004 */
[----:B------:R-:W-:Y:S01]  /*2ae0*/  CS2R R80, SRZ ;  /* 0x0000000000507805 */ /* 0x000fe2000001ff00 */
[----:B------:R-:W-:Y:S01]  /*2af0*/  @!P1 IMAD.WIDE.U32 R12, R30, UR14, R14 ;  /* 0x0000000e1e0c9c25 */ /* 0x000fe2000f8e000e */
[----:B------:R-:W-:Y:S01]  /*2b00*/  @!P3 LEA.HI.X R7, R2, R39, R3, 0x1, P0 ;  /* 0x000000270207b211 */ /* 0x000fe200000f0c03 */
[----:B------:R2:W-:Y:S01]  /*2b10*/  @!P6 LDGSTS.E.BYPASS.LTC128B.128 [R0+0xc000], desc[UR30][R10.64] ;  /* 0x0c0000000a00efae */ /* 0x0005e2000b981a1e */
[----:B------:R-:W1:Y:S01]  /*2b20*/  LDCU UR14, c[0x0][0x3b4] ;  /* 0x00007680ff0e77ac */ /* 0x000e620008000800 */
[----:B------:R-:W-:Y:S01]  /*2b30*/  @!P6 IMAD.WIDE.U32 R2, R43, UR12, R4 ;  /* 0x0000000c2b02ec25 */ /* 0x000fe2000f8e0004 */
[----:B------:R-:W-:Y:S01]  /*2b40*/  @!P2 LEA R4, P0, R8, R34, 0x1 ;  /* 0x000000220804a211 */ /* 0x000fe200078008ff */
[----:B------:R-:W-:Y:S01]  /*2b50*/  @P6 STS.128 [R0+0xc000], RZ ;  /* 0x00c000ff00006388 */ /* 0x000fe20000000c00 */
[----:B------:R-:W-:Y:S01]  /*2b60*/  CS2R R74, SRZ ;  /* 0x00000000004a7805 */ /* 0x000fe2000001ff00 */
[----:B------:R-:W-:Y:S01]  /*2b70*/  @!P2 IMAD.IADD R5, R9, 0x1, R40 ;  /* 0x000000010905a824 */ /* 0x000fe200078e0228 */
[----:B------:R-:W-:Y:S01]  /*2b80*/  CS2R R72, SRZ ;  /* 0x0000000000487805 */ /* 0x000fe2000001ff00 */
[----:B------:R-:W-:Y:S01]  /*2b90*/  @P3 STS.128 [R0+0xd000], RZ ;  /* 0x00d000ff00003388 */ /* 0x000fe20000000c00 */
[----:B------:R-:W-:Y:S01]  /*2ba0*/  @!P1 IMAD.WIDE.U32 R14, R30, UR12, R22 ;  /* 0x0000000c1e0e9c25 */ /* 0x000fe2000f8e0016 */
[----:B------:R-:W-:-:S02]  /*2bb0*/  CS2R R70, SRZ ;  /* 0x0000000000467805 */ /* 0x000fc4000001ff00 */
[----:B------:R-:W-:Y:S01]  /*2bc0*/  @!P2 LEA.HI.X R5, R8, R35, R5, 0x1, P0 ;  /* 0x000000230805a211 */ /* 0x000fe200000f0c05 */
[----:B------:R-:W-:Y:S01]  /*2bd0*/  @!PT LDS RZ, [RZ] ;  /* 0x00000000fffff984 */ /* 0x000fe20000000800 */
[----:B------:R-:W-:Y:S01]  /*2be0*/  @!PT LDS RZ, [RZ] ;  /* 0x00000000fffff984 */ /* 0x000fe20000000800 */
[----:B------:R-:W-:Y:S01]  /*2bf0*/  @!PT LDS RZ, [RZ] ;  /* 0x00000000fffff984 */ /* 0x000fe20000000800 */
[----:B------:R3:W-:Y:S01]  /*2c00*/  @!P3 LDGSTS.E.BYPASS.LTC128B.128 [R0+0xd000], desc[UR30][R6.64] ;  /* 0x0d0000000600bfae */ /* 0x0007e2000b981a1e */
[----:B----4-:R-:W-:Y:S01]  /*2c10*/  @!P1 LEA R8, P4, R12, R28, 0x1 ;  /* 0x0000001c0c089211 */ /* 0x010fe200078808ff */
[----:B------:R-:W4:Y:S01]  /*2c20*/  @!P2 LDC.64 R22, c[0x0][0x390] ;  /* 0x0000e400ff16ab82 */ /* 0x000f220000000a00 */
[----:B------:R-:W-:Y:S01]  /*2c30*/  CS2R R68, SRZ ;  /* 0x0000000000447805 */ /* 0x000fe2000001ff00 */
[----:B------:R-:W-:Y:S01]  /*2c40*/  @P2 STS.128 [R0+0xe000], RZ ;  /* 0x00e000ff00002388 */ /* 0x000fe20000000c00 */
[----:B------:R-:W4:Y:S03]  /*2c50*/  LDCU UR8, c[0x0][0x3e0] ;  /* 0x00007c00ff0877ac */ /* 0x000f260008000800 */
[----:B------:R-:W-:Y:S01]  /*2c60*/  @!PT LDS RZ, [RZ] ;  /* 0x00000000fffff984 */ /* 0x000fe20000000800 */
[----:B------:R-:W-:Y:S01]  /*2c70*/  @!PT LDS RZ, [RZ] ;  /* 0x00000000fffff984 */ /* 0x000fe20000000800 */
[----:B------:R-:W-:Y:S01]  /*2c80*/  @!PT LDS RZ, [RZ] ;  /* 0x00000000fffff984 */ /* 0x000fe20000000800 */
[----:B------:R4:W-:Y:S01]  /*2c90*/  @!P2 LDGSTS.E.BYPASS.LTC128B.128 [R0+0xe000], desc[UR30][R4.64] ;  /* 0x0e0000000400afae */ /* 0x0009e2000b981a1e */
[----:B-1----:R-:W-:Y:S01]  /*2ca0*/  USHF.L.U64.HI UR14, UR15, 0x6, UR14 ;  /* 0x000000060f0e7899 */ /* 0x002fe2000801020e */
[----:B------:R-:W1:Y:S02]  /*2cb0*/  LDCU UR12, c[0x0][0x45c] ;  /* 0x00008b80ff0c77ac */ /* 0x000e640008000800 */
[----:B------:R-:W-:Y:S01]  /*2cc0*/  @P1 STS.128 [R0+0xf000], RZ ;  /* 0x00f000ff00001388 */ /* 0x000fe20000000c00 */
[----:B--2---:R-:W-:Y:S01]  /*2cd0*/  @!P6 LEA R10, P0, R2, R26, 0x1 ;  /* 0x0000001a020ae211 */ /* 0x004fe200078008ff */
[----:B------:R-:W2:Y:S01]  /*2ce0*/  LDCU.U8 UR9, c[0x0][0x4f8] ;  /* 0x00009f00ff0977ac */ /* 0x000ea20008000000 */
[----:B---3--:R-:W-:-:S02]  /*2cf0*/  @!P6 IMAD R6, R43, UR13, R3 ;  /* 0x0000000d2b06ec24 */ /* 0x008fc4000f8e0203 */
[----:B------:R-:W-:-:S03]  /*2d00*/  @!P1 IMAD.IADD R3, R13, 0x1, R31 ;  /* 0x000000010d039824 */ /* 0x000fc600078e021f */
[----:B------:R-:W-:Y:S01]  /*2d10*/  @!P6 LEA.HI.X R11, R2, R27, R6, 0x1, P0 ;  /* 0x0000001b020be211 */ /* 0x000fe200000f0c06 */
[----:B------:R-:W-:Y:S01]  /*2d20*/  @!P3 IMAD.IADD R2, R19, 0x1, R42 ;  /* 0x000000011302b824 */ /* 0x000fe200078e022a */
[----:B------:R-:W-:Y:S01]  /*2d30*/  @!P1 LEA.HI.X R9, R12, R29, R3, 0x1, P4 ;  /* 0x0000001d0c099211 */ /* 0x000fe200020f0c03 */
[----:B------:R-:W-:Y:S01]  /*2d40*/  @!P2 IMAD.IADD R3, R17, 0x1, R41 ;  /* 0x000000011103a824 */ /* 0x000fe200078e0229 */
[----:B------:R-:W3:Y:S01]  /*2d50*/  LDC.64 R12, c[0x0][0x528] ;  /* 0x00014a00ff0c7b82 */ /* 0x000ee20000000a00 */
[----:B------:R-:W-:Y:S02]  /*2d60*/  @!P3 LEA R6, P0, R18, R20, 0x1 ;  /* 0x000000141206b211 */ /* 0x000fe400078008ff */
[----:B------:R-:W-:Y:S01]  /*2d70*/  @!PT LDS RZ, [RZ] ;  /* 0x00000000fffff984 */ /* 0x000fe20000000800 */
[----:B------:R-:W-:Y:S01]  /*2d80*/  @!PT LDS RZ, [RZ] ;  /* 0x00000000fffff984 */ /* 0x000fe20000000800 */
[----:B------:R-:W-:Y:S01]  /*2d90*/  @!PT LDS RZ, [RZ] ;  /* 0x00000000fffff984 */ /* 0x000fe20000000800 */
[----:B------:R1:W-:Y:S01]  /*2da0*/  @!P1 LDGSTS.E.BYPASS.LTC128B.128 [R0+0xf000], desc[UR30][R8.64] ;  /* 0x0f00000008009fae */ /* 0x0003e2000b981a1e */
[----:B----4-:R-:W-:Y:S02]  /*2db0*/  @!P2 LEA R4, P4, R16, R22, 0x1 ;  /* 0x000000161004a211 */ /* 0x010fe400078808ff */
[----:B------:R-:W-:Y:S01]  /*2dc0*/  @!P3 LEA.HI.X R7, R18, R21, R2, 0x1, P0 ;  /* 0x000000151207b211 */ /* 0x000fe200000f0c02 */
[----:B------:R4:W-:Y:S01]  /*2dd0*/  @!P6 LDGSTS.E.BYPASS.LTC128B.128 [R0+0x10000], desc[UR30][R10.64] ;  /* 0x100000000a00efae */ /* 0x0009e2000b981a1e */
[----:B------:R-:W-:-:S02]  /*2de0*/  @!P1 LEA R2, P0, R14, R24, 0x1 ;  /* 0x000000180e029211 */ /* 0x000fc400078008ff */
[----:B------:R-:W-:Y:S01]  /*2df0*/  @!P2 LEA.HI.X R5, R16, R23, R3, 0x1, P4 ;  /* 0x000000171005a211 */ /* 0x000fe200020f0c03 */
[----:B------:R-:W-:Y:S04]  /*2e00*/  @P6 STS.128 [R0+0x10000], RZ ;  /* 0x010000ff00006388 */ /* 0x000fe80000000c00 */
[----:B------:R-:W-:Y:S04]  /*2e10*/  @P3 STS.128 [R0+0x11000], RZ ;  /* 0x011000ff00003388 */ /* 0x000fe80000000c00 */
[----:B------:R-:W-:Y:S01]  /*2e20*/  @!PT LDS RZ, [RZ] ;  /* 0x00000000fffff984 */ /* 0x000fe20000000800 */
[----:B------:R-:W-:Y:S01]  /*2e30*/  @!PT LDS RZ, [RZ] ;  /* 0x00000000fffff984 */ /* 0x000fe20000000800 */
[----:B------:R-:W-:Y:S01]  /*2e40*/  @!PT LDS RZ, [RZ] ;  /* 0x00000000fffff984 */ /* 0x000fe20000000800 */
[----:B------:R-:W-:Y:S04]  /*2e50*/  @!P3 LDGSTS.E.BYPASS.LTC128B.128 [R0+0x11000], desc[UR30][R6.64] ;  /* 0x110000000600bfae */ /* 0x000fe8000b981a1e */
[----:B------:R-:W-:Y:S04]  /*2e60*/  @P2 STS.128 [R0+0x12000], RZ ;  /* 0x012000ff00002388 */ /* 0x000fe80000000c00 */
[----:B------:R-:W-:Y:S01]  /*2e70*/  @!PT LDS RZ, [RZ] ;  /* 0x00000000fffff984 */ /* 0x000fe20000000800 */
[----:B------:R-:W-:Y:S01]  /*2e80*/  @!PT LDS RZ, [RZ] ;  /* 0x00000000fffff984 */ /* 0x000fe20000000800 */
[----:B------:R-:W-:Y:S01]  /*2e90*/  @!PT LDS RZ, [RZ] ;  /* 0x00000000fffff984 */ /* 0x000fe20000000800 */
[----:B------:R-:W-:Y:S01]  /*2ea0*/  @!P2 LDGSTS.E.BYPASS.LTC128B.128 [R0+0x12000], desc[UR30][R4.64] ;  /* 0x120000000400afae */ /* 0x000fe2000b981a1e */
[----:B-1----:R-:W-:-:S03]  /*2eb0*/  @!P1 IMAD.IADD R8, R15, 0x1, R37 ;  /* 0x000000010f089824 */ /* 0x002fc600078e0225 */
[----:B------:R1:W-:Y:S02]  /*2ec0*/  @P1 STS.128 [R0+0x13000], RZ ;  /* 0x013000ff00001388 */ /* 0x0003e40000000c00 */
[----:B------:R-:W-:Y:S02]  /*2ed0*/  @!P1 LEA.HI.X R3, R14, R25, R8, 0x1, P0 ;  /* 0x000000190e039211 */ /* 0x000fe400000f0c08 */
[----:B---3--:R-:W3:Y:S04]  /*2ee0*/  LDG.E.64 R8, desc[UR30][R12.64] ;  /* 0x0000001e0c087981 */ /* 0x008ee8000c1e1b00 */
[----:B------:R-:W-:Y:S01]  /*2ef0*/  @!PT LDS RZ, [RZ] ;  /* 0x00000000fffff984 */ /* 0x000fe20000000800 */
[----:B------:R-:W-:Y:S01]  /*2f00*/  @!PT LDS RZ, [RZ] ;  /* 0x00000000fffff984 */ /* 0x000fe20000000800 */
[----:B------:R-:W-:Y:S01]  /*2f10*/  @!PT LDS RZ, [RZ] ;  /* 0x00000000fffff984 */ /* 0x000fe20000000800 */
[----:B------:R1:W-:Y:S04]  /*2f20*/  @!P1 LDGSTS.E.BYPASS.LTC128B.128 [R0+0x13000], desc[UR30][R2.64] ;  /* 0x1300000002009fae */ /* 0x0003e8000b981a1e */
[----:B------:R-:W0:Y:S04]  /*2f30*/  LDGDEPBAR ;  /* 0x00000000000079af */ /* 0x000e280000000000 */
[----:B------:R-:W2:Y:S01]  /*2f40*/  LDG.E.64 R6, desc[UR30][R12.64+0x8] ;  /* 0x0000081e0c067981 */ /* 0x000ea2000c1e1b00 */
[----:B----4-:R-:W-:-:S04]  /*2f50*/  SHF.R.U32.HI R10, RZ, 0x1, R44 ;  /* 0x00000001ff0a7819 */ /* 0x010fc8000001162c */
[----:B------:R-:W-:Y:S02]  /*2f60*/  LOP3.LUT R237, R10, 0x30, RZ, 0xc0, !PT ;  /* 0x000000300aed7812 */ /* 0x000fe400078ec0ff */
[----:B-1----:R-:W-:-:S04]  /*2f70*/  SHF.R.U32.HI R0, RZ, 0x2, R44 ;  /* 0x00000002ff007819 */ /* 0x002fc8000001162c */
[----:B------:R-:W-:-:S04]  /*2f80*/  LOP3.LUT R237, R237, 0x7, R0, 0xf8, !PT ;  /* 0x00000007eded7812 */ /* 0x000fc800078ef800 */
[C---:B------:R-:W-:Y:S01]  /*2f90*/  LOP3.LUT R2, R237.reuse, 0x40, RZ, 0xfc, !PT ;  /* 0x00000040ed027812 */ /* 0x040fe200078efcff */
[C---:B------:R-:W-:Y:S02]  /*2fa0*/  VIADD R3, R237.reuse, 0x8 ;  /* 0x00000008ed037836 */ /* 0x040fe40000000000 */
[C---:B------:R-:W-:Y:S01]  /*2fb0*/  VIADD R0, R237.reuse, 0x48 ;  /* 0x00000048ed007836 */ /* 0x040fe20000000000 */
[----:B------:R-:W-:Y:S02]  /*2fc0*/  ISETP.GE.AND P3, PT, R237, UR38, PT ;  /* 0x00000026ed007c0c */ /* 0x000fe4000bf66270 */
[----:B------:R-:W-:Y:S02]  /*2fd0*/  ISETP.GE.AND P2, PT, R3, UR38, PT ;  /* 0x0000002603007c0c */ /* 0x000fe4000bf46270 */
[----:B------:R-:W-:Y:S02]  /*2fe0*/  ISETP.GE.AND P1, PT, R2, UR38, PT ;  /* 0x0000002602007c0c */ /* 0x000fe4000bf26270 */
[----:B------:R-:W-:Y:S01]  /*2ff0*/  ISETP.GE.AND P0, PT, R0, UR38, PT ;  /* 0x0000002600007c0c */ /* 0x000fe2000bf06270 */
[----:B------:R-:W-:Y:S01]  /*3000*/  IMAD.MOV.U32 R2, RZ, RZ, 0x4 ;  /* 0x00000004ff027424 */ /* 0x000fe200078e00ff */
[----:B------:R-:W-:-:S03]  /*3010*/  SHF.R.U32.HI R5, RZ, 0x6, R44 ;  /* 0x00000006ff057819 */ /* 0x000fc6000001162c */
[----:B------:R-:W-:Y:S01]  /*3020*/  IMAD.WIDE.U32 R2, R237, R2, UR42 ;  /* 0x0000002aed027e25 */ /* 0x000fe2000f8e0002 */
[----:B------:R-:W-:Y:S02]  /*3030*/  LOP3.LUT R5, R5, 0xe, RZ, 0xc0, !PT ;  /* 0x0000000e05057812 */ /* 0x000fe400078ec0ff */
[----:B------:R-:W-:Y:S02]  /*3040*/  SHF.R.U32.HI R4, RZ, 0x4, R44 ;  /* 0x00000004ff047819 */ /* 0x000fe4000001162c */
[----:B------:R-:W5:Y:S01]  /*3050*/  @!P3 LDG.E R250, desc[UR30][R2.64] ;  /* 0x0000001e02fab981 */ /* 0x000f62000c1e1900 */
[----:B------:R-:W-:Y:S01]  /*3060*/  IMAD.U32 R0, RZ, RZ, UR36 ;  /* 0x00000024ff007e24 */ /* 0x000fe2000f8e00ff */
[----:B------:R-:W-:Y:S02]  /*3070*/  UIMAD UR13, UR29, UR39, UR24 ;  /* 0x000000271d0d72a4 */ /* 0x000fe4000f8e0218 */
[----:B------:R-:W5:Y:S04]  /*3080*/  @!P2 LDG.E R249, desc[UR30][R2.64+0x20] ;  /* 0x0000201e02f9a981 */ /* 0x000f68000c1e1900 */
[----:B------:R-:W5:Y:S04]  /*3090*/  @!P1 LDG.E R248, desc[UR30][R2.64+0x100] ;  /* 0x0001001e02f89981 */ /* 0x000f68000c1e1900 */
[----:B------:R1:W5:Y:S01]  /*30a0*/  @!P0 LDG.E R247, desc[UR30][R2.64+0x120] ;  /* 0x0001201e02f78981 */ /* 0x000362000c1e1900 */
[----:B------:R-:W-:Y:S01]  /*30b0*/  IMAD R238, R0, 0x8, R238 ;  /* 0x0000000800ee7824 */ /* 0x000fe200078e02ee */
[----:B------:R-:W4:Y:S01]  /*30c0*/  LDCU UR36, c[0x0][0x590] ;  /* 0x0000b200ff2477ac */ /* 0x000f220008000800 */
[----:B-1----:R-:W-:Y:S01]  /*30d0*/  IMAD.U32 R2, RZ, RZ, UR28 ;  /* 0x0000001cff027e24 */ /* 0x002fe2000f8e00ff */
[----:B------:R-:W-:-:S03]  /*30e0*/  LOP3.LUT R3, R168, 0x1c0, RZ, 0xc0, !PT ;  /* 0x000001c0a8037812 */ /* 0x000fc600078ec0ff */
[----:B------:R-:W-:Y:S01]  /*30f0*/  IMAD R5, R2, 0x4, R5 ;  /* 0x0000000402057824 */ /* 0x000fe200078e0205 */
[----:B------:R-:W-:Y:S02]  /*3100*/  LOP3.LUT R2, R4, 0x8, RZ, 0xc0, !PT ;  /* 0x0000000804027812 */ /* 0x000fe400078ec0ff */
[----:B------:R-:W-:Y:S02]  /*3110*/  LOP3.LUT R0, R3, 0x38, R45, 0xf8, !PT ;  /* 0x0000003803007812 */ /* 0x000fe400078ef82d */
[----:B------:R-:W-:Y:S02]  /*3120*/  LOP3.LUT R4, R168, 0x200, RZ, 0xc0, !PT ;  /* 0x00000200a8047812 */ /* 0x000fe400078ec0ff */
[----:B------:R-:W-:Y:S02]  /*3130*/  LOP3.LUT R3, R0, 0x8, R10, 0x78, !PT ;  /* 0x0000000800037812 */ /* 0x000fe400078e780a */
[----:B------:R-:W-:Y:S02]  /*3140*/  LOP3.LUT R4, R4, 0xc00, R151, 0xf8, !PT ;  /* 0x00000c0004047812 */ /* 0x000fe400078ef897 */
[----:B------:R-:W-:-:S02]  /*3150*/  LOP3.LUT R2, R2, 0x10, R44, 0xf8, !PT ;  /* 0x0000001002027812 */ /* 0x000fc400078ef82c */
[----:B------:R-:W-:Y:S01]  /*3160*/  LOP3.LUT R171, R4, R3, RZ, 0xfc, !PT ;  /* 0x0000000304ab7212 */ /* 0x000fe200078efcff */
[----:B------:R-:W-:Y:S01]  /*3170*/  IMAD.SHL.U32 R3, R174, 0x40, RZ ;  /* 0x00000040ae037824 */ /* 0x000fe200078e00ff */
[----:B------:R-:W-:Y:S01]  /*3180*/  LOP3.LUT R2, R2, R0, RZ, 0x3c, !PT ;  /* 0x0000000002027212 */ /* 0x000fe200078e3cff */
[----:B------:R-:W-:Y:S01]  /*3190*/  IMAD.SHL.U32 R4, R174, 0x10, RZ ;  /* 0x00000010ae047824 */ /* 0x000fe200078e00ff */
[----:B------:R-:W-:Y:S02]  /*31a0*/  LOP3.LUT R0, R0, 0x8, R44, 0x78, !PT ;  /* 0x0000000800007812 */ /* 0x000fe400078e782c */
[----:B------:R-:W-:Y:S02]  /*31b0*/  LOP3.LUT R168, R2, 0x200, R168, 0xf8, !PT ;  /* 0x0000020002a87812 */ /* 0x000fe400078ef8a8 */
[----:B------:R-:W-:Y:S02]  /*31c0*/  LOP3.LUT R2, R47, 0xe006, R3, 0xc8, !PT ;  /* 0x0000e0062f027812 */ /* 0x000fe400078ec803 */
[----:B------:R-:W-:-:S02]  /*31d0*/  LOP3.LUT R4, R4, 0x1c0, RZ, 0xc0, !PT ;  /* 0x000001c004047812 */ /* 0x000fc400078ec0ff */
[----:B------:R-:W-:Y:S02]  /*31e0*/  LOP3.LUT R151, R0, 0x7200, R151, 0xf8, !PT ;  /* 0x0000720000977812 */ /* 0x000fe400078ef897 */
[----:B------:R-:W-:Y:S02]  /*31f0*/  LOP3.LUT R2, R2, 0xc00, R252, 0xf8, !PT ;  /* 0x00000c0002027812 */ /* 0x000fe400078ef8fc */
[----:B------:R-:W-:Y:S02]  /*3200*/  LOP3.LUT R0, R4, 0x38, R47, 0xf8, !PT ;  /* 0x0000003804007812 */ /* 0x000fe400078ef82f */
[C---:B------:R-:W-:Y:S02]  /*3210*/  LOP3.LUT R4, R3.reuse, 0x1c0, RZ, 0xc0, !PT ;  /* 0x000001c003047812 */ /* 0x040fe400078ec0ff */
[----:B------:R-:W-:Y:S01]  /*3220*/  LOP3.LUT R0, R2, R0, RZ, 0xfc, !PT ;  /* 0x0000000002007212 */ /* 0x000fe200078efcff */
[----:B------:R-:W-:Y:S01]  /*3230*/  USHF.L.U32 UR13, UR13, 0x5, URZ ;  /* 0x000000050d0d7899 */ /* 0x000fe200080006ff */
[----:B------:R-:W-:-:S03]  /*3240*/  LOP3.LUT R2, R3, 0x200, RZ, 0xc0, !PT ;  /* 0x0000020003027812 */ /* 0x000fc600078ec0ff */
[----:B------:R1:W-:Y:S01]  /*3250*/  STL [R1+0x8], R0 ;  /* 0x0000080001007387 */ /* 0x0003e20000100800 */
[----:B------:R-:W-:Y:S01]  /*3260*/  SHF.R.U32.HI R10, RZ, 0x1, R174 ;  /* 0x00000001ff0a7819 */ /* 0x000fe200000116ae */
[----:B------:R-:W-:Y:S01]  /*3270*/  USHF.R.S32.HI UR4, URZ, 0x1f, UR13 ;  /* 0x0000001fff047899 */ /* 0x000fe2000801140d */
[----:B------:R-:W-:Y:S02]  /*3280*/  R2P PR, R44, 0x6 ;  /* 0x000000062c007804 */ /* 0x000fe40000000000 */
[----:B------:R-:W-:Y:S02]  /*3290*/  LOP3.LUT R2, R2, 0xc00, R252, 0xf8, !PT ;  /* 0x00000c0002027812 */ /* 0x000fe400078ef8fc */
[----:B-1----:R-:W-:-:S04]  /*32a0*/  LOP3.LUT R0, R4, 0x38, R173, 0xf8, !PT ;  /* 0x0000003804007812 */ /* 0x002fc800078ef8ad */
[C---:B------:R-:W-:Y:S02]  /*32b0*/  LOP3.LUT R3, R0.reuse, 0x8, R174, 0x78, !PT ;  /* 0x0000000800037812 */ /* 0x040fe400078e78ae */
[----:B------:R-:W-:Y:S01]  /*32c0*/  LOP3.LUT R0, R0, 0x8, R10, 0x78, !PT ;  /* 0x0000000800007812 */ /* 0x000fe200078e780a */
[----:B------:R-:W-:-:S03]  /*32d0*/  IMAD.MOV.U32 R10, RZ, RZ, 0x20 ;  /* 0x00000020ff0a7424 */ /* 0x000fc600078e00ff */
[----:B------:R-:W-:Y:S01]  /*32e0*/  LOP3.LUT R172, R2, R0, RZ, 0xfc, !PT ;  /* 0x0000000002ac7212 */ /* 0x000fe200078efcff */
[----:B------:R-:W-:Y:S01]  /*32f0*/  IMAD.MOV.U32 R0, RZ, RZ, 0x10 ;  /* 0x00000010ff007424 */ /* 0x000fe200078e00ff */
[----:B------:R-:W-:Y:S02]  /*3300*/  LOP3.LUT R252, R3, 0x7200, R252, 0xf8, !PT ;  /* 0x0000720003fc7812 */ /* 0x000fe400078ef8fc */
[----:B------:R-:W-:Y:S02]  /*3310*/  SEL R160, R160, 0xffffffc0, !P2 ;  /* 0xffffffc0a0a07807 */ /* 0x000fe40005000000 */
[----:B------:R-:W-:Y:S02]  /*3320*/  LEA R151, R151, UR25, 0x1 ;  /* 0x0000001997977c11 */ /* 0x000fe4000f8e08ff */
[----:B------:R-:W-:Y:S02]  /*3330*/  SEL R170, R170, 0xffffffe0, !P1 ;  /* 0xffffffe0aaaa7807 */ /* 0x000fe40004800000 */
[----:B------:R-:W-:Y:S01]  /*3340*/  LEA R171, R171, UR25, 0x1 ;  /* 0x00000019abab7c11 */ /* 0x000fe2000f8e08ff */
[----:B------:R-:W-:Y:S01]  /*3350*/  IMAD.IADD R164, R160, 0x1, R151 ;  /* 0x00000001a0a47824 */ /* 0x000fe200078e0297 */
[----:B------:R-:W-:Y:S01]  /*3360*/  LEA R168, R168, UR25, 0x1 ;  /* 0x00000019a8a87c11 */ /* 0x000fe2000f8e08ff */
[----:B------:R-:W-:Y:S01]  /*3370*/  VIADD R238, R238, 0xfffffff8 ;  /* 0xfffffff8eeee7836 */ /* 0x000fe20000000000 */
[C---:B------:R-:W-:Y:S01]  /*3380*/  LOP3.LUT P4, RZ, R174.reuse, 0x2, RZ, 0xc0, !PT ;  /* 0x00000002aeff7812 */ /* 0x040fe2000788c0ff */
[----:B------:R-:W-:Y:S01]  /*3390*/  VIADD R171, R171, UR35 ;  /* 0x00000023abab7c36 */ /* 0x000fe20008000000 */
[----:B------:R-:W-:Y:S01]  /*33a0*/  LOP3.LUT P5, RZ, R174, 0x10, RZ, 0xc0, !PT ;  /* 0x00000010aeff7812 */ /* 0x000fe200078ac0ff */
[----:B------:R-:W-:-:S02]  /*33b0*/  VIADD R168, R168, UR35 ;  /* 0x00000023a8a87c36 */ /* 0x000fc40008000000 */
[C---:B------:R-:W-:Y:S02]  /*33c0*/  IMAD.IADD R156, R170.reuse, 0x1, R151 ;  /* 0x00000001aa9c7824 */ /* 0x040fe400078e0297 */
[----:B------:R-:W-:Y:S01]  /*33d0*/  IMAD.IADD R169, R170, 0x1, R164 ;  /* 0x00000001aaa97824 */ /* 0x000fe200078e02a4 */
[----:B----4-:R-:W-:Y:S02]  /*33e0*/  USHF.L.U32 UR29, UR36, 0x7, URZ ;  /* 0x00000007241d7899 */ /* 0x010fe400080006ff */
[----:B------:R-:W-:Y:S02]  /*33f0*/  USHF.L.U64.HI UR34, UR36, 0x6, UR34 ;  /* 0x0000000624227899 */ /* 0x000fe40008010222 */
[----:B------:R-:W-:Y:S02]  /*3400*/  UISETP.GE.AND UP1, UPT, UR5, UR26, UPT ;  /* 0x0000001a0500728c */ /* 0x000fe4000bf26270 */
[----:B------:R-:W-:Y:S01]  /*3410*/  USHF.L.U32 UR36, UR36, 0x6, URZ ;  /* 0x0000000624247899 */ /* 0x000fe200080006ff */
[----:B--2---:R-:W-:-:S04]  /*3420*/  IADD3 R4, P3, P0, R6, UR13, R46 ;  /* 0x0000000d06047c10 */ /* 0x004fc8000f87e02e */
[----:B------:R-:W-:Y:S02]  /*3430*/  IADD3.X R251, PT, PT, R7, UR4, RZ, P3, P0 ;  /* 0x0000000407fb7c10 */ /* 0x000fe40009fe04ff */
[C---:B------:R-:W-:Y:S02]  /*3440*/  LOP3.LUT P3, RZ, R174.reuse, 0x4, RZ, 0xc0, !PT ;  /* 0x00000004aeff7812 */ /* 0x040fe4000786c0ff */
[----:B------:R-:W-:Y:S02]  /*3450*/  LOP3.LUT P0, RZ, R174, 0x8, RZ, 0xc0, !PT ;  /* 0x00000008aeff7812 */ /* 0x000fe4000780c0ff */
[----:B------:R-:W-:Y:S01]  /*3460*/  SEL R2, R0, 0xfffffff0, !P3 ;  /* 0xfffffff000027807 */ /* 0x000fe20005800000 */
[----:B------:R-:W-:Y:S01]  /*3470*/  IMAD.WIDE.U32 R2, R4, -0x2daee0ad, RZ ;  /* 0xd2511f5304027825 */ /* 0x000fe200078e00ff */
[----:B------:R-:W-:Y:S02]  /*3480*/  SEL R4, R10, 0xffffffe0, !P0 ;  /* 0xffffffe00a047807 */ /* 0x000fe40004000000 */
[----:B---3--:R-:W-:-:S02]  /*3490*/  R2UR UR4, R9 ;  /* 0x00000000090472ca */ /* 0x008fc400000e0000 */
[----:B------:R1:W-:Y:S04]  /*34a0*/  STL.64 [R1], R2 ;  /* 0x0000000201007387 */ /* 0x0003e80000100a00 */
[----:B------:R1:W-:Y:S01]  /*34b0*/  STL [R1+0x10], R4 ;  /* 0x0000100401007387 */ /* 0x0003e20000100800 */
[----:B------:R-:W-:Y:S01]  /*34c0*/  VIADD R0, R5, 0x1 ;  /* 0x0000000105007836 */ /* 0x000fe20000000000 */
[----:B------:R-:W-:-:S05]  /*34d0*/  R2UR UR46, R8 ;  /* 0x00000000082e72ca */ /* 0x000fca00000e0000 */
[----:B------:R-:W-:Y:S02]  /*34e0*/  LOP3.LUT R5, R5, UR4, RZ, 0x3c, !PT ;  /* 0x0000000405057c12 */ /* 0x000fe4000f8e3cff */
[----:B------:R-:W-:Y:S02]  /*34f0*/  LOP3.LUT R0, R0, UR4, RZ, 0x3c, !PT ;  /* 0x0000000400007c12 */ /* 0x000fe4000f8e3cff */
[C---:B------:R-:W-:Y:S02]  /*3500*/  LOP3.LUT R5, R3.reuse, R5, RZ, 0x3c, !PT ;  /* 0x0000000503057212 */ /* 0x040fe400078e3cff */
[----:B------:R-:W-:Y:S01]  /*3510*/  LOP3.LUT R0, R3, R0, RZ, 0x3c, !PT ;  /* 0x0000000003007212 */ /* 0x000fe200078e3cff */
[----:B------:R-:W-:Y:S02]  /*3520*/  USHF.L.U32 UR13, UR15, 0x7, URZ ;  /* 0x000000070f0d7899 */ /* 0x000fe400080006ff */
[----:B------:R-:W-:Y:S01]  /*3530*/  IMAD.WIDE.U32 R242, R5, -0x326172a9, RZ ;  /* 0xcd9e8d5705f27825 */ /* 0x000fe200078e00ff */
[----:B------:R-:W-:-:S03]  /*3540*/  USHF.L.U32 UR15, UR15, 0x6, URZ ;  /* 0x000000060f0f7899 */ /* 0x000fc600080006ff */
[----:B------:R-:W-:Y:S01]  /*3550*/  IMAD.WIDE.U32 R240, R0, -0x326172a9, RZ ;  /* 0xcd9e8d5700f07825 */ /* 0x000fe200078e00ff */
[----:B------:R-:W-:Y:S02]  /*3560*/  UIADD3 UR45, UPT, UPT, UR4, -0x4498517b, URZ ;  /* 0xbb67ae85042d7890 */ /* 0x000fe4000fffe0ff */
[----:B------:R-:W-:Y:S02]  /*3570*/  UIADD3 UR44, UPT, UPT, UR4, 0x76cf5d0a, URZ ;  /* 0x76cf5d0a042c7890 */ /* 0x000fe4000fffe0ff */
[----:B------:R-:W-:Y:S02]  /*3580*/  UIADD3 UR41, UPT, UPT, UR4, 0x32370b8f, URZ ;  /* 0x32370b8f04297890 */ /* 0x000fe4000fffe0ff */
[----:B------:R-:W-:Y:S02]  /*3590*/  UIADD3 UR39, UPT, UPT, UR4, -0x126145ec, URZ ;  /* 0xed9eba1404277890 */ /* 0x000fe4000fffe0ff */
[----:B------:R-:W-:Y:S02]  /*35a0*/  UIADD3 UR38, UPT, UPT, UR4, -0x56f99767, URZ ;  /* 0xa906689904267890 */ /* 0x000fe4000fffe0ff */
[----:B-1----:R-:W-:-:S12]  /*35b0*/  UIADD3 UR37, UPT, UPT, UR4, 0x646e171e, URZ ;  /* 0x646e171e04257890 */ /* 0x002fd8000fffe0ff */
.L_x_1837:
[----:B------:R-:W0:Y:S01]  /*35c0*/  LDGDEPBAR ;  /* 0x00000000000079af */ /* 0x000e220000000000 */
[C---:B------:R-:W-:Y:S01]  /*35d0*/  IMAD.IADD R144, R171.reuse, 0x1, R170 ;  /* 0x00000001ab907824 */ /* 0x040fe200078e02aa */
[----:B------:R-:W-:Y:S01]  /*35e0*/  PLOP3.LUT P0, PT, PT, PT, UP1, 0x80, 0x8 ;  /* 0x000000000008781c */ /* 0x000fe20003f0f018 */
[----:B------:R-:W-:Y:S01]  /*35f0*/  IMAD.IADD R0, R171, 0x1, R160 ;  /* 0x00000001ab007824 */ /* 0x000fe200078e02a0 */
[----:B------:R-:W-:Y:S01]  /*3600*/  PLOP3.LUT P6, PT, PT, PT, UP1, 0x80, 0x8 ;  /* 0x000000000008781c */ /* 0x000fe20003fcf018 */
[----:B------:R-:W-:Y:S01]  /*3610*/  IMAD.SHL.U32 R3, R174, 0x2, RZ ;  /* 0x00000002ae037824 */ /* 0x000fe200078e00ff */
[----:B------:R-:W-:Y:S01]  /*3620*/  PLOP3.LUT P2, PT, PT, PT, UP1, 0x80, 0x8 ;  /* 0x000000000008781c */ /* 0x000fe20003f4f018 */
[----:B------:R-:W-:Y:S01]  /*3630*/  UIADD3 UR35, UPT, UPT, UR46, -0x61c88647, URZ ;  /* 0x9e3779b92e237890 */ /* 0x000fe2000fffe0ff */
[----:B------:R-:W-:Y:S01]  /*3640*/  SHF.R.U32.HI R2, RZ, 0x1, R174 ;  /* 0x00000001ff027819 */ /* 0x000fe200000116ae */
[----:B------:R-:W-:Y:S01]  /*3650*/  UIADD3 UR47, UPT, UPT, UR46, 0x3c6ef372, URZ ;  /* 0x3c6ef3722e2f7890 */ /* 0x000fe2000fffe0ff */
[----:B------:R-:W-:Y:S01]  /*3660*/  PLOP3.LUT P1, PT, PT, PT, UP1, 0x80, 0x8 ;  /* 0x000000000008781c */ /* 0x000fe20003f2f018 */
[----:B------:R-:W1:Y:S01]  /*3670*/  S2UR UR4, SR_CgaCtaId ;  /* 0x00000000000479c3 */ /* 0x000e620000008800 */
[----:B------:R-:W-:Y:S01]  /*3680*/  UMOV UR5, 0x400 ;  /* 0x0000040000057882 */ /* 0x000fe20000000000 */
[----:B------:R-:W-:Y:S02]  /*3690*/  UISETP.NE.AND UP0, UPT, UR40, URZ, UPT ;  /* 0x000000ff2800728c */ /* 0x000fe4000bf05270 */
[----:B-1----:R-:W-:Y:S01]  /*36a0*/  ULEA UR4, UR4, UR5, 0x18 ;  /* 0x0000000504047291 */ /* 0x002fe2000f8ec0ff */
        /* <DEDUP_REMOVED lines=41> */
[----:B------:R2:W4:Y:S07]  /*3940*/  LDSM.16.M88.4 R148, [R0+0x2000] ;  /* 0x002000000094783b */ /* 0x00052e0000000200 */
[-C--:B---3--:R-:W-:Y:S08]  /*3950*/  HMMA.16816.F32 R36, R136, R152.reuse, R36 ;  /* 0x000000988824723c */ /* 0x088ff00000001824 */
[C---:B------:R-:W-:Y:S08]  /*3960*/  HMMA.16816.F32 R40, R144.reuse, R152, R40 ;  /* 0x000000989028723c */ /* 0x040ff00000001828 */
[-C--:B------:R-:W-:Y:S03]  /*3970*/  HMMA.16816.F32 R44, R144, R154.reuse, R44 ;  /* 0x0000009a902c723c */ /* 0x080fe6000000182c */
[----:B--2---:R-:W-:Y:S05]  /*3980*/  IMAD.IADD R0, R170, 0x1, R0 ;  /* 0x00000001aa007824 */ /* 0x004fea00078e0200 */
[C---:B------:R-:W-:Y:S01]  /*3990*/  HMMA.16816.F32 R48, R136.reuse, R154, R48 ;  /* 0x0000009a8830723c */ /* 0x040fe20000001830 */
[----:B------:R-:W2:Y:S07]  /*39a0*/  LDSM.16.M88.4 R152, [R164+0xc800] ;  /* 0x00c80000a498783b */ /* 0x000eae0000000200 */
[-C--:B------:R-:W-:Y:S01]  /*39b0*/  HMMA.16816.F32 R52, R136, R156.reuse, R52 ;  /* 0x0000009c8834723c */ /* 0x080fe20000001834 */
[----:B------:R-:W3:Y:S07]  /*39c0*/  LDSM.16.M88.4 R164, [R164+0xd800] ;  /* 0x00d80000a4a4783b */ /* 0x000eee0000000200 */
[C---:B------:R-:W-:Y:S08]  /*39d0*/  HMMA.16816.F32 R56, R144.reuse, R156, R56 ;  /* 0x0000009c9038723c */ /* 0x040ff00000001838 */
[-C--:B------:R-:W-:Y:S01]  /*39e0*/  HMMA.16816.F32 R60, R144, R158.reuse, R60 ;  /* 0x0000009e903c723c */ /* 0x080fe2000000183c */
[----:B------:R-:W-:Y:S07]  /*39f0*/  LDSM.16.M88.4 R144, [R169+0xc000] ;  /* 0x00c00000a990783b */ /* 0x000fee0000000200 */
[----:B------:R-:W-:Y:S01]  /*3a00*/  HMMA.16816.F32 R64, R136, R158, R64 ;  /* 0x0000009e8840723c */ /* 0x000fe20000001840 */
[----:B------:R-:W3:Y:S07]  /*3a10*/  LDSM.16.M88.4 R136, [R0] ;  /* 0x000000000088783b */ /* 0x000eee0000000200 */
[-C--:B-1----:R-:W-:Y:S01]  /*3a20*/  HMMA.16816.F32 R4, R132, R140.reuse, R4 ;  /* 0x0000008c8404723c */ /* 0x082fe20000001804 */
[----:B------:R-:W3:Y:S07]  /*3a30*/  LDL R158, [R1+0x8] ;  /* 0x00000800019e7983 */ /* 0x000eee0000100800 */
[C---:B----4-:R-:W-:Y:S08]  /*3a40*/  HMMA.16816.F32 R8, R148.reuse, R140, R8 ;  /* 0x0000008c9408723c */ /* 0x050ff00000001808 */
[-C--:B------:R-:W-:Y:S08]  /*3a50*/  HMMA.16816.F32 R12, R148, R142.reuse, R12 ;  /* 0x0000008e940c723c */ /* 0x080ff0000000180c */
[C---:B------:R-:W-:Y:S01]  /*3a60*/  HMMA.16816.F32 R16, R132.reuse, R142, R16 ;  /* 0x0000008e8410723c */ /* 0x040fe20000001810 */
[----:B------:R1:W4:Y:S07]  /*3a70*/  LDSM.16.M88.4 R140, [R0+0x2000] ;  /* 0x00200000008c783b */ /* 0x00032e0000000200 */
[-C--:B--2---:R-:W-:Y:S08]  /*3a80*/  HMMA.16816.F32 R20, R132, R152.reuse, R20 ;  /* 0x000000988414723c */ /* 0x084ff00000001814 */
[C---:B------:R-:W-:Y:S08]  /*3a90*/  HMMA.16816.F32 R24, R148.reuse, R152, R24 ;  /* 0x000000989418723c */ /* 0x040ff00000001818 */
[-C--:B------:R-:W-:Y:S01]  /*3aa0*/  HMMA.16816.F32 R28, R148, R154.reuse, R28 ;  /* 0x0000009a941c723c */ /* 0x080fe2000000181c */
[----:B-1----:R-:W-:Y:S07]  /*3ab0*/  IMAD.U32 R0, RZ, RZ, UR28 ;  /* 0x0000001cff007e24 */ /* 0x002fee000f8e00ff */
[C---:B------:R-:W-:Y:S01]  /*3ac0*/  HMMA.16816.F32 R32, R132.reuse, R154, R32 ;  /* 0x0000009a8420723c */ /* 0x040fe20000001820 */
[----:B------:R-:W2:Y:S07]  /*3ad0*/  LDL.64 R154, [R1] ;  /* 0x00000000019a7983 */ /* 0x000eae0000100a00 */
[-C--:B------:R-:W-:Y:S08]  /*3ae0*/  HMMA.16816.F32 R36, R132, R160.reuse, R36 ;  /* 0x000000a08424723c */ /* 0x080ff00000001824 */
[C---:B------:R-:W-:Y:S01]  /*3af0*/  HMMA.16816.F32 R40, R148.reuse, R160, R40 ;  /* 0x000000a09428723c */ /* 0x040fe20000001828 */
[----:B------:R-:W-:Y:S05]  /*3b00*/  IMAD.MOV.U32 R160, RZ, RZ, 0x10 ;  /* 0x00000010ffa07424 */ /* 0x000fea00078e00ff */
[----:B------:R-:W-:Y:S02]  /*3b10*/  SEL R160, R160, 0xfffffff0, !P3 ;  /* 0xfffffff0a0a07807 */ /* 0x000fe40005800000 */
[-C--:B------:R-:W-:Y:S08]  /*3b20*/  HMMA.16816.F32 R44, R148, R162.reuse, R44 ;  /* 0x000000a2942c723c */ /* 0x080ff0000000182c */
[C---:B------:R-:W-:Y:S08]  /*3b30*/  HMMA.16816.F32 R48, R132.reuse, R162, R48 ;  /* 0x000000a28430723c */ /* 0x040ff00000001830 */
[-C--:B---3--:R-:W-:Y:S08]  /*3b40*/  HMMA.16816.F32 R52, R132, R164.reuse, R52 ;  /* 0x000000a48434723c */ /* 0x088ff00000001834 */
[C---:B------:R-:W-:Y:S08]  /*3b50*/  HMMA.16816.F32 R56, R148.reuse, R164, R56 ;  /* 0x000000a49438723c */ /* 0x040ff00000001838 */
[-C--:B------:R-:W-:Y:S03]  /*3b60*/  HMMA.16816.F32 R60, R148, R166.reuse, R60 ;  /* 0x000000a6943c723c */ /* 0x080fe6000000183c */
[----:B------:R-:W-:Y:S01]  /*3b70*/  @P0 LOP3.LUT R148, R3, 0x6, RZ, 0xc0, !PT ;  /* 0x0000000603940812 */ /* 0x000fe200078ec0ff */
[----:B-----5:R-:W-:Y:S01]  /*3b80*/  FMUL.FTZ R3, R249, 1.4426950216293334961 ;  /* 0x3fb8aa3bf9037820 */ /* 0x020fe20000410000 */
[----:B------:R-:W-:Y:S02]  /*3b90*/  PLOP3.LUT P0, PT, PT, PT, UP1, 0x80, 0x8 ;  /* 0x000000000008781c */ /* 0x000fe40003f0f018 */
[----:B------:R-:W-:Y:S01]  /*3ba0*/  @P6 LOP3.LUT R148, R148, 0x1c0, R2, 0xf8, !PT ;  /* 0x000001c094946812 */ /* 0x000fe200078ef802 */
[----:B------:R-:W-:Y:S01]  /*3bb0*/  HMMA.16816.F32 R64, R132, R166, R64 ;  /* 0x000000a68440723c */ /* 0x000fe20000001840 */
[----:B------:R-:W-:Y:S01]  /*3bc0*/  PLOP3.LUT P6, PT, PT, PT, UP1, 0x80, 0x8 ;  /* 0x000000000008781c */ /* 0x000fe20003fcf018 */
[----:B------:R-:W1:Y:S02]  /*3bd0*/  LDSM.16.M88.4 R132, [R169+0xc800] ;  /* 0x00c80000a984783b */ /* 0x000e640000000200 */
[----:B------:R-:W-:Y:S01]  /*3be0*/  @P2 IMAD R148, R0, 0x80, R148 ;  /* 0x0000008000942824 */ /* 0x000fe200078e0294 */
[----:B------:R-:W-:Y:S03]  /*3bf0*/  PLOP3.LUT P2, PT, PT, PT, UP1, 0x80, 0x8 ;  /* 0x000000000008781c */ /* 0x000fe60003f4f018 */
[-C--:B------:R-:W-:Y:S05]  /*3c00*/  HMMA.16816.F32 R4, R136, R144.reuse, R4 ;  /* 0x000000908804723c */ /* 0x080fea0000001804 */
[----:B------:R-:W-:Y:S03]  /*3c10*/  @P1 ISETP.GE.AND P1, PT, R148, UR26, PT ;  /* 0x0000001a94001c0c */ /* 0x000fe6000bf26270 */
[C---:B----4-:R-:W-:Y:S04]  /*3c20*/  HMMA.16816.F32 R8, R140.reuse, R144, R8 ;  /* 0x000000908c08723c */ /* 0x050fe80000001808 */
[----:B------:R-:W-:Y:S04]  /*3c30*/  FMUL.FTZ R144, R250, 1.4426950216293334961 ;  /* 0x3fb8aa3bfa907820 */ /* 0x000fe80000410000 */
[-C--:B------:R-:W-:Y:S03]  /*3c40*/  HMMA.16816.F32 R12, R140, R146.reuse, R12 ;  /* 0x000000928c0c723c */ /* 0x080fe6000000180c */
[----:B------:R-:W-:Y:S02]  /*3c50*/  @P0 FSEL R4, R4, -INF , !P1 ;  /* 0xff80000004040808 */ /* 0x000fe40004800000 */
[----:B------:R-:W-:Y:S02]  /*3c60*/  PLOP3.LUT P0, PT, PT, PT, UP1, 0x80, 0x8 ;  /* 0x000000000008781c */ /* 0x000fe40003f0f018 */
[----:B------:R-:W-:Y:S01]  /*3c70*/  @P6 FSEL R6, R6, -INF , !P1 ;  /* 0xff80000006066808 */ /* 0x000fe20004800000 */
[C---:B------:R-:W-:Y:S01]  /*3c80*/  HMMA.16816.F32 R16, R136.reuse, R146, R16 ;  /* 0x000000928810723c */ /* 0x040fe20000001810 */
[----:B------:R-:W-:Y:S03]  /*3c90*/  PLOP3.LUT P6, PT, PT, PT, UP1, 0x80, 0x8 ;  /* 0x000000000008781c */ /* 0x000fe60003fcf018 */
[----:B------:R-:W-:Y:S01]  /*3ca0*/  @P2 FSEL R8, R8, -INF , !P1 ;  /* 0xff80000008082808 */ /* 0x000fe20004800000 */
[----:B------:R-:W-:Y:S01]  /*3cb0*/  IMAD.WIDE.U32 R146, R238, -0x326172a9, RZ ;  /* 0xcd9e8d57ee927825 */ /* 0x000fe200078e00ff */
[----:B------:R-:W-:Y:S04]  /*3cc0*/  PLOP3.LUT P2, PT, PT, PT, UP1, 0x80, 0x8 ;  /* 0x000000000008781c */ /* 0x000fe80003f4f018 */
[----:B------:R-:W-:Y:S01]  /*3cd0*/  @P0 FSEL R10, R10, -INF , !P1 ;  /* 0xff8000000a0a0808 */ /* 0x000fe20004800000 */
[-C--:B-1----:R-:W-:Y:S01]  /*3ce0*/  HMMA.16816.F32 R20, R136, R132.reuse, R20 ;  /* 0x000000848814723c */ /* 0x082fe20000001814 */
[----:B------:R-:W-:Y:S02]  /*3cf0*/  PLOP3.LUT P1, PT, PT, PT, UP1, 0x80, 0x8 ;  /* 0x000000000008781c */ /* 0x000fe40003f2f018 */
[----:B------:R-:W-:Y:S01]  /*3d00*/  PLOP3.LUT P0, PT, PT, PT, UP1, 0x80, 0x8 ;  /* 0x000000000008781c */ /* 0x000fe20003f0f018 */
[C---:B------:R-:W-:Y:S01]  /*3d10*/  @P6 VIADD R0, R148.reuse, 0x1 ;  /* 0x0000000194006836 */ /* 0x040fe20000000000 */
[----:B------:R-:W-:Y:S02]  /*3d20*/  PLOP3.LUT P6, PT, PT, PT, UP1, 0x80, 0x8 ;  /* 0x000000000008781c */ /* 0x000fe40003fcf018 */
[----:B------:R-:W-:Y:S01]  /*3d30*/  LOP3.LUT R149, R251, UR46, R147, 0x96, !PT ;  /* 0x0000002efb957c12 */ /* 0x000fe2000f8e9693 */
[----:B------:R-:W-:Y:S01]  /*3d40*/  @P2 VIADD R2, R148, 0x8 ;  /* 0x0000000894022836 */ /* 0x000fe20000000000 */
[----:B------:R-:W-:Y:S01]  /*3d50*/  PLOP3.LUT P2, PT, PT, PT, UP1, 0x80, 0x8 ;  /* 0x000000000008781c */ /* 0x000fe20003f4f018 */
[C---:B------:R-:W-:Y:S04]  /*3d60*/  HMMA.16816.F32 R24, R140.reuse, R132, R24 ;  /* 0x000000848c18723c */ /* 0x040fe80000001818 */
[----:B------:R-:W-:Y:S02]  /*3d70*/  @P1 ISETP.GE.AND P1, PT, R0, UR26, PT ;  /* 0x0000001a00001c0c */ /* 0x000fe4000bf26270 */
[C---:B------:R-:W-:Y:S02]  /*3d80*/  LOP3.LUT R147, R146.reuse, UR35, R243, 0x96, !PT ;  /* 0x0000002392937c12 */ /* 0x040fe4000f8e96f3 */
[----:B------:R-:W-:Y:S01]  /*3d90*/  @P0 FSEL R5, R5, -INF , !P1 ;  /* 0xff80000005050808 */ /* 0x000fe20004800000 */
[-C--:B------:R-:W-:Y:S01]  /*3da0*/  HMMA.16816.F32 R28, R140, R134.reuse, R28 ;  /* 0x000000868c1c723c */ /* 0x080fe2000000181c */
[----:B------:R-:W-:Y:S02]  /*3db0*/  PLOP3.LUT P0, PT, PT, PT, UP1, 0x80, 0x8 ;  /* 0x000000000008781c */ /* 0x000fe40003f0f018 */
[----:B------:R-:W-:Y:S02]  /*3dc0*/  @P6 FSEL R7, R7, -INF , !P1 ;  /* 0xff80000007076808 */ /* 0x000fe40004800000 */
[----:B------:R-:W-:Y:S02]  /*3dd0*/  PLOP3.LUT P6, PT, PT, PT, UP1, 0x80, 0x8 ;  /* 0x000000000008781c */ /* 0x000fe40003fcf018 */
[----:B------:R-:W-:Y:S01]  /*3de0*/  @P2 FSEL R9, R9, -INF , !P1 ;  /* 0xff80000009092808 */ /* 0x000fe20004800000 */
[C---:B------:R-:W-:Y:S01]  /*3df0*/  HMMA.16816.F32 R32, R136.reuse, R134, R32 ;  /* 0x000000868820723c */ /* 0x040fe20000001820 */
[----:B------:R-:W-:Y:S01]  /*3e00*/  PLOP3.LUT P2, PT, PT, PT, UP1, 0x80, 0x8 ;  /* 0x000000000008781c */ /* 0x000fe20003f4f018 */
[----:B------:R-:W1:Y:S02]  /*3e10*/  LDSM.16.M88.4 R132, [R169+0xd000] ;  /* 0x00d00000a984783b */ /* 0x000e640000000200 */
[----:B------:R-:W-:Y:S01]  /*3e20*/  LOP3.LUT R150, R146, UR35, R241, 0x96, !PT ;  /* 0x0000002392967c12 */ /* 0x000fe2000f8e96f1 */
[----:B------:R-:W-:Y:S01]  /*3e30*/  IMAD.WIDE.U32 R146, R147, -0x2daee0ad, RZ ;  /* 0xd2511f5393927825 */ /* 0x000fe200078e00ff */
[----:B------:R-:W-:Y:S02]  /*3e40*/  @P0 FSEL R11, R11, -INF , !P1 ;  /* 0xff8000000b0b0808 */ /* 0x000fe40004800000 */
[----:B------:R-:W-:Y:S01]  /*3e50*/  PLOP3.LUT P1, PT, PT, PT, UP1, 0x80, 0x8 ;  /* 0x000000000008781c */ /* 0x000fe20003f2f018 */
[----:B------:R-:W-:Y:S01]  /*3e60*/  IMAD.WIDE.U32 R150, R150, -0x2daee0ad, RZ ;  /* 0xd2511f5396967825 */ /* 0x000fe200078e00ff */
[----:B------:R-:W-:Y:S02]  /*3e70*/  @P6 ISETP.GE.AND P6, PT, R2, UR26, PT ;  /* 0x0000001a02006c0c */ /* 0x000fe4000bfc6270 */
[----:B------:R-:W-:Y:S02]  /*3e80*/  PLOP3.LUT P0, PT, PT, PT, UP1, 0x80, 0x8 ;  /* 0x000000000008781c */ /* 0x000fe40003f0f018 */
[----:B------:R-:W-:Y:S02]  /*3e90*/  @P2 FSEL R12, R12, -INF , !P6 ;  /* 0xff8000000c0c2808 */ /* 0x000fe40007000000 */
[----:B------:R-:W-:Y:S05]  /*3ea0*/  PLOP3.LUT P2, PT, PT, PT, UP1, 0x80, 0x8 ;  /* 0x000000000008781c */ /* 0x000fea0003f4f018 */
[----:B------:R-:W-:Y:S02]  /*3eb0*/  @P1 FSEL R14, R14, -INF , !P6 ;  /* 0xff8000000e0e1808 */ /* 0x000fe40007000000 */
[----:B------:R-:W-:Y:S02]  /*3ec0*/  PLOP3.LUT P1, PT, PT, PT, UP1, 0x80, 0x8 ;  /* 0x000000000008781c */ /* 0x000fe40003f2f018 */
[----:B------:R-:W-:Y:S02]  /*3ed0*/  @P0 FSEL R16, R16, -INF , !P6 ;  /* 0xff80000010100808 */ /* 0x000fe40007000000 */
[----:B------:R-:W-:Y:S02]  /*3ee0*/  PLOP3.LUT P0, PT, PT, PT, UP1, 0x80, 0x8 ;  /* 0x000000000008781c */ /* 0x000fe40003f0f018 */
[----:B------:R-:W-:Y:S02]  /*3ef0*/  @P2 FSEL R18, R18, -INF , !P6 ;  /* 0xff80000012122808 */ /* 0x000fe40007000000 */
[----:B------:R-:W-:Y:S02]  /*3f00*/  PLOP3.LUT P6, PT, PT, PT, UP1, 0x80, 0x8 ;  /* 0x000000000008781c */ /* 0x000fe40003fcf018 */
[----:B------:R-:W-:Y:S03]  /*3f10*/  PLOP3.LUT P2, PT, PT, PT, UP1, 0x80, 0x8 ;  /* 0x000000000008781c */ /* 0x000fe60003f4f018 */
[C---:B------:R-:W-:Y:S01]  /*3f20*/  @P1 VIADD R0, R148.reuse, 0x9 ;  /* 0x0000000994001836 */ /* 0x040fe20000000000 */
[----:B------:R-:W-:Y:S03]  /*3f30*/  PLOP3.LUT P1, PT, PT, PT, UP1, 0x80, 0x8 ;  /* 0x000000000008781c */ /* 0x000fe60003f2f018 */
[----:B------:R-:W-:Y:S01]  /*3f40*/  @P0 VIADD R2, R148, 0x10 ;  /* 0x0000001094020836 */ /* 0x000fe20000000000 */
[----:B------:R-:W-:Y:S01]  /*3f50*/  PLOP3.LUT P0, PT, PT, PT, UP1, 0x80, 0x8 ;  /* 0x000000000008781c */ /* 0x000fe20003f0f018 */
[-C--:B-1----:R-:W-:Y:S03]  /*3f60*/  HMMA.16816.F32 R36, R136, R132.reuse, R36 ;  /* 0x000000848824723c */ /* 0x082fe60000001824 */
[----:B------:R-:W-:Y:S04]  /*3f70*/  @P6 ISETP.GE.AND P6, PT, R0, UR26, PT ;  /* 0x0000001a00006c0c */ /* 0x000fe8000bfc6270 */
[----:B------:R-:W-:Y:S01]  /*3f80*/  @P2 FSEL R13, R13, -INF , !P6 ;  /* 0xff8000000d0d2808 */ /* 0x000fe20007000000 */
[C---:B------:R-:W-:Y:S01]  /*3f90*/  HMMA.16816.F32 R40, R140.reuse, R132, R40 ;  /* 0x000000848c28723c */ /* 0x040fe20000001828 */
[----:B------:R-:W-:Y:S03]  /*3fa0*/  PLOP3.LUT P2, PT, PT, PT, UP1, 0x80, 0x8 ;  /* 0x000000000008781c */ /* 0x000fe60003f4f018 */
[----:B------:R-:W-:Y:S02]  /*3fb0*/  @P1 FSEL R15, R15, -INF , !P6 ;  /* 0xff8000000f0f1808 */ /* 0x000fe40007000000 */
[----:B------:R-:W-:Y:S02]  /*3fc0*/  PLOP3.LUT P1, PT, PT, PT, UP1, 0x80, 0x8 ;  /* 0x000000000008781c */ /* 0x000fe40003f2f018 */
[----:B------:R-:W-:Y:S01]  /*3fd0*/  @P0 FSEL R17, R17, -INF , !P6 ;  /* 0xff80000011110808 */ /* 0x000fe20007000000 */
[-C--:B------:R-:W-:Y:S01]  /*3fe0*/  HMMA.16816.F32 R44, R140, R134.reuse, R44 ;  /* 0x000000868c2c723c */ /* 0x080fe2000000182c */
[----:B------:R-:W-:Y:S04]  /*3ff0*/  PLOP3.LUT P0, PT, PT, PT, UP1, 0x80, 0x8 ;  /* 0x000000000008781c */ /* 0x000fe80003f0f018 */
[----:B------:R-:W-:Y:S02]  /*4000*/  @P2 FSEL R19, R19, -INF , !P6 ;  /* 0xff80000013132808 */ /* 0x000fe40007000000 */
[----:B------:R-:W-:Y:S01]  /*4010*/  PLOP3.LUT P6, PT, PT, PT, UP1, 0x80, 0x8 ;  /* 0x000000000008781c */ /* 0x000fe20003fcf018 */
[C---:B------:R-:W-:Y:S01]  /*4020*/  HMMA.16816.F32 R48, R136.reuse, R134, R48 ;  /* 0x000000868830723c */ /* 0x040fe20000001830 */
[----:B------:R-:W-:Y:S01]  /*4030*/  PLOP3.LUT P2, PT, PT, PT, UP1, 0x80, 0x8 ;  /* 0x000000000008781c */ /* 0x000fe20003f4f018 */
[----:B------:R-:W1:Y:S02]  /*4040*/  LDSM.16.M88.4 R132, [R169+0xd800] ;  /* 0x00d80000a984783b */ /* 0x000e640000000200 */
[----:B------:R-:W-:Y:S04]  /*4050*/  @P1 ISETP.GE.AND P1, PT, R2, UR26, PT ;  /* 0x0000001a02001c0c */ /* 0x000fe8000bf26270 */
[----:B------:R-:W-:Y:S02]  /*4060*/  @P0 FSEL R20, R20, -INF , !P1 ;  /* 0xff80000014140808 */ /* 0x000fe40004800000 */
[----:B------:R-:W-:Y:S02]  /*4070*/  PLOP3.LUT P0, PT, PT, PT, UP1, 0x80, 0x8 ;  /* 0x000000000008781c */ /* 0x000fe40003f0f018 */
[----:B------:R-:W-:Y:S02]  /*4080*/  @P6 FSEL R22, R22, -INF , !P1 ;  /* 0xff80000016166808 */ /* 0x000fe40004800000 */
[----:B------:R-:W-:Y:S02]  /*4090*/  PLOP3.LUT P6, PT, PT, PT, UP1, 0x80, 0x8 ;  /* 0x000000000008781c */ /* 0x000fe40003fcf018 */
[----:B------:R-:W-:Y:S02]  /*40a0*/  @P2 FSEL R24, R24, -INF , !P1 ;  /* 0xff80000018182808 */ /* 0x000fe40004800000 */
[----:B------:R-:W-:Y:S05]  /*40b0*/  PLOP3.LUT P2, PT, PT, PT, UP1, 0x80, 0x8 ;  /* 0x000000000008781c */ /* 0x000fea0003f4f018 */
[----:B------:R-:W-:Y:S02]  /*40c0*/  @P0 FSEL R26, R26, -INF , !P1 ;  /* 0xff8000001a1a0808 */ /* 0x000fe40004800000 */
[----:B------:R-:W-:Y:S02]  /*40d0*/  PLOP3.LUT P1, PT, PT, PT, UP1, 0x80, 0x8 ;  /* 0x000000000008781c */ /* 0x000fe40003f2f018 */
[----:B------:R-:W-:Y:S01]  /*40e0*/  PLOP3.LUT P0, PT, PT, PT, UP1, 0x80, 0x8 ;  /* 0x000000000008781c */ /* 0x000fe20003f0f018 */
[C---:B------:R-:W-:Y:S01]  /*40f0*/  @P6 VIADD R0, R148.reuse, 0x11 ;  /* 0x0000001194006836 */ /* 0x040fe20000000000 */
[----:B------:R-:W-:Y:S02]  /*4100*/  PLOP3.LUT P6, PT, PT, PT, UP1, 0x80, 0x8 ;  /* 0x000000000008781c */ /* 0x000fe40003fcf018 */
[----:B------:R-:W-:Y:S01]  /*4110*/  @P2 VIADD R2, R148, 0x18 ;  /* 0x0000001894022836 */ /* 0x000fe20000000000 */
[----:B------:R-:W-:Y:S06]  /*4120*/  PLOP3.LUT P2, PT, PT, PT, UP1, 0x80, 0x8 ;  /* 0x000000000008781c */ /* 0x000fec0003f4f018 */
[----:B------:R-:W-:Y:S04]  /*4130*/  @P1 ISETP.GE.AND P1, PT, R0, UR26, PT ;  /* 0x0000001a00001c0c */ /* 0x000fe8000bf26270 */
[----:B------:R-:W-:Y:S01]  /*4140*/  @P0 FSEL R21, R21, -INF , !P1 ;  /* 0xff80000015150808 */ /* 0x000fe20004800000 */
[-C--:B-1----:R-:W-:Y:S01]  /*4150*/  HMMA.16816.F32 R52, R136, R132.reuse, R52 ;  /* 0x000000848834723c */ /* 0x082fe20000001834 */
[----:B------:R-:W-:Y:S02]  /*4160*/  PLOP3.LUT P0, PT, PT, PT, UP1, 0x80, 0x8 ;  /* 0x000000000008781c */ /* 0x000fe40003f0f018 */
[----:B------:R-:W-:Y:S02]  /*4170*/  @P6 FSEL R23, R23, -INF , !P1 ;  /* 0xff80000017176808 */ /* 0x000fe40004800000 */
[----:B------:R-:W-:Y:S02]  /*4180*/  PLOP3.LUT P6, PT, PT, PT, UP1, 0x80, 0x8 ;  /* 0x000000000008781c */ /* 0x000fe40003fcf018 */
[----:B------:R-:W-:Y:S01]  /*4190*/  @P2 FSEL R25, R25, -INF , !P1 ;  /* 0xff80000019192808 */ /* 0x000fe20004800000 */
[C---:B------:R-:W-:Y:S01]  /*41a0*/  HMMA.16816.F32 R56, R140.reuse, R132, R56 ;  /* 0x000000848c38723c */ /* 0x040fe20000001838 */
[----:B------:R-:W-:Y:S03]  /*41b0*/  PLOP3.LUT P2, PT, PT, PT, UP1, 0x80, 0x8 ;  /* 0x000000000008781c */ /* 0x000fe60003f4f018 */
[----:B------:R-:W-:Y:S03]  /*41c0*/  IMAD.WIDE.U32 R132, R149, -0x2daee0ad, RZ ;  /* 0xd2511f5395847825 */ /* 0x000fe600078e00ff */
[----:B------:R-:W-:Y:S01]  /*41d0*/  @P0 FSEL R27, R27, -INF , !P1 ;  /* 0xff8000001b1b0808 */ /* 0x000fe20004800000 */
[-C--:B------:R-:W-:Y:S01]  /*41e0*/  HMMA.16816.F32 R60, R140, R134.reuse, R60 ;  /* 0x000000868c3c723c */ /* 0x080fe2000000183c */
[----:B------:R-:W-:Y:S02]  /*41f0*/  PLOP3.LUT P1, PT, PT, PT, UP1, 0x80, 0x8 ;  /* 0x000000000008781c */ /* 0x000fe40003f2f018 */
[----:B------:R-:W-:Y:S02]  /*4200*/  @P6 ISETP.GE.AND P6, PT, R2, UR26, PT ;  /* 0x0000001a02006c0c */ /* 0x000fe4000bfc6270 */
[----:B------:R-:W-:Y:S02]  /*4210*/  PLOP3.LUT P0, PT, PT, PT, UP1, 0x80, 0x8 ;  /* 0x000000000008781c */ /* 0x000fe40003f0f018 */
[----:B------:R-:W-:Y:S01]  /*4220*/  @P2 FSEL R28, R28, -INF , !P6 ;  /* 0xff8000001c1c2808 */ /* 0x000fe20007000000 */
[----:B------:R-:W-:Y:S01]  /*4230*/  HMMA.16816.F32 R64, R136, R134, R64 ;  /* 0x000000868840723c */ /* 0x000fe20000001840 */
        /* <DEDUP_REMOVED lines=11> */
[----:B------:R-:W-:Y:S03]  /*42f0*/  PLOP3.LUT P0, PT, PT, PT, UP1, 0x80, 0x8 ;  /* 0x000000000008781c */ /* 0x000fe60003f0f018 */
        /* <DEDUP_REMOVED lines=9> */
[----:B------:R-:W-:Y:S01]  /*4390*/  @P1 ISETP.GE.AND P1, PT, R2, UR26, PT ;  /* 0x0000001a02001c0c */ /* 0x000fe2000bf26270 */
[----:B------:R-:W-:Y:S01]  /*43a0*/  FMUL.FTZ R2, R248, 1.4426950216293334961 ;  /* 0x3fb8aa3bf8027820 */ /* 0x000fe20000410000 */
        /* <DEDUP_REMOVED lines=10> */
[----:B------:R-:W-:Y:S01]  /*4450*/  @P2 VIADD R0, R148, 0x21 ;  /* 0x0000002194002836 */ /* 0x000fe20000000000 */
[----:B------:R-:W-:Y:S04]  /*4460*/  PLOP3.LUT P2, PT, PT, PT, UP1, 0x80, 0x8 ;  /* 0x000000000008781c */ /* 0x000fe80003f4f018 */
[----:B------:R-:W-:Y:S04]  /*4470*/  @P6 ISETP.GE.AND P6, PT, R0, UR26, PT ;  /* 0x0000001a00006c0c */ /* 0x000fe8000bfc6270 */
[----:B------:R-:W-:Y:S02]  /*4480*/  @P1 FSEL R39, R39, -INF , !P6 ;  /* 0xff80000027271808 */ /* 0x000fe40007000000 */
[----:B------:R-:W-:Y:S02]  /*4490*/  @P0 FSEL R37, R37, -INF , !P6 ;  /* 0xff80000025250808 */ /* 0x000fe40007000000 */
[----:B------:R-:W-:Y:S02]  /*44a0*/  PLOP3.LUT P1, PT, PT, PT, UP1, 0x80, 0x8 ;  /* 0x000000000008781c */ /* 0x000fe40003f2f018 */
[----:B------:R-:W-:Y:S02]  /*44b0*/  PLOP3.LUT P0, PT, PT, PT, UP1, 0x80, 0x8 ;  /* 0x000000000008781c */ /* 0x000fe40003f0f018 */
[----:B------:R-:W-:Y:S02]  /*44c0*/  @P2 FSEL R41, R41, -INF , !P6 ;  /* 0xff80000029292808 */ /* 0x000fe40007000000 */
[----:B------:R-:W-:Y:S07]  /*44d0*/  PLOP3.LUT P2, PT, PT, PT, UP1, 0x80, 0x8 ;  /* 0x000000000008781c */ /* 0x000fee0003f4f018 */
[----:B------:R-:W-:Y:S01]  /*44e0*/  @P1 VIADD R0, R148, 0x28 ;  /* 0x0000002894001836 */ /* 0x000fe20000000000 */
[----:B------:R-:W-:Y:S02]  /*44f0*/  PLOP3.LUT P1, PT, PT, PT, UP1, 0x80, 0x8 ;  /* 0x000000000008781c */ /* 0x000fe40003f2f018 */
[----:B------:R-:W-:Y:S02]  /*4500*/  @P0 FSEL R43, R43, -INF , !P6 ;  /* 0xff8000002b2b0808 */ /* 0x000fe40007000000 */
[----:B------:R-:W-:Y:S02]  /*4510*/  PLOP3.LUT P0, PT, PT, PT, UP1, 0x80, 0x8 ;  /* 0x000000000008781c */ /* 0x000fe40003f0f018 */
[----:B------:R-:W-:Y:S02]  /*4520*/  @P2 ISETP.GE.AND P2, PT, R0, UR26, PT ;  /* 0x0000001a00002c0c */ /* 0x000fe4000bf46270 */
[----:B------:R-:W-:Y:S05]  /*4530*/  PLOP3.LUT P6, PT, PT, PT, UP1, 0x80, 0x8 ;  /* 0x000000000008781c */ /* 0x000fea0003fcf018 */
[----:B------:R-:W-:Y:S02]  /*4540*/  @P1 FSEL R46, R46, -INF , !P2 ;  /* 0xff8000002e2e1808 */ /* 0x000fe40005000000 */
[----:B------:R-:W-:Y:S02]  /*4550*/  PLOP3.LUT P1, PT, PT, PT, UP1, 0x80, 0x8 ;  /* 0x000000000008781c */ /* 0x000fe40003f2f018 */
[----:B------:R-:W-:Y:S02]  /*4560*/  @P0 FSEL R44, R44, -INF , !P2 ;  /* 0xff8000002c2c0808 */ /* 0x000fe40005000000 */
[----:B------:R-:W-:Y:S02]  /*4570*/  PLOP3.LUT P0, PT, PT, PT, UP1, 0x80, 0x8 ;  /* 0x000000000008781c */ /* 0x000fe40003f0f018 */
[----:B------:R-:W-:Y:S01]  /*4580*/  @P6 VIADD R0, R148, 0x29 ;  /* 0x0000002994006836 */ /* 0x000fe20000000000 */
[----:B------:R-:W-:Y:S06]  /*4590*/  PLOP3.LUT P6, PT, PT, PT, UP1, 0x80, 0x8 ;  /* 0x000000000008781c */ /* 0x000fec0003fcf018 */
[----:B------:R-:W-:Y:S02]  /*45a0*/  @P1 FSEL R50, R50, -INF , !P2 ;  /* 0xff80000032321808 */ /* 0x000fe40005000000 */
[----:B------:R-:W-:Y:S02]  /*45b0*/  FSETP.NEU.FTZ.AND P1, PT, R250, -INF , PT ;  /* 0xff800000fa00780b */ /* 0x000fe40003f3d000 */
[----:B------:R-:W-:Y:S02]  /*45c0*/  @P0 FSEL R48, R48, -INF , !P2 ;  /* 0xff80000030300808 */ /* 0x000fe40005000000 */
[----:B------:R-:W-:Y:S02]  /*45d0*/  PLOP3.LUT P0, PT, PT, PT, UP1, 0x80, 0x8 ;  /* 0x000000000008781c */ /* 0x000fe40003f0f018 */
[----:B------:R-:W-:Y:S02]  /*45e0*/  FSEL R144, R144, RZ, P1 ;  /* 0x000000ff90907208 */ /* 0x000fe40000800000 */
[----:B------:R-:W-:Y:S02]  /*45f0*/  FSETP.NEU.FTZ.AND P2, PT, R249, -INF , PT ;  /* 0xff800000f900780b */ /* 0x000fe40003f5d000 */
[----:B------:R-:W-:Y:S01]  /*4600*/  @P6 ISETP.GE.AND P6, PT, R0, UR26, PT ;  /* 0x0000001a00006c0c */ /* 0x000fe2000bfc6270 */
[--C-:B------:R-:W-:Y:S01]  /*4610*/  FFMA.FTZ R32, R32, UR12, -R144.reuse ;  /* 0x0000000c20207c23 */ /* 0x100fe20008010890 */
[----:B------:R-:W-:Y:S01]  /*4620*/  FSEL R3, R3, RZ, P2 ;  /* 0x000000ff03037208 */ /* 0x000fe20001000000 */
[--C-:B------:R-:W-:Y:S01]  /*4630*/  FFMA.FTZ R4, R4, UR12, -R144.reuse ;  /* 0x0000000c04047c23 */ /* 0x100fe20008010890 */
[----:B------:R-:W-:Y:S01]  /*4640*/  PLOP3.LUT P2, PT, PT, PT, UP1, 0x80, 0x8 ;  /* 0x000000000008781c */ /* 0x000fe20003f4f018 */
[--C-:B------:R-:W-:Y:S01]  /*4650*/  FFMA.FTZ R5, R5, UR12, -R144.reuse ;  /* 0x0000000c05057c23 */ /* 0x100fe20008010890 */
[----:B------:R-:W-:Y:S01]  /*4660*/  PLOP3.LUT P1, PT, PT, PT, UP1, 0x80, 0x8 ;  /* 0x000000000008781c */ /* 0x000fe20003f2f018 */
[----:B------:R1:W3:Y:S01]  /*4670*/  MUFU.EX2 R205, R4 ;  /* 0x0000000400cd7308 */ /* 0x0002e20000000800 */
[----:B------:R-:W-:Y:S01]  /*4680*/  @P0 FSEL R45, R45, -INF , !P6 ;  /* 0xff8000002d2d0808 */ /* 0x000fe20007000000 */
[--C-:B------:R-:W-:Y:S01]  /*4690*/  FFMA.FTZ R34, R34, UR12, -R3.reuse ;  /* 0x0000000c22227c23 */ /* 0x100fe20008010803 */
[----:B------:R-:W-:Y:S01]  /*46a0*/  PLOP3.LUT P0, PT, PT, PT, UP1, 0x80, 0x8 ;  /* 0x000000000008781c */ /* 0x000fe20003f0f018 */
[--C-:B------:R-:W-:Y:S01]  /*46b0*/  FFMA.FTZ R6, R6, UR12, -R3.reuse ;  /* 0x0000000c06067c23 */ /* 0x100fe20008010803 */
[--C-:B------:R-:W-:Y:S01]  /*46c0*/  FFMA.FTZ R33, R33, UR12, -R144.reuse ;  /* 0x0000000c21217c23 */ /* 0x100fe20008010890 */
[--C-:B------:R-:W-:Y:S01]  /*46d0*/  FFMA.FTZ R35, R35, UR12, -R3.reuse ;  /* 0x0000000c23237c23 */ /* 0x100fe20008010803 */
[--C-:B------:R-:W-:Y:S03]  /*46e0*/  FFMA.FTZ R48, R48, UR12, -R144.reuse ;  /* 0x0000000c30307c23 */ /* 0x100fe60008010890 */
[----:B------:R4:W-:Y:S01]  /*46f0*/  MUFU.EX2 R204, R5 ;  /* 0x0000000500cc7308 */ /* 0x0009e20000000800 */
[--C-:B------:R-:W-:Y:S01]  /*4700*/  FFMA.FTZ R50, R50, UR12, -R3.reuse ;  /* 0x0000000c32327c23 */ /* 0x100fe20008010803 */
[----:B------:R-:W-:Y:S01]  /*4710*/  @P2 FSEL R49, R49, -INF , !P6 ;  /* 0xff80000031312808 */ /* 0x000fe20007000000 */
[--C-:B------:R-:W-:Y:S01]  /*4720*/  FFMA.FTZ R7, R7, UR12, -R3.reuse ;  /* 0x0000000c07077c23 */ /* 0x100fe20008010803 */
[----:B------:R-:W-:Y:S01]  /*4730*/  PLOP3.LUT P2, PT, PT, PT, UP1, 0x80, 0x8 ;  /* 0x000000000008781c */ /* 0x000fe20003f4f018 */
[--C-:B------:R-:W-:Y:S01]  /*4740*/  FFMA.FTZ R16, R16, UR12, -R144.reuse ;  /* 0x0000000c10107c23 */ /* 0x100fe20008010890 */
[----:B------:R-:W-:Y:S01]  /*4750*/  @P1 FSEL R47, R47, -INF , !P6 ;  /* 0xff8000002f2f1808 */ /* 0x000fe20007000000 */
[--C-:B------:R-:W-:Y:S01]  /*4760*/  FFMA.FTZ R49, R49, UR12, -R144.reuse ;  /* 0x0000000c31317c23 */ /* 0x100fe20008010890 */
[----:B------:R-:W-:Y:S02]  /*4770*/  @P0 FSEL R51, R51, -INF , !P6 ;  /* 0xff80000033330808 */ /* 0x000fe40007000000 */
[----:B------:R2:W3:Y:S01]  /*4780*/  MUFU.EX2 R202, R6 ;  /* 0x0000000600ca7308 */ /* 0x0004e20000000800 */
[----:B------:R-:W-:Y:S01]  /*4790*/  PLOP3.LUT P6, PT, PT, PT, UP1, 0x80, 0x8 ;  /* 0x000000000008781c */ /* 0x000fe20003fcf018 */
[----:B-1----:R-:W-:Y:S01]  /*47a0*/  VIADD R4, R238, 0x4 ;  /* 0x00000004ee047836 */ /* 0x002fe20000000000 */
[----:B------:R-:W-:Y:S01]  /*47b0*/  PLOP3.LUT P0, PT, PT, PT, UP1, 0x80, 0x8 ;  /* 0x000000000008781c */ /* 0x000fe20003f0f018 */
[--C-:B------:R-:W-:Y:S01]  /*47c0*/  FFMA.FTZ R51, R51, UR12, -R3.reuse ;  /* 0x0000000c33337c23 */ /* 0x100fe20008010803 */
[----:B------:R-:W-:Y:S01]  /*47d0*/  FSETP.NEU.FTZ.AND P1, PT, R248, -INF , PT ;  /* 0xff800000f800780b */ /* 0x000fe20003f3d000 */
[----:B------:R-:W-:Y:S01]  /*47e0*/  FFMA.FTZ R17, R17, UR12, -R144 ;  /* 0x0000000c11117c23 */ /* 0x000fe20008010890 */
[----:B------:R-:W-:Y:S01]  /*47f0*/  FFMA.FTZ R18, R18, UR12, -R3 ;  /* 0x0000000c12127c23 */ /* 0x000fe20008010803 */
[----:B----4-:R-:W-:Y:S01]  /*4800*/  IMAD.WIDE.U32 R4, R4, -0x326172a9, RZ ;  /* 0xcd9e8d5704047825 */ /* 0x010fe200078e00ff */
[----:B------:R-:W-:Y:S01]  /*4810*/  FSEL R2, R2, RZ, P1 ;  /* 0x000000ff02027208 */ /* 0x000fe20000800000 */
[----:B------:R-:W-:Y:S01]  /*4820*/  MUFU.EX2 R188, R32 ;  /* 0x0000002000bc7308 */ /* 0x000fe20000000800 */
[----:B------:R-:W-:Y:S01]  /*4830*/  FSETP.NEU.FTZ.AND P1, PT, R247, -INF , PT ;  /* 0xff800000f700780b */ /* 0x000fe20003f3d000 */
[----:B------:R-:W-:Y:S01]  /*4840*/  @P2 VIADD R0, R148, 0x30 ;  /* 0x0000003094002836 */ /* 0x000fe20000000000 */
[----:B------:R-:W-:Y:S01]  /*4850*/  LOP3.LUT R145, R251, UR46, R5, 0x96, !PT ;  /* 0x0000002efb917c12 */ /* 0x000fe2000f8e9605 */
[--C-:B------:R-:W-:Y:S01]  /*4860*/  FFMA.FTZ R8, R8, UR12, -R2.reuse ;  /* 0x0000000c08087c23 */ /* 0x100fe20008010802 */
[C---:B------:R-:W-:Y:S01]  /*4870*/  LOP3.LUT R5, R4.reuse, UR35, R243, 0x96, !PT ;  /* 0x0000002304057c12 */ /* 0x040fe2000f8e96f3 */
[--C-:B------:R-:W-:Y:S01]  /*4880*/  FFMA.FTZ R9, R9, UR12, -R2.reuse ;  /* 0x0000000c09097c23 */ /* 0x100fe20008010802 */
[----:B--2---:R-:W-:Y:S01]  /*4890*/  LOP3.LUT R6, R4, UR35, R241, 0x96, !PT ;  /* 0x0000002304067c12 */ /* 0x004fe2000f8e96f1 */
[----:B------:R-:W-:Y:S01]  /*48a0*/  FMUL.FTZ R4, R247, 1.4426950216293334961 ;  /* 0x3fb8aa3bf7047820 */ /* 0x000fe20000410000 */
[----:B------:R-:W-:Y:S01]  /*48b0*/  @P6 ISETP.GE.AND P6, PT, R0, UR26, PT ;  /* 0x0000001a00006c0c */ /* 0x000fe2000bfc6270 */
[----:B------:R-:W-:Y:S01]  /*48c0*/  MUFU.EX2 R196, R34 ;  /* 0x0000002200c47308 */ /* 0x000fe20000000800 */
[----:B------:R-:W-:Y:S01]  /*48d0*/  PLOP3.LUT P2, PT, PT, PT, UP1, 0x80, 0x8 ;  /* 0x000000000008781c */ /* 0x000fe20003f4f018 */
[--C-:B------:R-:W-:Y:S01]  /*48e0*/  FFMA.FTZ R12, R12, UR12, -R2.reuse ;  /* 0x0000000c0c0c7c23 */ /* 0x100fe20008010802 */
[----:B------:R-:W-:Y:S01]  /*48f0*/  FSEL R0, R4, RZ, P1 ;  /* 0x000000ff04007208 */ /* 0x000fe20000800000 */
[----:B------:R-:W-:Y:S01]  /*4900*/  FFMA.FTZ R13, R13, UR12, -R2 ;  /* 0x0000000c0d0d7c23 */ /* 0x000fe20008010802 */
[----:B------:R-:W-:Y:S01]  /*4910*/  @P0 FSEL R52, R52, -INF , !P6 ;  /* 0xff80000034340808 */ /* 0x000fe20007000000 */
[--C-:B------:R-:W-:Y:S01]  /*4920*/  FFMA.FTZ R19, R19, UR12, -R3.reuse ;  /* 0x0000000c13137c23 */ /* 0x100fe20008010803 */
[----:B------:R-:W-:Y:S03]  /*4930*/  PLOP3.LUT P1, PT, PT, PT, UP1, 0x80, 0x8 ;  /* 0x000000000008781c */ /* 0x000fe60003f2f018 */
[----:B------:R-:W-:Y:S01]  /*4940*/  MUFU.EX2 R187, R33 ;  /* 0x0000002100bb7308 */ /* 0x000fe20000000800 */
[----:B------:R-:W-:Y:S01]  /*4950*/  PLOP3.LUT P0, PT, PT, PT, UP1, 0x80, 0x8 ;  /* 0x000000000008781c */ /* 0x000fe20003f0f018 */
[--C-:B------:R-:W-:Y:S01]  /*4960*/  FFMA.FTZ R10, R10, UR12, -R0.reuse ;  /* 0x0000000c0a0a7c23 */ /* 0x100fe20008010800 */
[--C-:B------:R-:W-:Y:S01]  /*4970*/  FFMA.FTZ R14, R14, UR12, -R0.reuse ;  /* 0x0000000c0e0e7c23 */ /* 0x100fe20008010800 */
[----:B------:R-:W-:Y:S01]  /*4980*/  FFMA.FTZ R11, R11, UR12, -R0 ;  /* 0x0000000c0b0b7c23 */ /* 0x000fe20008010800 */
[--C-:B------:R-:W-:Y:S01]  /*4990*/  FFMA.FTZ R20, R20, UR12, -R144.reuse ;  /* 0x0000000c14147c23 */ /* 0x100fe20008010890 */
[----:B------:R-:W-:Y:S01]  /*49a0*/  @P2 FSEL R54, R54, -INF , !P6 ;  /* 0xff80000036362808 */ /* 0x000fe20007000000 */
[----:B------:R-:W-:Y:S01]  /*49b0*/  FFMA.FTZ R21, R21, UR12, -R144 ;  /* 0x0000000c15157c23 */ /* 0x000fe20008010890 */
[----:B------:R-:W-:Y:S02]  /*49c0*/  PLOP3.LUT P2, PT, PT, PT, UP1, 0x80, 0x8 ;  /* 0x000000000008781c */ /* 0x000fe40003f4f018 */
[----:B------:R1:W2:Y:S01]  /*49d0*/  MUFU.EX2 R224, R7 ;  /* 0x0000000700e07308 */ /* 0x0002a20000000800 */
[--C-:B------:R-:W-:Y:S01]  /*49e0*/  FFMA.FTZ R22, R22, UR12, -R3.reuse ;  /* 0x0000000c16167c23 */ /* 0x100fe20008010803 */
[----:B------:R-:W-:Y:S01]  /*49f0*/  FFMA.FTZ R23, R23, UR12, -R3 ;  /* 0x0000000c17177c23 */ /* 0x000fe20008010803 */
[----:B------:R-:W-:Y:S01]  /*4a00*/  @P1 FSEL R56, R56, -INF , !P6 ;  /* 0xff80000038381808 */ /* 0x000fe20007000000 */
[--C-:B------:R-:W-:Y:S01]  /*4a10*/  FFMA.FTZ R25, R25, UR12, -R2.reuse ;  /* 0x0000000c19197c23 */ /* 0x100fe20008010802 */
[----:B------:R-:W-:Y:S01]  /*4a20*/  @P0 FSEL R58, R58, -INF , !P6 ;  /* 0xff8000003a3a0808 */ /* 0x000fe20007000000 */
[----:B------:R-:W-:Y:S01]  /*4a30*/  FFMA.FTZ R24, R24, UR12, -R2 ;  /* 0x0000000c18187c23 */ /* 0x000fe20008010802 */
[----:B------:R-:W-:Y:S03]  /*4a40*/  PLOP3.LUT P6, PT, PT, PT, UP1, 0x80, 0x8 ;  /* 0x000000000008781c */ /* 0x000fe60003fcf018 */
[----:B------:R4:W2:Y:S01]  /*4a50*/  MUFU.EX2 R228, R8 ;  /* 0x0000000800e47308 */ /* 0x0008a20000000800 */
[----:B------:R-:W-:Y:S01]  /*4a60*/  PLOP3.LUT P0, PT, PT, PT, UP1, 0x80, 0x8 ;  /* 0x000000000008781c */ /* 0x000fe20003f0f018 */
[----:B------:R-:W-:Y:S01]  /*4a70*/  IMAD.WIDE.U32 R152, R145, -0x2daee0ad, RZ ;  /* 0xd2511f5391987825 */ /* 0x000fe200078e00ff */
[----:B------:R-:W-:Y:S01]  /*4a80*/  PLOP3.LUT P1, PT, PT, PT, UP1, 0x80, 0x8 ;  /* 0x000000000008781c */ /* 0x000fe20003f2f018 */
[----:B------:R-:W-:Y:S02]  /*4a90*/  UIADD3 UR35, UPT, UPT, UR46, -0x255992d5, URZ ;  /* 0xdaa66d2b2e237890 */ /* 0x000fe4000fffe0ff */
[--C-:B------:R-:W-:Y:S01]  /*4aa0*/  FFMA.FTZ R26, R26, UR12, -R0.reuse ;  /* 0x0000000c1a1a7c23 */ /* 0x100fe20008010800 */
[----:B------:R-:W-:Y:S01]  /*4ab0*/  IMAD.WIDE.U32 R4, R5, -0x2daee0ad, RZ ;  /* 0xd2511f5305047825 */ /* 0x000fe200078e00ff */
[C---:B------:R-:W-:Y:S02]  /*4ac0*/  LOP3.LUT R145, R154.reuse, UR45, R153, 0x96, !PT ;  /* 0x0000002d9a917c12 */ /* 0x040fe4000f8e9699 */
[----:B------:R3:W2:Y:S01]  /*4ad0*/  MUFU.EX2 R227, R9 ;  /* 0x0000000900e37308 */ /* 0x0006a20000000800 */
[----:B-1----:R-:W-:Y:S01]  /*4ae0*/  LOP3.LUT R7, R154, UR45, R133, 0x96, !PT ;  /* 0x0000002d9a077c12 */ /* 0x002fe2000f8e9685 */
[----:B------:R-:W-:Y:S01]  /*4af0*/  FFMA.FTZ R27, R27, UR12, -R0 ;  /* 0x0000000c1b1b7c23 */ /* 0x000fe20008010800 */
[----:B------:R-:W-:Y:S01]  /*4b00*/  FFMA.FTZ R28, R28, UR12, -R2 ;  /* 0x0000000c1c1c7c23 */ /* 0x000fe20008010802 */
[----:B------:R-:W-:Y:S01]  /*4b10*/  FFMA.FTZ R30, R30, UR12, -R0 ;  /* 0x0000000c1e1e7c23 */ /* 0x000fe20008010800 */
[----:B------:R-:W-:Y:S01]  /*4b20*/  FFMA.FTZ R29, R29, UR12, -R2 ;  /* 0x0000000c1d1d7c23 */ /* 0x000fe20008010802 */
[----:B------:R-:W-:Y:S01]  /*4b30*/  FFMA.FTZ R31, R31, UR12, -R0 ;  /* 0x0000000c1f1f7c23 */ /* 0x000fe20008010800 */
[--C-:B------:R-:W-:Y:S03]  /*4b40*/  FFMA.FTZ R36, R36, UR12, -R144.reuse ;  /* 0x0000000c24247c23 */ /* 0x100fe60008010890 */
[----:B------:R1:W-:Y:S01]  /*4b50*/  MUFU.EX2 R232, R10 ;  /* 0x0000000a00e87308 */ /* 0x0003e20000000800 */
[----:B----4-:R-:W-:Y:S01]  /*4b60*/  LOP3.LUT R8, R132, UR44, R147, 0x96, !PT ;  /* 0x0000002c84087c12 */ /* 0x010fe2000f8e9693 */
[----:B------:R-:W-:Y:S01]  /*4b70*/  FFMA.FTZ R37, R37, UR12, -R144 ;  /* 0x0000000c25257c23 */ /* 0x000fe20008010890 */
[--C-:B------:R-:W-:Y:S01]  /*4b80*/  FFMA.FTZ R38, R38, UR12, -R3.reuse ;  /* 0x0000000c26267c23 */ /* 0x100fe20008010803 */
[----:B------:R-:W-:Y:S01]  /*4b90*/  FFMA.FTZ R39, R39, UR12, -R3 ;  /* 0x0000000c27277c23 */ /* 0x000fe20008010803 */
[--C-:B------:R-:W-:Y:S01]  /*4ba0*/  FFMA.FTZ R40, R40, UR12, -R2.reuse ;  /* 0x0000000c28287c23 */ /* 0x100fe20008010802 */
[----:B------:R-:W-:Y:S01]  /*4bb0*/  FFMA.FTZ R41, R41, UR12, -R2 ;  /* 0x0000000c29297c23 */ /* 0x000fe20008010802 */
[--C-:B------:R-:W-:Y:S03]  /*4bc0*/  FFMA.FTZ R42, R42, UR12, -R0.reuse ;  /* 0x0000000c2a2a7c23 */ /* 0x100fe60008010800 */
[----:B------:R-:W-:Y:S01]  /*4bd0*/  MUFU.EX2 R195, R35 ;  /* 0x0000002300c37308 */ /* 0x000fe20000000800 */
[----:B---3--:R-:W-:Y:S01]  /*4be0*/  LOP3.LUT R9, R132, UR44, R151, 0x96, !PT ;  /* 0x0000002c84097c12 */ /* 0x008fe2000f8e9697 */
[----:B------:R-:W-:Y:S04]  /*4bf0*/  IMAD.WIDE.U32 R132, R6, -0x2daee0ad, RZ ;  /* 0xd2511f5306847825 */ /* 0x000fe800078e00ff */
[----:B------:R-:W-:Y:S01]  /*4c00*/  FFMA.FTZ R43, R43, UR12, -R0 ;  /* 0x0000000c2b2b7c23 */ /* 0x000fe20008010800 */
[--C-:B------:R-:W-:Y:S01]  /*4c10*/  FFMA.FTZ R45, R45, UR12, -R2.reuse ;  /* 0x0000000c2d2d7c23 */ /* 0x100fe20008010802 */
[----:B------:R-:W-:Y:S01]  /*4c20*/  FFMA.FTZ R44, R44, UR12, -R2 ;  /* 0x0000000c2c2c7c23 */ /* 0x000fe20008010802 */
[C---:B------:R-:W-:Y:S01]  /*4c30*/  LOP3.LUT R147, R152.reuse, UR44, R133, 0x96, !PT ;  /* 0x0000002c98937c12 */ /* 0x040fe2000f8e9685 */
[----:B------:R-:W-:Y:S01]  /*4c40*/  MUFU.EX2 R167, R49 ;  /* 0x0000003100a77308 */ /* 0x000fe20000000800 */
[----:B-1----:R-:W-:Y:S01]  /*4c50*/  LOP3.LUT R10, R152, UR44, R5, 0x96, !PT ;  /* 0x0000002c980a7c12 */ /* 0x002fe2000f8e9605 */
[C---:B------:R-:W-:Y:S01]  /*4c60*/  @P2 VIADD R6, R148.reuse, 0x31 ;  /* 0x0000003194062836 */ /* 0x040fe20000000000 */
[----:B------:R-:W-:Y:S01]  /*4c70*/  PLOP3.LUT P2, PT, PT, PT, UP1, 0x80, 0x8 ;  /* 0x000000000008781c */ /* 0x000fe20003f4f018 */
[C---:B------:R-:W-:Y:S01]  /*4c80*/  @P6 VIADD R5, R148.reuse, 0x38 ;  /* 0x0000003894056836 */ /* 0x040fe20000000000 */
[----:B------:R-:W-:Y:S01]  /*4c90*/  PLOP3.LUT P6, PT, PT, PT, UP1, 0x80, 0x8 ;  /* 0x000000000008781c */ /* 0x000fe20003fcf018 */
[----:B------:R-:W-:Y:S01]  /*4ca0*/  @P0 VIADD R148, R148, 0x39 ;  /* 0x0000003994940836 */ /* 0x000fe20000000000 */
[----:B------:R-:W-:Y:S03]  /*4cb0*/  PLOP3.LUT P0, PT, PT, PT, UP1, 0x80, 0x8 ;  /* 0x000000000008781c */ /* 0x000fe60003f0f018 */
[----:B------:R-:W-:Y:S01]  /*4cc0*/  MUFU.EX2 R176, R48 ;  /* 0x0000003000b07308 */ /* 0x000fe20000000800 */
[----:B------:R-:W-:Y:S01]  /*4cd0*/  @P1 ISETP.GE.AND P1, PT, R6, UR26, PT ;  /* 0x0000001a06001c0c */ /* 0x000fe2000bf26270 */
[----:B------:R-:W-:Y:S01]  /*4ce0*/  FFMA.FTZ R46, R46, UR12, -R0 ;  /* 0x0000000c2e2e7c23 */ /* 0x000fe20008010800 */
[----:B------:R-:W-:Y:S01]  /*4cf0*/  FFMA.FTZ R52, R52, UR12, -R144 ;  /* 0x0000000c34347c23 */ /* 0x000fe20008010890 */
[----:B------:R-:W-:Y:S01]  /*4d00*/  FFMA.FTZ R47, R47, UR12, -R0 ;  /* 0x0000000c2f2f7c23 */ /* 0x000fe20008010800 */
[----:B------:R-:W-:Y:S01]  /*4d10*/  FFMA.FTZ R54, R54, UR12, -R3 ;  /* 0x0000000c36367c23 */ /* 0x000fe20008010803 */
[----:B------:R-:W-:Y:S01]  /*4d20*/  FFMA.FTZ R56, R56, UR12, -R2 ;  /* 0x0000000c38387c23 */ /* 0x000fe20008010802 */
[--C-:B------:R-:W-:Y:S01]  /*4d30*/  FFMA.FTZ R58, R58, UR12, -R0.reuse ;  /* 0x0000000c3a3a7c23 */ /* 0x100fe20008010800 */
[----:B------:R-:W-:Y:S02]  /*4d40*/  @P2 ISETP.GE.AND P2, PT, R5, UR26, PT ;  /* 0x0000001a05002c0c */ /* 0x000fe4000bf46270 */
[----:B------:R-:W-:Y:S01]  /*4d50*/  MUFU.EX2 R182, R50 ;  /* 0x0000003200b67308 */ /* 0x000fe20000000800 */
[----:B------:R-:W-:Y:S01]  /*4d60*/  @P6 ISETP.GE.AND P6, PT, R148, UR26, PT ;  /* 0x0000001a94006c0c */ /* 0x000fe2000bfc6270 */
[----:B------:R-:W-:Y:S01]  /*4d70*/  FFMA.FTZ R5, R15, UR12, -R0 ;  /* 0x0000000c0f057c23 */ /* 0x000fe20008010800 */
[----:B------:R-:W-:Y:S01]  /*4d80*/  @P0 FSEL R53, R53, -INF , !P1 ;  /* 0xff80000035350808 */ /* 0x000fe20004800000 */
[----:B------:R-:W-:Y:S01]  /*4d90*/  IMAD.WIDE.U32 R152, R7, -0x326172a9, RZ ;  /* 0xcd9e8d5707987825 */ /* 0x000fe200078e00ff */
[----:B------:R-:W-:Y:S05]  /*4da0*/  PLOP3.LUT P0, PT, PT, PT, UP1, 0x80, 0x8 ;  /* 0x000000000008781c */ /* 0x000fea0003f0f018 */
[----:B------:R-:W-:Y:S01]  /*4db0*/  MUFU.EX2 R181, R51 ;  /* 0x0000003300b57308 */ /* 0x000fe20000000800 */
[--C-:B------:R-:W-:Y:S01]  /*4dc0*/  LOP3.LUT R133, R242, UR47, R153.reuse, 0x96, !PT ;  /* 0x0000002ff2857c12 */ /* 0x100fe2000f8e9699 */
[----:B------:R-:W-:Y:S01]  /*4dd0*/  IMAD.WIDE.U32 R6, R8, -0x326172a9, RZ ;  /* 0xcd9e8d5708067825 */ /* 0x000fe200078e00ff */
[----:B------:R-:W-:Y:S03]  /*4de0*/  LOP3.LUT R151, R240, UR47, R153, 0x96, !PT ;  /* 0x0000002ff0977c12 */ /* 0x000fe6000f8e9699 */
[----:B------:R-:W-:Y:S01]  /*4df0*/  FFMA.FTZ R53, R53, UR12, -R144 ;  /* 0x0000000c35357c23 */ /* 0x000fe20008010890 */
[----:B------:R-:W-:Y:S01]  /*4e00*/  IMAD.WIDE.U32 R154, R133, -0x2daee0ad, RZ ;  /* 0xd2511f53859a7825 */ /* 0x000fe200078e00ff */
[C---:B------:R-:W-:Y:S02]  /*4e10*/  LOP3.LUT R7, R152.reuse, UR35, R7, 0x96, !PT ;  /* 0x0000002398077c12 */ /* 0x040fe4000f8e9607 */
[----:B------:R-:W-:Y:S01]  /*4e20*/  MUFU.EX2 R219, R18 ;  /* 0x0000001200db7308 */ /* 0x000fe20000000800 */
[----:B------:R-:W-:Y:S01]  /*4e30*/  @P0 FSEL R55, R55, -INF , !P1 ;  /* 0xff80000037370808 */ /* 0x000fe20004800000 */
[----:B------:R-:W-:Y:S01]  /*4e40*/  IMAD.WIDE.U32 R156, R151, -0x2daee0ad, RZ ;  /* 0xd2511f53979c7825 */ /* 0x000fe200078e00ff */
[----:B------:R-:W-:Y:S03]  /*4e50*/  PLOP3.LUT P0, PT, PT, PT, UP1, 0x80, 0x8 ;  /* 0x000000000008781c */ /* 0x000fe60003f0f018 */
[----:B------:R-:W-:Y:S04]  /*4e60*/  FFMA.FTZ R55, R55, UR12, -R3 ;  /* 0x0000000c37377c23 */ /* 0x000fe80008010803 */
[----:B------:R1:W-:Y:S01]  /*4e70*/  MUFU.EX2 R230, R14 ;  /* 0x0000000e00e67308 */ /* 0x0003e20000000800 */
[----:B------:R-:W-:Y:S05]  /*4e80*/  IMAD.WIDE.U32 R8, R9, -0x326172a9, RZ ;  /* 0xcd9e8d5709087825 */ /* 0x000fea00078e00ff */
[----:B------:R-:W-:Y:S01]  /*4e90*/  LOP3.LUT R149, R152, UR35, R9, 0x96, !PT ;  /* 0x0000002398957c12 */ /* 0x000fe2000f8e9609 */
[----:B------:R-:W-:Y:S01]  /*4ea0*/  IMAD.WIDE.U32 R152, R145, -0x326172a9, RZ ;  /* 0xcd9e8d5791987825 */ /* 0x000fe200078e00ff */
[----:B------:R-:W-:Y:S02]  /*4eb0*/  LOP3.LUT R9, R146, UR41, R155, 0x96, !PT ;  /* 0x0000002992097c12 */ /* 0x000fe4000f8e969b */
[----:B------:R3:W-:Y:S01]  /*4ec0*/  MUFU.EX2 R231, R11 ;  /* 0x0000000b00e77308 */ /* 0x0007e20000000800 */
[----:B------:R-:W-:Y:S02]  /*4ed0*/  @P0 FSEL R57, R57, -INF , !P1 ;  /* 0xff80000039390808 */ /* 0x000fe40004800000 */
[----:B------:R-:W-:Y:S03]  /*4ee0*/  PLOP3.LUT P0, PT, PT, PT, UP1, 0x80, 0x8 ;  /* 0x000000000008781c */ /* 0x000fe60003f0f018 */
[----:B------:R-:W-:Y:S04]  /*4ef0*/  FFMA.FTZ R57, R57, UR12, -R2 ;  /* 0x0000000c39397c23 */ /* 0x000fe80008010802 */
[----:B------:R4:W-:Y:S01]  /*4f00*/  MUFU.EX2 R229, R5 ;  /* 0x0000000500e57308 */ /* 0x0009e20000000800 */
[----:B-1----:R-:W-:Y:S01]  /*4f10*/  IMAD.WIDE.U32 R14, R7, -0x2daee0ad, RZ ;  /* 0xd2511f53070e7825 */ /* 0x002fe200078e00ff */
[----:B------:R-:W-:Y:S04]  /*4f20*/  LOP3.LUT R7, R150, UR41, R157, 0x96, !PT ;  /* 0x0000002996077c12 */ /* 0x000fe8000f8e969d */
[----:B------:R-:W-:Y:S02]  /*4f30*/  LOP3.LUT R145, R154, UR39, R15, 0x96, !PT ;  /* 0x000000279a917c12 */ /* 0x000fe4000f8e960f */
[----:B------:R-:W-:Y:S02]  /*4f40*/  @P0 FSEL R59, R59, -INF , !P1 ;  /* 0xff8000003b3b0808 */ /* 0x000fe40004800000 */
[----:B------:R-:W1:Y:S01]  /*4f50*/  MUFU.EX2 R226, R12 ;  /* 0x0000000c00e27308 */ /* 0x000e620000000800 */
[----:B------:R-:W-:Y:S01]  /*4f60*/  PLOP3.LUT P1, PT, PT, PT, UP1, 0x80, 0x8 ;  /* 0x000000000008781c */ /* 0x000fe20003f2f018 */
[----:B------:R-:W-:Y:S01]  /*4f70*/  IMAD.WIDE.U32 R150, R145, -0x326172a9, RZ ;  /* 0xcd9e8d5791967825 */ /* 0x000fe200078e00ff */
[----:B------:R-:W-:Y:S03]  /*4f80*/  PLOP3.LUT P0, PT, PT, PT, UP1, 0x80, 0x8 ;  /* 0x000000000008781c */ /* 0x000fe60003f0f018 */
[----:B------:R-:W-:Y:S01]  /*4f90*/  FFMA.FTZ R59, R59, UR12, -R0 ;  /* 0x0000000c3b3b7c23 */ /* 0x000fe20008010800 */
[----:B---3--:R-:W-:Y:S03]  /*4fa0*/  IMAD.WIDE.U32 R10, R10, -0x326172a9, RZ ;  /* 0xcd9e8d570a0a7825 */ /* 0x008fe600078e00ff */
[----:B------:R3:W1:Y:S01]  /*4fb0*/  MUFU.EX2 R225, R13 ;  /* 0x0000000d00e17308 */ /* 0x0006620000000800 */
[----:B----4-:R-:W-:Y:S02]  /*4fc0*/  LOP3.LUT R5, R242, UR47, R153, 0x96, !PT ;  /* 0x0000002ff2057c12 */ /* 0x010fe4000f8e9699 */
[----:B------:R-:W-:Y:S02]  /*4fd0*/  LOP3.LUT R148, R152, UR35, R11, 0x96, !PT ;  /* 0x0000002398947c12 */ /* 0x000fe4000f8e960b */
[----:B------:R-:W-:Y:S01]  /*4fe0*/  LOP3.LUT R11, R240, UR47, R153, 0x96, !PT ;  /* 0x0000002ff00b7c12 */ /* 0x000fe2000f8e9699 */
[----:B------:R-:W-:Y:S01]  /*4ff0*/  IMAD.WIDE.U32 R154, R5, -0x2daee0ad, RZ ;  /* 0xd2511f53059a7825 */ /* 0x000fe200078e00ff */
[----:B------:R-:W-:Y:S03]  /*5000*/  @P1 FSEL R60, R60, -INF , !P2 ;  /* 0xff8000003c3c1808 */ /* 0x000fe60005000000 */
[----:B------:R-:W4:Y:S01]  /*5010*/  MUFU.EX2 R209, R16 ;  /* 0x0000001000d17308 */ /* 0x000f220000000800 */
[----:B------:R-:W-:Y:S01]  /*5020*/  PLOP3.LUT P1, PT, PT, PT, UP1, 0x80, 0x8 ;  /* 0x000000000008781c */ /* 0x000fe20003f2f018 */
[----:B------:R-:W-:Y:S01]  /*5030*/  UIADD3 UR47, UPT, UPT, UR46, 0x78dde6e4, URZ ;  /* 0x78dde6e42e2f7890 */ /* 0x000fe2000fffe0ff */
[----:B------:R-:W-:Y:S01]  /*5040*/  @P0 FSEL R62, R62, -INF , !P2 ;  /* 0xff8000003e3e0808 */ /* 0x000fe20005000000 */
[----:B------:R-:W-:Y:S01]  /*5050*/  FFMA.FTZ R60, R60, UR12, -R2 ;  /* 0x0000000c3c3c7c23 */ /* 0x000fe20008010802 */
[----:B------:R-:W-:Y:S05]  /*5060*/  PLOP3.LUT P0, PT, PT, PT, UP1, 0x80, 0x8 ;  /* 0x000000000008781c */ /* 0x000fea0003f0f018 */
[----:B------:R2:W-:Y:S01]  /*5070*/  MUFU.EX2 R208, R17 ;  /* 0x0000001100d07308 */ /* 0x0005e20000000800 */
[----:B---3--:R-:W-:Y:S04]  /*5080*/  IMAD.WIDE.U32 R12, R147, -0x326172a9, RZ ;  /* 0xcd9e8d57930c7825 */ /* 0x008fe800078e00ff */
[----:B------:R-:W-:Y:S01]  /*5090*/  FFMA.FTZ R62, R62, UR12, -R0 ;  /* 0x0000000c3e3e7c23 */ /* 0x000fe20008010800 */
[----:B------:R-:W-:Y:S01]  /*50a0*/  IMAD.WIDE.U32 R146, R149, -0x2daee0ad, RZ ;  /* 0xd2511f5395927825 */ /* 0x000fe200078e00ff */
[----:B------:R-:W-:Y:S01]  /*50b0*/  LOP3.LUT R152, R152, UR35, R13, 0x96, !PT ;  /* 0x0000002398987c12 */ /* 0x000fe2000f8e960d */
[----:B------:R-:W-:Y:S01]  /*50c0*/  UIADD3 UR35, UPT, UPT, UR46, 0x1715609d, URZ ;  /* 0x1715609d2e237890 */ /* 0x000fe2000fffe0ff */
[----:B------:R-:W-:Y:S01]  /*50d0*/  LOP3.LUT R13, R4, UR41, R155, 0x96, !PT ;  /* 0x00000029040d7c12 */ /* 0x000fe2000f8e969b */
[----:B------:R3:W4:Y:S01]  /*50e0*/  MUFU.EX2 R218, R19 ;  /* 0x0000001300da7308 */ /* 0x0007220000000800 */
[----:B------:R-:W-:Y:S01]  /*50f0*/  LOP3.LUT R133, R156, UR39, R147, 0x96, !PT ;  /* 0x000000279c857c12 */ /* 0x000fe2000f8e9693 */
[----:B------:R-:W-:Y:S01]  /*5100*/  IMAD.WIDE.U32 R4, R9, -0x326172a9, RZ ;  /* 0xcd9e8d5709047825 */ /* 0x000fe200078e00ff */
[----:B------:R-:W-:Y:S02]  /*5110*/  @P1 FSEL R64, R64, -INF , !P2 ;  /* 0xff80000040401808 */ /* 0x000fe40005000000 */
[----:B------:R-:W-:Y:S01]  /*5120*/  PLOP3.LUT P1, PT, PT, PT, UP1, 0x80, 0x8 ;  /* 0x000000000008781c */ /* 0x000fe20003f2f018 */
[----:B------:R-:W-:Y:S01]  /*5130*/  IMAD.WIDE.U32 R148, R148, -0x2daee0ad, RZ ;  /* 0xd2511f5394947825 */ /* 0x000fe200078e00ff */
[----:B------:R-:W-:Y:S03]  /*5140*/  LOP3.LUT R145, R6, UR47, R5, 0x96, !PT ;  /* 0x0000002f06917c12 */ /* 0x000fe6000f8e9605 */
[----:B------:R-:W4:Y:S01]  /*5150*/  MUFU.EX2 R203, R20 ;  /* 0x0000001400cb7308 */ /* 0x000f220000000800 */
[----:B------:R-:W-:Y:S01]  /*5160*/  @P0 FSEL R66, R66, -INF , !P2 ;  /* 0xff80000042420808 */ /* 0x000fe20005000000 */
[----:B--2---:R-:W-:Y:S01]  /*5170*/  IMAD.WIDE.U32 R16, R11, -0x2daee0ad, RZ ;  /* 0xd2511f530b107825 */ /* 0x004fe200078e00ff */
[----:B------:R-:W-:Y:S02]  /*5180*/  LOP3.LUT R15, R154, UR39, R149, 0x96, !PT ;  /* 0x000000279a0f7c12 */ /* 0x000fe4000f8e9695 */
[----:B------:R-:W-:Y:S01]  /*5190*/  PLOP3.LUT P2, PT, PT, PT, UP1, 0x80, 0x8 ;  /* 0x000000000008781c */ /* 0x000fe20003f4f018 */
[--C-:B------:R-:W-:Y:S01]  /*51a0*/  FFMA.FTZ R64, R64, UR12, -R144.reuse ;  /* 0x0000000c40407c23 */ /* 0x100fe20008010890 */
[----:B------:R-:W-:Y:S03]  /*51b0*/  LOP3.LUT R9, R132, UR41, R17, 0x96, !PT ;  /* 0x0000002984097c12 */ /* 0x000fe6000f8e9611 */
[----:B------:R2:W-:Y:S01]  /*51c0*/  MUFU.EX2 R201, R21 ;  /* 0x0000001500c97308 */ /* 0x0005e20000000800 */
[----:B------:R-:W-:Y:S01]  /*51d0*/  LOP3.LUT R17, R4, UR35, R151, 0x96, !PT ;  /* 0x0000002304117c12 */ /* 0x000fe2000f8e9697 */
[----:B------:R-:W-:Y:S01]  /*51e0*/  IMAD.WIDE.U32 R152, R152, -0x2daee0ad, RZ ;  /* 0xd2511f5398987825 */ /* 0x000fe200078e00ff */
[----:B------:R-:W-:Y:S02]  /*51f0*/  @P1 FSEL R61, R61, -INF , !P6 ;  /* 0xff8000003d3d1808 */ /* 0x000fe40007000000 */
[----:B------:R-:W-:Y:S01]  /*5200*/  PLOP3.LUT P1, PT, PT, PT, UP1, 0x80, 0x8 ;  /* 0x000000000008781c */ /* 0x000fe20003f2f018 */
[----:B------:R-:W-:Y:S01]  /*5210*/  IMAD.WIDE.U32 R132, R133, -0x326172a9, RZ ;  /* 0xcd9e8d5785847825 */ /* 0x000fe200078e00ff */
[----:B------:R-:W-:Y:S03]  /*5220*/  LOP3.LUT R11, R16, UR39, R153, 0x96, !PT ;  /* 0x00000027100b7c12 */ /* 0x000fe6000f8e9699 */
[----:B------:R1:W4:Y:S01]  /*5230*/  MUFU.EX2 R212, R22 ;  /* 0x0000001600d47308 */ /* 0x0003220000000800 */
[----:B------:R-:W-:Y:S01]  /*5240*/  PLOP3.LUT P0, PT, PT, PT, UP1, 0x80, 0x8 ;  /* 0x000000000008781c */ /* 0x000fe20003f0f018 */
[----:B------:R-:W-:Y:S01]  /*5250*/  IMAD.WIDE.U32 R6, R7, -0x326172a9, RZ ;  /* 0xcd9e8d5707067825 */ /* 0x000fe200078e00ff */
[----:B------:R-:W-:Y:S02]  /*5260*/  @P2 FSEL R63, R63, -INF , !P6 ;  /* 0xff8000003f3f2808 */ /* 0x000fe40007000000 */
[----:B------:R-:W-:Y:S01]  /*5270*/  LEA R153, R158, UR4, 0x1 ;  /* 0x000000049e997c11 */ /* 0x000fe2000f8e08ff */
[----:B---3--:R-:W-:Y:S01]  /*5280*/  IMAD.WIDE.U32 R18, R15, -0x326172a9, RZ ;  /* 0xcd9e8d570f127825 */ /* 0x008fe200078e00ff */
[----:B------:R-:W-:Y:S03]  /*5290*/  LOP3.LUT R16, R8, UR47, R7, 0x96, !PT ;  /* 0x0000002f08107c12 */ /* 0x000fe6000f8e9607 */
[----:B------:R-:W-:Y:S01]  /*52a0*/  MUFU.EX2 R161, R64 ;  /* 0x0000004000a17308 */ /* 0x000fe20000000800 */
[----:B------:R-:W-:Y:S01]  /*52b0*/  LOP3.LUT R133, R6, UR35, R133, 0x96, !PT ;  /* 0x0000002306857c12 */ /* 0x000fe2000f8e9685 */
[----:B------:R-:W-:Y:S01]  /*52c0*/  IMAD.WIDE.U32 R4, R13, -0x326172a9, RZ ;  /* 0xcd9e8d570d047825 */ /* 0x000fe200078e00ff */
[----:B------:R-:W-:Y:S02]  /*52d0*/  @P1 FSEL R67, R67, -INF , !P6 ;  /* 0xff80000043431808 */ /* 0x000fe40007000000 */
[----:B------:R-:W-:Y:S01]  /*52e0*/  LEA R151, R252, UR4, 0x1 ;  /* 0x00000004fc977c11 */ /* 0x000fe2000f8e08ff */
[----:B------:R-:W-:Y:S01]  /*52f0*/  IMAD.WIDE.U32 R6, R145, -0x2daee0ad, RZ ;  /* 0xd2511f5391067825 */ /* 0x000fe200078e00ff */
[----:B------:R-:W-:Y:S03]  /*5300*/  LOP3.LUT R15, R10, UR47, R5, 0x96, !PT ;  /* 0x0000002f0a0f7c12 */ /* 0x000fe6000f8e9605 */
[----:B------:R3:W4:Y:S01]  /*5310*/  MUFU.EX2 R211, R23 ;  /* 0x0000001700d37308 */ /* 0x0007220000000800 */
[----:B------:R-:W-:Y:S01]  /*5320*/  LOP3.LUT R19, R4, UR35, R19, 0x96, !PT ;  /* 0x0000002304137c12 */ /* 0x000fe2000f8e9613 */
[----:B------:R-:W-:Y:S01]  /*5330*/  IMAD.WIDE.U32 R8, R9, -0x326172a9, RZ ;  /* 0xcd9e8d5709087825 */ /* 0x000fe200078e00ff */
[----:B------:R-:W-:Y:S02]  /*5340*/  LOP3.LUT R10, R14, UR38, R7, 0x96, !PT ;  /* 0x000000260e0a7c12 */ /* 0x000fe4000f8e9607 */
[----:B------:R-:W-:Y:S01]  /*5350*/  @P0 FSEL R65, R65, -INF , !P6 ;  /* 0xff80000041410808 */ /* 0x000fe20007000000 */
[----:B--2---:R-:W-:Y:S01]  /*5360*/  IMAD.WIDE.U32 R20, R11, -0x326172a9, RZ ;  /* 0xcd9e8d570b147825 */ /* 0x004fe200078e00ff */
[----:B------:R-:W-:Y:S03]  /*5370*/  LOP3.LUT R140, R12, UR47, R9, 0x96, !PT ;  /* 0x0000002f0c8c7c12 */ /* 0x000fe6000f8e9609 */
[----:B------:R-:W2:Y:S01]  /*5380*/  MUFU.EX2 R217, R25 ;  /* 0x0000001900d97308 */ /* 0x000ea20000000800 */
[----:B------:R-:W-:Y:S01]  /*5390*/  FFMA.FTZ R66, R66, UR12, -R3 ;  /* 0x0000000c42427c23 */ /* 0x000fe20008010803 */
[----:B------:R-:W-:Y:S01]  /*53a0*/  IMAD.WIDE.U32 R4, R17, -0x2daee0ad, RZ ;  /* 0xd2511f5311047825 */ /* 0x000fe200078e00ff */
[----:B------:R-:W-:Y:S01]  /*53b0*/  LOP3.LUT R141, R8, UR35, R21, 0x96, !PT ;  /* 0x00000023088d7c12 */ /* 0x000fe2000f8e9615 */
[----:B------:R-:W-:Y:S02]  /*53c0*/  UIADD3 UR35, UPT, UPT, UR46, -0x4ab325aa, URZ ;  /* 0xb54cda562e237890 */ /* 0x000fe4000fffe0ff */
[----:B------:R-:W-:Y:S01]  /*53d0*/  FFMA.FTZ R144, R65, UR12, -R144 ;  /* 0x0000000c41907c23 */ /* 0x000fe20008010890 */
[----:B------:R-:W-:Y:S01]  /*53e0*/  IMAD.WIDE.U32 R8, R133, -0x2daee0ad, RZ ;  /* 0xd2511f5385087825 */ /* 0x000fe200078e00ff */
[----:B------:R-:W-:Y:S02]  /*53f0*/  LOP3.LUT R13, R6, UR37, R5, 0x96, !PT ;  /* 0x00000025060d7c12 */ /* 0x000fe4000f8e9605 */
[----:B------:R-:W2:Y:S01]  /*5400*/  MUFU.EX2 R216, R24 ;  /* 0x0000001800d87308 */ /* 0x000ea20000000800 */
[----:B-1----:R-:W-:Y:S01]  /*5410*/  PRMT R22, R4, 0x7770, RZ ;  /* 0x0000777004167816 */ /* 0x002fe200000000ff */
[----:B------:R-:W-:Y:S01]  /*5420*/  IMAD.WIDE.U32 R16, R16, -0x2daee0ad, RZ ;  /* 0xd2511f5310107825 */ /* 0x000fe200078e00ff */
[C---:B------:R-:W-:Y:S02]  /*5430*/  PRMT R21, R4.reuse, 0x7771, RZ ;  /* 0x0000777104157816 */ /* 0x040fe400000000ff */
[----:B---3--:R-:W-:Y:S01]  /*5440*/  PRMT R23, R4, 0x7773, RZ ;  /* 0x0000777304177816 */ /* 0x008fe200000000ff */
[----:B------:R-:W-:Y:S01]  /*5450*/  IMAD.WIDE.U32 R10, R10, -0x326172a9, RZ ;  /* 0xcd9e8d570a0a7825 */ /* 0x000fe200078e00ff */
[----:B------:R-:W-:Y:S03]  /*5460*/  LOP3.LUT R12, R16, UR37, R9, 0x96, !PT ;  /* 0x00000025100c7c12 */ /* 0x000fe6000f8e9609 */
[----:B------:R-:W1:Y:S01]  /*5470*/  MUFU.EX2 R223, R26 ;  /* 0x0000001a00df7308 */ /* 0x000e620000000800 */
[----:B------:R-:W-:Y:S01]  /*5480*/  LOP3.LUT R146, R146, UR38, R17, 0x96, !PT ;  /* 0x0000002692927c12 */ /* 0x000fe2000f8e9611 */
[----:B------:R-:W-:Y:S01]  /*5490*/  IMAD.WIDE.U32 R14, R15, -0x2daee0ad, RZ ;  /* 0xd2511f530f0e7825 */ /* 0x000fe200078e00ff */
[----:B------:R-:W-:Y:S02]  /*54a0*/  LOP3.LUT R9, R150, UR35, R11, 0x96, !PT ;  /* 0x0000002396097c12 */ /* 0x000fe4000f8e960b */
[----:B------:R-:W-:Y:S01]  /*54b0*/  PRMT R17, R4, 0x7772, RZ ;  /* 0x0000777204117816 */ /* 0x000fe200000000ff */
[----:B------:R-:W-:Y:S01]  /*54c0*/  IMAD.WIDE.U32 R6, R19, -0x2daee0ad, RZ ;  /* 0xd2511f5313067825 */ /* 0x000fe200078e00ff */
[----:B------:R-:W-:Y:S03]  /*54d0*/  LOP3.LUT R11, R9, 0xff, RZ, 0xc0, !PT ;  /* 0x000000ff090b7812 */ /* 0x000fe600078ec0ff */
[----:B------:R-:W3:Y:S01]  /*54e0*/  MUFU.EX2 R222, R27 ;  /* 0x0000001b00de7308 */ /* 0x000ee20000000800 */
[----:B------:R-:W-:Y:S01]  /*54f0*/  LOP3.LUT R4, R148, UR38, R15, 0x96, !PT ;  /* 0x0000002694047c12 */ /* 0x000fe2000f8e960f */
[----:B------:R-:W-:Y:S01]  /*5500*/  FFMA.FTZ R3, R67, UR12, -R3 ;  /* 0x0000000c43037c23 */ /* 0x000fe20008010803 */
[----:B------:R-:W-:Y:S01]  /*5510*/  ISETP.LE.U32.AND P2, PT, R11, UR9, PT ;  /* 0x000000090b007c0c */ /* 0x000fe2000bf43070 */
[----:B------:R-:W-:Y:S01]  /*5520*/  IMAD.IADD R159, R153, 0x1, R160 ;  /* 0x00000001999f7824 */ /* 0x000fe200078e02a0 */
[----:B------:R-:W-:Y:S01]  /*5530*/  LOP3.LUT R7, R14, UR37, R7, 0x96, !PT ;  /* 0x000000250e077c12 */ /* 0x000fe2000f8e9607 */
[----:B------:R-:W-:Y:S01]  /*5540*/  IMAD.WIDE.U32 R4, R4, -0x326172a9, RZ ;  /* 0xcd9e8d5704047825 */ /* 0x000fe200078e00ff */
[--C-:B------:R-:W-:Y:S03]  /*5550*/  SHF.R.U32.HI R14, RZ, 0x18, R9.reuse ;  /* 0x00000018ff0e7819 */ /* 0x100fe60000011609 */
[----:B------:R-:W3:Y:S01]  /*5560*/  MUFU.EX2 R215, R28 ;  /* 0x0000001c00d77308 */ /* 0x000ee20000000800 */
[----:B------:R-:W-:Y:S01]  /*5570*/  LOP3.LUT R11, R9, 0xffff, RZ, 0xc0, !PT ;  /* 0x0000ffff090b7812 */ /* 0x000fe200078ec0ff */
[----:B------:R-:W-:Y:S01]  /*5580*/  FFMA.FTZ R2, R61, UR12, -R2 ;  /* 0x0000000c3d027c23 */ /* 0x000fe20008010802 */
[----:B------:R-:W-:Y:S01]  /*5590*/  PRMT R9, R9, 0x7632, R9 ;  /* 0x0000763209097816 */ /* 0x000fe20000000009 */
[----:B------:R-:W-:Y:S01]  /*55a0*/  FFMA.FTZ R0, R63, UR12, -R0 ;  /* 0x0000000c3f007c23 */ /* 0x000fe20008010800 */
[----:B------:R-:W-:Y:S01]  /*55b0*/  LOP3.LUT R5, R18, UR35, R5, 0x96, !PT ;  /* 0x0000002312057c12 */ /* 0x000fe2000f8e9605 */
[----:B------:R-:W-:Y:S01]  /*55c0*/  IMAD.MOV.U32 R149, RZ, RZ, 0x40 ;  /* 0x00000040ff957424 */ /* 0x000fe200078e00ff */
[----:B------:R-:W-:Y:S01]  /*55d0*/  LOP3.LUT R9, R9, 0xff, RZ, 0xc0, !PT ;  /* 0x000000ff09097812 */ /* 0x000fe200078ec0ff */
[----:B------:R-:W-:Y:S01]  /*55e0*/  @!P2 FADD.FTZ R205, -R205, -RZ ;  /* 0x800000ffcdcda221 */ /* 0x000fe20000010100 */
[----:B------:R-:W-:Y:S01]  /*55f0*/  SHF.R.U32.HI R11, RZ, 0x8, R11 ;  /* 0x00000008ff0b7819 */ /* 0x000fe2000001160b */
[----:B------:R-:W3:Y:S01]  /*5600*/  MUFU.EX2 R221, R30 ;  /* 0x0000001e00dd7308 */ /* 0x000ee20000000800 */
[----:B------:R-:W-:Y:S02]  /*5610*/  ISETP.LE.U32.AND P1, PT, R9, UR9, PT ;  /* 0x0000000909007c0c */ /* 0x000fe4000bf23070 */
[----:B------:R-:W-:Y:S02]  /*5620*/  ISETP.LE.U32.AND P0, PT, R14, UR9, PT ;  /* 0x000000090e007c0c */ /* 0x000fe4000bf03070 */
[C---:B------:R-:W-:Y:S02]  /*5630*/  LOP3.LUT R14, R5.reuse, 0xff, RZ, 0xc0, !PT ;  /* 0x000000ff050e7812 */ /* 0x040fe400078ec0ff */
[----:B------:R-:W-:Y:S03]  /*5640*/  LOP3.LUT R9, R5, 0xffff, RZ, 0xc0, !PT ;  /* 0x0000ffff05097812 */ /* 0x000fe600078ec0ff */
[----:B------:R-:W3:Y:S01]  /*5650*/  MUFU.EX2 R214, R29 ;  /* 0x0000001d00d67308 */ /* 0x000ee20000000800 */
[----:B------:R-:W-:Y:S02]  /*5660*/  LOP3.LUT R11, R11, 0xffff, RZ, 0xc0, !PT ;  /* 0x0000ffff0b0b7812 */ /* 0x000fe400078ec0ff */
[----:B------:R-:W-:Y:S02]  /*5670*/  ISETP.LE.U32.AND P2, PT, R14, UR9, PT ;  /* 0x000000090e007c0c */ /* 0x000fe4000bf43070 */
[----:B------:R-:W-:Y:S01]  /*5680*/  SHF.R.U32.HI R9, RZ, 0x8, R9 ;  /* 0x00000008ff097819 */ /* 0x000fe20000011609 */
[----:B------:R-:W-:Y:S01]  /*5690*/  @!P1 FADD.FTZ R202, -R202, -RZ ;  /* 0x800000ffcaca9221 */ /* 0x000fe20000010100 */
[----:B------:R-:W-:Y:S01]  /*56a0*/  ISETP.LE.U32.AND P6, PT, R11, UR9, PT ;  /* 0x000000090b007c0c */ /* 0x000fe2000bfc3070 */
[----:B------:R-:W-:Y:S01]  /*56b0*/  @!P0 FADD.FTZ R224, -R224, -RZ ;  /* 0x800000ffe0e08221 */ /* 0x000fe20000010100 */
[----:B------:R-:W-:Y:S01]  /*56c0*/  LOP3.LUT R9, R9, 0xffff, RZ, 0xc0, !PT ;  /* 0x0000ffff09097812 */ /* 0x000fe200078ec0ff */
[----:B------:R-:W3:Y:S01]  /*56d0*/  MUFU.EX2 R220, R31 ;  /* 0x0000001f00dc7308 */ /* 0x000ee20000000800 */
[----:B------:R-:W-:Y:S02]  /*56e0*/  PRMT R11, R5, 0x7632, R11 ;  /* 0x00007632050b7816 */ /* 0x000fe4000000000b */
[----:B------:R-:W-:Y:S02]  /*56f0*/  ISETP.LE.U32.AND P1, PT, R9, UR9, PT ;  /* 0x0000000909007c0c */ /* 0x000fe4000bf23070 */
[----:B------:R-:W-:Y:S01]  /*5700*/  PRMT R9, R4, 0x7770, RZ ;  /* 0x0000777004097816 */ /* 0x000fe200000000ff */
[----:B------:R-:W-:Y:S01]  /*5710*/  @!P2 FADD.FTZ R228, -R228, -RZ ;  /* 0x800000ffe4e4a221 */ /* 0x000fe20000010100 */
[----:B------:R-:W-:Y:S03]  /*5720*/  SHF.R.U32.HI R5, RZ, 0x18, R5 ;  /* 0x00000018ff057819 */ /* 0x000fe60000011605 */
[----:B------:R-:W3:Y:S01]  /*5730*/  MUFU.EX2 R184, R36 ;  /* 0x0000002400b87308 */ /* 0x000ee20000000800 */
[----:B------:R-:W-:Y:S01]  /*5740*/  LOP3.LUT R11, R11, 0xff, RZ, 0xc0, !PT ;  /* 0x000000ff0b0b7812 */ /* 0x000fe200078ec0ff */
[----:B------:R-:W-:Y:S01]  /*5750*/  @!P6 FADD.FTZ R204, -R204, -RZ ;  /* 0x800000ffcccce221 */ /* 0x000fe20000010100 */
[----:B------:R-:W-:Y:S02]  /*5760*/  ISETP.LE.U32.AND P0, PT, R9, UR9, PT ;  /* 0x0000000909007c0c */ /* 0x000fe4000bf03070 */
[----:B------:R-:W-:Y:S02]  /*5770*/  ISETP.LE.U32.AND P2, PT, R5, UR9, PT ;  /* 0x0000000905007c0c */ /* 0x000fe4000bf43070 */
[----:B------:R-:W-:Y:S01]  /*5780*/  ISETP.LE.U32.AND P6, PT, R11, UR9, PT ;  /* 0x000000090b007c0c */ /* 0x000fe2000bfc3070 */
[----:B------:R-:W-:Y:S01]  /*5790*/  @!P1 FADD.FTZ R227, -R227, -RZ ;  /* 0x800000ffe3e39221 */ /* 0x000fe20000010100 */
[C---:B------:R-:W-:Y:S01]  /*57a0*/  PRMT R11, R4.reuse, 0x7771, RZ ;  /* 0x00007771040b7816 */ /* 0x040fe200000000ff */
[----:B------:R-:W3:Y:S01]  /*57b0*/  MUFU.EX2 R183, R37 ;  /* 0x0000002500b77308 */ /* 0x000ee20000000800 */
[C---:B------:R-:W-:Y:S02]  /*57c0*/  PRMT R9, R4.reuse, 0x7772, RZ ;  /* 0x0000777204097816 */ /* 0x040fe400000000ff */
[----:B------:R-:W-:Y:S02]  /*57d0*/  PRMT R5, R4, 0x7773, RZ ;  /* 0x0000777304057816 */ /* 0x000fe400000000ff */
[----:B------:R-:W-:Y:S01]  /*57e0*/  PRMT R4, R10, 0x7770, RZ ;  /* 0x000077700a047816 */ /* 0x000fe200000000ff */
[----:B------:R-:W-:Y:S01]  /*57f0*/  @!P0 FADD.FTZ R226, -R226, -RZ ;  /* 0x800000ffe2e28221 */ /* 0x000fe20000010100 */
[----:B------:R-:W-:Y:S01]  /*5800*/  ISETP.GT.U32.AND P1, PT, R11, UR9, PT ;  /* 0x000000090b007c0c */ /* 0x000fe2000bf24070 */
[----:B------:R-:W-:Y:S01]  /*5810*/  @!P2 FADD.FTZ R231, -R231, -RZ ;  /* 0x800000ffe7e7a221 */ /* 0x000fe20000010100 */
[----:B------:R-:W-:Y:S01]  /*5820*/  ISETP.LE.U32.AND P0, PT, R4, UR9, PT ;  /* 0x0000000904007c0c */ /* 0x000fe2000bf03070 */
[----:B------:R-:W-:Y:S01]  /*5830*/  @!P6 FADD.FTZ R232, -R232, -RZ ;  /* 0x800000ffe8e8e221 */ /* 0x000fe20000010100 */
[----:B------:R-:W-:Y:S01]  /*5840*/  ISETP.GT.U32.AND P2, PT, R5, UR9, PT ;  /* 0x0000000905007c0c */ /* 0x000fe2000bf44070 */
[----:B------:R-:W-:Y:S01]  /*5850*/  MUFU.EX2 R192, R38 ;  /* 0x0000002600c07308 */ /* 0x000fe20000000800 */
[----:B------:R-:W-:Y:S02]  /*5860*/  ISETP.GT.U32.AND P6, PT, R9, UR9, PT ;  /* 0x0000000909007c0c */ /* 0x000fe4000bfc4070 */
[C---:B------:R-:W-:Y:S02]  /*5870*/  PRMT R5, R10.reuse, 0x7771, RZ ;  /* 0x000077710a057816 */ /* 0x040fe400000000ff */
[C---:B------:R-:W-:Y:S02]  /*5880*/  PRMT R9, R10.reuse, 0x7772, RZ ;  /* 0x000077720a097816 */ /* 0x040fe400000000ff */
[----:B------:R-:W-:Y:S01]  /*5890*/  PRMT R10, R10, 0x7773, RZ ;  /* 0x000077730a0a7816 */ /* 0x000fe200000000ff */
[----:B------:R-:W-:Y:S01]  /*58a0*/  @P1 FADD.FTZ R225, -R225, -RZ ;  /* 0x800000ffe1e11221 */ /* 0x000fe20000010100 */
[----:B------:R-:W-:Y:S01]  /*58b0*/  LOP3.LUT R4, R13, 0xff, RZ, 0xc0, !PT ;  /* 0x000000ff0d047812 */ /* 0x000fe200078ec0ff */
[----:B----4-:R-:W-:Y:S01]  /*58c0*/  @!P0 FADD.FTZ R209, -R209, -RZ ;  /* 0x800000ffd1d18221 */ /* 0x010fe20000010100 */
[----:B------:R-:W-:Y:S01]  /*58d0*/  ISETP.GT.U32.AND P0, PT, R10, UR9, PT ;  /* 0x000000090a007c0c */ /* 0x000fe2000bf04070 */
[----:B------:R-:W-:Y:S01]  /*58e0*/  @P2 FADD.FTZ R229, -R229, -RZ ;  /* 0x800000ffe5e52221 */ /* 0x000fe20000010100 */
[----:B------:R-:W-:Y:S01]  /*58f0*/  ISETP.GT.U32.AND P2, PT, R9, UR9, PT ;  /* 0x0000000909007c0c */ /* 0x000fe2000bf44070 */
[----:B------:R-:W-:Y:S01]  /*5900*/  @P6 FADD.FTZ R230, -R230, -RZ ;  /* 0x800000ffe6e66221 */ /* 0x000fe20000010100 */
[----:B------:R-:W-:Y:S01]  /*5910*/  ISETP.LE.U32.AND P6, PT, R4, UR9, PT ;  /* 0x0000000904007c0c */ /* 0x000fe2000bfc3070 */
[----:B------:R-:W-:Y:S01]  /*5920*/  IMAD.WIDE.U32 R10, R140, -0x2daee0ad, RZ ;  /* 0xd2511f538c0a7825 */ /* 0x000fe200078e00ff */
[----:B------:R-:W-:Y:S01]  /*5930*/  LOP3.LUT R4, R13, 0xffff, RZ, 0xc0, !PT ;  /* 0x0000ffff0d047812 */ /* 0x000fe200078ec0ff */
[----:B------:R-:W4:Y:S01]  /*5940*/  MUFU.EX2 R191, R39 ;  /* 0x0000002700bf7308 */ /* 0x000f220000000800 */
[----:B------:R-:W-:Y:S02]  /*5950*/  ISETP.GT.U32.AND P1, PT, R5, UR9, PT ;  /* 0x0000000905007c0c */ /* 0x000fe4000bf24070 */
[--C-:B------:R-:W-:Y:S02]  /*5960*/  SHF.R.U32.HI R5, RZ, 0x18, R13.reuse ;  /* 0x00000018ff057819 */ /* 0x100fe4000001160d */
[----:B------:R-:W-:Y:S01]  /*5970*/  PRMT R13, R13, 0x7632, R13 ;  /* 0x000076320d0d7816 */ /* 0x000fe2000000000d */
[----:B------:R-:W-:Y:S01]  /*5980*/  @P0 FADD.FTZ R218, -R218, -RZ ;  /* 0x800000ffdada0221 */ /* 0x000fe20000010100 */
[----:B------:R-:W-:Y:S01]  /*5990*/  SHF.R.U32.HI R4, RZ, 0x8, R4 ;  /* 0x00000008ff047819 */ /* 0x000fe20000011604 */
[----:B------:R-:W-:Y:S01]  /*59a0*/  @P2 FADD.FTZ R219, -R219, -RZ ;  /* 0x800000ffdbdb2221 */ /* 0x000fe20000010100 */
[----:B------:R-:W-:Y:S01]  /*59b0*/  LOP3.LUT R13, R13, 0xff, RZ, 0xc0, !PT ;  /* 0x000000ff0d0d7812 */ /* 0x000fe200078ec0ff */
[----:B------:R-:W-:Y:S01]  /*59c0*/  @!P6 FADD.FTZ R203, -R203, -RZ ;  /* 0x800000ffcbcbe221 */ /* 0x000fe20000010100 */
[----:B------:R-:W-:Y:S01]  /*59d0*/  LOP3.LUT R4, R4, 0xffff, RZ, 0xc0, !PT ;  /* 0x0000ffff04047812 */ /* 0x000fe200078ec0ff */
[----:B------:R-:W4:Y:S01]  /*59e0*/  MUFU.EX2 R200, R40 ;  /* 0x0000002800c87308 */ /* 0x000f220000000800 */
[----:B------:R-:W-:Y:S01]  /*59f0*/  ISETP.LE.U32.AND P0, PT, R13, UR9, PT ;  /* 0x000000090d007c0c */ /* 0x000fe2000bf03070 */
[----:B------:R-:W-:Y:S01]  /*5a00*/  @P1 FADD.FTZ R208, -R208, -RZ ;  /* 0x800000ffd0d01221 */ /* 0x000fe20000010100 */
[----:B------:R-:W-:Y:S02]  /*5a10*/  ISETP.LE.U32.AND P2, PT, R4, UR9, PT ;  /* 0x0000000904007c0c */ /* 0x000fe4000bf43070 */
[C---:B------:R-:W-:Y:S02]  /*5a20*/  LOP3.LUT R4, R7.reuse, 0xffff, RZ, 0xc0, !PT ;  /* 0x0000ffff07047812 */ /* 0x040fe400078ec0ff */
[----:B------:R-:W-:Y:S03]  /*5a30*/  LOP3.LUT R9, R7, 0xff, RZ, 0xc0, !PT ;  /* 0x000000ff07097812 */ /* 0x000fe600078ec0ff */
[----:B------:R-:W4:Y:S01]  /*5a40*/  MUFU.EX2 R199, R41 ;  /* 0x0000002900c77308 */ /* 0x000f220000000800 */
[----:B------:R-:W-:Y:S02]  /*5a50*/  SHF.R.U32.HI R4, RZ, 0x8, R4 ;  /* 0x00000008ff047819 */ /* 0x000fe40000011604 */
[----:B------:R-:W-:Y:S02]  /*5a60*/  ISETP.LE.U32.AND P1, PT, R5, UR9, PT ;  /* 0x0000000905007c0c */ /* 0x000fe4000bf23070 */
[----:B------:R-:W-:Y:S01]  /*5a70*/  LOP3.LUT R4, R4, 0xffff, RZ, 0xc0, !PT ;  /* 0x0000ffff04047812 */ /* 0x000fe200078ec0ff */
[----:B------:R-:W-:Y:S01]  /*5a80*/  @!P0 FADD.FTZ R212, -R212, -RZ ;  /* 0x800000ffd4d48221 */ /* 0x000fe20000010100 */
[----:B------:R-:W-:Y:S01]  /*5a90*/  PRMT R5, R7, 0x7632, R5 ;  /* 0x0000763207057816 */ /* 0x000fe20000000005 */
[----:B------:R-:W-:Y:S01]  /*5aa0*/  @!P2 FADD.FTZ R201, -R201, -RZ ;  /* 0x800000ffc9c9a221 */ /* 0x000fe20000010100 */
[----:B------:R-:W-:Y:S01]  /*5ab0*/  ISETP.LE.U32.AND P0, PT, R4, UR9, PT ;  /* 0x0000000904007c0c */ /* 0x000fe2000bf03070 */
[----:B------:R-:W4:Y:S01]  /*5ac0*/  MUFU.EX2 R213, R42 ;  /* 0x0000002a00d57308 */ /* 0x000f220000000800 */
[----:B------:R-:W-:Y:S02]  /*5ad0*/  ISETP.LE.U32.AND P6, PT, R9, UR9, PT ;  /* 0x0000000909007c0c */ /* 0x000fe4000bfc3070 */
[----:B------:R-:W-:Y:S02]  /*5ae0*/  LOP3.LUT R5, R5, 0xff, RZ, 0xc0, !PT ;  /* 0x000000ff05057812 */ /* 0x000fe400078ec0ff */
[----:B------:R-:W-:Y:S01]  /*5af0*/  SHF.R.U32.HI R7, RZ, 0x18, R7 ;  /* 0x00000018ff077819 */ /* 0x000fe20000011607 */
[----:B------:R-:W-:Y:S01]  /*5b00*/  @!P1 FADD.FTZ R211, -R211, -RZ ;  /* 0x800000ffd3d39221 */ /* 0x000fe20000010100 */
[----:B------:R-:W-:Y:S03]  /*5b10*/  ISETP.LE.U32.AND P2, PT, R5, UR9, PT ;  /* 0x0000000905007c0c */ /* 0x000fe6000bf43070 */
[----:B------:R-:W4:Y:S01]  /*5b20*/  MUFU.EX2 R210, R43 ;  /* 0x0000002b00d27308 */ /* 0x000f220000000800 */
[C---:B------:R-:W-:Y:S02]  /*5b30*/  PRMT R5, R6.reuse, 0x7770, RZ ;  /* 0x0000777006057816 */ /* 0x040fe400000000ff */
[----:B------:R-:W-:Y:S01]  /*5b40*/  PRMT R4, R6, 0x7771, RZ ;  /* 0x0000777106047816 */ /* 0x000fe200000000ff */
[----:B--2---:R-:W-:Y:S01]  /*5b50*/  @!P0 FADD.FTZ R217, -R217, -RZ ;  /* 0x800000ffd9d98221 */ /* 0x004fe20000010100 */
[----:B------:R-:W-:Y:S01]  /*5b60*/  ISETP.LE.U32.AND P0, PT, R7, UR9, PT ;  /* 0x0000000907007c0c */ /* 0x000fe2000bf03070 */
[----:B------:R-:W-:Y:S01]  /*5b70*/  @!P6 FADD.FTZ R216, -R216, -RZ ;  /* 0x800000ffd8d8e221 */ /* 0x000fe20000010100 */
[----:B------:R-:W-:Y:S03]  /*5b80*/  ISETP.LE.U32.AND P1, PT, R5, UR9, PT ;  /* 0x0000000905007c0c */ /* 0x000fe6000bf23070 */
[----:B------:R-:W2:Y:S01]  /*5b90*/  MUFU.EX2 R197, R45 ;  /* 0x0000002d00c57308 */ /* 0x000ea20000000800 */
[----:B------:R-:W-:Y:S02]  /*5ba0*/  ISETP.GT.U32.AND P6, PT, R4, UR9, PT ;  /* 0x0000000904007c0c */ /* 0x000fe4000bfc4070 */
[C---:B------:R-:W-:Y:S01]  /*5bb0*/  PRMT R4, R6.reuse, 0x7772, RZ ;  /* 0x0000777206047816 */ /* 0x040fe200000000ff */
[----:B-1----:R-:W-:Y:S01]  /*5bc0*/  @!P2 FADD.FTZ R223, -R223, -RZ ;  /* 0x800000ffdfdfa221 */ /* 0x002fe20000010100 */
[----:B------:R-:W-:Y:S02]  /*5bd0*/  PRMT R6, R6, 0x7773, RZ ;  /* 0x0000777306067816 */ /* 0x000fe400000000ff */
[----:B------:R-:W-:Y:S03]  /*5be0*/  ISETP.GT.U32.AND P2, PT, R4, UR9, PT ;  /* 0x0000000904007c0c */ /* 0x000fe6000bf44070 */
[----:B------:R-:W1:Y:S01]  /*5bf0*/  MUFU.EX2 R198, R44 ;  /* 0x0000002c00c67308 */ /* 0x000e620000000800 */
[----:B------:R-:W-:Y:S01]  /*5c00*/  PRMT R16, R8, 0x7772, RZ ;  /* 0x0000777208107816 */ /* 0x000fe200000000ff */
[----:B---3--:R-:W-:Y:S01]  /*5c10*/  @!P0 FADD.FTZ R222, -R222, -RZ ;  /* 0x800000ffdede8221 */ /* 0x008fe20000010100 */
[----:B------:R-:W-:Y:S01]  /*5c20*/  ISETP.GT.U32.AND P0, PT, R6, UR9, PT ;  /* 0x0000000906007c0c */ /* 0x000fe2000bf04070 */
[----:B------:R-:W-:Y:S01]  /*5c30*/  @!P1 FADD.FTZ R215, -R215, -RZ ;  /* 0x800000ffd7d79221 */ /* 0x000fe20000010100 */
[C---:B------:R-:W-:Y:S01]  /*5c40*/  PRMT R13, R8.reuse, 0x7770, RZ ;  /* 0x00007770080d7816 */ /* 0x040fe200000000ff */
[----:B------:R-:W-:Y:S01]  /*5c50*/  IMAD.WIDE.U32 R6, R141, -0x2daee0ad, RZ ;  /* 0xd2511f538d067825 */ /* 0x000fe200078e00ff */
[C---:B------:R-:W-:Y:S03]  /*5c60*/  PRMT R15, R8.reuse, 0x7771, RZ ;  /* 0x00007771080f7816 */ /* 0x040fe600000000ff */
[----:B------:R-:W3:Y:S01]  /*5c70*/  MUFU.EX2 R207, R46 ;  /* 0x0000002e00cf7308 */ /* 0x000ee20000000800 */
[----:B------:R-:W-:Y:S01]  /*5c80*/  PRMT R14, R8, 0x7773, RZ ;  /* 0x00007773080e7816 */ /* 0x000fe200000000ff */
[----:B------:R-:W-:Y:S01]  /*5c90*/  IMAD.WIDE.U32 R8, R146, -0x326172a9, RZ ;  /* 0xcd9e8d5792087825 */ /* 0x000fe200078e00ff */
[----:B------:R-:W-:Y:S03]  /*5ca0*/  ISETP.LE.U32.AND P1, PT, R22, UR9, PT ;  /* 0x0000000916007c0c */ /* 0x000fe6000bf23070 */
[----:B------:R-:W-:Y:S01]  /*5cb0*/  @P2 FADD.FTZ R221, -R221, -RZ ;  /* 0x800000ffdddd2221 */ /* 0x000fe20000010100 */
[----:B------:R-:W-:Y:S01]  /*5cc0*/  ISETP.GT.U32.AND P2, PT, R17, UR9, PT ;  /* 0x0000000911007c0c */ /* 0x000fe2000bf44070 */
[----:B------:R-:W-:Y:S01]  /*5cd0*/  @P6 FADD.FTZ R214, -R214, -RZ ;  /* 0x800000ffd6d66221 */ /* 0x000fe20000010100 */
[----:B------:R-:W-:Y:S01]  /*5ce0*/  LOP3.LUT R9, R132, UR35, R9, 0x96, !PT ;  /* 0x0000002384097c12 */ /* 0x000fe2000f8e9609 */
[----:B------:R-:W-:Y:S01]  /*5cf0*/  @P0 FADD.FTZ R220, -R220, -RZ ;  /* 0x800000ffdcdc0221 */ /* 0x000fe20000010100 */
[----:B------:R-:W-:Y:S01]  /*5d00*/  LOP3.LUT R4, R152, UR38, R11, 0x96, !PT ;  /* 0x0000002698047c12 */ /* 0x000fe2000f8e960b */
[----:B------:R-:W-:Y:S01]  /*5d10*/  MUFU.EX2 R165, R52 ;  /* 0x0000003400a57308 */ /* 0x000fe20000000800 */
[----:B------:R-:W-:Y:S01]  /*5d20*/  LOP3.LUT R11, R9, 0xffff, RZ, 0xc0, !PT ;  /* 0x0000ffff090b7812 */ /* 0x000fe200078ec0ff */
[----:B------:R-:W-:Y:S01]  /*5d30*/  VIADD R152, R153, 0x1c040 ;  /* 0x0001c04099987836 */ /* 0x000fe20000000000 */
[----:B------:R-:W-:Y:S01]  /*5d40*/  LOP3.LUT R7, R10, UR37, R7, 0x96, !PT ;  /* 0x000000250a077c12 */ /* 0x000fe2000f8e9607 */
[----:B------:R-:W-:Y:S01]  /*5d50*/  IMAD.WIDE.U32 R4, R4, -0x326172a9, RZ ;  /* 0xcd9e8d5704047825 */ /* 0x000fe200078e00ff */
[----:B------:R-:W-:Y:S02]  /*5d60*/  ISETP.GT.U32.AND P6, PT, R21, UR9, PT ;  /* 0x0000000915007c0c */ /* 0x000fe4000bfc4070 */
[----:B------:R-:W-:Y:S01]  /*5d70*/  ISETP.GT.U32.AND P0, PT, R23, UR9, PT ;  /* 0x0000000917007c0c */ /* 0x000fe2000bf04070 */
[----:B------:R-:W-:Y:S01]  /*5d80*/  @!P1 FADD.FTZ R188, -R188, -RZ ;  /* 0x800000ffbcbc9221 */ /* 0x000fe20000010100 */
[----:B------:R-:W-:Y:S01]  /*5d90*/  LOP3.LUT R10, R9, 0xff, RZ, 0xc0, !PT ;  /* 0x000000ff090a7812 */ /* 0x000fe200078ec0ff */
[----:B------:R-:W-:Y:S01]  /*5da0*/  @P2 FADD.FTZ R196, -R196, -RZ ;  /* 0x800000ffc4c42221 */ /* 0x000fe20000010100 */
[----:B------:R-:W-:Y:S01]  /*5db0*/  SHF.R.U32.HI R11, RZ, 0x8, R11 ;  /* 0x00000008ff0b7819 */ /* 0x000fe2000001160b */
[----:B------:R-:W3:Y:S01]  /*5dc0*/  MUFU.EX2 R206, R47 ;  /* 0x0000002f00ce7308 */ /* 0x000ee20000000800 */
[----:B------:R-:W-:Y:S02]  /*5dd0*/  ISETP.LE.U32.AND P1, PT, R10, UR9, PT ;  /* 0x000000090a007c0c */ /* 0x000fe4000bf23070 */
[--C-:B------:R-:W-:Y:S02]  /*5de0*/  SHF.R.U32.HI R10, RZ, 0x18, R9.reuse ;  /* 0x00000018ff0a7819 */ /* 0x100fe40000011609 */
[----:B------:R-:W-:Y:S01]  /*5df0*/  LOP3.LUT R11, R11, 0xffff, RZ, 0xc0, !PT ;  /* 0x0000ffff0b0b7812 */ /* 0x000fe200078ec0ff */
[----:B------:R-:W-:Y:S01]  /*5e00*/  @P6 FADD.FTZ R187, -R187, -RZ ;  /* 0x800000ffbbbb6221 */ /* 0x000fe20000010100 */
[----:B------:R-:W-:Y:S01]  /*5e10*/  PRMT R9, R9, 0x7632, R9 ;  /* 0x0000763209097816 */ /* 0x000fe20000000009 */
[----:B------:R-:W-:Y:S01]  /*5e20*/  @P0 FADD.FTZ R195, -R195, -RZ ;  /* 0x800000ffc3c30221 */ /* 0x000fe20000010100 */
[----:B------:R-:W-:Y:S01]  /*5e30*/  LOP3.LUT R5, R20, UR35, R5, 0x96, !PT ;  /* 0x0000002314057c12 */ /* 0x000fe2000f8e9605 */
[----:B------:R-:W-:Y:S01]  /*5e40*/  MUFU.EX2 R163, R53 ;  /* 0x0000003500a37308 */ /* 0x000fe20000000800 */
[----:B------:R-:W-:Y:S02]  /*5e50*/  ISETP.LE.U32.AND P2, PT, R11, UR9, PT ;  /* 0x000000090b007c0c */ /* 0x000fe4000bf43070 */
[----:B------:R-:W-:Y:S01]  /*5e60*/  LOP3.LUT R9, R9, 0xff, RZ, 0xc0, !PT ;  /* 0x000000ff09097812 */ /* 0x000fe200078ec0ff */
[----:B------:R-:W-:Y:S01]  /*5e70*/  @!P1 FADD.FTZ R184, -R184, -RZ ;  /* 0x800000ffb8b89221 */ /* 0x000fe20000010100 */
[----:B------:R-:W-:Y:S02]  /*5e80*/  LOP3.LUT R11, R5, 0xffff, RZ, 0xc0, !PT ;  /* 0x0000ffff050b7812 */ /* 0x000fe400078ec0ff */
[----:B------:R-:W-:Y:S03]  /*5e90*/  ISETP.LE.U32.AND P6, PT, R10, UR9, PT ;  /* 0x000000090a007c0c */ /* 0x000fe6000bfc3070 */
[----:B------:R-:W-:Y:S01]  /*5ea0*/  MUFU.EX2 R180, R54 ;  /* 0x0000003600b47308 */ /* 0x000fe20000000800 */
[----:B------:R-:W-:Y:S02]  /*5eb0*/  ISETP.LE.U32.AND P0, PT, R9, UR9, PT ;  /* 0x0000000909007c0c */ /* 0x000fe4000bf03070 */
[----:B------:R-:W-:Y:S02]  /*5ec0*/  SHF.R.U32.HI R9, RZ, 0x8, R11 ;  /* 0x00000008ff097819 */ /* 0x000fe4000001160b */
[----:B------:R-:W-:Y:S01]  /*5ed0*/  LOP3.LUT R10, R5, 0xff, RZ, 0xc0, !PT ;  /* 0x000000ff050a7812 */ /* 0x000fe200078ec0ff */
[----:B------:R-:W-:Y:S01]  /*5ee0*/  @!P2 FADD.FTZ R183, -R183, -RZ ;  /* 0x800000ffb7b7a221 */ /* 0x000fe20000010100 */
[----:B------:R-:W-:Y:S03]  /*5ef0*/  LOP3.LUT R9, R9, 0xffff, RZ, 0xc0, !PT ;  /* 0x0000ffff09097812 */ /* 0x000fe600078ec0ff */
[----:B------:R-:W-:Y:S01]  /*5f00*/  MUFU.EX2 R189, R57 ;  /* 0x0000003900bd7308 */ /* 0x000fe20000000800 */
[----:B------:R-:W-:Y:S02]  /*5f10*/  ISETP.LE.U32.AND P1, PT, R10, UR9, PT ;  /* 0x000000090a007c0c */ /* 0x000fe4000bf23070 */
[----:B------:R-:W-:Y:S01]  /*5f20*/  PRMT R10, R5, 0x7632, R10 ;  /* 0x00007632050a7816 */ /* 0x000fe2000000000a */
[----:B----4-:R-:W-:Y:S01]  /*5f30*/  @!P6 FADD.FTZ R191, -R191, -RZ ;  /* 0x800000ffbfbfe221 */ /* 0x010fe20000010100 */
[----:B------:R-:W-:Y:S01]  /*5f40*/  ISETP.LE.U32.AND P2, PT, R9, UR9, PT ;  /* 0x0000000909007c0c */ /* 0x000fe2000bf43070 */
[----:B------:R-:W-:Y:S01]  /*5f50*/  @!P0 FADD.FTZ R192, -R192, -RZ ;  /* 0x800000ffc0c08221 */ /* 0x000fe20000010100 */
[----:B------:R-:W-:Y:S03]  /*5f60*/  LOP3.LUT R9, R10, 0xff, RZ, 0xc0, !PT ;  /* 0x000000ff0a097812 */ /* 0x000fe600078ec0ff */
[----:B------:R4:W-:Y:S01]  /*5f70*/  MUFU.EX2 R190, R56 ;  /* 0x0000003800be7308 */ /* 0x0009e20000000800 */
[----:B------:R-:W-:Y:S02]  /*5f80*/  SHF.R.U32.HI R5, RZ, 0x18, R5 ;  /* 0x00000018ff057819 */ /* 0x000fe40000011605 */
[----:B------:R-:W-:Y:S02]  /*5f90*/  ISETP.LE.U32.AND P0, PT, R9, UR9, PT ;  /* 0x0000000909007c0c */ /* 0x000fe4000bf03070 */
[----:B------:R-:W-:Y:S01]  /*5fa0*/  ISETP.LE.U32.AND P6, PT, R5, UR9, PT ;  /* 0x0000000905007c0c */ /* 0x000fe2000bfc3070 */
[----:B------:R-:W-:Y:S01]  /*5fb0*/  @!P1 FADD.FTZ R200, -R200, -RZ ;  /* 0x800000ffc8c89221 */ /* 0x000fe20000010100 */
[C---:B------:R-:W-:Y:S03]  /*5fc0*/  PRMT R9, R4.reuse, 0x7771, RZ ;  /* 0x0000777104097816 */ /* 0x040fe600000000ff */
[----:B------:R-:W-:Y:S01]  /*5fd0*/  MUFU.EX2 R194, R58 ;  /* 0x0000003a00c27308 */ /* 0x000fe20000000800 */
[C---:B------:R-:W-:Y:S01]  /*5fe0*/  PRMT R5, R4.reuse, 0x7770, RZ ;  /* 0x0000777004057816 */ /* 0x040fe200000000ff */
[----:B------:R-:W-:Y:S01]  /*5ff0*/  @!P2 FADD.FTZ R199, -R199, -RZ ;  /* 0x800000ffc7c7a221 */ /* 0x000fe20000010100 */
[----:B------:R-:W-:Y:S02]  /*6000*/  ISETP.GT.U32.AND P2, PT, R9, UR9, PT ;  /* 0x0000000909007c0c */ /* 0x000fe4000bf44070 */
[----:B------:R-:W-:Y:S02]  /*6010*/  ISETP.LE.U32.AND P1, PT, R5, UR9, PT ;  /* 0x0000000905007c0c */ /* 0x000fe4000bf23070 */
[C---:B------:R-:W-:Y:S01]  /*6020*/  PRMT R5, R4.reuse, 0x7772, RZ ;  /* 0x0000777204057816 */ /* 0x040fe200000000ff */
[----:B------:R-:W-:Y:S01]  /*6030*/  @!P0 FADD.FTZ R213, -R213, -RZ ;  /* 0x800000ffd5d58221 */ /* 0x000fe20000010100 */
[----:B------:R-:W-:Y:S01]  /*6040*/  PRMT R4, R4, 0x7773, RZ ;  /* 0x0000777304047816 */ /* 0x000fe200000000ff */
[----:B------:R-:W-:Y:S01]  /*6050*/  @!P6 FADD.FTZ R210, -R210, -RZ ;  /* 0x800000ffd2d2e221 */ /* 0x000fe20000010100 */
[----:B------:R-:W-:Y:S01]  /*6060*/  ISETP.GT.U32.AND P0, PT, R5, UR9, PT ;  /* 0x0000000905007c0c */ /* 0x000fe2000bf04070 */
[----:B------:R-:W3:Y:S01]  /*6070*/  MUFU.EX2 R179, R55 ;  /* 0x0000003700b37308 */ /* 0x000ee20000000800 */
[----:B------:R-:W-:Y:S01]  /*6080*/  ISETP.GT.U32.AND P6, PT, R4, UR9, PT ;  /* 0x0000000904007c0c */ /* 0x000fe2000bfc4070 */
[----:B----4-:R-:W-:Y:S01]  /*6090*/  IMAD.MOV.U32 R56, RZ, RZ, 0x20 ;  /* 0x00000020ff387424 */ /* 0x010fe200078e00ff */
[C---:B------:R-:W-:Y:S01]  /*60a0*/  PRMT R5, R8.reuse, 0x7771, RZ ;  /* 0x0000777108057816 */ /* 0x040fe200000000ff */
[----:B--2---:R-:W-:Y:S01]  /*60b0*/  @P2 FADD.FTZ R197, -R197, -RZ ;  /* 0x800000ffc5c52221 */ /* 0x004fe20000010100 */
[----:B------:R-:W-:Y:S01]  /*60c0*/  PRMT R4, R8, 0x7770, RZ ;  /* 0x0000777008047816 */ /* 0x000fe200000000ff */
[----:B-1----:R-:W-:Y:S01]  /*60d0*/  @!P1 FADD.FTZ R198, -R198, -RZ ;  /* 0x800000ffc6c69221 */ /* 0x002fe20000010100 */
[----:B------:R-:W-:Y:S03]  /*60e0*/  ISETP.GT.U32.AND P2, PT, R5, UR9, PT ;  /* 0x0000000905007c0c */ /* 0x000fe6000bf44070 */
[----:B------:R-:W-:Y:S01]  /*60f0*/  MUFU.EX2 R162, R144 ;  /* 0x0000009000a27308 */ /* 0x000fe20000000800 */
[----:B------:R-:W-:Y:S02]  /*6100*/  ISETP.LE.U32.AND P1, PT, R4, UR9, PT ;  /* 0x0000000904007c0c */ /* 0x000fe4000bf23070 */
[----:B------:R-:W-:Y:S01]  /*6110*/  LOP3.LUT R5, R12, 0xff, RZ, 0xc0, !PT ;  /* 0x000000ff0c057812 */ /* 0x000fe200078ec0ff */
[----:B---3--:R-:W-:Y:S01]  /*6120*/  @P0 FADD.FTZ R207, -R207, -RZ ;  /* 0x800000ffcfcf0221 */ /* 0x008fe20000010100 */
[----:B------:R-:W-:Y:S01]  /*6130*/  PRMT R4, R8, 0x7772, RZ ;  /* 0x0000777208047816 */ /* 0x000fe200000000ff */
[----:B------:R-:W-:Y:S01]  /*6140*/  @P6 FADD.FTZ R206, -R206, -RZ ;  /* 0x800000ffcece6221 */ /* 0x000fe20000010100 */
[----:B------:R-:W-:Y:S03]  /*6150*/  ISETP.LE.U32.AND P0, PT, R5, UR9, PT ;  /* 0x0000000905007c0c */ /* 0x000fe6000bf03070 */
[----:B------:R-:W-:Y:S01]  /*6160*/  MUFU.EX2 R166, R3 ;  /* 0x0000000300a67308 */ /* 0x000fe20000000800 */
[----:B------:R-:W-:Y:S02]  /*6170*/  SHF.R.U32.HI R5, RZ, 0x18, R12 ;  /* 0x00000018ff057819 */ /* 0x000fe4000001160c */
[----:B------:R-:W-:Y:S01]  /*6180*/  PRMT R8, R8, 0x7773, RZ ;  /* 0x0000777308087816 */ /* 0x000fe200000000ff */
[----:B------:R-:W-:Y:S01]  /*6190*/  @P2 FADD.FTZ R167, -R167, -RZ ;  /* 0x800000ffa7a72221 */ /* 0x000fe20000010100 */
[----:B------:R-:W-:Y:S01]  /*61a0*/  ISETP.LE.U32.AND P2, PT, R5, UR9, PT ;  /* 0x0000000905007c0c */ /* 0x000fe2000bf43070 */
[----:B------:R-:W-:Y:S01]  /*61b0*/  @!P1 FADD.FTZ R176, -R176, -RZ ;  /* 0x800000ffb0b09221 */ /* 0x000fe20000010100 */
[----:B------:R-:W-:Y:S03]  /*61c0*/  ISETP.GT.U32.AND P1, PT, R8, UR9, PT ;  /* 0x0000000908007c0c */ /* 0x000fe6000bf24070 */
[----:B------:R-:W-:Y:S01]  /*61d0*/  MUFU.EX2 R175, R66 ;  /* 0x0000004200af7308 */ /* 0x000fe20000000800 */
[C---:B------:R-:W-:Y:S02]  /*61e0*/  LOP3.LUT R5, R7.reuse, 0xff, RZ, 0xc0, !PT ;  /* 0x000000ff07057812 */ /* 0x040fe400078ec0ff */
[----:B------:R-:W-:Y:S01]  /*61f0*/  PRMT R8, R7, 0x7632, R8 ;  /* 0x0000763207087816 */ /* 0x000fe20000000008 */
[----:B------:R-:W-:Y:S01]  /*6200*/  @!P0 FADD.FTZ R165, -R165, -RZ ;  /* 0x800000ffa5a58221 */ /* 0x000fe20000010100 */
[----:B------:R-:W-:Y:S02]  /*6210*/  ISETP.LE.U32.AND P0, PT, R5, UR9, PT ;  /* 0x0000000905007c0c */ /* 0x000fe4000bf03070 */
[----:B------:R-:W-:Y:S03]  /*6220*/  LOP3.LUT R5, R8, 0xff, RZ, 0xc0, !PT ;  /* 0x000000ff08057812 */ /* 0x000fe600078ec0ff */
[----:B------:R-:W1:Y:S01]  /*6230*/  MUFU.EX2 R193, R59 ;  /* 0x0000003b00c17308 */ /* 0x000e620000000800 */
[----:B------:R-:W2:Y:S01]  /*6240*/  LDL R8, [R1+0x10] ;  /* 0x0000100001087983 */ /* 0x000ea20000100800 */
[----:B------:R-:W-:Y:S01]  /*6250*/  ISETP.GT.U32.AND P6, PT, R4, UR9, PT ;  /* 0x0000000904007c0c */ /* 0x000fe2000bfc4070 */
[----:B------:R-:W-:Y:S01]  /*6260*/  @!P2 FADD.FTZ R179, -R179, -RZ ;  /* 0x800000ffb3b3a221 */ /* 0x000fe20000010100 */
[C---:B------:R-:W-:Y:S01]  /*6270*/  LOP3.LUT R4, R12.reuse, 0xffff, RZ, 0xc0, !PT ;  /* 0x0000ffff0c047812 */ /* 0x040fe200078ec0ff */
[----:B------:R-:W-:Y:S01]  /*6280*/  @P1 FADD.FTZ R181, -R181, -RZ ;  /* 0x800000ffb5b51221 */ /* 0x000fe20000010100 */
[----:B------:R-:W-:Y:S02]  /*6290*/  PRMT R12, R12, 0x7632, R12 ;  /* 0x000076320c0c7816 */ /* 0x000fe4000000000c */
[----:B------:R-:W-:Y:S02]  /*62a0*/  SHF.R.U32.HI R4, RZ, 0x8, R4 ;  /* 0x00000008ff047819 */ /* 0x000fe40000011604 */
[----:B------:R3:W-:Y:S01]  /*62b0*/  MUFU.EX2 R177, R2 ;  /* 0x0000000200b17308 */ /* 0x0007e20000000800 */
[----:B------:R-:W-:Y:S01]  /*62c0*/  LOP3.LUT R12, R12, 0xff, RZ, 0xc0, !PT ;  /* 0x000000ff0c0c7812 */ /* 0x000fe200078ec0ff */
[----:B------:R-:W-:Y:S01]  /*62d0*/  @!P0 FADD.FTZ R190, -R190, -RZ ;  /* 0x800000ffbebe8221 */ /* 0x000fe20000010100 */
[----:B------:R-:W-:Y:S02]  /*62e0*/  LOP3.LUT R4, R4, 0xffff, RZ, 0xc0, !PT ;  /* 0x0000ffff04047812 */ /* 0x000fe400078ec0ff */
[----:B------:R-:W-:Y:S01]  /*62f0*/  ISETP.LE.U32.AND P1, PT, R12, UR9, PT ;  /* 0x000000090c007c0c */ /* 0x000fe2000bf23070 */
[----:B------:R-:W-:Y:S01]  /*6300*/  @P6 FADD.FTZ R182, -R182, -RZ ;  /* 0x800000ffb6b66221 */ /* 0x000fe20000010100 */
[----:B------:R-:W-:Y:S03]  /*6310*/  ISETP.LE.U32.AND P6, PT, R4, UR9, PT ;  /* 0x0000000904007c0c */ /* 0x000fe6000bfc3070 */
[----:B------:R-:W-:Y:S01]  /*6320*/  MUFU.EX2 R185, R0 ;  /* 0x0000000000b97308 */ /* 0x000fe20000000800 */
[----:B------:R-:W-:Y:S02]  /*6330*/  LOP3.LUT R4, R7, 0xffff, RZ, 0xc0, !PT ;  /* 0x0000ffff07047812 */ /* 0x000fe400078ec0ff */
[----:B------:R-:W-:Y:S02]  /*6340*/  ISETP.LE.U32.AND P0, PT, R13, UR9, PT ;  /* 0x000000090d007c0c */ /* 0x000fe4000bf03070 */
[----:B------:R-:W-:Y:S02]  /*6350*/  SHF.R.U32.HI R4, RZ, 0x8, R4 ;  /* 0x00000008ff047819 */ /* 0x000fe40000011604 */
[----:B------:R-:W-:Y:S03]  /*6360*/  SHF.R.U32.HI R7, RZ, 0x18, R7 ;  /* 0x00000018ff077819 */ /* 0x000fe60000011607 */
[----:B------:R-:W4:Y:S01]  /*6370*/  MUFU.EX2 R178, R60 ;  /* 0x0000003c00b27308 */ /* 0x000f220000000800 */
[----:B------:R-:W-:Y:S01]  /*6380*/  LOP3.LUT R4, R4, 0xffff, RZ, 0xc0, !PT ;  /* 0x0000ffff04047812 */ /* 0x000fe200078ec0ff */
[----:B------:R-:W-:Y:S01]  /*6390*/  @!P1 FADD.FTZ R180, -R180, -RZ ;  /* 0x800000ffb4b49221 */ /* 0x000fe20000010100 */
[----:B------:R-:W-:Y:S01]  /*63a0*/  ISETP.LE.U32.AND P1, PT, R5, UR9, PT ;  /* 0x0000000905007c0c */ /* 0x000fe2000bf23070 */
[----:B------:R-:W-:Y:S01]  /*63b0*/  @!P6 FADD.FTZ R163, -R163, -RZ ;  /* 0x800000ffa3a3e221 */ /* 0x000fe20000010100 */
[----:B------:R-:W-:Y:S01]  /*63c0*/  ISETP.LE.U32.AND P6, PT, R4, UR9, PT ;  /* 0x0000000904007c0c */ /* 0x000fe2000bfc3070 */
[----:B------:R-:W-:Y:S01]  /*63d0*/  VIADD R4, R153, 0x1c000 ;  /* 0x0001c00099047836 */ /* 0x000fe20000000000 */
[----:B------:R-:W-:Y:S01]  /*63e0*/  PRMT R5, R6, 0x7770, RZ ;  /* 0x0000777006057816 */ /* 0x000fe200000000ff */
[----:B------:R-:W-:Y:S01]  /*63f0*/  @!P0 FADD.FTZ R161, -R161, -RZ ;  /* 0x800000ffa1a18221 */ /* 0x000fe20000010100 */
[----:B------:R-:W-:Y:S01]  /*6400*/  ISETP.LE.U32.AND P2, PT, R7, UR9, PT ;  /* 0x0000000907007c0c */ /* 0x000fe2000bf43070 */
[----:B------:R-:W-:Y:S01]  /*6410*/  @P5 VIADD R152, R4, 0xffffffc0 ;  /* 0xffffffc004985836 */ /* 0x000fe20000000000 */
[----:B------:R-:W-:Y:S01]  /*6420*/  PRMT R4, R6, 0x7771, RZ ;  /* 0x0000777106047816 */ /* 0x000fe200000000ff */
[----:B------:R-:W4:Y:S01]  /*6430*/  MUFU.EX2 R186, R62 ;  /* 0x0000003e00ba7308 */ /* 0x000f220000000800 */
[----:B------:R-:W-:Y:S01]  /*6440*/  ISETP.LE.U32.AND P0, PT, R5, UR9, PT ;  /* 0x0000000905007c0c */ /* 0x000fe2000bf03070 */
[----:B---3--:R-:W-:Y:S01]  /*6450*/  IMAD.IADD R2, R160, 0x1, R152 ;  /* 0x00000001a0027824 */ /* 0x008fe200078e0298 */
[----:B------:R-:W-:Y:S01]  /*6460*/  PRMT R3, R6, 0x7772, RZ ;  /* 0x0000777206037816 */ /* 0x000fe200000000ff */
[----:B------:R-:W-:Y:S01]  /*6470*/  @!P1 FADD.FTZ R194, -R194, -RZ ;  /* 0x800000ffc2c29221 */ /* 0x000fe20000010100 */
[----:B------:R-:W-:Y:S01]  /*6480*/  ISETP.GT.U32.AND P1, PT, R16, UR9, PT ;  /* 0x0000000910007c0c */ /* 0x000fe2000bf24070 */
[----:B------:R-:W-:Y:S01]  /*6490*/  @!P6 FADD.FTZ R189, -R189, -RZ ;  /* 0x800000ffbdbde221 */ /* 0x000fe20000010100 */
[----:B------:R-:W-:Y:S02]  /*64a0*/  ISETP.GT.U32.AND P6, PT, R15, UR9, PT ;  /* 0x000000090f007c0c */ /* 0x000fe4000bfc4070 */
[----:B------:R-:W-:Y:S01]  /*64b0*/  F2FP.RELU.F16.F32.PACK_AB R5, R204, R205 ;  /* 0x000000cdcc05723e */ /* 0x000fe200000008ff */
[----:B-1----:R-:W-:Y:S01]  /*64c0*/  @!P2 FADD.FTZ R193, -R193, -RZ ;  /* 0x800000ffc1c1a221 */ /* 0x002fe20000010100 */
[----:B------:R-:W-:Y:S02]  /*64d0*/  ISETP.GT.U32.AND P2, PT, R14, UR9, PT ;  /* 0x000000090e007c0c */ /* 0x000fe4000bf44070 */
[----:B------:R-:W-:Y:S01]  /*64e0*/  PRMT R6, R6, 0x7773, RZ ;  /* 0x0000777306067816 */ /* 0x000fe200000000ff */
[----:B------:R1:W-:Y:S01]  /*64f0*/  STS [R153+0x1c000], R5 ;  /* 0x01c0000599007388 */ /* 0x0003e20000000800 */
[----:B------:R-:W-:Y:S01]  /*6500*/  F2FP.RELU.F16.F32.PACK_AB R7, R229, R230 ;  /* 0x000000e6e507723e */ /* 0x000fe200000008ff */
[----:B----4-:R-:W-:Y:S01]  /*6510*/  @!P0 FADD.FTZ R178, -R178, -RZ ;  /* 0x800000ffb2b28221 */ /* 0x010fe20000010100 */
[----:B------:R-:W-:Y:S01]  /*6520*/  LEA R148, R172, UR4, 0x1 ;  /* 0x00000004ac947c11 */ /* 0x000fe2000f8e08ff */
[----:B------:R-:W-:Y:S01]  /*6530*/  @P1 FADD.FTZ R175, -R175, -RZ ;  /* 0x800000ffafaf1221 */ /* 0x000fe20000010100 */
[----:B------:R-:W-:Y:S01]  /*6540*/  ISETP.GT.U32.AND P1, PT, R3, UR9, PT ;  /* 0x0000000903007c0c */ /* 0x000fe2000bf24070 */
[----:B------:R-:W-:Y:S01]  /*6550*/  @P6 FADD.FTZ R162, -R162, -RZ ;  /* 0x800000ffa2a26221 */ /* 0x000fe20000010100 */
[----:B------:R-:W-:Y:S02]  /*6560*/  ISETP.GT.U32.AND P6, PT, R4, UR9, PT ;  /* 0x0000000904007c0c */ /* 0x000fe4000bfc4070 */
[----:B------:R-:W-:Y:S01]  /*6570*/  F2FP.RELU.F16.F32.PACK_AB R4, R224, R202 ;  /* 0x000000cae004723e */ /* 0x000fe200000008ff */
[----:B------:R-:W-:Y:S01]  /*6580*/  @P2 FADD.FTZ R166, -R166, -RZ ;  /* 0x800000ffa6a62221 */ /* 0x000fe20000010100 */
[----:B------:R-:W-:Y:S02]  /*6590*/  F2FP.RELU.F16.F32.PACK_AB R3, R208, R209 ;  /* 0x000000d1d003723e */ /* 0x000fe400000008ff */
[----:B------:R-:W-:Y:S01]  /*65a0*/  ISETP.GT.U32.AND P2, PT, R6, UR9, PT ;  /* 0x0000000906007c0c */ /* 0x000fe2000bf44070 */
[----:B------:R3:W-:Y:S01]  /*65b0*/  STS [R153+0x1c400], R4 ;  /* 0x01c4000499007388 */ /* 0x0007e20000000800 */
[----:B------:R-:W-:Y:S02]  /*65c0*/  F2FP.RELU.F16.F32.PACK_AB R6, R218, R219 ;  /* 0x000000dbda06723e */ /* 0x000fe400000008ff */
[----:B------:R-:W-:Y:S01]  /*65d0*/  F2FP.RELU.F16.F32.PACK_AB R0, R162, R161 ;  /* 0x000000a1a200723e */ /* 0x000fe200000008ff */
[----:B------:R4:W-:Y:S01]  /*65e0*/  STS [R159+0x1c000], R3 ;  /* 0x01c000039f007388 */ /* 0x0009e20000000800 */
[----:B------:R-:W-:Y:S01]  /*65f0*/  @P1 FADD.FTZ R186, -R186, -RZ ;  /* 0x800000ffbaba1221 */ /* 0x000fe20000010100 */
[----:B------:R-:W-:Y:S01]  /*6600*/  @P6 FADD.FTZ R177, -R177, -RZ ;  /* 0x800000ffb1b16221 */ /* 0x000fe20000010100 */
[----:B------:R-:W-:Y:S01]  /*6610*/  SEL R170, R56, 0xffffffe0, !P4 ;  /* 0xffffffe038aa7807 */ /* 0x000fe20006000000 */
[----:B------:R4:W-:Y:S01]  /*6620*/  STS [R159+0x1c400], R6 ;  /* 0x01c400069f007388 */ /* 0x0009e20000000800 */
[----:B------:R-:W-:Y:S02]  /*6630*/  FSETP.GE.FTZ.AND P1, PT, R204, RZ, PT ;  /* 0x000000ffcc00720b */ /* 0x000fe40003f36000 */
[----:B-1----:R-:W-:Y:S01]  /*6640*/  F2FP.RELU.F16.F32.PACK_AB R5, R227, R228 ;  /* 0x000000e4e305723e */ /* 0x002fe200000008ff */
[----:B------:R-:W-:Y:S01]  /*6650*/  @P2 FADD.FTZ R185, -R185, -RZ ;  /* 0x800000ffb9b92221 */ /* 0x000fe20000010100 */
[----:B------:R-:W-:Y:S01]  /*6660*/  IMAD.IADD R150, R148, 0x1, R170 ;  /* 0x0000000194967824 */ /* 0x000fe200078e02aa */
[----:B------:R-:W-:Y:S01]  /*6670*/  FSETP.GE.FTZ.AND P2, PT, R205, RZ, PT ;  /* 0x000000ffcd00720b */ /* 0x000fe20003f56000 */
[----:B------:R-:W-:Y:S01]  /*6680*/  IMAD.IADD R156, R170, 0x1, R151 ;  /* 0x00000001aa9c7824 */ /* 0x000fe200078e0297 */
[----:B------:R1:W-:Y:S01]  /*6690*/  STS [R153+0x1e000], R5 ;  /* 0x01e0000599007388 */ /* 0x0003e20000000800 */
[----:B------:R-:W-:Y:S02]  /*66a0*/  FSETP.GE.FTZ.AND P6, PT, R209, RZ, PT ;  /* 0x000000ffd100720b */ /* 0x000fe40003fd6000 */
[----:B---3--:R-:W-:Y:S02]  /*66b0*/  F2FP.RELU.F16.F32.PACK_AB R4, R231, R232 ;  /* 0x000000e8e704723e */ /* 0x008fe400000008ff */
[----:B----4-:R-:W-:Y:S03]  /*66c0*/  F2FP.RELU.F16.F32.PACK_AB R3, R225, R226 ;  /* 0x000000e2e103723e */ /* 0x010fe600000008ff */
[----:B------:R3:W-:Y:S01]  /*66d0*/  STS [R153+0x1e400], R4 ;  /* 0x01e4000499007388 */ /* 0x0007e20000000800 */
[----:B------:R-:W-:Y:S03]  /*66e0*/  F2FP.RELU.F16.F32.PACK_AB R6, R201, R203 ;  /* 0x000000cbc906723e */ /* 0x000fe600000008ff */
[----:B------:R4:W-:Y:S04]  /*66f0*/  STS [R159+0x1e000], R3 ;  /* 0x01e000039f007388 */ /* 0x0009e80000000800 */
[----:B------:R-:W-:Y:S01]  /*6700*/  STS [R159+0x1e400], R7 ;  /* 0x01e400079f007388 */ /* 0x000fe20000000800 */
[----:B-1----:R-:W-:Y:S02]  /*6710*/  F2FP.RELU.F16.F32.PACK_AB R5, R211, R212 ;  /* 0x000000d4d305723e */ /* 0x002fe400000008ff */
[----:B---3--:R-:W-:Y:S02]  /*6720*/  F2FP.RELU.F16.F32.PACK_AB R4, R187, R188 ;  /* 0x000000bcbb04723e */ /* 0x008fe400000008ff */
[----:B----4-:R-:W-:Y:S01]  /*6730*/  F2FP.RELU.F16.F32.PACK_AB R3, R195, R196 ;  /* 0x000000c4c303723e */ /* 0x010fe200000008ff */
[----:B--2---:R-:W-:Y:S02]  /*6740*/  IMAD.IADD R155, R153, 0x1, R8 ;  /* 0x00000001999b7824 */ /* 0x004fe400078e0208 */
[----:B------:R-:W-:Y:S02]  /*6750*/  IMAD.IADD R154, R8, 0x1, R152 ;  /* 0x00000001089a7824 */ /* 0x000fe400078e0298 */
[C---:B------:R-:W-:Y:S01]  /*6760*/  IMAD.IADD R158, R160.reuse, 0x1, R155 ;  /* 0x00000001a09e7824 */ /* 0x040fe200078e029b */
[----:B------:R1:W-:Y:S01]  /*6770*/  STS [R155+0x1c000], R6 ;  /* 0x01c000069b007388 */ /* 0x0003e20000000800 */
[----:B------:R-:W-:Y:S01]  /*6780*/  IMAD.IADD R157, R160, 0x1, R154 ;  /* 0x00000001a09d7824 */ /* 0x000fe200078e029a */
[----:B------:R-:W-:Y:S02]  /*6790*/  SEL R160, R149, 0xffffffc0, !P3 ;  /* 0xffffffc095a07807 */ /* 0x000fe40005800000 */
[----:B------:R2:W-:Y:S03]  /*67a0*/  STS [R155+0x1c400], R5 ;  /* 0x01c400059b007388 */ /* 0x0005e60000000800 */
[----:B------:R-:W-:Y:S01]  /*67b0*/  IMAD.IADD R149, R148, 0x1, R160 ;  /* 0x0000000194957824 */ /* 0x000fe200078e02a0 */
[----:B------:R3:W-:Y:S01]  /*67c0*/  STS [R158+0x1c000], R4 ;  /* 0x01c000049e007388 */ /* 0x0007e20000000800 */
[----:B------:R-:W-:Y:S03]  /*67d0*/  IMAD.IADD R164, R160, 0x1, R151 ;  /* 0x00000001a0a47824 */ /* 0x000fe600078e0297 */
[----:B------:R4:W-:Y:S01]  /*67e0*/  STS [R158+0x1c400], R3 ;  /* 0x01c400039e007388 */ /* 0x0009e20000000800 */
[----:B------:R-:W-:Y:S01]  /*67f0*/  IMAD.IADD R169, R170, 0x1, R164 ;  /* 0x00000001aaa97824 */ /* 0x000fe200078e02a4 */
[----:B-1----:R-:W-:Y:S02]  /*6800*/  F2FP.RELU.F16.F32.PACK_AB R6, R217, R216 ;  /* 0x000000d8d906723e */ /* 0x002fe400000008ff */
[----:B--2---:R-:W-:Y:S03]  /*6810*/  F2FP.RELU.F16.F32.PACK_AB R5, R222, R223 ;  /* 0x000000dfde05723e */ /* 0x004fe600000008ff */
[----:B------:R1:W-:Y:S01]  /*6820*/  STS [R155+0x1e000], R6 ;  /* 0x01e000069b007388 */ /* 0x0003e20000000800 */
[----:B---3--:R-:W-:Y:S03]  /*6830*/  F2FP.RELU.F16.F32.PACK_AB R4, R214, R215 ;  /* 0x000000d7d604723e */ /* 0x008fe600000008ff */
[----:B------:R2:W-:Y:S01]  /*6840*/  STS [R155+0x1e400], R5 ;  /* 0x01e400059b007388 */ /* 0x0005e20000000800 */
[----:B----4-:R-:W-:Y:S03]  /*6850*/  F2FP.RELU.F16.F32.PACK_AB R3, R220, R221 ;  /* 0x000000dddc03723e */ /* 0x010fe600000008ff */
[----:B------:R3:W-:Y:S04]  /*6860*/  STS [R158+0x1e000], R4 ;  /* 0x01e000049e007388 */ /* 0x0007e80000000800 */
[----:B------:R4:W-:Y:S01]  /*6870*/  STS [R158+0x1e400], R3 ;  /* 0x01e400039e007388 */ /* 0x0009e20000000800 */
[----:B-1----:R-:W-:Y:S02]  /*6880*/  F2FP.RELU.F16.F32.PACK_AB R6, R199, R200 ;  /* 0x000000c8c706723e */ /* 0x002fe400000008ff */
[----:B--2---:R-:W-:Y:S02]  /*6890*/  F2FP.RELU.F16.F32.PACK_AB R5, R210, R213 ;  /* 0x000000d5d205723e */ /* 0x004fe400000008ff */
[----:B---3--:R-:W-:Y:S02]  /*68a0*/  F2FP.RELU.F16.F32.PACK_AB R4, R183, R184 ;  /* 0x000000b8b704723e */ /* 0x008fe400000008ff */
[----:B----4-:R-:W-:Y:S03]  /*68b0*/  F2FP.RELU.F16.F32.PACK_AB R3, R191, R192 ;  /* 0x000000c0bf03723e */ /* 0x010fe600000008ff */
[----:B------:R1:W-:Y:S04]  /*68c0*/  STS [R152], R4 ;  /* 0x0000000498007388 */ /* 0x0003e80000000800 */
[----:B------:R2:W-:Y:S01]  /*68d0*/  STS [R152+0x400], R3 ;  /* 0x0004000398007388 */ /* 0x0005e20000000800 */
[----:B-1----:R-:W-:Y:S02]  /*68e0*/  F2FP.RELU.F16.F32.PACK_AB R4, R167, R176 ;  /* 0x000000b0a704723e */ /* 0x002fe400000008ff */
[----:B--2---:R-:W-:Y:S03]  /*68f0*/  F2FP.RELU.F16.F32.PACK_AB R3, R181, R182 ;  /* 0x000000b6b503723e */ /* 0x004fe600000008ff */
[----:B------:R1:W-:Y:S04]  /*6900*/  STS [R2], R4 ;  /* 0x0000000402007388 */ /* 0x0003e80000000800 */
[----:B------:R2:W-:Y:S04]  /*6910*/  STS [R2+0x400], R3 ;  /* 0x0004000302007388 */ /* 0x0005e80000000800 */
[----:B------:R3:W-:Y:S04]  /*6920*/  STS [R152+0x2000], R6 ;  /* 0x0020000698007388 */ /* 0x0007e80000000800 */
[----:B------:R4:W-:Y:S01]  /*6930*/  STS [R152+0x2400], R5 ;  /* 0x0024000598007388 */ /* 0x0009e20000000800 */
[----:B-1----:R-:W-:Y:S02]  /*6940*/  F2FP.RELU.F16.F32.PACK_AB R4, R163, R165 ;  /* 0x000000a5a304723e */ /* 0x002fe400000008ff */
[----:B--2---:R-:W-:Y:S02]  /*6950*/  F2FP.RELU.F16.F32.PACK_AB R3, R179, R180 ;  /* 0x000000b4b303723e */ /* 0x004fe400000008ff */
[----:B---3--:R-:W-:Y:S02]  /*6960*/  F2FP.RELU.F16.F32.PACK_AB R6, R197, R198 ;  /* 0x000000c6c506723e */ /* 0x008fe400000008ff */
[----:B----4-:R-:W-:Y:S03]  /*6970*/  F2FP.RELU.F16.F32.PACK_AB R5, R206, R207 ;  /* 0x000000cfce05723e */ /* 0x010fe600000008ff */
[----:B------:R-:W-:Y:S04]  /*6980*/  STS [R2+0x2000], R6 ;  /* 0x0020000602007388 */ /* 0x000fe80000000800 */
[----:B------:R1:W-:Y:S04]  /*6990*/  STS [R2+0x2400], R5 ;  /* 0x0024000502007388 */ /* 0x0003e80000000800 */
[----:B------:R-:W-:Y:S04]  /*69a0*/  STS [R154], R4 ;  /* 0x000000049a007388 */ /* 0x000fe80000000800 */
[----:B------:R2:W-:Y:S04]  /*69b0*/  STS [R154+0x400], R3 ;  /* 0x000400039a007388 */ /* 0x0005e80000000800 */
[----:B------:R3:W-:Y:S01]  /*69c0*/  STS [R157], R0 ;  /* 0x000000009d007388 */ /* 0x0007e20000000800 */
[----:B-1----:R-:W-:Y:S02]  /*69d0*/  F2FP.RELU.F16.F32.PACK_AB R2, R189, R190 ;  /* 0x000000bebd02723e */ /* 0x002fe400000008ff */
[----:B--2---:R-:W-:Y:S02]  /*69e0*/  F2FP.RELU.F16.F32.PACK_AB R3, R193, R194 ;  /* 0x000000c2c103723e */ /* 0x004fe400000008ff */
[----:B---3--:R-:W-:Y:S05]  /*69f0*/  F2FP.RELU.F16.F32.PACK_AB R0, R166, R175 ;  /* 0x000000afa600723e */ /* 0x008fea00000008ff */
[----:B------:R1:W-:Y:S04]  /*6a00*/  STS [R157+0x400], R0 ;  /* 0x000400009d007388 */ /* 0x0003e80000000800 */
[----:B------:R2:W-:Y:S04]  /*6a10*/  STS [R154+0x2000], R2 ;  /* 0x002000029a007388 */ /* 0x0005e80000000800 */
[----:B------:R3:W-:Y:S01]  /*6a20*/  STS [R154+0x2400], R3 ;  /* 0x002400039a007388 */ /* 0x0007e20000000800 */
[----:B-1----:R-:W-:Y:S02]  /*6a30*/  F2FP.RELU.F16.F32.PACK_AB R0, R185, R186 ;  /* 0x000000bab900723e */ /* 0x002fe400000008ff */
[----:B--2---:R-:W-:Y:S03]  /*6a40*/  F2FP.RELU.F16.F32.PACK_AB R2, R177, R178 ;  /* 0x000000b2b102723e */ /* 0x004fe600000008ff */
[----:B------:R1:W-:Y:S01]  /*6a50*/  STS [R157+0x2400], R0 ;  /* 0x002400009d007388 */ /* 0x0003e20000000800 */
[----:B---3--:R-:W-:Y:S03]  /*6a60*/  IMAD.U32 R3, RZ, RZ, UR11 ;  /* 0x0000000bff037e24 */ /* 0x008fe6000f8e00ff */
[----:B------:R2:W-:Y:S04]  /*6a70*/  STS [R157+0x2000], R2 ;  /* 0x002000029d007388 */ /* 0x0005e80000000800 */
[----:B------:R-:W-:Y:S08]  /*6a80*/  LDSM.16.M88.4 R64, [R148+0x8000] ;  /* 0x008000009440783b */ /* 0x000ff00000000200 */
[----:B------:R-:W3:Y:S08]  /*6a90*/  LDSM.16.M88.4 R16, [R151+0x10000] ;  /* 0x010000009710783b */ /* 0x000ef00000000200 */
[----:B------:R-:W4:Y:S01]  /*6aa0*/  LDSM.16.M88.4 R60, [R148+0xa000] ;  /* 0x00a00000943c783b */ /* 0x000f220000000200 */
[----:B-1----:R-:W-:Y:S02]  /*6ab0*/  IMAD.IADD R0, R170, 0x1, R149 ;  /* 0x00000001aa007824 */ /* 0x002fe400078e0295 */
[----:B--2---:R-:W-:Y:S05]  /*6ac0*/  IMAD.U32 R2, RZ, RZ, UR10 ;  /* 0x0000000aff027e24 */ /* 0x004fea000f8e00ff */
[----:B------:R-:W1:Y:S01]  /*6ad0*/  LDSM.16.M88.4 R32, [R151+0x10800] ;  /* 0x010800009720783b */ /* 0x000e620000000200 */
[C---:B------:R-:W-:Y:S04]  /*6ae0*/  LEA R2, P0, R237.reuse, R2, 0x2 ;  /* 0x00000002ed027211 */ /* 0x040fe800078010ff */
[----:B------:R-:W-:Y:S03]  /*6af0*/  LEA.HI.X R3, R237, R3, RZ, 0x2, P0 ;  /* 0x00000003ed037211 */ /* 0x000fe600000f14ff */
[----:B------:R-:W2:Y:S01]  /*6b00*/  LDSM.16.M88.4 R48, [R151+0x11000] ;  /* 0x011000009730783b */ /* 0x000ea20000000200 */
[----:B------:R-:W-:Y:S07]  /*6b10*/  FSETP.GE.FTZ.AND P0, PT, R202, RZ, PT ;  /* 0x000000ffca00720b */ /* 0x000fee0003f16000 */
[----:B------:R-:W2:Y:S01]  /*6b20*/  LDSM.16.M88.4 R132, [R151+0x11800] ;  /* 0x011800009784783b */ /* 0x000ea20000000200 */
[-C--:B---3--:R-:W-:Y:S07]  /*6b30*/  HMMA.16816.F32 R4, R64, R16.reuse, RZ ;  /* 0x000000104004723c */ /* 0x088fee00000018ff */
[----:B------:R-:W-:Y:S01]  /*6b40*/  LDSM.16.M88.4 R136, [R150+0x8000] ;  /* 0x008000009688783b */ /* 0x000fe20000000200 */
[C---:B----4-:R-:W-:Y:S07]  /*6b50*/  HMMA.16816.F32 R8, R60.reuse, R16, RZ ;  /* 0x000000103c08723c */ /* 0x050fee00000018ff */
[----:B------:R-:W3:Y:S01]  /*6b60*/  LDSM.16.M88.4 R140, [R156+0x10000] ;  /* 0x010000009c8c783b */ /* 0x000ee20000000200 */
[-C--:B------:R-:W-:Y:S07]  /*6b70*/  HMMA.16816.F32 R12, R60, R18.reuse, RZ ;  /* 0x000000123c0c723c */ /* 0x080fee00000018ff */
[----:B------:R-:W4:Y:S01]  /*6b80*/  LDSM.16.M88.4 R144, [R150+0xa000] ;  /* 0x00a000009690783b */ /* 0x000f220000000200 */
[C---:B------:R-:W-:Y:S08]  /*6b90*/  HMMA.16816.F32 R16, R64.reuse, R18, RZ ;  /* 0x000000124010723c */ /* 0x040ff000000018ff */
[-C--:B-1----:R-:W-:Y:S08]  /*6ba0*/  HMMA.16816.F32 R20, R64, R32.reuse, RZ ;  /* 0x000000204014723c */ /* 0x082ff000000018ff */
[C---:B------:R-:W-:Y:S08]  /*6bb0*/  HMMA.16816.F32 R24, R60.reuse, R32, RZ ;  /* 0x000000203c18723c */ /* 0x040ff000000018ff */
[-C--:B------:R-:W-:Y:S08]  /*6bc0*/  HMMA.16816.F32 R28, R60, R34.reuse, RZ ;  /* 0x000000223c1c723c */ /* 0x080ff000000018ff */
[C---:B------:R-:W-:Y:S08]  /*6bd0*/  HMMA.16816.F32 R32, R64.reuse, R34, RZ ;  /* 0x000000224020723c */ /* 0x040ff000000018ff */
[-C--:B--2---:R-:W-:Y:S08]  /*6be0*/  HMMA.16816.F32 R36, R64, R48.reuse, RZ ;  /* 0x000000304024723c */ /* 0x084ff000000018ff */
[C---:B------:R-:W-:Y:S08]  /*6bf0*/  HMMA.16816.F32 R40, R60.reuse, R48, RZ ;  /* 0x000000303c28723c */ /* 0x040ff000000018ff */
[-C--:B------:R-:W-:Y:S08]  /*6c00*/  HMMA.16816.F32 R44, R60, R50.reuse, RZ ;  /* 0x000000323c2c723c */ /* 0x080ff000000018ff */
[C---:B------:R-:W-:Y:S08]  /*6c10*/  HMMA.16816.F32 R48, R64.reuse, R50, RZ ;  /* 0x000000324030723c */ /* 0x040ff000000018ff */
[-C--:B------:R-:W-:Y:S08]  /*6c20*/  HMMA.16816.F32 R52, R64, R132.reuse, RZ ;  /* 0x000000844034723c */ /* 0x080ff000000018ff */
[C---:B------:R-:W-:Y:S08]  /*6c30*/  HMMA.16816.F32 R56, R60.reuse, R132, RZ ;  /* 0x000000843c38723c */ /* 0x040ff000000018ff */
[-C--:B------:R-:W-:Y:S08]  /*6c40*/  HMMA.16816.F32 R60, R60, R134.reuse, RZ ;  /* 0x000000863c3c723c */ /* 0x080ff000000018ff */
[----:B------:R-:W-:Y:S01]  /*6c50*/  HMMA.16816.F32 R64, R64, R134, RZ ;  /* 0x000000864040723c */ /* 0x000fe200000018ff */
[----:B------:R-:W1:Y:S07]  /*6c60*/  LDSM.16.M88.4 R132, [R156+0x10800] ;  /* 0x010800009c84783b */ /* 0x000e6e0000000200 */
[-C--:B---3--:R-:W-:Y:S08]  /*6c70*/  HMMA.16816.F32 R4, R136, R140.reuse, R4 ;  /* 0x0000008c8804723c */ /* 0x088ff00000001804 */
[C---:B----4-:R-:W-:Y:S08]  /*6c80*/  HMMA.16816.F32 R8, R144.reuse, R140, R8 ;  /* 0x0000008c9008723c */ /* 0x050ff00000001808 */
[-C--:B------:R-:W-:Y:S08]  /*6c90*/  HMMA.16816.F32 R12, R144, R142.reuse, R12 ;  /* 0x0000008e900c723c */ /* 0x080ff0000000180c */
[C---:B------:R-:W-:Y:S01]  /*6ca0*/  HMMA.16816.F32 R16, R136.reuse, R142, R16 ;  /* 0x0000008e8810723c */ /* 0x040fe20000001810 */
[----:B------:R-:W2:Y:S07]  /*6cb0*/  LDSM.16.M88.4 R140, [R156+0x11000] ;  /* 0x011000009c8c783b */ /* 0x000eae0000000200 */
        /* <DEDUP_REMOVED lines=29> */
[----:B------:R-:W3:Y:S04]  /*6e90*/  LDG.E R145, desc[UR30][R2.64] ;  /* 0x0000001e02917981 */ /* 0x000ee8000c1e1900 */
[----:B------:R-:W4:Y:S03]  /*6ea0*/  LDG.E R144, desc[UR30][R2.64+0x20] ;  /* 0x0000201e02907981 */ /* 0x000f26000c1e1900 */
[-C--:B------:R-:W-:Y:S08]  /*6eb0*/  HMMA.16816.F32 R44, R132, R146.reuse, R44 ;  /* 0x00000092842c723c */ /* 0x080ff0000000182c */
[C---:B------:R-:W-:Y:S08]  /*6ec0*/  HMMA.16816.F32 R48, R140.reuse, R146, R48 ;  /* 0x000000928c30723c */ /* 0x040ff00000001830 */
[-C--:B--2---:R-:W-:Y:S08]  /*6ed0*/  HMMA.16816.F32 R52, R140, R136.reuse, R52 ;  /* 0x000000888c34723c */ /* 0x084ff00000001834 */
[C---:B------:R-:W-:Y:S08]  /*6ee0*/  HMMA.16816.F32 R56, R132.reuse, R136, R56 ;  /* 0x000000888438723c */ /* 0x040ff00000001838 */
[-C--:B------:R-:W-:Y:S01]  /*6ef0*/  HMMA.16816.F32 R60, R132, R138.reuse, R60 ;  /* 0x0000008a843c723c */ /* 0x080fe2000000183c */
[----:B------:R-:W-:Y:S07]  /*6f00*/  LDSM.16.M88.4 R132, [R0+0x8000] ;  /* 0x008000000084783b */ /* 0x000fee0000000200 */
[----:B------:R-:W-:Y:S01]  /*6f10*/  HMMA.16816.F32 R64, R140, R138, R64 ;  /* 0x0000008a8c40723c */ /* 0x000fe20000001840 */
[----:B------:R-:W1:Y:S07]  /*6f20*/  LDSM.16.M88.4 R136, [R169+0x10000] ;  /* 0x01000000a988783b */ /* 0x000e6e0000000200 */
[-C--:B-1----:R-:W-:Y:S11]  /*6f30*/  HMMA.16816.F32 R4, R132, R136.reuse, R4 ;  /* 0x000000888404723c */ /* 0x082ff60000001804 */
[----:B------:R-:W-:Y:S08]  /*6f40*/  @!UPT UIADD3 URZ, UPT, UPT, URZ, URZ, URZ ;  /* 0x000000fffffff290 */ /* 0x000ff0000fffe0ff */
[C---:B---3--:R-:W-:Y:S01]  /*6f50*/  FADD.FTZ R140, -R145.reuse, R4 ;  /* 0x00000004918c7221 */ /* 0x048fe20000010100 */
[----:B------:R-:W-:Y:S01]  /*6f60*/  FADD.FTZ R5, -R145, R5 ;  /* 0x0000000591057221 */ /* 0x000fe20000010100 */
[----:B----4-:R-:W-:Y:S03]  /*6f70*/  FADD.FTZ R4, -R144, R6 ;  /* 0x0000000690047221 */ /* 0x010fe60000010100 */
[-C--:B------:R-:W-:Y:S01]  /*6f80*/  FSEL R6, R140, R145.reuse, P2 ;  /* 0x000000918c067208 */ /* 0x080fe20001000000 */
[----:B------:R-:W-:Y:S01]  /*6f90*/  FADD.FTZ R7, -R144, R7 ;  /* 0x0000000790077221 */ /* 0x000fe20000010100 */
[----:B------:R-:W-:Y:S01]  /*6fa0*/  FSEL R5, R5, R145, P1 ;  /* 0x0000009105057208 */ /* 0x000fe20000800000 */
[----:B------:R1:W2:Y:S01]  /*6fb0*/  LDSM.16.M88.4 R140, [R0+0xa000] ;  /* 0x00a00000008c783b */ /* 0x0002a20000000200 */
[----:B------:R-:W-:Y:S01]  /*6fc0*/  FSEL R4, R4, R144, P0 ;  /* 0x0000009004047208 */ /* 0x000fe20000000000 */
[----:B------:R-:W-:Y:S01]  /*6fd0*/  FMUL.FTZ R205, R205, R6 ;  /* 0x00000006cdcd7220 */ /* 0x000fe20000410000 */
[----:B------:R-:W-:Y:S01]  /*6fe0*/  FSETP.GE.FTZ.AND P2, PT, R208, RZ, PT ;  /* 0x000000ffd000720b */ /* 0x000fe20003f56000 */
[----:B------:R-:W-:Y:S01]  /*6ff0*/  FMUL.FTZ R204, R204, R5 ;  /* 0x00000005cccc7220 */ /* 0x000fe20000410000 */
[----:B------:R-:W-:Y:S01]  /*7000*/  FSETP.GE.FTZ.AND P1, PT, R203, RZ, PT ;  /* 0x000000ffcb00720b */ /* 0x000fe20003f36000 */
[----:B------:R-:W-:Y:S01]  /*7010*/  FMUL.FTZ R202, R202, R4 ;  /* 0x00000004caca7220 */ /* 0x000fe20000410000 */
[----:B------:R-:W-:Y:S01]  /*7020*/  IMAD.SHL.U32 R4, R174, 0x40, RZ ;  /* 0x00000040ae047824 */ /* 0x000fe200078e00ff */
[----:B------:R-:W5:Y:S01]  /*7030*/  LDG.E R6, desc[UR30][R2.64+0x100] ;  /* 0x0001001e02067981 */ /* 0x000f62000c1e1900 */
[----:B------:R-:W-:Y:S03]  /*7040*/  FSETP.GE.FTZ.AND P0, PT, R201, RZ, PT ;  /* 0x000000ffc900720b */ /* 0x000fe60003f16000 */
[----:B------:R3:W5:Y:S01]  /*7050*/  LDG.E R5, desc[UR30][R2.64+0x120] ;  /* 0x0001201e02057981 */ /* 0x000762000c1e1900 */
[----:B-1----:R-:W-:Y:S04]  /*7060*/  LOP3.LUT R0, R4, 0x1c0, RZ, 0xc0, !PT ;  /* 0x000001c004007812 */ /* 0x002fe800078ec0ff */
[----:B------:R-:W-:Y:S02]  /*7070*/  LOP3.LUT R0, R0, 0x38, R173, 0xf8, !PT ;  /* 0x0000003800007812 */ /* 0x000fe400078ef8ad */
[--C-:B---3--:R-:W-:Y:S02]  /*7080*/  SHF.R.U32.HI R3, RZ, 0x4, R174.reuse ;  /* 0x00000004ff037819 */ /* 0x108fe400000116ae */
[----:B------:R-:W-:Y:S01]  /*7090*/  SHF.R.U32.HI R2, RZ, 0x1, R174 ;  /* 0x00000001ff027819 */ /* 0x000fe200000116ae */
[C---:B--2---:R-:W-:Y:S08]  /*70a0*/  HMMA.16816.F32 R8, R140.reuse, R136, R8 ;  /* 0x000000888c08723c */ /* 0x044ff00000001808 */
[-C--:B------:R-:W-:Y:S08]  /*70b0*/  HMMA.16816.F32 R12, R140, R138.reuse, R12 ;  /* 0x0000008a8c0c723c */ /* 0x080ff0000000180c */
[C---:B------:R-:W-:Y:S01]  /*70c0*/  HMMA.16816.F32 R16, R132.reuse, R138, R16 ;  /* 0x0000008a8410723c */ /* 0x040fe20000001810 */
[----:B------:R-:W1:Y:S11]  /*70d0*/  LDSM.16.M88.4 R136, [R169+0x10800] ;  /* 0x01080000a988783b */ /* 0x000e760000000200 */
[----:B------:R-:W-:Y:S07]  /*70e0*/  @!UPT UIADD3 URZ, UPT, UPT, URZ, URZ, URZ ;  /* 0x000000fffffff290 */ /* 0x000fee000fffe0ff */
[----:B------:R-:W-:Y:S05]  /*70f0*/  FADD.FTZ R16, -R145, R16 ;  /* 0x0000001091107221 */ /* 0x000fea0000010100 */
[-C--:B------:R-:W-:Y:S02]  /*7100*/  FSEL R16, R16, R145.reuse, P6 ;  /* 0x0000009110107208 */ /* 0x080fe40003000000 */
[----:B------:R-:W-:Y:S03]  /*7110*/  FSETP.GE.FTZ.AND P6, PT, R188, RZ, PT ;  /* 0x000000ffbc00720b */ /* 0x000fe60003fd6000 */
[----:B------:R-:W-:Y:S01]  /*7120*/  FMUL.FTZ R16, R209, R16 ;  /* 0x00000010d1107220 */ /* 0x000fe20000410000 */
[-C--:B-1----:R-:W-:Y:S08]  /*7130*/  HMMA.16816.F32 R20, R132, R136.reuse, R20 ;  /* 0x000000888414723c */ /* 0x082ff00000001814 */
[C---:B------:R-:W-:Y:S08]  /*7140*/  HMMA.16816.F32 R24, R140.reuse, R136, R24 ;  /* 0x000000888c18723c */ /* 0x040ff00000001818 */
[-C--:B------:R-:W-:Y:S03]  /*7150*/  HMMA.16816.F32 R28, R140, R138.reuse, R28 ;  /* 0x0000008a8c1c723c */ /* 0x080fe6000000181c */
[C---:B------:R-:W-:Y:S01]  /*7160*/  FADD.FTZ R20, -R145.reuse, R20 ;  /* 0x0000001491147221 */ /* 0x040fe20000010100 */
[----:B------:R-:W-:Y:S04]  /*7170*/  FADD.FTZ R21, -R145, R21 ;  /* 0x0000001591157221 */ /* 0x000fe80000010100 */
[-C--:B------:R-:W-:Y:S01]  /*7180*/  FSEL R20, R20, R145.reuse, P1 ;  /* 0x0000009114147208 */ /* 0x080fe20000800000 */
[C---:B------:R-:W-:Y:S01]  /*7190*/  HMMA.16816.F32 R32, R132.reuse, R138, R32 ;  /* 0x0000008a8420723c */ /* 0x040fe20000001820 */
[----:B------:R-:W1:Y:S03]  /*71a0*/  LDSM.16.M88.4 R136, [R169+0x11000] ;  /* 0x01100000a988783b */ /* 0x000e660000000200 */
[----:B------:R-:W-:Y:S02]  /*71b0*/  FSETP.GE.FTZ.AND P1, PT, R184, RZ, PT ;  /* 0x000000ffb800720b */ /* 0x000fe40003f36000 */
[----:B------:R-:W-:Y:S02]  /*71c0*/  FSEL R21, R21, R145, P0 ;  /* 0x0000009115157208 */ /* 0x000fe40000000000 */
[----:B------:R-:W-:Y:S03]  /*71d0*/  FSETP.GE.FTZ.AND P0, PT, R183, RZ, PT ;  /* 0x000000ffb700720b */ /* 0x000fe60003f16000 */
[----:B------:R-:W-:Y:S01]  /*71e0*/  FMUL.FTZ R21, R201, R21 ;  /* 0x00000015c9157220 */ /* 0x000fe20000410000 */
        /* <DEDUP_REMOVED lines=15> */
[----:B------:R-:W-:Y:S01]  /*72e0*/  FADD.FTZ R20, -R145, R32 ;  /* 0x0000002091147221 */ /* 0x000fe20000010100 */
[----:B------:R-:W-:Y:S01]  /*72f0*/  LOP3.LUT R0, R3, 0x1c0, R4, 0xf8, !PT ;  /* 0x000001c003007812 */ /* 0x000fe200078ef804 */
[----:B------:R-:W-:Y:S01]  /*7300*/  FADD.FTZ R3, -R145, R17 ;  /* 0x0000001191037221 */ /* 0x000fe20000010100 */
[----:B------:R-:W-:Y:S01]  /*7310*/  F2FP.F16.F32.PACK_AB R134, R21, R133 ;  /* 0x000000851586723e */ /* 0x000fe200000000ff */
[----:B------:R-:W-:Y:S01]  /*7320*/  FADD.FTZ R17, -R145, R33 ;  /* 0x0000002191117221 */ /* 0x000fe20000010100 */
[-C--:B------:R-:W-:Y:S02]  /*7330*/  FSEL R20, R20, R145.reuse, P6 ;  /* 0x0000009114147208 */ /* 0x080fe40003000000 */
[----:B------:R-:W-:Y:S02]  /*7340*/  FSEL R3, R3, R145, P2 ;  /* 0x0000009103037208 */ /* 0x000fe40001000000 */
[----:B------:R-:W-:Y:S01]  /*7350*/  FSETP.GE.FTZ.AND P2, PT, R187, RZ, PT ;  /* 0x000000ffbb00720b */ /* 0x000fe20003f56000 */
[----:B------:R-:W-:Y:S01]  /*7360*/  FMUL.FTZ R32, R188, R20 ;  /* 0x00000014bc207220 */ /* 0x000fe20000410000 */
[----:B------:R-:W-:Y:S01]  /*7370*/  FSETP.GE.FTZ.AND P6, PT, R176, RZ, PT ;  /* 0x000000ffb000720b */ /* 0x000fe20003fd6000 */
[----:B------:R-:W-:Y:S01]  /*7380*/  FMUL.FTZ R3, R208, R3 ;  /* 0x00000003d0037220 */ /* 0x000fe20000410000 */
[-C--:B------:R-:W-:Y:S01]  /*7390*/  FSEL R17, R17, R145.reuse, P2 ;  /* 0x0000009111117208 */ /* 0x080fe20001000000 */
[----:B------:R-:W-:Y:S01]  /*73a0*/  FADD.FTZ R20, -R145, R48 ;  /* 0x0000003091147221 */ /* 0x000fe20000010100 */
[----:B------:R-:W-:Y:S01]  /*73b0*/  FSETP.GE.FTZ.AND P2, PT, R167, RZ, PT ;  /* 0x000000ffa700720b */ /* 0x000fe20003f56000 */
[----:B------:R-:W-:Y:S01]  /*73c0*/  FADD.FTZ R64, -R145, R64 ;  /* 0x0000004091407221 */ /* 0x000fe20000010100 */
[----:B------:R-:W-:Y:S01]  /*73d0*/  F2FP.F16.F32.PACK_AB R132, R3, R16 ;  /* 0x000000100384723e */ /* 0x000fe200000000ff */
[C---:B------:R-:W-:Y:S01]  /*73e0*/  FADD.FTZ R16, -R145.reuse, R36 ;  /* 0x0000002491107221 */ /* 0x040fe20000010100 */
[----:B------:R-:W-:Y:S01]  /*73f0*/  FSEL R20, R20, R145, P6 ;  /* 0x0000009114147208 */ /* 0x000fe20003000000 */
[----:B------:R-:W-:Y:S01]  /*7400*/  FADD.FTZ R3, -R145, R37 ;  /* 0x0000002591037221 */ /* 0x000fe20000010100 */
[----:B------:R-:W-:Y:S01]  /*7410*/  LOP3.LUT R2, R2, 0x200, R4, 0xf8, !PT ;  /* 0x0000020002027812 */ /* 0x000fe200078ef804 */
[----:B------:R-:W-:Y:S01]  /*7420*/  FMUL.FTZ R21, R187, R17 ;  /* 0x00000011bb157220 */ /* 0x000fe20000410000 */
[-C--:B------:R-:W-:Y:S01]  /*7430*/  FSEL R16, R16, R145.reuse, P1 ;  /* 0x0000009110107208 */ /* 0x080fe20000800000 */
[----:B------:R-:W-:Y:S01]  /*7440*/  FADD.FTZ R17, -R145, R49 ;  /* 0x0000003191117221 */ /* 0x000fe20000010100 */
[-C--:B------:R-:W-:Y:S01]  /*7450*/  FSEL R3, R3, R145.reuse, P0 ;  /* 0x0000009103037208 */ /* 0x080fe20000000000 */
[----:B------:R-:W-:Y:S01]  /*7460*/  FMUL.FTZ R20, R176, R20 ;  /* 0x00000014b0147220 */ /* 0x000fe20000410000 */
[----:B------:R-:W-:Y:S01]  /*7470*/  FSETP.GE.FTZ.AND P1, PT, R165, RZ, PT ;  /* 0x000000ffa500720b */ /* 0x000fe20003f36000 */
[----:B------:R-:W-:Y:S01]  /*7480*/  FMUL.FTZ R36, R184, R16 ;  /* 0x00000010b8247220 */ /* 0x000fe20000410000 */
[----:B------:R-:W-:Y:S01]  /*7490*/  FSETP.GE.FTZ.AND P0, PT, R163, RZ, PT ;  /* 0x000000ffa300720b */ /* 0x000fe20003f16000 */
[----:B------:R-:W-:Y:S01]  /*74a0*/  FADD.FTZ R16, -R145, R52 ;  /* 0x0000003491107221 */ /* 0x000fe20000010100 */
[----:B------:R-:W-:Y:S01]  /*74b0*/  FSEL R17, R17, R145, P2 ;  /* 0x0000009111117208 */ /* 0x000fe20001000000 */
[----:B------:R-:W-:Y:S01]  /*74c0*/  FMUL.FTZ R33, R183, R3 ;  /* 0x00000003b7217220 */ /* 0x000fe20000410000 */
[----:B------:R-:W-:Y:S01]  /*74d0*/  F2FP.F16.F32.PACK_AB R4, R204, R205 ;  /* 0x000000cdcc04723e */ /* 0x000fe200000000ff */
[----:B------:R-:W-:Y:S01]  /*74e0*/  FADD.FTZ R3, -R145, R53 ;  /* 0x0000003591037221 */ /* 0x000fe20000010100 */
[----:B------:R-:W-:Y:S01]  /*74f0*/  FSEL R16, R16, R145, P1 ;  /* 0x0000009110107208 */ /* 0x000fe20000800000 */
[----:B------:R-:W-:Y:S01]  /*7500*/  FMUL.FTZ R17, R167, R17 ;  /* 0x00000011a7117220 */ /* 0x000fe20000410000 */
[----:B------:R-:W-:Y:S02]  /*7510*/  FSETP.GE.FTZ.AND P1, PT, R162, RZ, PT ;  /* 0x000000ffa200720b */ /* 0x000fe40003f36000 */
[----:B------:R-:W-:Y:S01]  /*7520*/  FSEL R3, R3, R145, P0 ;  /* 0x0000009103037208 */ /* 0x000fe20000000000 */
[----:B------:R-:W-:Y:S01]  /*7530*/  FMUL.FTZ R16, R165, R16 ;  /* 0x00000010a5107220 */ /* 0x000fe20000410000 */
[----:B------:R-:W-:Y:S02]  /*7540*/  FSETP.GE.FTZ.AND P0, PT, R161, RZ, PT ;  /* 0x000000ffa100720b */ /* 0x000fe40003f16000 */
[----:B------:R-:W-:Y:S01]  /*7550*/  F2FP.F16.F32.PACK_AB R133, R21, R32 ;  /* 0x000000201585723e */ /* 0x000fe200000000ff */
[----:B------:R-:W-:Y:S01]  /*7560*/  FMUL.FTZ R3, R163, R3 ;  /* 0x00000003a3037220 */ /* 0x000fe20000410000 */
[----:B------:R-:W-:Y:S02]  /*7570*/  FSEL R64, R64, R145, P0 ;  /* 0x0000009140407208 */ /* 0x000fe40000000000 */
[----:B------:R-:W-:Y:S02]  /*7580*/  FSETP.GE.FTZ.AND P0, PT, R224, RZ, PT ;  /* 0x000000ffe000720b */ /* 0x000fe40003f16000 */
[----:B------:R-:W-:Y:S01]  /*7590*/  F2FP.F16.F32.PACK_AB R53, R33, R36 ;  /* 0x000000242135723e */ /* 0x000fe200000000ff */
[----:B------:R-:W-:Y:S01]  /*75a0*/  @P1 FADD.FTZ R145, -R145, R65 ;  /* 0x0000004191911221 */ /* 0x000fe20000010100 */
[----:B------:R-:W-:Y:S01]  /*75b0*/  F2FP.F16.F32.PACK_AB R52, R17, R20 ;  /* 0x000000141134723e */ /* 0x000fe200000000ff */
[----:B------:R-:W-:Y:S01]  /*75c0*/  FMUL.FTZ R64, R161, R64 ;  /* 0x00000040a1407220 */ /* 0x000fe20000410000 */
[----:B------:R-:W-:Y:S02]  /*75d0*/  F2FP.F16.F32.PACK_AB R49, R3, R16 ;  /* 0x000000100331723e */ /* 0x000fe400000000ff */
[----:B------:R-:W-:Y:S01]  /*75e0*/  FSEL R48, R7, R144, P0 ;  /* 0x0000009007307208 */ /* 0x000fe20000000000 */
        /* <DEDUP_REMOVED lines=27> */
.L_x_1835:
[----:B------:R2:W-:Y:S01]  /*77a0*/  STS [R153+0x14000], R4 ;  /* 0x0140000499007388 */ /* 0x0005e20000000800 */
[C---:B------:R-:W-:Y:S01]  /*77b0*/  FADD.FTZ R19, -R144.reuse, R19 ;  /* 0x0000001390137221 */ /* 0x040fe20000010100 */
[----:B------:R-:W-:Y:S01]  /*77c0*/  FADD.FTZ R18, -R144, R18 ;  /* 0x0000001290127221 */ /* 0x000fe20000010100 */
[----:B------:R-:W-:Y:S01]  /*77d0*/  FSETP.GE.FTZ.AND P1, PT, R218, RZ, PT ;  /* 0x000000ffda00720b */ /* 0x000fe20003f36000 */
[C---:B------:R-:W-:Y:S01]  /*77e0*/  FADD.FTZ R22, -R144.reuse, R22 ;  /* 0x0000001690167221 */ /* 0x040fe20000010100 */
[----:B------:R-:W-:Y:S01]  /*77f0*/  FSETP.GE.FTZ.AND P2, PT, R219, RZ, PT ;  /* 0x000000ffdb00720b */ /* 0x000fe20003f56000 */
[----:B------:R-:W-:Y:S01]  /*7800*/  FADD.FTZ R7, -R144, R23 ;  /* 0x0000001790077221 */ /* 0x000fe20000010100 */
[----:B------:R-:W-:Y:S01]  /*7810*/  FSETP.GE.FTZ.AND P0, PT, R212, RZ, PT ;  /* 0x000000ffd400720b */ /* 0x000fe20003f16000 */
[C---:B------:R-:W-:Y:S01]  /*7820*/  FADD.FTZ R3, -R144.reuse, R34 ;  /* 0x0000002290037221 */ /* 0x040fe20000010100 */
[-C--:B------:R-:W-:Y:S01]  /*7830*/  FSEL R19, R19, R144.reuse, P1 ;  /* 0x0000009013137208 */ /* 0x080fe20000800000 */
[----:B------:R-:W-:Y:S01]  /*7840*/  FADD.FTZ R35, -R144, R35 ;  /* 0x0000002390237221 */ /* 0x000fe20000010100 */
[-C--:B------:R-:W-:Y:S01]  /*7850*/  FSEL R18, R18, R144.reuse, P2 ;  /* 0x0000009012127208 */ /* 0x080fe20001000000 */
[----:B-1----:R-:W-:Y:S01]  /*7860*/  FADD.FTZ R17, -R144, R39 ;  /* 0x0000002790117221 */ /* 0x002fe20000010100 */
[----:B------:R-:W-:Y:S01]  /*7870*/  FSEL R22, R22, R144, P0 ;  /* 0x0000009016167208 */ /* 0x000fe20000000000 */
[----:B------:R-:W-:Y:S01]  /*7880*/  FMUL.FTZ R20, R218, R19 ;  /* 0x00000013da147220 */ /* 0x000fe20000410000 */
[----:B------:R-:W-:Y:S01]  /*7890*/  FSETP.GE.FTZ.AND P1, PT, R211, RZ, PT ;  /* 0x000000ffd300720b */ /* 0x000fe20003f36000 */
[----:B------:R-:W-:Y:S01]  /*78a0*/  FMUL.FTZ R21, R219, R18 ;  /* 0x00000012db157220 */ /* 0x000fe20000410000 */
[----:B------:R-:W-:Y:S01]  /*78b0*/  FSETP.GE.FTZ.AND P2, PT, R195, RZ, PT ;  /* 0x000000ffc300720b */ /* 0x000fe20003f56000 */
[----:B------:R-:W-:Y:S01]  /*78c0*/  FADD.FTZ R18, -R144, R38 ;  /* 0x0000002690127221 */ /* 0x000fe20000010100 */
[----:B------:R-:W-:Y:S01]  /*78d0*/  FSETP.GE.FTZ.AND P0, PT, R196, RZ, PT ;  /* 0x000000ffc400720b */ /* 0x000fe20003f16000 */
[----:B------:R-:W-:Y:S01]  /*78e0*/  FMUL.FTZ R22, R212, R22 ;  /* 0x00000016d4167220 */ /* 0x000fe20000410000 */
[-C--:B------:R-:W-:Y:S01]  /*78f0*/  FSEL R7, R7, R144.reuse, P1 ;  /* 0x0000009007077208 */ /* 0x080fe20000800000 */
[----:B------:R-:W-:Y:S01]  /*7900*/  FADD.FTZ R55, -R144, R55 ;  /* 0x0000003790377221 */ /* 0x000fe20000010100 */
[-C--:B------:R-:W-:Y:S01]  /*7910*/  FSEL R35, R35, R144.reuse, P2 ;  /* 0x0000009023237208 */ /* 0x080fe20001000000 */
[----:B-----5:R-:W-:Y:S01]  /*7920*/  FADD.FTZ R8, -R6, R8 ;  /* 0x0000000806087221 */ /* 0x020fe20000010100 */
[----:B------:R-:W-:Y:S01]  /*7930*/  FSEL R3, R3, R144, P0 ;  /* 0x0000009003037208 */ /* 0x000fe20000000000 */
[----:B--2---:R-:W-:Y:S01]  /*7940*/  FMUL.FTZ R4, R224, R48 ;  /* 0x00000030e0047220 */ /* 0x004fe20000410000 */
[----:B------:R-:W-:Y:S01]  /*7950*/  FMUL.FTZ R19, R211, R7 ;  /* 0x00000007d3137220 */ /* 0x000fe20000410000 */
[----:B------:R-:W-:Y:S01]  /*7960*/  FMUL.FTZ R7, R195, R35 ;  /* 0x00000023c3077220 */ /* 0x000fe20000410000 */
[----:B------:R-:W-:Y:S01]  /*7970*/  FSETP.GE.FTZ.AND P0, PT, R191, RZ, PT ;  /* 0x000000ffbf00720b */ /* 0x000fe20003f16000 */
[----:B------:R-:W-:Y:S01]  /*7980*/  FMUL.FTZ R16, R196, R3 ;  /* 0x00000003c4107220 */ /* 0x000fe20000410000 */
[----:B------:R-:W-:Y:S01]  /*7990*/  F2FP.F16.F32.PACK_AB R4, R4, R202 ;  /* 0x000000ca0404723e */ /* 0x000fe200000000ff */
[C---:B------:R-:W-:Y:S01]  /*79a0*/  FADD.FTZ R9, -R6.reuse, R9 ;  /* 0x0000000906097221 */ /* 0x040fe20000010100 */
[----:B------:R-:W-:Y:S01]  /*79b0*/  FSEL R17, R17, R144, P0 ;  /* 0x0000009011117208 */ /* 0x000fe20000000000 */
[----:B------:R-:W-:Y:S01]  /*79c0*/  FADD.FTZ R13, -R6, R13 ;  /* 0x0000000d060d7221 */ /* 0x000fe20000010100 */
[----:B------:R-:W-:Y:S01]  /*79d0*/  F2FP.F16.F32.PACK_AB R32, R7, R16 ;  /* 0x000000100720723e */ /* 0x000fe200000000ff */
[----:B------:R-:W-:Y:S01]  /*79e0*/  FADD.FTZ R7, -R144, R50 ;  /* 0x0000003290077221 */ /* 0x000fe20000010100 */
[----:B------:R-:W-:Y:S01]  /*79f0*/  FSETP.GE.FTZ.AND P0, PT, R182, RZ, PT ;  /* 0x000000ffb600720b */ /* 0x000fe20003f16000 */
[----:B------:R1:W-:Y:S01]  /*7a00*/  STS [R153+0x14400], R4 ;  /* 0x0144000499007388 */ /* 0x0003e20000000800 */
[----:B------:R-:W-:Y:S01]  /*7a10*/  FSETP.GE.FTZ.AND P1, PT, R192, RZ, PT ;  /* 0x000000ffc000720b */ /* 0x000fe20003f36000 */
[C---:B------:R-:W-:Y:S01]  /*7a20*/  FADD.FTZ R24, -R6.reuse, R24 ;  /* 0x0000001806187221 */ /* 0x040fe20000010100 */
[-C--:B------:R-:W-:Y:S01]  /*7a30*/  FSEL R7, R7, R144.reuse, P0 ;  /* 0x0000009007077208 */ /* 0x080fe20000000000 */
[----:B------:R-:W-:Y:S01]  /*7a40*/  FADD.FTZ R25, -R6, R25 ;  /* 0x0000001906197221 */ /* 0x000fe20000010100 */
[----:B------:R-:W-:Y:S01]  /*7a50*/  FSETP.GE.FTZ.AND P0, PT, R166, RZ, PT ;  /* 0x000000ffa600720b */ /* 0x000fe20003f16000 */
[----:B------:R-:W-:Y:S01]  /*7a60*/  FADD.FTZ R12, -R6, R12 ;  /* 0x0000000c060c7221 */ /* 0x000fe20000010100 */
[----:B------:R-:W-:Y:S01]  /*7a70*/  FSEL R18, R18, R144, P1 ;  /* 0x0000009012127208 */ /* 0x000fe20000800000 */
[----:B------:R-:W-:Y:S01]  /*7a80*/  FADD.FTZ R29, -R6, R29 ;  /* 0x0000001d061d7221 */ /* 0x000fe20000010100 */
[----:B------:R-:W-:Y:S01]  /*7a90*/  F2FP.F16.F32.PACK_AB R3, R20, R21 ;  /* 0x000000151403723e */ /* 0x000fe200000000ff */
[----:B------:R-:W-:Y:S01]  /*7aa0*/  FMUL.FTZ R20, R191, R17 ;  /* 0x00000011bf147220 */ /* 0x000fe20000410000 */
[----:B------:R-:W-:Y:S01]  /*7ab0*/  FSETP.GE.FTZ.AND P1, PT, R179, RZ, PT ;  /* 0x000000ffb300720b */ /* 0x000fe20003f36000 */
[----:B------:R-:W-:Y:S01]  /*7ac0*/  FMUL.FTZ R21, R192, R18 ;  /* 0x00000012c0157220 */ /* 0x000fe20000410000 */
[----:B------:R-:W-:Y:S01]  /*7ad0*/  F2FP.F16.F32.PACK_AB R33, R19, R22 ;  /* 0x000000161321723e */ /* 0x000fe200000000ff */
[----:B------:R-:W-:Y:S01]  /*7ae0*/  FMUL.FTZ R19, R182, R7 ;  /* 0x00000007b6137220 */ /* 0x000fe20000410000 */
[----:B------:R2:W-:Y:S01]  /*7af0*/  STS [R159+0x14400], R3 ;  /* 0x014400039f007388 */ /* 0x0005e20000000800 */
[----:B------:R-:W-:Y:S01]  /*7b00*/  FSEL R16, R55, R144, P1 ;  /* 0x0000009037107208 */ /* 0x000fe20000800000 */
[C---:B------:R-:W-:Y:S01]  /*7b10*/  FADD.FTZ R18, -R144.reuse, R51 ;  /* 0x0000003390127221 */ /* 0x040fe20000010100 */
[C---:B------:R-:W-:Y:S01]  /*7b20*/  FADD.FTZ R17, -R144.reuse, R54 ;  /* 0x0000003690117221 */ /* 0x040fe20000010100 */
[----:B------:R-:W-:Y:S01]  /*7b30*/  FADD.FTZ R7, -R144, R66 ;  /* 0x0000004290077221 */ /* 0x000fe20000010100 */
[----:B------:R-:W-:Y:S01]  /*7b40*/  FSETP.GE.FTZ.AND P6, PT, R181, RZ, PT ;  /* 0x000000ffb500720b */ /* 0x000fe20003fd6000 */
[----:B------:R-:W-:Y:S01]  /*7b50*/  FMUL.FTZ R16, R179, R16 ;  /* 0x00000010b3107220 */ /* 0x000fe20000410000 */
[----:B------:R-:W-:Y:S01]  /*7b60*/  FSETP.GE.FTZ.AND P2, PT, R180, RZ, PT ;  /* 0x000000ffb400720b */ /* 0x000fe20003f56000 */
[C---:B------:R-:W-:Y:S01]  /*7b70*/  FADD.FTZ R44, -R6.reuse, R44 ;  /* 0x0000002c062c7221 */ /* 0x040fe20000010100 */
[----:B------:R-:W-:Y:S01]  /*7b80*/  FSETP.GE.FTZ.AND P1, PT, R175, RZ, PT ;  /* 0x000000ffaf00720b */ /* 0x000fe20003f36000 */
[----:B------:R-:W-:Y:S01]  /*7b90*/  FADD.FTZ R45, -R6, R45 ;  /* 0x0000002d062d7221 */ /* 0x000fe20000010100 */
[-C--:B------:R-:W-:Y:S01]  /*7ba0*/  FSEL R18, R18, R144.reuse, P6 ;  /* 0x0000009012127208 */ /* 0x080fe20003000000 */
[----:B------:R-:W-:Y:S01]  /*7bb0*/  STS [R159+0x14000], R132 ;  /* 0x014000849f007388 */ /* 0x000fe20000000800 */
[-C--:B------:R-:W-:Y:S01]  /*7bc0*/  FSEL R17, R17, R144.reuse, P2 ;  /* 0x0000009011117208 */ /* 0x080fe20001000000 */
[----:B------:R-:W-:Y:S01]  /*7bd0*/  FADD.FTZ R27, -R5, R27 ;  /* 0x0000001b051b7221 */ /* 0x000fe20000010100 */
[----:B------:R-:W-:Y:S01]  /*7be0*/  FSEL R7, R7, R144, P1 ;  /* 0x0000009007077208 */ /* 0x000fe20000800000 */
[----:B------:R-:W-:Y:S01]  /*7bf0*/  @P0 FADD.FTZ R144, -R144, R67 ;  /* 0x0000004390900221 */ /* 0x000fe20000010100 */
        /* <DEDUP_REMOVED lines=8> */
[----:B-1----:R-:W-:Y:S01]  /*7c80*/  FSEL R4, R9, R6, P2 ;  /* 0x0000000609047208 */ /* 0x002fe20001000000 */
[----:B------:R-:W-:Y:S01]  /*7c90*/  FMUL.FTZ R8, R228, R8 ;  /* 0x00000008e4087220 */ /* 0x000fe20000410000 */
[----:B------:R-:W-:Y:S01]  /*7ca0*/  FSEL R13, R13, R6, P0 ;  /* 0x000000060d0d7208 */ /* 0x000fe20000000000 */
[----:B------:R-:W-:Y:S01]  /*7cb0*/  FADD.FTZ R9, -R6, R28 ;  /* 0x0000001c06097221 */ /* 0x000fe20000010100 */
[----:B------:R-:W-:Y:S01]  /*7cc0*/  FSETP.GE.FTZ.AND P0, PT, R216, RZ, PT ;  /* 0x000000ffd800720b */ /* 0x000fe20003f16000 */
[----:B------:R-:W-:Y:S01]  /*7cd0*/  FMUL.FTZ R4, R227, R4 ;  /* 0x00000004e3047220 */ /* 0x000fe20000410000 */
[----:B------:R-:W-:Y:S01]  /*7ce0*/  FSETP.GE.FTZ.AND P1, PT, R226, RZ, PT ;  /* 0x000000ffe200720b */ /* 0x000fe20003f36000 */
[----:B------:R-:W-:Y:S01]  /*7cf0*/  FMUL.FTZ R13, R225, R13 ;  /* 0x0000000de10d7220 */ /* 0x000fe20000410000 */
[----:B------:R-:W-:Y:S01]  /*7d00*/  FSEL R24, R24, R6, P0 ;  /* 0x0000000618187208 */ /* 0x000fe20000000000 */
[----:B------:R-:W-:Y:S01]  /*7d10*/  FADD.FTZ R26, -R5, R26 ;  /* 0x0000001a051a7221 */ /* 0x000fe20000010100 */
[----:B------:R-:W-:Y:S01]  /*7d20*/  FSETP.GE.FTZ.AND P0, PT, R217, RZ, PT ;  /* 0x000000ffd900720b */ /* 0x000fe20003f16000 */
[----:B------:R-:W-:Y:S01]  /*7d30*/  FADD.FTZ R31, -R5, R31 ;  /* 0x0000001f051f7221 */ /* 0x000fe20000010100 */
[----:B------:R-:W-:Y:S01]  /*7d40*/  F2FP.F16.F32.PACK_AB R144, R144, R7 ;  /* 0x000000079090723e */ /* 0x000fe200000000ff */
[----:B------:R-:W-:Y:S01]  /*7d50*/  FADD.FTZ R7, -R6, R40 ;  /* 0x0000002806077221 */ /* 0x000fe20000010100 */
[----:B--2---:R-:W-:Y:S01]  /*7d60*/  F2FP.F16.F32.PACK_AB R3, R4, R8 ;  /* 0x000000080403723e */ /* 0x004fe200000000ff */
[----:B------:R-:W-:Y:S01]  /*7d70*/  FADD.FTZ R4, -R6, R41 ;  /* 0x0000002906047221 */ /* 0x000fe20000010100 */
[-C--:B------:R-:W-:Y:S01]  /*7d80*/  FSEL R8, R25, R6.reuse, P0 ;  /* 0x0000000619087208 */ /* 0x080fe20000000000 */
[----:B------:R-:W-:Y:S01]  /*7d90*/  FADD.FTZ R30, -R5, R30 ;  /* 0x0000001e051e7221 */ /* 0x000fe20000010100 */
[----:B------:R-:W-:Y:S01]  /*7da0*/  FSEL R12, R12, R6, P1 ;  /* 0x000000060c0c7208 */ /* 0x000fe20000800000 */
[----:B------:R1:W-:Y:S01]  /*7db0*/  STS [R153+0x16000], R3 ;  /* 0x0160000399007388 */ /* 0x0003e20000000800 */
[----:B------:R-:W-:Y:S01]  /*7dc0*/  FSETP.GE.FTZ.AND P6, PT, R215, RZ, PT ;  /* 0x000000ffd700720b */ /* 0x000fe20003fd6000 */
[----:B------:R-:W-:Y:S01]  /*7dd0*/  FMUL.FTZ R8, R217, R8 ;  /* 0x00000008d9087220 */ /* 0x000fe20000410000 */
[----:B------:R-:W-:Y:S01]  /*7de0*/  FSETP.GE.FTZ.AND P1, PT, R200, RZ, PT ;  /* 0x000000ffc800720b */ /* 0x000fe20003f36000 */
[----:B------:R-:W-:Y:S01]  /*7df0*/  FMUL.FTZ R12, R226, R12 ;  /* 0x0000000ce20c7220 */ /* 0x000fe20000410000 */
[----:B------:R-:W-:Y:S01]  /*7e00*/  FSETP.GE.FTZ.AND P2, PT, R214, RZ, PT ;  /* 0x000000ffd600720b */ /* 0x000fe20003f56000 */
[----:B------:R-:W-:Y:S01]  /*7e10*/  FADD.FTZ R43, -R5, R43 ;  /* 0x0000002b052b7221 */ /* 0x000fe20000010100 */
[----:B------:R-:W-:Y:S01]  /*7e20*/  FSETP.GE.FTZ.AND P0, PT, R199, RZ, PT ;  /* 0x000000ffc700720b */ /* 0x000fe20003f16000 */
[----:B------:R-:W-:Y:S01]  /*7e30*/  FADD.FTZ R42, -R5, R42 ;  /* 0x0000002a052a7221 */ /* 0x000fe20000010100 */
[----:B------:R-:W-:Y:S01]  /*7e40*/  F2FP.F16.F32.PACK_AB R22, R18, R19 ;  /* 0x000000131216723e */ /* 0x000fe200000000ff */
[----:B------:R-:W-:Y:S01]  /*7e50*/  FMUL.FTZ R19, R216, R24 ;  /* 0x00000018d8137220 */ /* 0x000fe20000410000 */
[-C--:B------:R-:W-:Y:S01]  /*7e60*/  FSEL R9, R9, R6.reuse, P6 ;  /* 0x0000000609097208 */ /* 0x080fe20003000000 */
[----:B------:R-:W-:Y:S01]  /*7e70*/  FADD.FTZ R47, -R5, R47 ;  /* 0x0000002f052f7221 */ /* 0x000fe20000010100 */
[-C--:B------:R-:W-:Y:S01]  /*7e80*/  FSEL R7, R7, R6.reuse, P1 ;  /* 0x0000000607077208 */ /* 0x080fe20000800000 */
[----:B------:R-:W-:Y:S01]  /*7e90*/  FADD.FTZ R58, -R5, R58 ;  /* 0x0000003a053a7221 */ /* 0x000fe20000010100 */
[-C--:B------:R-:W-:Y:S01]  /*7ea0*/  FSEL R29, R29, R6.reuse, P2 ;  /* 0x000000061d1d7208 */ /* 0x080fe20001000000 */
[----:B------:R-:W-:Y:S01]  /*7eb0*/  FMUL.FTZ R145, R162, R145 ;  /* 0x00000091a2917220 */ /* 0x000fe20000410000 */
[----:B------:R-:W-:Y:S01]  /*7ec0*/  F2FP.F16.F32.PACK_AB R23, R20, R21 ;  /* 0x000000151417723e */ /* 0x000fe200000000ff */
[----:B------:R-:W-:Y:S01]  /*7ed0*/  IMAD.SHL.U32 R143, R174, 0x20, RZ ;  /* 0x00000020ae8f7824 */ /* 0x000fe200078e00ff */
[-C--:B------:R-:W-:Y:S02]  /*7ee0*/  FSEL R4, R4, R6.reuse, P0 ;  /* 0x0000000604047208 */ /* 0x080fe40000000000 */
[----:B------:R-:W-:Y:S02]  /*7ef0*/  FSETP.GE.FTZ.AND P2, PT, R198, RZ, PT ;  /* 0x000000ffc600720b */ /* 0x000fe40003f56000 */
[----:B------:R-:W-:Y:S01]  /*7f00*/  F2FP.F16.F32.PACK_AB R21, R16, R17 ;  /* 0x000000111015723e */ /* 0x000fe200000000ff */
[----:B------:R-:W-:Y:S01]  /*7f10*/  FMUL.FTZ R17, R215, R9 ;  /* 0x00000009d7117220 */ /* 0x000fe20000410000 */
[----:B------:R-:W-:Y:S01]  /*7f20*/  FSETP.GE.FTZ.AND P0, PT, R177, RZ, PT ;  /* 0x000000ffb100720b */ /* 0x000fe20003f16000 */
[----:B------:R-:W-:Y:S01]  /*7f30*/  FMUL.FTZ R9, R200, R7 ;  /* 0x00000007c8097220 */ /* 0x000fe20000410000 */
[----:B------:R-:W-:Y:S01]  /*7f40*/  F2FP.F16.F32.PACK_AB R19, R8, R19 ;  /* 0x000000130813723e */ /* 0x000fe200000000ff */
[C---:B------:R-:W-:Y:S01]  /*7f50*/  FADD.FTZ R8, -R6.reuse, R56 ;  /* 0x0000003806087221 */ /* 0x040fe20000010100 */
[----:B------:R-:W-:Y:S01]  /*7f60*/  FSETP.GE.FTZ.AND P1, PT, R197, RZ, PT ;  /* 0x000000ffc500720b */ /* 0x000fe20003f36000 */
[----:B------:R-:W-:Y:S01]  /*7f70*/  FADD.FTZ R7, -R6, R57 ;  /* 0x0000003906077221 */ /* 0x000fe20000010100 */
[----:B------:R-:W-:Y:S01]  /*7f80*/  FSEL R44, R44, R6, P2 ;  /* 0x000000062c2c7208 */ /* 0x000fe20001000000 */
[----:B------:R-:W-:Y:S01]  /*7f90*/  FMUL.FTZ R16, R214, R29 ;  /* 0x0000001dd6107220 */ /* 0x000fe20000410000 */
[----:B------:R-:W-:Y:S02]  /*7fa0*/  FSETP.GE.FTZ.AND P6, PT, R190, RZ, PT ;  /* 0x000000ffbe00720b */ /* 0x000fe40003fd6000 */
[----:B------:R-:W-:Y:S01]  /*7fb0*/  FSETP.GE.FTZ.AND P2, PT, R189, RZ, PT ;  /* 0x000000ffbd00720b */ /* 0x000fe20003f56000 */
[----:B------:R-:W-:Y:S01]  /*7fc0*/  FMUL.FTZ R44, R198, R44 ;  /* 0x0000002cc62c7220 */ /* 0x000fe20000410000 */
[----:B------:R-:W-:Y:S01]  /*7fd0*/  F2FP.F16.F32.PACK_AB R20, R13, R12 ;  /* 0x0000000c0d14723e */ /* 0x000fe200000000ff */
[----:B------:R-:W-:Y:S01]  /*7fe0*/  FMUL.FTZ R13, R199, R4 ;  /* 0x00000004c70d7220 */ /* 0x000fe20000410000 */
[-C--:B------:R-:W-:Y:S01]  /*7ff0*/  FSEL R12, R45, R6.reuse, P1 ;  /* 0x000000062d0c7208 */ /* 0x080fe20000800000 */
[----:B------:R-:W-:Y:S01]  /*8000*/  FADD.FTZ R4, -R6, R60 ;  /* 0x0000003c06047221 */ /* 0x000fe20000010100 */
[-C--:B------:R-:W-:Y:S02]  /*8010*/  FSEL R8, R8, R6.reuse, P6 ;  /* 0x0000000608087208 */ /* 0x080fe40003000000 */
[----:B------:R-:W-:Y:S01]  /*8020*/  FSEL R7, R7, R6, P2 ;  /* 0x0000000607077208 */ /* 0x000fe20001000000 */
[----:B------:R-:W-:Y:S01]  /*8030*/  FMUL.FTZ R12, R197, R12 ;  /* 0x0000000cc50c7220 */ /* 0x000fe20000410000 */
[----:B------:R-:W-:Y:S01]  /*8040*/  FSETP.GE.FTZ.AND P1, PT, R178, RZ, PT ;  /* 0x000000ffb200720b */ /* 0x000fe20003f36000 */
[----:B------:R-:W-:Y:S01]  /*8050*/  FMUL.FTZ R8, R190, R8 ;  /* 0x00000008be087220 */ /* 0x000fe20000410000 */
[----:B------:R-:W-:Y:S01]  /*8060*/  F2FP.F16.F32.PACK_AB R16, R16, R17 ;  /* 0x000000111010723e */ /* 0x000fe200000000ff */
[----:B------:R-:W-:Y:S01]  /*8070*/  FMUL.FTZ R7, R189, R7 ;  /* 0x00000007bd077220 */ /* 0x000fe20000410000 */
[----:B------:R-:W-:Y:S01]  /*8080*/  FSEL R4, R4, R6, P1 ;  /* 0x0000000604047208 */ /* 0x000fe20000800000 */
[----:B------:R-:W-:Y:S01]  /*8090*/  @P0 FADD.FTZ R6, -R6, R61 ;  /* 0x0000003d06060221 */ /* 0x000fe20000010100 */
[----:B------:R-:W-:Y:S02]  /*80a0*/  FSETP.GE.FTZ.AND P6, PT, R232, RZ, PT ;  /* 0x000000ffe800720b */ /* 0x000fe40003fd6000 */
[----:B------:R-:W-:Y:S01]  /*80b0*/  F2FP.F16.F32.PACK_AB R17, R7, R8 ;  /* 0x000000080711723e */ /* 0x000fe200000000ff */
[----:B------:R-:W-:Y:S01]  /*80c0*/  FMUL.FTZ R4, R178, R4 ;  /* 0x00000004b2047220 */ /* 0x000fe20000410000 */
[----:B------:R-:W-:Y:S01]  /*80d0*/  FMUL.FTZ R18, R177, R6 ;  /* 0x00000006b1127220 */ /* 0x000fe20000410000 */
[C---:B------:R-:W-:Y:S01]  /*80e0*/  FADD.FTZ R8, -R5.reuse, R10 ;  /* 0x0000000a05087221 */ /* 0x040fe20000010100 */
[----:B------:R-:W-:Y:S01]  /*80f0*/  FADD.FTZ R7, -R5, R11 ;  /* 0x0000000b05077221 */ /* 0x000fe20000010100 */
[----:B------:R-:W-:Y:S01]  /*8100*/  FSETP.GE.FTZ.AND P2, PT, R231, RZ, PT ;  /* 0x000000ffe700720b */ /* 0x000fe20003f56000 */
[C---:B------:R-:W-:Y:S01]  /*8110*/  FADD.FTZ R6, -R5.reuse, R14 ;  /* 0x0000000e05067221 */ /* 0x040fe20000010100 */
[----:B------:R-:W-:Y:S01]  /*8120*/  F2FP.F16.F32.PACK_AB R18, R18, R4 ;  /* 0x000000041212723e */ /* 0x000fe200000000ff */
[----:B------:R-:W-:Y:S01]  /*8130*/  FADD.FTZ R4, -R5, R15 ;  /* 0x0000000f05047221 */ /* 0x000fe20000010100 */
[----:B------:R-:W-:Y:S02]  /*8140*/  FSETP.GE.FTZ.AND P0, PT, R229, RZ, PT ;  /* 0x000000ffe500720b */ /* 0x000fe40003f16000 */
[-C--:B------:R-:W-:Y:S02]  /*8150*/  FSEL R8, R8, R5.reuse, P6 ;  /* 0x0000000508087208 */ /* 0x080fe40003000000 */
[-C--:B------:R-:W-:Y:S02]  /*8160*/  FSEL R7, R7, R5.reuse, P2 ;  /* 0x0000000507077208 */ /* 0x080fe40001000000 */
[----:B------:R-:W-:Y:S01]  /*8170*/  FSETP.GE.FTZ.AND P1, PT, R230, RZ, PT ;  /* 0x000000ffe600720b */ /* 0x000fe20003f36000 */
[----:B------:R-:W-:Y:S01]  /*8180*/  FMUL.FTZ R8, R232, R8 ;  /* 0x00000008e8087220 */ /* 0x000fe20000410000 */
[----:B------:R-:W-:Y:S01]  /*8190*/  FSEL R4, R4, R5, P0 ;  /* 0x0000000504047208 */ /* 0x000fe20000000000 */
[----:B------:R-:W-:Y:S01]  /*81a0*/  FMUL.FTZ R7, R231, R7 ;  /* 0x00000007e7077220 */ /* 0x000fe20000410000 */
[----:B------:R-:W-:Y:S02]  /*81b0*/  FSEL R6, R6, R5, P1 ;  /* 0x0000000506067208 */ /* 0x000fe40000800000 */
[----:B------:R-:W-:Y:S01]  /*81c0*/  FSETP.GE.FTZ.AND P0, PT, R222, RZ, PT ;  /* 0x000000ffde00720b */ /* 0x000fe20003f16000 */
[----:B------:R-:W-:Y:S01]  /*81d0*/  FMUL.FTZ R4, R229, R4 ;  /* 0x00000004e5047220 */ /* 0x000fe20000410000 */
[----:B------:R-:W-:Y:S01]  /*81e0*/  F2FP.F16.F32.PACK_AB R10, R7, R8 ;  /* 0x00000008070a723e */ /* 0x000fe200000000ff */
[----:B------:R-:W-:Y:S01]  /*81f0*/  FMUL.FTZ R6, R230, R6 ;  /* 0x00000006e6067220 */ /* 0x000fe20000410000 */
[----:B------:R-:W-:Y:S01]  /*8200*/  FSETP.GE.FTZ.AND P1, PT, R223, RZ, PT ;  /* 0x000000ffdf00720b */ /* 0x000fe20003f36000 */
[----:B------:R-:W-:Y:S01]  /*8210*/  FADD.FTZ R7, -R5, R46 ;  /* 0x0000002e05077221 */ /* 0x000fe20000010100 */
[----:B------:R-:W-:Y:S01]  /*8220*/  F2FP.F16.F32.PACK_AB R13, R13, R9 ;  /* 0x000000090d0d723e */ /* 0x000fe200000000ff */
[----:B------:R-:W-:Y:S01]  /*8230*/  STS [R153+0x16400], R10 ;  /* 0x0164000a99007388 */ /* 0x000fe20000000800 */
[----:B------:R-:W-:Y:S01]  /*8240*/  F2FP.F16.F32.PACK_AB R9, R4, R6 ;  /* 0x000000060409723e */ /* 0x000fe200000000ff */
[----:B------:R-:W-:Y:S01]  /*8250*/  FADD.FTZ R6, -R5, R59 ;  /* 0x0000003b05067221 */ /* 0x000fe20000010100 */
[-C--:B------:R-:W-:Y:S02]  /*8260*/  FSEL R27, R27, R5.reuse, P0 ;  /* 0x000000051b1b7208 */ /* 0x080fe40000000000 */
[----:B------:R-:W-:Y:S01]  /*8270*/  STS [R159+0x16000], R20 ;  /* 0x016000149f007388 */ /* 0x000fe20000000800 */
[----:B------:R-:W-:Y:S01]  /*8280*/  FSEL R26, R26, R5, P1 ;  /* 0x000000051a1a7208 */ /* 0x000fe20000800000 */
[----:B------:R-:W-:Y:S01]  /*8290*/  FADD.FTZ R4, -R5, R62 ;  /* 0x0000003e05047221 */ /* 0x000fe20000010100 */
[----:B------:R-:W-:Y:S02]  /*82a0*/  FSETP.GE.FTZ.AND P0, PT, R220, RZ, PT ;  /* 0x000000ffdc00720b */ /* 0x000fe40003f16000 */
[----:B------:R2:W-:Y:S01]  /*82b0*/  STS [R159+0x16400], R9 ;  /* 0x016400099f007388 */ /* 0x0005e20000000800 */
[----:B-1----:R-:W-:Y:S01]  /*82c0*/  FMUL.FTZ R3, R222, R27 ;  /* 0x0000001bde037220 */ /* 0x002fe20000410000 */
[----:B------:R-:W-:Y:S01]  /*82d0*/  FMUL.FTZ R26, R223, R26 ;  /* 0x0000001adf1a7220 */ /* 0x000fe20000410000 */
[----:B------:R-:W-:Y:S02]  /*82e0*/  FSETP.GE.FTZ.AND P1, PT, R221, RZ, PT ;  /* 0x000000ffdd00720b */ /* 0x000fe40003f36000 */
[----:B------:R-:W-:Y:S01]  /*82f0*/  STS [R155+0x14000], R134 ;  /* 0x014000869b007388 */ /* 0x000fe20000000800 */
[----:B------:R-:W-:Y:S02]  /*8300*/  FSEL R31, R31, R5, P0 ;  /* 0x000000051f1f7208 */ /* 0x000fe40000000000 */
[----:B------:R-:W-:Y:S02]  /*8310*/  F2FP.F16.F32.PACK_AB R3, R3, R26 ;  /* 0x0000001a0303723e */ /* 0x000fe400000000ff */
[----:B------:R-:W-:Y:S01]  /*8320*/  STS [R155+0x14400], R33 ;  /* 0x014400219b007388 */ /* 0x000fe20000000800 */
[----:B------:R-:W-:Y:S01]  /*8330*/  FSETP.GE.FTZ.AND P0, PT, R210, RZ, PT ;  /* 0x000000ffd200720b */ /* 0x000fe20003f16000 */
[----:B------:R-:W-:Y:S01]  /*8340*/  FMUL.FTZ R31, R220, R31 ;  /* 0x0000001fdc1f7220 */ /* 0x000fe20000410000 */
[-C--:B------:R-:W-:Y:S02]  /*8350*/  FSEL R30, R30, R5.reuse, P1 ;  /* 0x000000051e1e7208 */ /* 0x080fe40000800000 */
[----:B------:R-:W-:Y:S01]  /*8360*/  STS [R158+0x14000], R133 ;  /* 0x014000859e007388 */ /* 0x000fe20000000800 */
[----:B------:R-:W-:Y:S02]  /*8370*/  FSETP.GE.FTZ.AND P1, PT, R213, RZ, PT ;  /* 0x000000ffd500720b */ /* 0x000fe40003f36000 */
[----:B------:R-:W-:Y:S02]  /*8380*/  FSETP.GE.FTZ.AND P2, PT, R207, RZ, PT ;  /* 0x000000ffcf00720b */ /* 0x000fe40003f56000 */
[----:B------:R-:W-:Y:S01]  /*8390*/  STS [R158+0x14400], R32 ;  /* 0x014400209e007388 */ /* 0x000fe20000000800 */
[-C--:B------:R-:W-:Y:S01]  /*83a0*/  FSEL R43, R43, R5.reuse, P0 ;  /* 0x000000052b2b7208 */ /* 0x080fe20000000000 */
[----:B------:R-:W-:Y:S01]  /*83b0*/  FMUL.FTZ R30, R221, R30 ;  /* 0x0000001edd1e7220 */ /* 0x000fe20000410000 */
[----:B------:R-:W-:Y:S02]  /*83c0*/  FSETP.GE.FTZ.AND P0, PT, R185, RZ, PT ;  /* 0x000000ffb900720b */ /* 0x000fe40003f16000 */
[----:B------:R1:W-:Y:S01]  /*83d0*/  STS [R155+0x16400], R3 ;  /* 0x016400039b007388 */ /* 0x0003e20000000800 */
[----:B------:R-:W-:Y:S01]  /*83e0*/  FSEL R42, R42, R5, P1 ;  /* 0x000000052a2a7208 */ /* 0x000fe20000800000 */
[----:B------:R-:W-:Y:S01]  /*83f0*/  FMUL.FTZ R43, R210, R43 ;  /* 0x0000002bd22b7220 */ /* 0x000fe20000410000 */
[----:B------:R-:W-:Y:S02]  /*8400*/  FSEL R7, R7, R5, P2 ;  /* 0x0000000507077208 */ /* 0x000fe40001000000 */
[----:B------:R-:W-:Y:S01]  /*8410*/  STS [R155+0x16000], R19 ;  /* 0x016000139b007388 */ /* 0x000fe20000000800 */
[----:B------:R-:W-:Y:S01]  /*8420*/  FSETP.GE.FTZ.AND P1, PT, R206, RZ, PT ;  /* 0x000000ffce00720b */ /* 0x000fe20003f36000 */
[----:B--2---:R-:W-:Y:S01]  /*8430*/  IMAD.MOV.U32 R9, RZ, RZ, 0x10 ;  /* 0x00000010ff097424 */ /* 0x004fe200078e00ff */
[----:B------:R-:W-:Y:S01]  /*8440*/  FSETP.GE.FTZ.AND P6, PT, R194, RZ, PT ;  /* 0x000000ffc200720b */ /* 0x000fe20003fd6000 */
[----:B------:R-:W-:Y:S01]  /*8450*/  FMUL.FTZ R15, R207, R7 ;  /* 0x00000007cf0f7220 */ /* 0x000fe20000410000 */
[----:B------:R-:W-:Y:S01]  /*8460*/  FSETP.GE.FTZ.AND P2, PT, R193, RZ, PT ;  /* 0x000000ffc100720b */ /* 0x000fe20003f56000 */
[----:B------:R-:W-:Y:S01]  /*8470*/  STS [R158+0x16000], R16 ;  /* 0x016000109e007388 */ /* 0x000fe20000000800 */
[-C--:B------:R-:W-:Y:S01]  /*8480*/  FSEL R47, R47, R5.reuse, P1 ;  /* 0x000000052f2f7208 */ /* 0x080fe20000800000 */
[----:B------:R-:W-:Y:S01]  /*8490*/  FMUL.FTZ R42, R213, R42 ;  /* 0x0000002ad52a7220 */ /* 0x000fe20000410000 */
[----:B------:R-:W-:Y:S02]  /*84a0*/  FSEL R7, R58, R5, P6 ;  /* 0x000000053a077208 */ /* 0x000fe40003000000 */
[----:B------:R-:W-:Y:S01]  /*84b0*/  FSETP.GE.FTZ.AND P1, PT, R186, RZ, PT ;  /* 0x000000ffba00720b */ /* 0x000fe20003f36000 */
[----:B------:R-:W-:Y:S01]  /*84c0*/  FMUL.FTZ R47, R206, R47 ;  /* 0x0000002fce2f7220 */ /* 0x000fe20000410000 */
[----:B------:R-:W-:Y:S01]  /*84d0*/  FSEL R6, R6, R5, P2 ;  /* 0x0000000506067208 */ /* 0x000fe20001000000 */
[----:B------:R-:W-:Y:S01]  /*84e0*/  FMUL.FTZ R14, R194, R7 ;  /* 0x00000007c20e7220 */ /* 0x000fe20000410000 */
[----:B------:R-:W-:Y:S01]  /*84f0*/  FSEL R4, R4, R5, P1 ;  /* 0x0000000504047208 */ /* 0x000fe20000800000 */
[----:B------:R-:W-:Y:S01]  /*8500*/  @P0 FADD.FTZ R5, -R5, R63 ;  /* 0x0000003f05050221 */ /* 0x000fe20000010100 */
[----:B------:R-:W-:Y:S01]  /*8510*/  LOP3.LUT P0, RZ, R174, 0x4, RZ, 0xc0, !PT ;  /* 0x00000004aeff7812 */ /* 0x000fe2000780c0ff */
[----:B------:R-:W-:Y:S01]  /*8520*/  FMUL.FTZ R7, R193, R6 ;  /* 0x00000006c1077220 */ /* 0x000fe20000410000 */
[----:B------:R-:W-:Y:S01]  /*8530*/  F2FP.F16.F32.PACK_AB R6, R31, R30 ;  /* 0x0000001e1f06723e */ /* 0x000fe200000000ff */
[----:B------:R-:W-:Y:S01]  /*8540*/  FMUL.FTZ R8, R185, R5 ;  /* 0x00000005b9087220 */ /* 0x000fe20000410000 */
[----:B------:R-:W-:Y:S01]  /*8550*/  SEL R9, R9, 0xfffffff0, !P0 ;  /* 0xfffffff009097807 */ /* 0x000fe20004000000 */
[----:B------:R-:W-:Y:S01]  /*8560*/  FMUL.FTZ R11, R186, R4 ;  /* 0x00000004ba0b7220 */ /* 0x000fe20000410000 */
[----:B------:R-:W-:Y:S01]  /*8570*/  F2FP.F16.F32.PACK_AB R5, R43, R42 ;  /* 0x0000002a2b05723e */ /* 0x000fe200000000ff */
[----:B------:R-:W-:Y:S01]  /*8580*/  STS [R158+0x16400], R6 ;  /* 0x016400069e007388 */ /* 0x000fe20000000800 */
[----:B------:R-:W-:Y:S01]  /*8590*/  F2FP.F16.F32.PACK_AB R12, R12, R44 ;  /* 0x0000002c0c0c723e */ /* 0x000fe200000000ff */
[----:B-1----:R-:W-:Y:S01]  /*85a0*/  IMAD.IADD R3, R9, 0x1, R152 ;  /* 0x0000000109037824 */ /* 0x002fe200078e0298 */
[----:B------:R-:W-:Y:S02]  /*85b0*/  F2FP.F16.F32.PACK_AB R4, R47, R15 ;  /* 0x0000000f2f04723e */ /* 0x000fe400000000ff */
[----:B------:R-:W-:Y:S01]  /*85c0*/  STS [R152+-0x8000], R53 ;  /* 0xff80003598007388 */ /* 0x000fe20000000800 */
[----:B------:R-:W-:Y:S02]  /*85d0*/  F2FP.F16.F32.PACK_AB R64, R145, R64 ;  /* 0x000000409140723e */ /* 0x000fe400000000ff */
[----:B------:R-:W-:Y:S02]  /*85e0*/  F2FP.F16.F32.PACK_AB R7, R7, R14 ;  /* 0x0000000e0707723e */ /* 0x000fe400000000ff */
[----:B------:R-:W-:Y:S01]  /*85f0*/  STS [R152+-0x7c00], R23 ;  /* 0xff84001798007388 */ /* 0x000fe20000000800 */
[----:B------:R-:W-:Y:S02]  /*8600*/  F2FP.F16.F32.PACK_AB R8, R8, R11 ;  /* 0x0000000b0808723e */ /* 0x000fe400000000ff */
[----:B------:R-:W-:Y:S02]  /*8610*/  LOP3.LUT R0, R0, 0x38, R173, 0x78, !PT ;  /* 0x0000003800007812 */ /* 0x000fe400078e78ad */
[----:B------:R-:W-:Y:S01]  /*8620*/  STS [R3+-0x8000], R52 ;  /* 0xff80003403007388 */ /* 0x000fe20000000800 */
[----:B------:R-:W-:Y:S02]  /*8630*/  LEA R2, R2, UR4, 0x1 ;  /* 0x0000000402027c11 */ /* 0x000fe4000f8e08ff */
[----:B------:R-:W-:Y:S02]  /*8640*/  LOP3.LUT R0, R0, 0x200, R143, 0xf8, !PT ;  /* 0x0000020000007812 */ /* 0x000fe400078ef88f */
[----:B------:R-:W-:Y:S02]  /*8650*/  STS [R3+-0x7c00], R22 ;  /* 0xff84001603007388 */ /* 0x000fe40000000800 */
[----:B------:R-:W-:Y:S03]  /*8660*/  LEA R0, R0, UR4, 0x1 ;  /* 0x0000000400007c11 */ /* 0x000fe6000f8e08ff */
[----:B------:R-:W-:Y:S05]  /*8670*/  STS [R152+-0x6000], R13 ;  /* 0xffa0000d98007388 */ /* 0x000fea0000000800 */
[----:B------:R-:W-:Y:S05]  /*8680*/  STS [R152+-0x5c00], R5 ;  /* 0xffa4000598007388 */ /* 0x000fea0000000800 */
[----:B------:R-:W-:Y:S05]  /*8690*/  STS [R3+-0x6000], R12 ;  /* 0xffa0000c03007388 */ /* 0x000fea0000000800 */
[----:B------:R1:W-:Y:S05]  /*86a0*/  STS [R3+-0x5c00], R4 ;  /* 0xffa4000403007388 */ /* 0x0003ea0000000800 */
[----:B------:R-:W-:Y:S05]  /*86b0*/  STS [R154+-0x8000], R49 ;  /* 0xff8000319a007388 */ /* 0x000fea0000000800 */
[----:B------:R-:W-:Y:S05]  /*86c0*/  STS [R154+-0x7c00], R21 ;  /* 0xff8400159a007388 */ /* 0x000fea0000000800 */
[----:B------:R-:W-:Y:S05]  /*86d0*/  STS [R157+-0x8000], R64 ;  /* 0xff8000409d007388 */ /* 0x000fea0000000800 */
[----:B------:R-:W-:Y:S05]  /*86e0*/  STS [R157+-0x7c00], R144 ;  /* 0xff8400909d007388 */ /* 0x000fea0000000800 */
[----:B------:R-:W-:Y:S05]  /*86f0*/  STS [R154+-0x6000], R17 ;  /* 0xffa000119a007388 */ /* 0x000fea0000000800 */
[----:B------:R-:W-:Y:S01]  /*8700*/  STS [R154+-0x5c00], R7 ;  /* 0xffa400079a007388 */ /* 0x000fe20000000800 */
[----:B-1----:R-:W-:Y:S04]  /*8710*/  IMAD.IADD R3, R2, 0x1, R160 ;  /* 0x0000000102037824 */ /* 0x002fe800078e02a0 */
[----:B------:R-:W-:Y:S05]  /*8720*/  STS [R157+-0x6000], R18 ;  /* 0xffa000129d007388 */ /* 0x000fea0000000800 */
[----:B------:R1:W-:Y:S01]  /*8730*/  STS [R157+-0x5c00], R8 ;  /* 0xffa400089d007388 */ /* 0x0003e20000000800 */
[----:B------:R-:W-:Y:S01]  /*8740*/  BAR.SYNC.DEFER_BLOCKING 0x0 ;  /* 0x0000000000007b1d */ /* 0x000fe20000010000 */
[----:B-1----:R-:W-:Y:S05]  /*8750*/  IMAD R157, R236, UR8, RZ ;  /* 0x00000008ec9d7c24 */ /* 0x002fea000f8e02ff */
[----:B------:R-:W-:Y:S05]  /*8760*/  LDSM.16.MT88.4 R4, [R0+0x1c000] ;  /* 0x01c000000004783b */ /* 0x000fea0000004200 */
        /* <DEDUP_REMOVED lines=32> */
[----:B------:R-:W4:Y:S05]  /*8970*/  LDSM.16.MT88.4 R20, [R0+0x1e000] ;  /* 0x01e000000014783b */ /* 0x000f2a0000004200 */
        /* <DEDUP_REMOVED lines=23> */
[----:B------:R-:W3:Y:S05]  /*8af0*/  LDSM.16.MT88.4 R4, [R0+0x1f000] ;  /* 0x01f000000004783b */ /* 0x000eea0000004200 */
        /* <DEDUP_REMOVED lines=12> */
[----:B------:R-:W-:Y:S02]  /*8bc0*/  LDSM.16.MT88.4 R36, [R3+0xb800] ;  /* 0x00b800000324783b */ /* 0x000fe40000004200 */
        /* <DEDUP_REMOVED lines=18> */
[----:B------:R-:W-:Y:S01]  /*8cf0*/  LOP3.LUT R5, R173, 0x1f8, RZ, 0xc0, !PT ;  /* 0x000001f8ad057812 */ /* 0x000fe200078ec0ff */
[----:B------:R-:W-:Y:S03]  /*8d00*/  IMAD.U32 R4, R157, -0x80, RZ ;  /* 0xffffff809d047824 */ /* 0x000fe600078e00ff */
[-C--:B-1----:R-:W-:Y:S05]  /*8d10*/  HMMA.16816.F32 R68, R12, R20.reuse, R68 ;  /* 0x000000140c44723c */ /* 0x082fea0000001844 */
[C---:B------:R-:W-:Y:S02]  /*8d20*/  LEA R6, P0, R4.reuse, R234, 0x2 ;  /* 0x000000ea04067211 */ /* 0x040fe400078010ff */
[----:B------:R-:W-:Y:S01]  /*8d30*/  LOP3.LUT R5, R5, 0x38, R174, 0x78, !PT ;  /* 0x0000003805057812 */ /* 0x000fe200078e78ae */
[C---:B------:R-:W-:Y:S04]  /*8d40*/  HMMA.16816.F32 R72, R32.reuse, R20, R72 ;  /* 0x000000142048723c */ /* 0x040fe80000001848 */
[----:B------:R-:W-:Y:S01]  /*8d50*/  LEA.HI.X.SX32 R4, R4, R235, 0x2, P0 ;  /* 0x000000eb04047211 */ /* 0x000fe200000f16ff */
[----:B------:R-:W-:Y:S01]  /*8d60*/  IMAD.MOV.U32 R234, RZ, RZ, R6 ;  /* 0x000000ffffea7224 */ /* 0x000fe200078e0006 */
[----:B------:R-:W-:Y:S02]  /*8d70*/  LOP3.LUT R5, R5, 0x1e00, R173, 0xf8, !PT ;  /* 0x00001e0005057812 */ /* 0x000fe400078ef8ad */
[-C--:B------:R-:W-:Y:S03]  /*8d80*/  HMMA.16816.F32 R76, R32, R22.reuse, R76 ;  /* 0x00000016204c723c */ /* 0x080fe6000000184c */
[----:B------:R-:W-:Y:S01]  /*8d90*/  LEA R161, R5, UR4, 0x1 ;  /* 0x0000000405a17c11 */ /* 0x000fe2000f8e08ff */
[----:B------:R-:W-:Y:S04]  /*8da0*/  IMAD.MOV.U32 R235, RZ, RZ, R4 ;  /* 0x000000ffffeb7224 */ /* 0x000fe800078e0004 */
        /* <DEDUP_REMOVED lines=28> */
.L_x_1836:
[----:B------:R-:W-:Y:S01]  /*8f70*/  LDSM.16.M88.4 R32, [R148+0x14000] ;  /* 0x014000009420783b */ /* 0x000fe20000000200 */
[----:B------:R-:W-:Y:S01]  /*8f80*/  IMAD.IADD R140, R160, 0x1, R150 ;  /* 0x00000001a08c7824 */ /* 0x000fe200078e0296 */
[----:B------:R-:W-:Y:S01]  /*8f90*/  PLOP3.LUT P1, PT, PT, PT, UP0, 0x80, 0x8 ;  /* 0x000000000008781c */ /* 0x000fe20003f2f008 */
[----:B------:R-:W-:Y:S01]  /*8fa0*/  IMAD.MOV.U32 R165, RZ, RZ, 0x4 ;  /* 0x00000004ffa57424 */ /* 0x000fe200078e00ff */
[----:B------:R-:W-:Y:S01]  /*8fb0*/  ULOP3.LUT UR5, UR40, 0x1, URZ, 0xc0, !UPT ;  /* 0x0000000128057892 */ /* 0x000fe2000f8ec0ff */
[----:B------:R-:W1:Y:S01]  /*8fc0*/  LDSM.16.MT88.4 R16, [R2+0xc000] ;  /* 0x00c000000210783b */ /* 0x000e620000004200 */
[----:B------:R-:W-:Y:S01]  /*8fd0*/  @UP0 UIADD3 UR35, UP3, UPT, UR42, -0x200, URZ ;  /* 0xfffffe002a230890 */ /* 0x000fe2000ff7e0ff */
[----:B------:R-:W-:Y:S01]  /*8fe0*/  VIADD R238, R238, 0xfffffff8 ;  /* 0xfffffff8eeee7836 */ /* 0x000fe20000000000 */
        /* <DEDUP_REMOVED lines=307> */
[C---:B------:R-:W-:Y:S02]  /*a320*/  SHF.L.U32 R3, R174.reuse, 0x4, RZ ;  /* 0x00000004ae037819 */ /* 0x040fe400000006ff */
[----:B------:R-:W-:Y:S01]  /*a330*/  LOP3.LUT R2, R143, 0xc00, RZ, 0xc0, !PT ;  /* 0x00000c008f027812 */ /* 0x000fe200078ec0ff */
[----:B------:R-:W3:Y:S01]  /*a340*/  LDCU UR8, c[0x0][0x4fc] ;  /* 0x00009f80ff0877ac */ /* 0x000ee20008000800 */
[----:B------:R-:W-:Y:S02]  /*a350*/  SHF.L.U32 R0, R174, 0x1, RZ ;  /* 0x00000001ae007819 */ /* 0x000fe400000006ff */
[----:B------:R-:W-:Y:S01]  /*a360*/  LOP3.LUT R3, R3, 0x1c0, RZ, 0xc0, !PT ;  /* 0x000001c003037812 */ /* 0x000fe200078ec0ff */
[----:B------:R-:W-:Y:S01]  /*a370*/  UMOV UR29, UR17 ;  /* 0x00000011001d7c82 */ /* 0x000fe20008000000 */
[----:B------:R-:W-:-:S02]  /*a380*/  LOP3.LUT R2, R2, 0x6, R0, 0xf8, !PT ;  /* 0x0000000602027812 */ /* 0x000fc400078ef800 */
[----:B------:R-:W-:Y:S02]  /*a390*/  LOP3.LUT R0, R3, 0x38, R0, 0xf8, !PT ;  /* 0x0000003803007812 */ /* 0x000fe400078ef800 */
[----:B------:R-:W-:Y:S02]  /*a3a0*/  LOP3.LUT P0, RZ, R174, 0x8, RZ, 0xc0, !PT ;  /* 0x00000008aeff7812 */ /* 0x000fe4000780c0ff */
[----:B------:R-:W-:Y:S02]  /*a3b0*/  LOP3.LUT R0, R2, R0, R142, 0xf6, !PT ;  /* 0x0000000002007212 */ /* 0x000fe400078ef68e */
[----:B------:R-:W-:Y:S01]  /*a3c0*/  LOP3.LUT P1, RZ, R174, 0x10, RZ, 0xc0, !PT ;  /* 0x00000010aeff7812 */ /* 0x000fe2000782c0ff */
        /* <DEDUP_REMOVED lines=8> */
[C---:B------:R-:W-:Y:S01]  /*a450*/  IADD3 R4, PT, PT, R0.reuse, 0xc000, RZ ;  /* 0x0000c00000047810 */ /* 0x040fe20007ffe0ff */
[----:B------:R-:W-:Y:S01]  /*a460*/  FMUL.FTZ R22, R113, UR5 ;  /* 0x0000000571167c20 */ /* 0x000fe20008410000 */
[----:B------:R-:W-:Y:S01]  /*a470*/  IADD3 R3, PT, PT, R0, 0xc020, RZ ;  /* 0x0000c02000037810 */ /* 0x000fe20007ffe0ff */
[----:B------:R-:W-:Y:S01]  /*a480*/  FMUL.FTZ R114, R114, UR5 ;  /* 0x0000000572727c20 */ /* 0x000fe20008410000 */
[----:B------:R-:W-:Y:S01]  /*a490*/  FMUL.FTZ R24, R115, UR5 ;  /* 0x0000000573187c20 */ /* 0x000fe20008410000 */
[----:B------:R-:W-:Y:S01]  /*a4a0*/  @P0 IADD3 R3, PT, PT, R4, -0x20, RZ ;  /* 0xffffffe004030810 */ /* 0x000fe20007ffe0ff */
[----:B------:R-:W-:Y:S01]  /*a4b0*/  FMUL.FTZ R104, R104, UR5 ;  /* 0x0000000568687c20 */ /* 0x000fe20008410000 */
[----:B------:R-:W-:Y:S01]  /*a4c0*/  FMUL.FTZ R26, R105, UR5 ;  /* 0x00000005691a7c20 */ /* 0x000fe20008410000 */
[----:B------:R-:W-:Y:S01]  /*a4d0*/  FMUL.FTZ R106, R106, UR5 ;  /* 0x000000056a6a7c20 */ /* 0x000fe20008410000 */
        /* <DEDUP_REMOVED lines=10> */
[----:B------:R-:W-:Y:S01]  /*a580*/  IADD3 R2, PT, PT, R0, 0xc040, RZ ;  /* 0x0000c04000027810 */ /* 0x000fe20007ffe0ff */
[----:B------:R-:W-:Y:S01]  /*a590*/  FMUL.FTZ R128, R128, UR5 ;  /* 0x0000000580807c20 */ /* 0x000fe20008410000 */
[----:B------:R-:W-:Y:S01]  /*a5a0*/  FMUL.FTZ R129, R129, UR5 ;  /* 0x0000000581817c20 */ /* 0x000fe20008410000 */
[----:B------:R-:W-:Y:S01]  /*a5b0*/  FMUL.FTZ R130, R130, UR5 ;  /* 0x0000000582827c20 */ /* 0x000fe20008410000 */
[----:B------:R1:W-:Y:S01]  /*a5c0*/  STS [R0+0xc000], R21 ;  /* 0x00c0001500007388 */ /* 0x0003e20000000800 */
[----:B------:R-:W-:Y:S01]  /*a5d0*/  FMUL.FTZ R131, R131, UR5 ;  /* 0x0000000583837c20 */ /* 0x000fe20008410000 */
        /* <DEDUP_REMOVED lines=23> */
[----:B-1----:R-:W-:Y:S01]  /*a750*/  MOV R21, 0x20 ;  /* 0x0000002000157802 */ /* 0x002fe20000000f00 */
[----:B------:R-:W-:Y:S01]  /*a760*/  FMUL.FTZ R15, R83, UR8 ;  /* 0x00000008530f7c20 */ /* 0x000fe20008410000 */
[----:B------:R-:W-:Y:S01]  /*a770*/  F2FP.F16.F32.PACK_AB R27, R27, R116 ;  /* 0x000000741b1b723e */ /* 0x000fe200000000ff */
[----:B------:R-:W-:Y:S01]  /*a780*/  FMUL.FTZ R72, R72, UR8 ;  /* 0x0000000848487c20 */ /* 0x000fe20008410000 */
[----:B------:R-:W-:Y:S01]  /*a790*/  SEL R4, R21, 0xffffffe0, !P0 ;  /* 0xffffffe015047807 */ /* 0x000fe20004000000 */
[----:B------:R-:W-:Y:S01]  /*a7a0*/  FMUL.FTZ R18, R73, UR8 ;  /* 0x0000000849127c20 */ /* 0x000fe20008410000 */
[----:B------:R-:W-:Y:S01]  /*a7b0*/  F2FP.F16.F32.PACK_AB R119, R119, R118 ;  /* 0x000000767777723e */ /* 0x000fe200000000ff */
[----:B------:R-:W-:Y:S01]  /*a7c0*/  FMUL.FTZ R74, R74, UR8 ;  /* 0x000000084a4a7c20 */ /* 0x000fe20008410000 */
[----:B------:R-:W-:Y:S01]  /*a7d0*/  FMUL.FTZ R17, R75, UR8 ;  /* 0x000000084b117c20 */ /* 0x000fe20008410000 */
[----:B------:R-:W-:Y:S01]  /*a7e0*/  F2FP.F16.F32.PACK_AB R128, R129, R128 ;  /* 0x000000808180723e */ /* 0x000fe200000000ff */
[----:B------:R1:W-:Y:S01]  /*a7f0*/  STS [R0+0xc400], R23 ;  /* 0x00c4001700007388 */ /* 0x0003e20000000800 */
[----:B------:R-:W-:Y:S01]  /*a800*/  F2FP.F16.F32.PACK_AB R130, R131, R130 ;  /* 0x000000828382723e */ /* 0x000fe200000000ff */
[----:B------:R-:W-:Y:S01]  /*a810*/  FMUL.FTZ R76, R76, UR8 ;  /* 0x000000084c4c7c20 */ /* 0x000fe20008410000 */
[----:B------:R-:W-:Y:S01]  /*a820*/  IADD3 R4, PT, PT, R4, R2, RZ ;  /* 0x0000000204047210 */ /* 0x000fe20007ffe0ff */
[----:B------:R-:W-:Y:S01]  /*a830*/  FMUL.FTZ R14, R77, UR8 ;  /* 0x000000084d0e7c20 */ /* 0x000fe20008410000 */
        /* <DEDUP_REMOVED lines=86> */
.L_x_1838:
[----:B------:R-:W1:Y:S01]  /*ada0*/  LDCU.64 UR10, c[0x0][0x5c0] ;  /* 0x0000b800ff0a77ac */ /* 0x000e620008000a00 */
[----:B------:R-:W-:-:S05]  /*adb0*/  IADD3 R2, PT, PT, R62, UR27, RZ ;  /* 0x0000001b3e027c10 */ /* 0x000fca000fffe0ff */
[C---:B-1----:R-:W-:Y:S02]  /*adc0*/  IMAD R0, R2.reuse, UR11, RZ ;  /* 0x0000000b02007c24 */ /* 0x042fe4000f8e02ff */
[----:B------:R-:W-:-:S05]  /*add0*/  IMAD.WIDE.U32 R2, R2, UR10, RZ ;  /* 0x0000000a02027c25 */ /* 0x000fca000f8e00ff */
[----:B------:R-:W-:Y:S02]  /*ade0*/  IADD3 R7, PT, PT, R3, R0, RZ ;  /* 0x0000000003077210 */ /* 0x000fe40007ffe0ff */
[----:B------:R-:W-:Y:S02]  /*adf0*/  MOV R6, R2 ;  /* 0x0000000200067202 */ /* 0x000fe40000000f00 */
.L_x_1839:
        /* <DEDUP_REMOVED lines=17> */
.L_x_1840:
[----:B------:R-:W1:Y:S01]  /*af10*/  LDCU.64 UR8, c[0x0][0x5c8] ;  /* 0x0000b900ff0877ac */ /* 0x000e620008000a00 */
[----:B------:R-:W-:-:S05]  /*af20*/  IADD3 R2, PT, PT, R62, UR27, RZ ;  /* 0x0000001b3e027c10 */ /* 0x000fca000fffe0ff */
[C---:B-1----:R-:W-:Y:S02]  /*af30*/  IMAD R0, R2.reuse, UR9, RZ ;  /* 0x0000000902007c24 */ /* 0x042fe4000f8e02ff */
[----:B------:R-:W-:-:S05]  /*af40*/  IMAD.WIDE.U32 R2, R2, UR8, RZ ;  /* 0x0000000802027c25 */ /* 0x000fca000f8e00ff */
[----:B------:R-:W-:Y:S02]  /*af50*/  IADD3 R21, PT, PT, R3, R0, RZ ;  /* 0x0000000003157210 */ /* 0x000fe40007ffe0ff */
[----:B------:R-:W-:-:S07]  /*af60*/  MOV R20, R2 ;  /* 0x0000000200147202 */ /* 0x000fce0000000f00 */
.L_x_1841:
        /* <DEDUP_REMOVED lines=12> */
[----:B------:R-:W-:Y:S01]  /*b030*/  IADD3 R25, P1, PT, R174, 0x20, RZ ;  /* 0x00000020ae197810 */ /* 0x000fe20007f3e0ff */
[----:B------:R-:W3:Y:S01]  /*b040*/  LDC.64 R34, c[0x0][0x5e0] ;  /* 0x00017800ff227b82 */ /* 0x000ee20000000a00 */
[----:B------:R-:W-:Y:S01]  /*b050*/  UIMAD UR4, UR12, UR11, UR4 ;  /* 0x0000000b0c0472a4 */ /* 0x000fe2000f8e0204 */
[----:B------:R-:W-:Y:S01]  /*b060*/  IMAD.U32 R3, RZ, RZ, UR15 ;  /* 0x0000000fff037e24 */ /* 0x000fe2000f8e00ff */
[----:B------:R-:W-:Y:S01]  /*b070*/  LOP3.LUT R2, R2, 0x38, R173, 0xf8, !PT ;  /* 0x0000003802027812 */ /* 0x000fe200078ef8ad */
[C---:B------:R-:W-:Y:S01]  /*b080*/  VIADD R3, R174.reuse, 0x40 ;  /* 0x00000040ae037836 */ /* 0x040fe20000000000 */
[----:B------:R-:W-:Y:S01]  /*b090*/  ISETP.GE.AND P2, PT, R174, UR26, PT ;  /* 0x0000001aae007c0c */ /* 0x000fe2000bf46270 */
        /* <DEDUP_REMOVED lines=23> */
.L_x_1843:
[----:B------:R-:W-:Y:S05]  /*b210*/  BSYNC.RECONVERGENT B0 ;  /* 0x0000000000007941 */ /* 0x000fea0003800200 */
.L_x_1842:
        /* <DEDUP_REMOVED lines=12> */
.L_x_1845:
[----:B------:R-:W-:Y:S05]  /*b2e0*/  BSYNC.RECONVERGENT B0 ;  /* 0x0000000000007941 */ /* 0x000fea0003800200 */
.L_x_1844:
        /* <DEDUP_REMOVED lines=14> */
.L_x_1847:
[----:B------:R-:W-:Y:S05]  /*b3d0*/  BSYNC.RECONVERGENT B0 ;  /* 0x0000000000007941 */ /* 0x000fea0003800200 */
.L_x_1846:
        /* <DEDUP_REMOVED lines=18> */
.L_x_1849:
[----:B------:R-:W-:Y:S05]  /*b500*/  BSYNC.RECONVERGENT B0 ;  /* 0x0000000000007941 */ /* 0x000fea0003800200 */
.L_x_1848:
        /* <DEDUP_REMOVED lines=32> */
.L_x_1851:
[----:B------:R-:W-:Y:S05]  /*b710*/  BSYNC.RECONVERGENT B0 ;  /* 0x0000000000007941 */ /* 0x000fea0003800200 */
.L_x_1850:
        /* <DEDUP_REMOVED lines=12> */
.L_x_1853:
[----:B------:R-:W-:Y:S05]  /*b7e0*/  BSYNC.RECONVERGENT B0 ;  /* 0x0000000000007941 */ /* 0x000fea0003800200 */
.L_x_1852:
        /* <DEDUP_REMOVED lines=11> */
.L_x_1834:
[----:B------:R-:W-:Y:S05]  /*b8a0*/  BSYNC.RECONVERGENT B1 ;  /* 0x0000000000017941 */ /* 0x000fea0003800200 */
.L_x_1808:
        /* <DEDUP_REMOVED lines=11> */
.L_x_1855:
        /* <DEDUP_REMOVED lines=10> */
.L_x_2785:


//--------------------- .text._ZN5flash44flash_bwd_dq_dk_dv_loop_seqk_parallel_kernelI23Flash_bwd_kernel_traitsILi64ELi128ELi128ELi8ELi4ELi4ELi4ELb0ELb0EN7cutlass6half_tE19Flash_kernel_traitsILi64ELi128ELi128ELi8ES3_EELb0ELb0ELb0ELb0ELb0ELb1ELb1EEEvNS_16Flash_bwd_paramsE --------------------------
	.section	.text._ZN5flash44flash_bwd_dq_dk_dv_loop_seqk_parallel_kernelI23Flash_bwd_kernel_traitsILi64ELi128ELi128ELi8ELi4ELi4ELi4ELb0ELb0EN7cutlass6half_tE19Flash_kernel_traitsILi64ELi128ELi128ELi8ES3_EELb0ELb0ELb0ELb0ELb0ELb1ELb1EEEvNS_16Flash_bwd_paramsE,"ax",@progbits
	.align	128
        .global         _ZN5flash44flash_bwd_dq_dk_dv_loop_seqk_parallel_kernelI23Flash_bwd_kernel_traitsILi64ELi128ELi128ELi8ELi4ELi4ELi4ELb0ELb0EN7cutlass6half_tE19Flash_kernel_traitsILi64ELi128ELi128ELi8ES3_EELb0ELb0ELb0ELb0ELb0ELb1ELb1EEEvNS_16Flash_bwd_paramsE
        .type           _ZN5flash44flash_bwd_dq_dk_dv_loop_seqk_parallel_kernelI23Flash_bwd_kernel_traitsILi64ELi128ELi128ELi8ELi4ELi4ELi4ELb0ELb0EN7cutlass6half_tE19Flash_kernel_traitsILi64ELi128ELi128ELi8ES3_EELb0ELb0ELb0ELb0ELb0ELb1ELb1EEEvNS_16Flash_bwd_paramsE,@function
        .size           _ZN5flash44flash_bwd_dq_dk_dv_loop_seqk_parallel_kernelI23Flash_bwd_kernel_traitsILi64ELi128ELi128ELi8ELi4ELi4ELi4ELb0ELb0EN7cutlass6half_tE19Flash_kernel_traitsILi64ELi128ELi128ELi8ES3_EELb0ELb0ELb0ELb0ELb0ELb1ELb1EEEvNS_16Flash_bwd_paramsE,(.L_x_2786 - _ZN5flash44flash_bwd_dq_dk_dv_loop_seqk_parallel_kernelI23Flash_bwd_kernel_traitsILi64ELi128ELi128ELi8ELi4ELi4ELi4ELb0ELb0EN7cutlass6half_tE19Flash_kernel_traitsILi64ELi128ELi128ELi8ES3_EELb0ELb0ELb0ELb0ELb0ELb1ELb1EEEvNS_16Flash_bwd_paramsE)
        .other          _ZN5flash44flash_bwd_dq_dk_dv_loop_seqk_parallel_kernelI23Flash_bwd_kernel_traitsILi64ELi128ELi128ELi8ELi4ELi4ELi4ELb0ELb0EN7cutlass6half_tE19Flash_kernel_traitsILi64ELi128ELi128ELi8ES3_EELb0ELb0ELb0ELb0ELb0ELb1ELb1EEEvNS_16Flash_bwd_paramsE,@"STO_CUDA_ENTRY STV_DEFAULT"
_ZN5flash44flash_bwd_dq_dk_dv_loop_seqk_parallel_kernelI23Flash_bwd_kernel_traitsILi64ELi128ELi128ELi8ELi4ELi4ELi4ELb0ELb0EN7cutlass6half_tE19Flash_kernel_traitsILi64ELi128ELi128ELi8ES3_EELb0ELb0ELb0ELb0ELb0ELb1ELb1EEEvNS_16Flash_bwd_paramsE:
.text._ZN5flash44flash_bwd_dq_dk_dv_loop_seqk_parallel_kernelI23Flash_bwd_kernel_traitsILi64ELi128ELi128ELi8ELi4ELi4ELi4ELb0ELb0EN7cutlass6half_tE19Flash_kernel_traitsILi64ELi128ELi128ELi8ES3_EELb0ELb0ELb0ELb0ELb0ELb1ELb1EEEvNS_16Flash_bwd_paramsE:
        /* <DEDUP_REMOVED lines=41> */
.L_x_1903:
[----:B-1-34-:R-:W3:Y:S01]  /*0290*/  LDC.64 R2, c[0x0][0x470] ;  /* 0x00011c00ff027b82 */ /* 0x01aee20000000a00 */
[----:B------:R-:W5:Y:S01]  /*02a0*/  LDCU.64 UR8, c[0x0][0x478] ;  /* 0x00008f00ff0877ac */ /* 0x000f620008000a00 */
        /* <DEDUP_REMOVED lines=52> */
.L_x_1856:
        /* <DEDUP_REMOVED lines=37> */
.L_x_1858:
[----:B------:R-:W2:Y:S01]  /*0840*/  LDCU.64 UR16, c[0x0][0x3b8] ;  /* 0x00007700ff1077ac */ /* 0x000ea20008000a00 */
[----:B------:R-:W-:-:S05]  /*0850*/  IADD3 R2, PT, PT, R18, UR30, RZ ;  /* 0x0000001e12027c10 */ /* 0x000fca000fffe0ff */
[C---:B--2---:R-:W-:Y:S02]  /*0860*/  IMAD R0, R2.reuse, UR17, RZ ;  /* 0x0000001102007c24 */ /* 0x044fe4000f8e02ff */
[----:B------:R-:W-:-:S05]  /*0870*/  IMAD.WIDE.U32 R2, R2, UR16, RZ ;  /* 0x0000001002027c25 */ /* 0x000fca000f8e00ff */
[----:B------:R-:W-:Y:S02]  /*0880*/  IADD3 R32, PT, PT, R3, R0, RZ ;  /* 0x0000000003207210 */ /* 0x000fe40007ffe0ff */
[----:B------:R-:W-:-:S07]  /*0890*/  MOV R29, R2 ;  /* 0x00000002001d7202 */ /* 0x000fce0000000f00 */
.L_x_1859:
        /* <DEDUP_REMOVED lines=47> */
.L_x_1860:
[----:B------:R-:W2:Y:S01]  /*0b90*/  LDCU.64 UR14, c[0x0][0x3c0] ;  /* 0x00007800ff0e77ac */ /* 0x000ea20008000a00 */
[----:B------:R-:W-:-:S05]  /*0ba0*/  IADD3 R0, PT, PT, R18, UR30, RZ ;  /* 0x0000001e12007c10 */ /* 0x000fca000fffe0ff */
[C---:B--2---:R-:W-:Y:S02]  /*0bb0*/  IMAD R4, R0.reuse, UR15, RZ ;  /* 0x0000000f00047c24 */ /* 0x044fe4000f8e02ff */
[----:B------:R-:W-:-:S05]  /*0bc0*/  IMAD.WIDE.U32 R2, R0, UR14, RZ ;  /* 0x0000000e00027c25 */ /* 0x000fca000f8e00ff */
[----:B------:R-:W-:Y:S02]  /*0bd0*/  IADD3 R24, PT, PT, R3, R4, RZ ;  /* 0x0000000403187210 */ /* 0x000fe40007ffe0ff */
[----:B------:R-:W-:Y:S02]  /*0be0*/  MOV R23, R2 ;  /* 0x0000000200177202 */ /* 0x000fe40000000f00 */
.L_x_1861:
        /* <DEDUP_REMOVED lines=28> */
.L_x_1862:
[----:B------:R-:W-:Y:S02]  /*0db0*/  UIMAD.WIDE.U32 UR50, UR54, UR12, URZ ;  /* 0x0000000c363272a5 */ /* 0x000fe4000f8e00ff */
[----:B------:R-:W-:-:S04]  /*0dc0*/  UIMAD UR44, UR55, UR12, URZ ;  /* 0x0000000c372c72a4 */ /* 0x000fc8000f8e02ff */
[----:B------:R-:W-:Y:S02]  /*0dd0*/  UIADD3 UR44, UPT, UPT, UR51, UR44, URZ ;  /* 0x0000002c332c7290 */ /* 0x000fe4000fffe0ff */
.L_x_1863:
[----:B------:R-:W2:Y:S01]  /*0de0*/  LDCU.U8 UR9, c[0x0][0x548] ;  /* 0x0000a900ff0977ac */ /* 0x000ea20008000000 */
[----:B------:R-:W-:Y:S01]  /*0df0*/  USHF.L.U32 UR8, UR34, 0x7, URZ ;  /* 0x0000000722087899 */ /* 0x000fe200080006ff */
[----:B------:R-:W3:Y:S03]  /*0e00*/  LDCU.U8 UR46, c[0x0][0x5f0] ;  /* 0x0000be00ff2e77ac */ /* 0x000ee60008000000 */
[----:B------:R-:W-:-:S04]  /*0e10*/  USEL UR11, UR8, URZ, UP6 ;  /* 0x000000ff080b7287 */ /* 0x000fc8000b000000 */
[----:B------:R-:W-:Y:S02]  /*0e20*/  UIADD3 UR11, UP0, UPT, UR38, UR11, URZ ;  /* 0x0000000b260b7290 */ /* 0x000fe4000ff1e0ff */
[----:B--2---:R-:W-:Y:S02]  /*0e30*/  UISETP.NE.AND UP1, UPT, UR9, URZ, UPT ;  /* 0x000000ff0900728c */ /* 0x004fe4000bf25270 */
[----:B------:R-:W-:Y:S02]  /*0e40*/  UIADD3.X UR41, UPT, UPT, URZ, UR39, URZ, UP0, !UPT ;  /* 0x00000027ff297290 */ /* 0x000fe400087fe4ff */
[----:B------:R-:W-:Y:S02]  /*0e50*/  UIMAD.WIDE.U32 UR52, UR11, UR54, URZ ;  /* 0x000000360b3472a5 */ /* 0x000fe4000f8e00ff */
[----:B------:R-:W-:-:S04]  /*0e60*/  UIMAD UR41, UR41, UR54, URZ ;  /* 0x00000036292972a4 */ /* 0x000fc8000f8e02ff */
[----:B------:R-:W-:Y:S02]  /*0e70*/  UIMAD UR41, UR55, UR11, UR41 ;  /* 0x0000000b372972a4 */ /* 0x000fe4000f8e0229 */
[----:B------:R-:W-:Y:S02]  /*0e80*/  UIMAD UR11, UR23, UR47, URZ ;  /* 0x0000002f170b72a4 */ /* 0x000fe4000f8e02ff */
        /* <DEDUP_REMOVED lines=9> */
.L_x_1864:
[----:B------:R-:W2:Y:S01]  /*0f20*/  LDCU UR45, c[0x0][0x434] ;  /* 0x00008680ff2d77ac */ /* 0x000ea20008000800 */
[----:B------:R-:W-:-:S04]  /*0f30*/  UIMAD UR9, UR34, UR48, UR23 ;  /* 0x00000030220972a4 */ /* 0x000fc8000f8e0217 */
[----:B--2---:R-:W-:Y:S02]  /*0f40*/  UIMAD UR45, UR9, UR45, URZ ;  /* 0x0000002d092d72a4 */ /* 0x004fe4000f8e02ff */
.L_x_1865:
        /* <DEDUP_REMOVED lines=11> */
.L_x_1866:
[----:B------:R-:W2:Y:S01]  /*1000*/  LDCU UR49, c[0x0][0x444] ;  /* 0x00008880ff3177ac */ /* 0x000ea20008000800 */
[----:B------:R-:W-:-:S04]  /*1010*/  UIMAD UR8, UR34, UR48, UR23 ;  /* 0x00000030220872a4 */ /* 0x000fc8000f8e0217 */
[----:B--2---:R-:W-:-:S12]  /*1020*/  UIMAD UR49, UR8, UR49, URZ ;  /* 0x00000031083172a4 */ /* 0x004fd8000f8e02ff */
.L_x_1867:
        /* <DEDUP_REMOVED lines=22> */
[----:B------:R-:W-:-:S04]  /*1190*/  IMAD.WIDE.U32 R2, R14, UR38, R20 ;  /* 0x000000260e027c25 */ /* 0x000fc8000f8e0014 */
[----:B------:R-:W-:Y:S01]  /*11a0*/  VIADD R33, R40, 0x60 ;  /* 0x0000006028217836 */ /* 0x000fe20000000000 */
[----:B------:R-:W-:Y:S01]  /*11b0*/  IADD3 R2, P0, PT, R2, UR42, RZ ;  /* 0x0000002a02027c10 */ /* 0x000fe2000ff1e0ff */
[----:B------:R-:W-:-:S03]  /*11c0*/  USHF.R.S32.HI UR42, URZ, 0x1f, UR11 ;  /* 0x0000001fff2a7899 */ /* 0x000fc6000801140b */
[----:B------:R-:W-:Y:S01]  /*11d0*/  IADD3.X R3, PT, PT, R3, UR13, R0, P0, !PT ;  /* 0x0000000d03037c10 */ /* 0x000fe200087fe400 */
[----:B----4-:R-:W-:Y:S01]  /*11e0*/  IMAD.U32 R0, RZ, RZ, UR8 ;  /* 0x00000008ff007e24 */ /* 0x010fe2000f8e00ff */
[----:B------:R-:W-:Y:S01]  /*11f0*/  IADD3 R4, P0, PT, R20, UR10, RZ ;  /* 0x0000000a14047c10 */ /* 0x000fe2000ff1e0ff */
[----:B------:R-:W2:Y:S02]  /*1200*/  LDCU.64 UR12, c[0x0][0x380] ;  /* 0x00007000ff0c77ac */ /* 0x000ea40008000a00 */
[----:B------:R-:W-:Y:S01]  /*1210*/  IMAD.WIDE.U32 R2, R0, UR23, R2 ;  /* 0x0000001700027c25 */ /* 0x000fe2000f8e0002 */
[----:B------:R-:W-:Y:S01]  /*1220*/  MOV R0, UR9 ;  /* 0x0000000900007c02 */ /* 0x000fe20008000f00 */
[----:B------:R-:W-:Y:S02]  /*1230*/  UIADD3.X UR41, UPT, UPT, UR41, UR44, UR42, UP1, UP0 ;  /* 0x0000002c29297290 */ /* 0x000fe40008fe042a */
[----:B------:R-:W-:Y:S01]  /*1240*/  IMAD.MOV.U32 R6, RZ, RZ, R2 ;  /* 0x000000ffff067224 */ /* 0x000fe200078e0002 */
[----:B------:R-:W4:Y:S01]  /*1250*/  LDCU.64 UR10, c[0x0][0x550] ;  /* 0x0000aa00ff0a77ac */ /* 0x000f220008000a00 */
[----:B------:R-:W-:-:S02]  /*1260*/  IMAD R7, R0, UR23, R3 ;  /* 0x0000001700077c24 */ /* 0x000fc4000f8e0203 */
[----:B-----5:R-:W-:Y:S01]  /*1270*/  IMAD R0, R10, UR39, RZ ;  /* 0x000000270a007c24 */ /* 0x020fe2000f8e02ff */
[----:B------:R-:W5:Y:S01]  /*1280*/  LDCU.64 UR8, c[0x0][0x570] ;  /* 0x0000ae00ff0877ac */ /* 0x000f620008000a00 */
[----:B------:R-:W-:Y:S02]  /*1290*/  IMAD.X R5, RZ, RZ, UR43, P0 ;  /* 0x0000002bff057e24 */ /* 0x000fe400080e06ff */
[----:B-1----:R-:W-:Y:S01]  /*12a0*/  IMAD.WIDE.U32 R2, R12, UR21, RZ ;  /* 0x000000150c027c25 */ /* 0x002fe2000f8e00ff */
[----:B------:R-:W1:Y:S03]  /*12b0*/  LDCU.64 UR42, c[0x0][0x420] ;  /* 0x00008400ff2a77ac */ /* 0x000e660008000a00 */
[----:B------:R-:W-:Y:S01]  /*12c0*/  IMAD R0, R11, UR38, R0 ;  /* 0x000000260b007c24 */ /* 0x000fe2000f8e0200 */
[----:B------:R-:W-:Y:S01]  /*12d0*/  SEL R2, R2, RZ, P2 ;  /* 0x000000ff02027207 */ /* 0x000fe20001000000 */
[----:B------:R-:W-:Y:S01]  /*12e0*/  IMAD.WIDE.U32 R4, R10, UR38, R4 ;  /* 0x000000260a047c25 */ /* 0x000fe2000f8e0004 */
[----:B------:R-:W5:Y:S02]  /*12f0*/  LDCU.64 UR38, c[0x0][0x5e8] ;  /* 0x0000bd00ff2677ac */ /* 0x000f640008000a00 */
[----:B------:R-:W-:Y:S01]  /*1300*/  IADD3 R12, P1, P0, R8, UR50, R2 ;  /* 0x00000032080c7c10 */ /* 0x000fe2000f83e002 */
[----:B------:R-:W-:Y:S01]  /*1310*/  IMAD R9, R13, UR21, R3 ;  /* 0x000000150d097c24 */ /* 0x000fe2000f8e0203 */
[----:B------:R-:W-:Y:S01]  /*1320*/  IADD3 R3, PT, PT, R5, R0, RZ ;  /* 0x0000000005037210 */ /* 0x000fe20007ffe0ff */
[----:B------:R-:W-:Y:S01]  /*1330*/  IMAD.MOV.U32 R2, RZ, RZ, R4 ;  /* 0x000000ffff027224 */ /* 0x000fe200078e0004 */
[----:B------:R-:W-:Y:S01]  /*1340*/  SHF.R.S32.HI R5, RZ, 0x1f, R8 ;  /* 0x0000001fff057819 */ /* 0x000fe20000011408 */
[----:B------:R-:W-:Y:S01]  /*1350*/  UISETP.GT.AND UP0, UPT, UR37, URZ, UPT ;  /* 0x000000ff2500728c */ /* 0x000fe2000bf04270 */
[----:B------:R-:W-:Y:S01]  /*1360*/  SEL R0, R9, RZ, P2 ;  /* 0x000000ff09007207 */ /* 0x000fe20001000000 */
[----:B---3--:R-:W-:Y:S01]  /*1370*/  IMAD.WIDE.U32 R2, R16, UR23, R2 ;  /* 0x0000001710027c25 */ /* 0x008fe2000f8e0002 */
[----:B------:R-:W-:-:S02]  /*1380*/  SHF.L.U64.HI R9, R14, 0x5, R15 ;  /* 0x000000050e097819 */ /* 0x000fc4000001020f */
[----:B------:R-:W-:Y:S01]  /*1390*/  IADD3.X R8, PT, PT, R5, UR41, R0, P1, P0 ;  /* 0x0000002905087c10 */ /* 0x000fe20008fe0400 */
[----:B------:R-:W-:Y:S01]  /*13a0*/  IMAD.WIDE.U32 R4, R40, R14, R6 ;  /* 0x0000000e28047225 */ /* 0x000fe200078e0006 */
[----:B-1----:R-:W-:-:S03]  /*13b0*/  UIMAD.WIDE UR42, UR45, 0x4, UR42 ;  /* 0x000000042d2a78a5 */ /* 0x002fc6000f8e022a */
[----:B------:R-:W-:Y:S01]  /*13c0*/  IMAD R3, R17, UR23, R3 ;  /* 0x0000001711037c24 */ /* 0x000fe2000f8e0203 */
[----:B--2---:R-:W-:Y:S01]  /*13d0*/  LEA R34, P1, R4, UR12, 0x1 ;  /* 0x0000000c04227c11 */ /* 0x004fe2000f8208ff */
[----:B------:R-:W-:Y:S01]  /*13e0*/  IMAD R6, R40, R15, R5 ;  /* 0x0000000f28067224 */ /* 0x000fe200078e0205 */
[----:B------:R-:W-:Y:S01]  /*13f0*/  IADD3 R5, P0, PT, R12, UR47, RZ ;  /* 0x0000002f0c057c10 */ /* 0x000fe2000ff1e0ff */
[----:B------:R-:W-:Y:S01]  /*1400*/  IMAD.U32 R0, RZ, RZ, UR47 ;  /* 0x0000002fff007e24 */ /* 0x000fe2000f8e00ff */
[C---:B------:R-:W-:Y:S01]  /*1410*/  IADD3 R17, PT, PT, R40.reuse, 0x40, RZ ;  /* 0x0000004028117810 */ /* 0x040fe20007ffe0ff */
[----:B------:R-:W-:Y:S01]  /*1420*/  IMAD.WIDE.U32 R2, R40, R10, R2 ;  /* 0x0000000a28027225 */ /* 0x000fe200078e0002 */
[----:B------:R-:W-:Y:S01]  /*1430*/  LEA.HI.X R35, R4, UR13, R6, 0x1, P1 ;  /* 0x0000000d04237c11 */ /* 0x000fe200088f0c06 */
[----:B------:R-:W-:Y:S01]  /*1440*/  STL [R1+0x54], R34 ;  /* 0x0000542201007387 */ /* 0x000fe20000100800 */
[----:B------:R-:W-:Y:S01]  /*1450*/  LEA.HI.X.SX32 R4, R0, R8, 0x1, P0 ;  /* 0x0000000800047211 */ /* 0x000fe200000f0eff */
[----:B------:R-:W-:Y:S01]  /*1460*/  IMAD R0, R40, R11, R3 ;  /* 0x0000000b28007224 */ /* 0x000fe200078e0203 */
[----:B----4-:R-:W-:Y:S01]  /*1470*/  LEA R36, P1, R2, UR10, 0x1 ;  /* 0x0000000a02247c11 */ /* 0x010fe2000f8208ff */
[----:B------:R-:W-:Y:S01]  /*1480*/  STL [R1+0x50], R35 ;  /* 0x0000502301007387 */ /* 0x000fe20000100800 */
[C---:B-----5:R-:W-:Y:S01]  /*1490*/  LEA R26, P0, R5.reuse, UR8, 0x2 ;  /* 0x00000008051a7c11 */ /* 0x060fe2000f8010ff */
[----:B------:R-:W-:Y:S01]  /*14a0*/  VIADD R12, R40, 0x20 ;  /* 0x00000020280c7836 */ /* 0x000fe20000000000 */
[----:B------:R-:W-:Y:S01]  /*14b0*/  LEA.HI.X R37, R2, UR11, R0, 0x1, P1 ;  /* 0x0000000b02257c11 */ /* 0x000fe200088f0c00 */
[----:B------:R-:W-:Y:S01]  /*14c0*/  STL [R1+0x4c], R36 ;  /* 0x00004c2401007387 */ /* 0x000fe20000100800 */
[----:B------:R-:W-:Y:S01]  /*14d0*/  LEA.HI.X R27, R5, UR9, R4, 0x2, P0 ;  /* 0x00000009051b7c11 */ /* 0x000fe200080f1404 */
[----:B------:R-:W-:Y:S01]  /*14e0*/  IMAD.SHL.U32 R0, R10, 0x20, RZ ;  /* 0x000000200a007824 */ /* 0x000fe200078e00ff */
[----:B------:R-:W-:Y:S01]  /*14f0*/  IADD3 R31, P1, PT, R40, 0x60, RZ ;  /* 0x00000060281f7810 */ /* 0x000fe20007f3e0ff */
[----:B------:R-:W-:Y:S01]  /*1500*/  STL [R1+0x48], R37 ;  /* 0x0000482501007387 */ /* 0x000fe20000100800 */
[----:B------:R-:W-:Y:S01]  /*1510*/  SHF.L.U32 R5, R14, 0x5, RZ ;  /* 0x000000050e057819 */ /* 0x000fe200000006ff */
[----:B------:R-:W-:Y:S01]  /*1520*/  UIMAD.WIDE UR12, UR49, 0x4, UR38 ;  /* 0x00000004310c78a5 */ /* 0x000fe2000f8e0226 */
[----:B------:R-:W-:Y:S01]  /*1530*/  SHF.L.U64.HI R3, R10, 0x5, R11 ;  /* 0x000000050a037819 */ /* 0x000fe2000001020b */
[----:B------:R1:W-:Y:S01]  /*1540*/  STL.64 [R1+0x38], R26 ;  /* 0x0000381a01007387 */ /* 0x0003e20000100a00 */
[----:B------:R-:W-:-:S02]  /*1550*/  IADD3.X R39, PT, PT, RZ, RZ, RZ, P1, !PT ;  /* 0x000000ffff277210 */ /* 0x000fc40000ffe4ff */
[C---:B-1----:R-:W-:Y:S02]  /*1560*/  IADD3 R27, P3, PT, R40.reuse, 0x40, RZ ;  /* 0x00000040281b7810 */ /* 0x042fe40007f7e0ff */
[----:B------:R-:W-:-:S03]  /*1570*/  IADD3 R26, P0, PT, R40, 0x20, RZ ;  /* 0x00000020281a7810 */ /* 0x000fc60007f1e0ff */
[----:B------:R-:W-:Y:S02]  /*1580*/  IMAD.X R30, RZ, RZ, RZ, P3 ;  /* 0x000000ffff1e7224 */ /* 0x000fe400018e06ff */
[----:B------:R-:W-:Y:S01]  /*1590*/  IMAD.X R28, RZ, RZ, RZ, P0 ;  /* 0x000000ffff1c7224 */ /* 0x000fe200000e06ff */
[----:B------:R-:W-:Y:S07]  /*15a0*/  BRA.U UP0, `(.L_x_1868) ;  /* 0x0000000900907547 */ /* 0x000fee000b800000 */
        /* <DEDUP_REMOVED lines=17> */
.L_x_1869:
[----:B------:R-:W1:Y:S01]  /*16c0*/  LDCU.64 UR12, c[0x0][0x5c0] ;  /* 0x0000b800ff0c77ac */ /* 0x000e620008000a00 */
[----:B------:R-:W-:-:S05]  /*16d0*/  IADD3 R0, PT, PT, R18, UR30, RZ ;  /* 0x0000001e12007c10 */ /* 0x000fca000fffe0ff */
[C---:B-1----:R-:W-:Y:S02]  /*16e0*/  IMAD R4, R0.reuse, UR13, RZ ;  /* 0x0000000d00047c24 */ /* 0x042fe4000f8e02ff */
[----:B------:R-:W-:-:S05]  /*16f0*/  IMAD.WIDE.U32 R2, R0, UR12, RZ ;  /* 0x0000000c00027c25 */ /* 0x000fca000f8e00ff */
[----:B------:R-:W-:Y:S02]  /*1700*/  IADD3 R6, PT, PT, R3, R4, RZ ;  /* 0x0000000403067210 */ /* 0x000fe40007ffe0ff */
[----:B------:R-:W-:Y:S02]  /*1710*/  MOV R5, R2 ;  /* 0x0000000200057202 */ /* 0x000fe40000000f00 */
.L_x_1870:
        /* <DEDUP_REMOVED lines=17> */
.L_x_1871:
[----:B------:R-:W1:Y:S01]  /*1830*/  LDCU.64 UR10, c[0x0][0x5c8] ;  /* 0x0000b900ff0a77ac */ /* 0x000e620008000a00 */
[----:B------:R-:W-:-:S05]  /*1840*/  IADD3 R0, PT, PT, R18, UR30, RZ ;  /* 0x0000001e12007c10 */ /* 0x000fca000fffe0ff */
[C---:B-1----:R-:W-:Y:S02]  /*1850*/  IMAD R4, R0.reuse, UR11, RZ ;  /* 0x0000000b00047c24 */ /* 0x042fe4000f8e02ff */
[----:B------:R-:W-:-:S05]  /*1860*/  IMAD.WIDE.U32 R2, R0, UR10, RZ ;  /* 0x0000000a00027c25 */ /* 0x000fca000f8e00ff */
[----:B------:R-:W-:Y:S02]  /*1870*/  IADD3 R11, PT, PT, R3, R4, RZ ;  /* 0x00000004030b7210 */ /* 0x000fe40007ffe0ff */
[----:B------:R-:W-:-:S07]  /*1880*/  MOV R10, R2 ;  /* 0x00000002000a7202 */ /* 0x000fce0000000f00 */
.L_x_1872:
        /* <DEDUP_REMOVED lines=35> */
.L_x_1874:
[----:B------:R-:W-:Y:S05]  /*1ac0*/  BSYNC.RECONVERGENT B0 ;  /* 0x0000000000007941 */ /* 0x000fea0003800200 */
.L_x_1873:
        /* <DEDUP_REMOVED lines=12> */
.L_x_1876:
[----:B------:R-:W-:Y:S05]  /*1b90*/  BSYNC.RECONVERGENT B0 ;  /* 0x0000000000007941 */ /* 0x000fea0003800200 */
.L_x_1875:
        /* <DEDUP_REMOVED lines=12> */
.L_x_1878:
[----:B------:R-:W-:Y:S05]  /*1c60*/  BSYNC.RECONVERGENT B0 ;  /* 0x0000000000007941 */ /* 0x000fea0003800200 */
.L_x_1877:
        /* <DEDUP_REMOVED lines=30> */
.L_x_1880:
[----:B------:R-:W-:Y:S05]  /*1e50*/  BSYNC.RECONVERGENT B0 ;  /* 0x0000000000007941 */ /* 0x000fea0003800200 */
.L_x_1879:
        /* <DEDUP_REMOVED lines=12> */
.L_x_1882:
[----:B------:R-:W-:Y:S05]  /*1f20*/  BSYNC.RECONVERGENT B0 ;  /* 0x0000000000007941 */ /* 0x000fea0003800200 */
.L_x_1881:
        /* <DEDUP_REMOVED lines=12> */
.L_x_1868:
        /* <DEDUP_REMOVED lines=19> */
[----:B------:R-:W-:Y:S01]  /*2120*/  ISETP.GE.AND P2, PT, R17, UR34, PT ;  /* 0x0000002211007c0c */ /* 0x000fe2000bf46270 */
[----:B------:R-:W-:Y:S01]  /*2130*/  IMAD.MOV.U32 R44, RZ, RZ, 0x7f800000 ;  /* 0x7f800000ff2c7424 */ /* 0x000fe200078e00ff */
[----:B------:R-:W-:Y:S01]  /*2140*/  @!P5 IADD3 R8, P3, PT, R2, R6, RZ ;  /* 0x000000060208d210 */ /* 0x000fe20007f7e0ff */
[----:B------:R-:W-:Y:S01]  /*2150*/  UIMAD UR36, UR35, UR15, UR36 ;  /* 0x0000000f232472a4 */ /* 0x000fe2000f8e0224 */
[----:B------:R-:W-:Y:S01]  /*2160*/  @!P0 LEA R6, P1, R10, R2, 0x7 ;  /* 0x000000020a068211 */ /* 0x000fe200078238ff */
[----:B------:R-:W2:Y:S01]  /*2170*/  LDCU.64 UR8, c[0x0][0x3d8] ;  /* 0x00007b00ff0877ac */ /* 0x000ea20008000a00 */
[----:B------:R-:W-:-:S02]  /*2180*/  @!P5 IADD3.X R9, PT, PT, R3, R7, R0, P3, !PT ;  /* 0x000000070309d210 */ /* 0x000fc40001ffe400 */
[----:B------:R-:W-:Y:S01]  /*2190*/  ISETP.GE.AND P3, PT, R12, UR34, PT ;  /* 0x000000220c007c0c */ /* 0x000fe2000bf66270 */
[----:B------:R-:W-:Y:S01]  /*21a0*/  IMAD.WIDE.U32 R12, R14, 0x40, RZ ;  /* 0x000000400e0c7825 */ /* 0x000fe200078e00ff */
[----:B------:R-:W-:Y:S01]  /*21b0*/  @!P0 LEA.HI.X R7, R10, R3, R11, 0x7, P1 ;  /* 0x000000030a078211 */ /* 0x000fe200008f3c0b */
[----:B------:R-:W-:Y:S01]  /*21c0*/  UIMAD UR39, UR35, UR17, UR39 ;  /* 0x00000011232772a4 */ /* 0x000fe2000f8e0227 */
        /* <DEDUP_REMOVED lines=8> */
[----:B------:R-:W-:-:S02]  /*2250*/  @!P0 LEA R18, P1, R14, R4, 0x7 ;  /* 0x000000040e128211 */ /* 0x000fc400078238ff */
[----:B------:R-:W-:Y:S01]  /*2260*/  LOP3.LUT R0, R0, 0x1e00, R42, 0xf8, !PT ;  /* 0x00001e0000007812 */ /* 0x000fe200078ef82a */
[----:B------:R-:W-:Y:S01]  /*2270*/  IMAD.WIDE.U32 R10, R10, UR35, R20 ;  /* 0x000000230a0a7c25 */ /* 0x000fe2000f8e0014 */
[----:B------:R-:W-:Y:S01]  /*2280*/  @!P0 LEA.HI.X R19, R14, R5, R15, 0x7, P1 ;  /* 0x000000050e138211 */ /* 0x000fe200008f3c0f */
[----:B------:R-:W3:Y:S01]  /*2290*/  @!P3 LDC.64 R20, c[0x0][0x388] ;  /* 0x0000e200ff14bb82 */ /* 0x000ee20000000a00 */
[----:B------:R-:W-:Y:S01]  /*22a0*/  LEA R0, R0, UR24, 0x1 ;  /* 0x0000001800007c11 */ /* 0x000fe2000f8e08ff */
[----:B------:R-:W-:Y:S01]  /*22b0*/  @!P4 IMAD.MOV.U32 R14, RZ, RZ, R36 ;  /* 0x000000ffff0ec224 */ /* 0x000fe200078e0024 */
[----:B------:R-:W-:Y:S01]  /*22c0*/  SHF.R.U32.HI R43, RZ, 0x1, R41 ;  /* 0x00000001ff2b7819 */ /* 0x000fe20000011629 */
[----:B------:R-:W-:Y:S02]  /*22d0*/  @!P4 IMAD.MOV.U32 R15, RZ, RZ, R37 ;  /* 0x000000ffff0fc224 */ /* 0x000fe400078e0025 */
[----:B------:R-:W-:-:S03]  /*22e0*/  VIADD R36, R0, UR38 ;  /* 0x0000002600247c36 */ /* 0x000fc60008000000 */
[----:B------:R-:W-:Y:S01]  /*22f0*/  @!PT LDS RZ, [RZ] ;  /* 0x00000000fffff984 */ /* 0x000fe20000000800 */
[----:B------:R-:W-:Y:S01]  /*2300*/  @!PT LDS RZ, [RZ] ;  /* 0x00000000fffff984 */ /* 0x000fe20000000800 */
[----:B------:R-:W-:Y:S01]  /*2310*/  @!PT LDS RZ, [RZ] ;  /* 0x00000000fffff984 */ /* 0x000fe20000000800 */
[----:B------:R-:W-:Y:S04]  /*2320*/  @!P4 LDGSTS.E.BYPASS.LTC128B.128 [R0+0x8000], desc[UR26][R14.64] ;  /* 0x080000000e00cfae */ /* 0x000fe8000b981a1a */
[----:B------:R-:W-:Y:S04]  /*2330*/  @P4 STS.128 [R0+0x8000], RZ ;  /* 0x008000ff00004388 */ /* 0x000fe80000000c00 */
        /* <DEDUP_REMOVED lines=15> */
[----:B------:R-:W-:Y:S01]  /*2430*/  STL [R1+0x40], R36 ;  /* 0x0000402401007387 */ /* 0x000fe20000100800 */
[----:B----4-:R-:W-:-:S02]  /*2440*/  @!P4 IMAD.MOV.U32 R2, RZ, RZ, R34 ;  /* 0x000000ffff02c224 */ /* 0x010fc400078e0022 */
[----:B------:R-:W-:Y:S02]  /*2450*/  @!P4 IMAD.MOV.U32 R3, RZ, RZ, R35 ;  /* 0x000000ffff03c224 */ /* 0x000fe400078e0023 */
[----:B------:R-:W4:Y:S03]  /*2460*/  @!P2 LDC.64 R34, c[0x0][0x388] ;  /* 0x0000e200ff22ab82 */ /* 0x000f260000000a00 */
[----:B------:R2:W-:Y:S01]  /*2470*/  @!P4 LDGSTS.E.BYPASS.LTC128B.128 [R36], desc[UR26][R2.64] ;  /* 0x000000000224cfae */ /* 0x0005e2000b981a1a */
[----:B-----5:R-:W-:-:S03]  /*2480*/  SHF.R.U32.HI R8, RZ, 0x2, R41 ;  /* 0x00000002ff087819 */ /* 0x020fc60000011629 */
[----:B------:R-:W-:Y:S04]  /*2490*/  @P4 STS.128 [R36], RZ ;  /* 0x000000ff24004388 */ /* 0x000fe80000000c00 */
[----:B------:R-:W-:Y:S01]  /*24a0*/  @P6 STS.128 [R36+0x1000], RZ ;  /* 0x001000ff24006388 */ /* 0x000fe20000000c00 */
[----:B-1----:R-:W-:Y:S02]  /*24b0*/  LOP3.LUT R7, R43, 0x30, RZ, 0xc0, !PT ;  /* 0x000000302b077812 */ /* 0x002fe400078ec0ff */
[----:B------:R-:W-:Y:S01]  /*24c0*/  IADD3 R6, P4, PT, R23, R12, RZ ;  /* 0x0000000c17067210 */ /* 0x000fe20007f9e0ff */
[----:B------:R-:W-:Y:S01]  /*24d0*/  @!PT LDS RZ, [RZ] ;  /* 0x00000000fffff984 */ /* 0x000fe20000000800 */
[----:B------:R-:W-:Y:S01]  /*24e0*/  @!PT LDS RZ, [RZ] ;  /* 0x00000000fffff984 */ /* 0x000fe20000000800 */
[----:B------:R-:W-:Y:S01]  /*24f0*/  @!PT LDS RZ, [RZ] ;  /* 0x00000000fffff984 */ /* 0x000fe20000000800 */
[----:B------:R1:W-:Y:S01]  /*2500*/  @!P6 LDGSTS.E.BYPASS.LTC128B.128 [R36+0x1000], desc[UR26][R4.64] ;  /* 0x010000000424efae */ /* 0x0003e2000b981a1a */
[----:B------:R-:W-:Y:S01]  /*2510*/  LOP3.LUT R45, R7, 0x7, R8, 0xf8, !PT ;  /* 0x00000007072d7812 */ /* 0x000fe200078ef808 */
[----:B------:R-:W-:Y:S01]  /*2520*/  IMAD R8, R25, UR10, RZ ;  /* 0x0000000a19087c24 */ /* 0x000fe2000f8e02ff */
[----:B------:R-:W-:Y:S01]  /*2530*/  IADD3.X R7, PT, PT, R24, UR36, R13, P4, !PT ;  /* 0x0000002418077c10 */ /* 0x000fe2000a7fe40d */
[----:B------:R-:W-:Y:S01]  /*2540*/  @P5 STS.128 [R36+0x2000], RZ ;  /* 0x002000ff24005388 */ /* 0x000fe20000000c00 */
[----:B------:R-:W-:Y:S01]  /*2550*/  ISETP.GE.AND P4, PT, R40, UR34, PT ;  /* 0x0000002228007c0c */ /* 0x000fe2000bf86270 */
[----:B------:R-:W-:-:S02]  /*2560*/  IMAD R9, R22, UR11, R8 ;  /* 0x0000000b16097c24 */ /* 0x000fc4000f8e0208 */
[----:B------:R-:W-:Y:S01]  /*2570*/  @!PT LDS RZ, [RZ] ;  /* 0x00000000fffff984 */ /* 0x000fe20000000800 */
[----:B------:R-:W-:Y:S01]  /*2580*/  @!PT LDS RZ, [RZ] ;  /* 0x00000000fffff984 */ /* 0x000fe20000000800 */
[----:B------:R-:W-:Y:S01]  /*2590*/  @!PT LDS RZ, [RZ] ;  /* 0x00000000fffff984 */ /* 0x000fe20000000800 */
[----:B------:R5:W-:Y:S01]  /*25a0*/  @!P5 LDGSTS.E.BYPASS.LTC128B.128 [R36+0x2000], desc[UR26][R16.64] ;  /* 0x020000001024dfae */ /* 0x000be2000b981a1a */
[----:B------:R-:W-:-:S03]  /*25b0*/  VIADD R8, R45, 0x8 ;  /* 0x000000082d087836 */ /* 0x000fc60000000000 */
[----:B------:R3:W-:Y:S02]  /*25c0*/  @P0 STS.128 [R36+0x3000], RZ ;  /* 0x003000ff24000388 */ /* 0x0007e40000000c00 */
[----:B------:R-:W-:Y:S02]  /*25d0*/  ISETP.GE.AND P6, PT, R8, UR37, PT ;  /* 0x0000002508007c0c */ /* 0x000fe4000bfc6270 */
[----:B--2---:R-:W-:Y:S01]  /*25e0*/  IADD3 R2, P1, PT, R29, R10, RZ ;  /* 0x0000000a1d027210 */ /* 0x004fe20007f3e0ff */
[----:B------:R-:W-:Y:S01]  /*25f0*/  @!P3 IMAD R10, R28, UR16, RZ ;  /* 0x000000101c0abc24 */ /* 0x000fe2000f8e02ff */
[----:B------:R-:W-:Y:S01]  /*2600*/  @!PT LDS RZ, [RZ] ;  /* 0x00000000fffff984 */ /* 0x000fe20000000800 */
[----:B------:R-:W-:Y:S01]  /*2610*/  @!PT LDS RZ, [RZ] ;  /* 0x00000000fffff984 */ /* 0x000fe20000000800 */
[----:B------:R-:W-:Y:S01]  /*2620*/  @!PT LDS RZ, [RZ] ;  /* 0x00000000fffff984 */ /* 0x000fe20000000800 */
[----:B------:R3:W-:Y:S02]  /*2630*/  @!P0 LDGSTS.E.BYPASS.LTC128B.128 [R36+0x3000], desc[UR26][R18.64] ;  /* 0x0300000012248fae */ /* 0x0007e4000b981a1a */
[----:B------:R-:W-:Y:S01]  /*2640*/  IADD3.X R3, PT, PT, R32, UR39, R11, P1, !PT ;  /* 0x0000002720037c10 */ /* 0x000fe20008ffe40b */
[----:B------:R-:W-:Y:S01]  /*2650*/  @!P3 IMAD R10, R26, UR17, R10 ;  /* 0x000000111a0abc24 */ /* 0x000fe2000f8e020a */
[----:B------:R-:W-:Y:S01]  /*2660*/  ISETP.GE.AND P1, PT, R33, UR34, PT ;  /* 0x0000002221007c0c */ /* 0x000fe2000bf26270 */
[----:B------:R-:W2:Y:S01]  /*2670*/  S2R R188, SR_TID.X ;  /* 0x0000000000bc7919 */ /* 0x000ea20000002100 */
[----:B------:R-:W2:Y:S01]  /*2680*/  LDCU UR34, c[0x0][0x590] ;  /* 0x0000b200ff2277ac */ /* 0x000ea20008000800 */
[----:B------:R-:W-:Y:S01]  /*2690*/  IMAD.WIDE.U32 R2, R22, UR10, R2 ;  /* 0x0000000a16027c25 */ /* 0x000fe2000f8e0002 */
[----:B-1----:R-:W-:Y:S01]  /*26a0*/  LOP3.LUT R5, R45, 0x40, RZ, 0xfc, !PT ;  /* 0x000000402d057812 */ /* 0x002fe200078efcff */
[----:B------:R-:W-:Y:S02]  /*26b0*/  STL [R1+0x44], R45 ;  /* 0x0000442d01007387 */ /* 0x000fe40000100800 */
[----:B------:R-:W-:-:S02]  /*26c0*/  IMAD R4, R25, UR8, RZ ;  /* 0x0000000819047c24 */ /* 0x000fc4000f8e02ff */
[----:B------:R-:W-:Y:S01]  /*26d0*/  IMAD.MOV.U32 R185, RZ, RZ, 0x40 ;  /* 0x00000040ffb97424 */ /* 0x000fe200078e00ff */
[----:B------:R-:W-:Y:S01]  /*26e0*/  ISETP.GE.AND P5, PT, R5, UR37, PT ;  /* 0x0000002505007c0c */ /* 0x000fe2000bfa6270 */
[----:B------:R-:W-:Y:S02]  /*26f0*/  IMAD.IADD R3, R3, 0x1, R9 ;  /* 0x0000000103037824 */ /* 0x000fe400078e0209 */
[----:B------:R-:W-:Y:S01]  /*2700*/  IMAD.MOV.U32 R172, RZ, RZ, 0x20 ;  /* 0x00000020ffac7424 */ /* 0x000fe200078e00ff */
[----:B-----5:R-:W1:Y:S01]  /*2710*/  @!P4 LDC.64 R16, c[0x0][0x388] ;  /* 0x0000e200ff10cb82 */ /* 0x020e620000000a00 */
[C---:B------:R-:W-:Y:S02]  /*2720*/  IMAD R11, R22.reuse, UR9, R4 ;  /* 0x00000009160b7c24 */ /* 0x040fe4000f8e0204 */
[----:B------:R-:W-:Y:S01]  /*2730*/  IMAD.MOV.U32 R184, RZ, RZ, 0x40 ;  /* 0x00000040ffb87424 */ /* 0x000fe200078e00ff */
[----:B------:R-:W-:Y:S01]  /*2740*/  UIADD3 UR35, UPT, UPT, UR35, 0x80, URZ ;  /* 0x0000008023237890 */ /* 0x000fe2000fffe0ff */
[----:B------:R-:W-:Y:S01]  /*2750*/  IMAD.WIDE.U32 R4, R22, UR8, R6 ;  /* 0x0000000816047c25 */ /* 0x000fe2000f8e0006 */
[----:B------:R-:W-:-:S02]  /*2760*/  CS2R R126, SRZ ;  /* 0x00000000007e7805 */ /* 0x000fc4000001ff00 */
[----:B------:R-:W-:Y:S01]  /*2770*/  CS2R R124, SRZ ;  /* 0x00000000007c7805 */ /* 0x000fe2000001ff00 */
[----:B------:R-:W5:Y:S01]  /*2780*/  @!P1 LDC.64 R32, c[0x0][0x388] ;  /* 0x0000e200ff209b82 */ /* 0x000f620000000a00 */
[--C-:B------:R-:W-:Y:S01]  /*2790*/  @!P4 IMAD.MOV.U32 R6, RZ, RZ, R2.reuse ;  /* 0x000000ffff06c224 */ /* 0x100fe200078e0002 */
[----:B------:R-:W-:Y:S01]  /*27a0*/  CS2R R130, SRZ ;  /* 0x0000000000827805 */ /* 0x000fe2000001ff00 */
[--C-:B------:R-:W-:Y:S01]  /*27b0*/  @!P4 IMAD.MOV.U32 R7, RZ, RZ, R3.reuse ;  /* 0x000000ffff07c224 */ /* 0x100fe200078e0003 */
[----:B------:R-:W-:Y:S01]  /*27c0*/  CS2R R128, SRZ ;  /* 0x0000000000807805 */ /* 0x000fe2000001ff00 */
[--C-:B------:R-:W-:Y:S01]  /*27d0*/  @!P2 IMAD.MOV.U32 R8, RZ, RZ, R2.reuse ;  /* 0x000000ffff08a224 */ /* 0x100fe200078e0002 */
[----:B------:R-:W-:Y:S01]  /*27e0*/  CS2R R122, SRZ ;  /* 0x00000000007a7805 */ /* 0x000fe2000001ff00 */
[--C-:B------:R-:W-:Y:S01]  /*27f0*/  @!P2 IMAD.MOV.U32 R9, RZ, RZ, R3.reuse ;  /* 0x000000ffff09a224 */ /* 0x100fe200078e0003 */
[----:B---3--:R-:W3:Y:S01]  /*2800*/  @!P4 LDC.64 R36, c[0x0][0x390] ;  /* 0x0000e400ff24cb82 */ /* 0x008ee20000000a00 */
        /* <DEDUP_REMOVED lines=15> */
[----:B-1----:R-:W-:Y:S01]  /*2900*/  @!P4 LEA R18, P0, R6, R16, 0x1 ;  /* 0x000000100612c211 */ /* 0x002fe200078008ff */
[----:B------:R-:W-:Y:S01]  /*2910*/  @!P3 IMAD R2, R28, UR14, RZ ;  /* 0x0000000e1c02bc24 */ /* 0x000fe2000f8e02ff */
[----:B------:R-:W-:Y:S01]  /*2920*/  CS2R R106, SRZ ;  /* 0x00000000006a7805 */ /* 0x000fe2000001ff00 */
[----:B------:R-:W-:Y:S01]  /*2930*/  IMAD.IADD R5, R5, 0x1, R11 ;  /* 0x0000000105057824 */ /* 0x000fe200078e020b */
[----:B------:R-:W1:Y:S01]  /*2940*/  @!P3 LDC.64 R28, c[0x0][0x390] ;  /* 0x0000e400ff1cbb82 */ /* 0x000e620000000a00 */
        /* <DEDUP_REMOVED lines=11> */
[----:B----4-:R-:W-:Y:S01]  /*2a00*/  @!P2 LEA R16, P0, R2, R34, 0x1 ;  /* 0x000000220210a211 */ /* 0x010fe200078008ff */
        /* <DEDUP_REMOVED lines=31> */
[----:B---3--:R-:W-:Y:S01]  /*2c00*/  @!P4 LEA R14, P0, R2, R36, 0x1 ;  /* 0x00000024020ec211 */ /* 0x008fe200078008ff */
[----:B------:R-:W-:Y:S01]  /*2c10*/  @!P4 IMAD R3, R40, UR15, R3 ;  /* 0x0000000f2803cc24 */ /* 0x000fe2000f8e0203 */
[----:B------:R-:W-:Y:S01]  /*2c20*/  @P1 STS.128 [R0+0xf000], RZ ;  /* 0x00f000ff00001388 */ /* 0x000fe20000000c00 */
[----:B------:R-:W-:Y:S01]  /*2c30*/  @!P1 IMAD.MOV.U32 R22, RZ, RZ, R4 ;  /* 0x000000ffff169224 */ /* 0x000fe200078e0004 */
[----:B------:R-:W-:Y:S01]  /*2c40*/  CS2R R76, SRZ ;  /* 0x00000000004c7805 */ /* 0x000fe2000001ff00 */
[----:B------:R-:W-:Y:S01]  /*2c50*/  @!P1 IMAD.MOV.U32 R23, RZ, RZ, R5 ;  /* 0x000000ffff179224 */ /* 0x000fe200078e0005 */
[----:B----4-:R-:W3:Y:S01]  /*2c60*/  @!P1 LDC.64 R18, c[0x0][0x390] ;  /* 0x0000e400ff129b82 */ /* 0x010ee20000000a00 */
[C---:B------:R-:W-:Y:S01]  /*2c70*/  @!P1 IMAD R6, R31.reuse, UR17, R6 ;  /* 0x000000111f069c24 */ /* 0x040fe2000f8e0206 */
[----:B------:R-:W-:Y:S01]  /*2c80*/  @!P4 LEA.HI.X R15, R2, R37, R3, 0x1, P0 ;  /* 0x00000025020fc211 */ /* 0x000fe200000f0c03 */
[----:B------:R-:W-:Y:S01]  /*2c90*/  @!P1 IMAD.WIDE.U32 R4, R31, UR16, R24 ;  /* 0x000000101f049c25 */ /* 0x000fe2000f8e0018 */
[----:B------:R-:W4:Y:S03]  /*2ca0*/  LDCU UR17, c[0x0][0x594] ;  /* 0x0000b280ff1177ac */ /* 0x000f260008000800 */
[----:B------:R-:W-:Y:S01]  /*2cb0*/  @!P1 IMAD.IADD R3, R5, 0x1, R6 ;  /* 0x0000000105039824 */ /* 0x000fe200078e0206 */
[C---:B-----5:R-:W-:Y:S01]  /*2cc0*/  @!P1 LEA R2, P0, R4.reuse, R32, 0x1 ;  /* 0x0000002004029211 */ /* 0x060fe200078008ff */
[----:B------:R-:W-:Y:S01]  /*2cd0*/  @!P1 IMAD R7, R39, UR14, RZ ;  /* 0x0000000e27079c24 */ /* 0x000fe2000f8e02ff */
[----:B------:R-:W-:Y:S01]  /*2ce0*/  CS2R R82, SRZ ;  /* 0x0000000000527805 */ /* 0x000fe2000001ff00 */
[----:B------:R-:W-:Y:S01]  /*2cf0*/  @!P2 IMAD.IADD R5, R11, 0x1, R30 ;  /* 0x000000010b05a824 */ /* 0x000fe200078e021e */
[----:B------:R-:W-:Y:S01]  /*2d00*/  @!P1 LEA.HI.X R3, R4, R33, R3, 0x1, P0 ;  /* 0x0000002104039211 */ /* 0x000fe200000f0c03 */
[----:B------:R-:W-:Y:S01]  /*2d10*/  @!P3 IMAD.IADD R4, R13, 0x1, R38 ;  /* 0x000000010d04b824 */ /* 0x000fe200078e0226 */
[C---:B-1----:R-:W-:Y:S01]  /*2d20*/  @!P3 LEA R6, P0, R12.reuse, R28, 0x1 ;  /* 0x0000001c0c06b211 */ /* 0x042fe200078008ff */
[C---:B------:R-:W-:Y:S01]  /*2d30*/  @!P1 IMAD R24, R31.reuse, UR15, R7 ;  /* 0x0000000f1f189c24 */ /* 0x040fe2000f8e0207 */
[----:B------:R-:W1:Y:S01]  /*2d40*/  LDCU UR15, c[0x0][0x3b0] ;  /* 0x00007600ff0f77ac */ /* 0x000e620008000800 */
[----:B------:R-:W-:Y:S01]  /*2d50*/  @!P1 IMAD.WIDE.U32 R8, R31, UR14, R22 ;  /* 0x0000000e1f089c25 */ /* 0x000fe2000f8e0016 */
[----:B------:R-:W-:Y:S01]  /*2d60*/  @!P3 LEA.HI.X R7, R12, R29, R4, 0x1, P0 ;  /* 0x0000001d0c07b211 */ /* 0x000fe200000f0c04 */
[----:B------:R-:W-:Y:S01]  /*2d70*/  @!PT LDS RZ, [RZ] ;  /* 0x00000000fffff984 */ /* 0x000fe20000000800 */
[----:B------:R-:W-:Y:S01]  /*2d80*/  @!PT LDS RZ, [RZ] ;  /* 0x00000000fffff984 */ /* 0x000fe20000000800 */
[----:B------:R-:W-:Y:S01]  /*2d90*/  @!PT LDS RZ, [RZ] ;  /* 0x00000000fffff984 */ /* 0x000fe20000000800 */
[----:B------:R5:W-:Y:S01]  /*2da0*/  @!P1 LDGSTS.E.BYPASS.LTC128B.128 [R0+0xf000], desc[UR26][R2.64] ;  /* 0x0f00000002009fae */ /* 0x000be2000b981a1a */
[----:B--2---:R-:W-:Y:S01]  /*2db0*/  @!P2 LEA R4, P0, R10, R26, 0x1 ;  /* 0x0000001a0a04a211 */ /* 0x004fe200078008ff */
[----:B------:R-:W-:Y:S01]  /*2dc0*/  IMAD.SHL.U32 R189, R188, 0x40, RZ ;  /* 0x00000040bcbd7824 */ /* 0x000fe200078e00ff */
[----:B------:R-:W2:Y:S01]  /*2dd0*/  LDCU UR14, c[0x0][0x3b4] ;  /* 0x00007680ff0e77ac */ /* 0x000ea20008000800 */
[----:B------:R-:W-:Y:S01]  /*2de0*/  @!P4 LDGSTS.E.BYPASS.LTC128B.128 [R0+0x10000], desc[UR26][R14.64] ;  /* 0x100000000e00cfae */ /* 0x000fe2000b981a1a */
[----:B------:R-:W-:Y:S01]  /*2df0*/  @!P2 LEA.HI.X R5, R10, R27, R5, 0x1, P0 ;  /* 0x0000001b0a05a211 */ /* 0x000fe200000f0c05 */
[----:B------:R-:W-:Y:S01]  /*2e00*/  VIADD R10, R45, 0x48 ;  /* 0x000000482d0a7836 */ /* 0x000fe20000000000 */
[----:B------:R-:W-:Y:S01]  /*2e10*/  CS2R R80, SRZ ;  /* 0x0000000000507805 */ /* 0x000fe2000001ff00 */
[----:B------:R-:W-:Y:S01]  /*2e20*/  @P4 STS.128 [R0+0x10000], RZ ;  /* 0x010000ff00004388 */ /* 0x000fe20000000c00 */
[C---:B------:R-:W-:Y:S01]  /*2e30*/  IMAD.SHL.U32 R187, R188.reuse, 0x8, RZ ;  /* 0x00000008bcbb7824 */ /* 0x040fe200078e00ff */
[----:B------:R-:W-:Y:S01]  /*2e40*/  CS2R R74, SRZ ;  /* 0x00000000004a7805 */ /* 0x000fe2000001ff00 */
[----:B------:R-:W-:Y:S01]  /*2e50*/  IMAD.SHL.U32 R190, R188, 0x20, RZ ;  /* 0x00000020bcbe7824 */ /* 0x000fe200078e00ff */
[----:B------:R-:W-:Y:S01]  /*2e60*/  @P3 STS.128 [R0+0x11000], RZ ;  /* 0x011000ff00003388 */ /* 0x000fe20000000c00 */
[----:B------:R-:W-:-:S02]  /*2e70*/  CS2R R72, SRZ ;  /* 0x0000000000487805 */ /* 0x000fc4000001ff00 */
[----:B------:R-:W-:Y:S02]  /*2e80*/  CS2R R70, SRZ ;  /* 0x0000000000467805 */ /* 0x000fe4000001ff00 */
[----:B------:R-:W-:Y:S01]  /*2e90*/  CS2R R68, SRZ ;  /* 0x0000000000447805 */ /* 0x000fe2000001ff00 */
[----:B------:R-:W-:Y:S01]  /*2ea0*/  @!PT LDS RZ, [RZ] ;  /* 0x00000000fffff984 */ /* 0x000fe20000000800 */
[----:B------:R-:W-:Y:S01]  /*2eb0*/  @!PT LDS RZ, [RZ] ;  /* 0x00000000fffff984 */ /* 0x000fe20000000800 */
[----:B------:R-:W-:Y:S01]  /*2ec0*/  @!PT LDS RZ, [RZ] ;  /* 0x00000000fffff984 */ /* 0x000fe20000000800 */
[----:B------:R4:W-:Y:S01]  /*2ed0*/  @!P3 LDGSTS.E.BYPASS.LTC128B.128 [R0+0x11000], desc[UR26][R6.64] ;  /* 0x110000000600bfae */ /* 0x0009e2000b981a1a */
[----:B------:R-:W-:Y:S01]  /*2ee0*/  ISETP.GE.AND P3, PT, R10, UR37, PT ;  /* 0x000000250a007c0c */ /* 0x000fe2000bf66270 */
[----:B------:R-:W1:Y:S02]  /*2ef0*/  LDCU UR8, c[0x0][0x3e0] ;  /* 0x00007c00ff0877ac */ /* 0x000e640008000800 */
[----:B------:R-:W-:Y:S01]  /*2f00*/  @P2 STS.128 [R0+0x12000], RZ ;  /* 0x012000ff00002388 */ /* 0x000fe20000000c00 */
[----:B------:R-:W1:Y:S03]  /*2f10*/  LDCU UR10, c[0x0][0x50c] ;  /* 0x0000a180ff0a77ac */ /* 0x000e660008000800 */
[----:B------:R-:W-:Y:S01]  /*2f20*/  @!PT LDS RZ, [RZ] ;  /* 0x00000000fffff984 */ /* 0x000fe20000000800 */
[----:B------:R-:W-:Y:S01]  /*2f30*/  @!PT LDS RZ, [RZ] ;  /* 0x00000000fffff984 */ /* 0x000fe20000000800 */
[----:B------:R-:W-:Y:S01]  /*2f40*/  @!PT LDS RZ, [RZ] ;  /* 0x00000000fffff984 */ /* 0x000fe20000000800 */
[----:B------:R2:W-:Y:S01]  /*2f50*/  @!P2 LDGSTS.E.BYPASS.LTC128B.128 [R0+0x12000], desc[UR26][R4.64] ;  /* 0x120000000400afae */ /* 0x0005e2000b981a1a */
[----:B------:R-:W1:Y:S01]  /*2f60*/  LDCU UR9, c[0x0][0x45c] ;  /* 0x00008b80ff0977ac */ /* 0x000e620008000800 */
[----:B-----5:R-:W-:Y:S01]  /*2f70*/  @!P1 IMAD.IADD R3, R9, 0x1, R24 ;  /* 0x0000000109039824 */ /* 0x020fe200078e0218 */
[C---:B---3--:R-:W-:Y:S01]  /*2f80*/  @!P1 LEA R2, P0, R8.reuse, R18, 0x1 ;  /* 0x0000001208029211 */ /* 0x048fe200078008ff */
[----:B------:R3:W-:Y:S03]  /*2f90*/  @P1 STS.128 [R0+0x13000], RZ ;  /* 0x013000ff00001388 */ /* 0x0007e60000000c00 */
[----:B------:R-:W-:-:S02]  /*2fa0*/  @!P1 LEA.HI.X R3, R8, R19, R3, 0x1, P0 ;  /* 0x0000001308039211 */ /* 0x000fc400000f0c03 */
[----:B------:R-:W-:-:S03]  /*2fb0*/  ISETP.GE.AND P0, PT, R45, UR37, PT ;  /* 0x000000252d007c0c */ /* 0x000fc6000bf06270 */
[----:B------:R-:W-:Y:S01]  /*2fc0*/  @!PT LDS RZ, [RZ] ;  /* 0x00000000fffff984 */ /* 0x000fe20000000800 */
[----:B------:R-:W-:Y:S01]  /*2fd0*/  @!PT LDS RZ, [RZ] ;  /* 0x00000000fffff984 */ /* 0x000fe20000000800 */
[----:B------:R-:W-:Y:S01]  /*2fe0*/  @!PT LDS RZ, [RZ] ;  /* 0x00000000fffff984 */ /* 0x000fe20000000800 */
[----:B------:R3:W-:Y:S01]  /*2ff0*/  @!P1 LDGSTS.E.BYPASS.LTC128B.128 [R0+0x13000], desc[UR26][R2.64] ;  /* 0x1300000002009fae */ /* 0x0007e2000b981a1a */
[----:B----4-:R-:W-:Y:S02]  /*3000*/  IMAD.MOV.U32 R6, RZ, RZ, 0x7f800000 ;  /* 0x7f800000ff067424 */ /* 0x010fe400078e00ff */
[----:B--2---:R-:W-:Y:S02]  /*3010*/  IMAD.MOV.U32 R4, RZ, RZ, 0x4 ;  /* 0x00000004ff047424 */ /* 0x004fe400078e00ff */
[----:B------:R-:W-:Y:S02]  /*3020*/  IMAD.MOV.U32 R5, RZ, RZ, 0x7f800000 ;  /* 0x7f800000ff057424 */ /* 0x000fe400078e00ff */
[----:B---3--:R-:W-:Y:S02]  /*3030*/  IMAD.MOV.U32 R0, RZ, RZ, 0x7f800000 ;  /* 0x7f800000ff007424 */ /* 0x008fe400078e00ff */
[C---:B------:R-:W-:Y:S02]  /*3040*/  IMAD.SHL.U32 R7, R41.reuse, 0x40, RZ ;  /* 0x0000004029077824 */ /* 0x040fe400078e00ff */
[----:B------:R-:W-:Y:S01]  /*3050*/  IMAD.SHL.U32 R8, R41, 0x20, RZ ;  /* 0x0000002029087824 */ /* 0x000fe200078e00ff */
[----:B------:R-:W-:Y:S01]  /*3060*/  SHF.R.U32.HI R9, RZ, 0x1, R188 ;  /* 0x00000001ff097819 */ /* 0x000fe200000116bc */
[----:B------:R-:W-:Y:S01]  /*3070*/  IMAD.WIDE.U32 R2, R45, R4, UR42 ;  /* 0x0000002a2d027e25 */ /* 0x000fe2000f8e0004 */
[----:B------:R-:W-:Y:S01]  /*3080*/  R2P PR, R41, 0x6 ;  /* 0x0000000629007804 */ /* 0x000fe20000000000 */
[----:B------:R-:W0:Y:S04]  /*3090*/  LDGDEPBAR ;  /* 0x00000000000079af */ /* 0x000e280000000000 */
[----:B------:R-:W2:Y:S04]  /*30a0*/  @!P3 LDG.E R0, desc[UR26][R2.64+0x120] ;  /* 0x0001201a0200b981 */ /* 0x000ea8000c1e1900 */
[----:B------:R-:W3:Y:S04]  /*30b0*/  @!P5 LDG.E R5, desc[UR26][R2.64+0x100] ;  /* 0x0001001a0205d981 */ /* 0x000ee8000c1e1900 */
[----:B------:R-:W4:Y:S04]  /*30c0*/  @!P6 LDG.E R6, desc[UR26][R2.64+0x20] ;  /* 0x0000201a0206e981 */ /* 0x000f28000c1e1900 */
[----:B------:R5:W4:Y:S02]  /*30d0*/  @!P0 LDG.E R44, desc[UR26][R2.64] ;  /* 0x0000001a022c8981 */ /* 0x000b24000c1e1900 */
[----:B-----5:R-:W-:-:S04]  /*30e0*/  SHF.R.U32.HI R2, RZ, 0x4, R41 ;  /* 0x00000004ff027819 */ /* 0x020fc80000011629 */
[----:B------:R-:W-:-:S04]  /*30f0*/  LOP3.LUT R2, R2, 0x8, RZ, 0xc0, !PT ;  /* 0x0000000802027812 */ /* 0x000fc800078ec0ff */
[----:B------:R-:W-:Y:S01]  /*3100*/  LOP3.LUT R2, R2, 0x10, R41, 0xf8, !PT ;  /* 0x0000001002027812 */ /* 0x000fe200078ef829 */
[----:B------:R-:W-:Y:S01]  /*3110*/  IMAD.MOV.U32 R10, RZ, RZ, 0x10 ;  /* 0x00000010ff0a7424 */ /* 0x000fe200078e00ff */
[C---:B------:R-:W-:Y:S02]  /*3120*/  LOP3.LUT P0, RZ, R188.reuse, 0x4, RZ, 0xc0, !PT ;  /* 0x00000004bcff7812 */ /* 0x040fe4000780c0ff */
[----:B------:R-:W-:Y:S02]  /*3130*/  LOP3.LUT P3, RZ, R188, 0x8, RZ, 0xc0, !PT ;  /* 0x00000008bcff7812 */ /* 0x000fe4000786c0ff */
[----:B------:R-:W-:Y:S02]  /*3140*/  SEL R185, R185, 0xffffffc0, !P2 ;  /* 0xffffffc0b9b97807 */ /* 0x000fe40005000000 */
[----:B------:R-:W-:Y:S02]  /*3150*/  SEL R172, R172, 0xffffffe0, !P1 ;  /* 0xffffffe0acac7807 */ /* 0x000fe40004800000 */
[----:B------:R-:W-:-:S02]  /*3160*/  LOP3.LUT P1, RZ, R188, 0x2, RZ, 0xc0, !PT ;  /* 0x00000002bcff7812 */ /* 0x000fc4000782c0ff */
[----:B------:R-:W-:Y:S02]  /*3170*/  LOP3.LUT P2, RZ, R188, 0x10, RZ, 0xc0, !PT ;  /* 0x00000010bcff7812 */ /* 0x000fe4000784c0ff */
[----:B------:R-:W-:Y:S01]  /*3180*/  SEL R184, R184, 0xffffffc0, !P0 ;  /* 0xffffffc0b8b87807 */ /* 0x000fe20004000000 */
[----:B-1----:R-:W-:Y:S02]  /*3190*/  USHF.L.U32 UR11, UR15, 0x7, URZ ;  /* 0x000000070f0b7899 */ /* 0x002fe400080006ff */
[----:B------:R-:W-:Y:S02]  /*31a0*/  USHF.L.U64.HI UR14, UR15, 0x6, UR14 ;  /* 0x000000060f0e7899 */ /* 0x000fe4000801020e */
[----:B------:R-:W-:Y:S02]  /*31b0*/  USHF.L.U32 UR16, UR34, 0x7, URZ ;  /* 0x0000000722107899 */ /* 0x000fe400080006ff */
[----:B------:R-:W-:Y:S02]  /*31c0*/  USHF.L.U64.HI UR17, UR34, 0x6, UR17 ;  /* 0x0000000622117899 */ /* 0x000fe40008010211 */
[----:B------:R-:W-:-:S02]  /*31d0*/  UISETP.GE.AND UP0, UPT, UR35, UR29, UPT ;  /* 0x0000001d2300728c */ /* 0x000fc4000bf06270 */
[----:B------:R-:W-:Y:S02]  /*31e0*/  USHF.L.U32 UR15, UR15, 0x6, URZ ;  /* 0x000000060f0f7899 */ /* 0x000fe400080006ff */
[----:B------:R-:W-:Y:S01]  /*31f0*/  USHF.L.U32 UR34, UR34, 0x6, URZ ;  /* 0x0000000622227899 */ /* 0x000fe200080006ff */
[----:B--2---:R1:W-:Y:S04]  /*3200*/  STL [R1+0x58], R0 ;  /* 0x0000580001007387 */ /* 0x0043e80000100800 */
[----:B---3--:R2:W-:Y:S04]  /*3210*/  STL [R1+0x5c], R5 ;  /* 0x00005c0501007387 */ /* 0x0085e80000100800 */
[----:B----4-:R3:W-:Y:S01]  /*3220*/  STL [R1+0x60], R6 ;  /* 0x0000600601007387 */ /* 0x0107e20000100800 */
[----:B-1----:R-:W-:-:S04]  /*3230*/  LOP3.LUT R0, R7, 0x1c0, RZ, 0xc0, !PT ;  /* 0x000001c007007812 */ /* 0x002fc800078ec0ff */
[----:B------:R-:W-:-:S04]  /*3240*/  LOP3.LUT R0, R0, 0x38, R42, 0xf8, !PT ;  /* 0x0000003800007812 */ /* 0x000fc800078ef82a */
[----:B------:R-:W-:Y:S02]  /*3250*/  LOP3.LUT R4, R0, 0x8, R43, 0x78, !PT ;  /* 0x0000000800047812 */ /* 0x000fe400078e782b */
[----:B--2---:R-:W-:Y:S02]  /*3260*/  LOP3.LUT R5, R2, R0, RZ, 0x3c, !PT ;  /* 0x0000000002057212 */ /* 0x004fe400078e3cff */
[----:B------:R-:W-:Y:S02]  /*3270*/  LOP3.LUT R3, R0, 0x8, R41, 0x78, !PT ;  /* 0x0000000800037812 */ /* 0x000fe400078e7829 */
[----:B------:R-:W-:Y:S02]  /*3280*/  LOP3.LUT R0, R7, 0x200, RZ, 0xc0, !PT ;  /* 0x0000020007007812 */ /* 0x000fe400078ec0ff */
[----:B---3--:R-:W-:Y:S02]  /*3290*/  LOP3.LUT R6, R189, 0x1c0, RZ, 0xc0, !PT ;  /* 0x000001c0bd067812 */ /* 0x008fe400078ec0ff */
[----:B------:R-:W-:-:S02]  /*32a0*/  LOP3.LUT R0, R0, 0xc00, R8, 0xf8, !PT ;  /* 0x00000c0000007812 */ /* 0x000fc400078ef808 */
[----:B------:R-:W-:Y:S02]  /*32b0*/  LOP3.LUT R2, R189, 0x200, RZ, 0xc0, !PT ;  /* 0x00000200bd027812 */ /* 0x000fe400078ec0ff */
[----:B------:R-:W-:Y:S02]  /*32c0*/  LOP3.LUT R6, R6, 0x38, R187, 0xf8, !PT ;  /* 0x0000003806067812 */ /* 0x000fe400078ef8bb */
[----:B------:R-:W-:Y:S02]  /*32d0*/  LOP3.LUT R4, R0, R4, RZ, 0xfc, !PT ;  /* 0x0000000400047212 */ /* 0x000fe400078efcff */
[----:B------:R-:W-:Y:S02]  /*32e0*/  LOP3.LUT R0, R2, 0xc00, R190, 0xf8, !PT ;  /* 0x00000c0002007812 */ /* 0x000fe400078ef8be */
[----:B------:R-:W-:Y:S02]  /*32f0*/  LOP3.LUT R2, R6, 0x8, R9, 0x78, !PT ;  /* 0x0000000806027812 */ /* 0x000fe400078e7809 */
[----:B------:R-:W-:Y:S01]  /*3300*/  LOP3.LUT R5, R5, 0x200, R7, 0xf8, !PT ;  /* 0x0000020005057812 */ /* 0x000fe200078ef807 */
[----:B------:R-:W-:Y:S01]  /*3310*/  IMAD.SHL.U32 R7, R188, 0x2, RZ ;  /* 0x00000002bc077824 */ /* 0x000fe200078e00ff */
[----:B------:R-:W-:Y:S01]  /*3320*/  LOP3.LUT R186, R0, R2, RZ, 0xfc, !PT ;  /* 0x0000000200ba7212 */ /* 0x000fe200078efcff */
[----:B------:R-:W-:-:S03]  /*3330*/  IMAD.SHL.U32 R2, R188, 0x10, RZ ;  /* 0x00000010bc027824 */ /* 0x000fc600078e00ff */
[----:B------:R-:W-:Y:S02]  /*3340*/  LOP3.LUT R0, R7, 0xe006, R189, 0xc8, !PT ;  /* 0x0000e00607007812 */ /* 0x000fe400078ec8bd */
[----:B------:R-:W-:Y:S01]  /*3350*/  LOP3.LUT R2, R2, 0x1c0, RZ, 0xc0, !PT ;  /* 0x000001c002027812 */ /* 0x000fe200078ec0ff */
[----:B------:R-:W-:Y:S01]  /*3360*/  IMAD.MOV.U32 R9, RZ, RZ, 0x20 ;  /* 0x00000020ff097424 */ /* 0x000fe200078e00ff */
[----:B------:R-:W-:Y:S02]  /*3370*/  LOP3.LUT R0, R0, 0xc00, R190, 0xf8, !PT ;  /* 0x00000c0000007812 */ /* 0x000fe400078ef8be */
[----:B------:R-:W-:Y:S02]  /*3380*/  LOP3.LUT R2, R2, 0x38, R7, 0xf8, !PT ;  /* 0x0000003802027812 */ /* 0x000fe400078ef807 */
[----:B------:R-:W-:Y:S02]  /*3390*/  LOP3.LUT R3, R3, 0x7200, R8, 0xf8, !PT ;  /* 0x0000720003037812 */ /* 0x000fe400078ef808 */
[----:B------:R-:W-:-:S02]  /*33a0*/  SEL R8, R10, 0xfffffff0, !P0 ;  /* 0xfffffff00a087807 */ /* 0x000fc40004000000 */
[----:B------:R-:W-:Y:S02]  /*33b0*/  SEL R7, R9, 0xffffffe0, !P3 ;  /* 0xffffffe009077807 */ /* 0x000fe40005800000 */
[----:B------:R-:W-:Y:S01]  /*33c0*/  LOP3.LUT R0, R0, R2, RZ, 0xfc, !PT ;  /* 0x0000000200007212 */ /* 0x000fe200078efcff */
[----:B------:R-:W-:Y:S01]  /*33d0*/  STL [R1+0x64], R44 ;  /* 0x0000642c01007387 */ /* 0x000fe20000100800 */
[----:B------:R-:W-:-:S03]  /*33e0*/  LOP3.LUT R6, R6, 0x8, R188, 0x78, !PT ;  /* 0x0000000806067812 */ /* 0x000fc600078e78bc */
[----:B------:R-:W-:Y:S04]  /*33f0*/  STL [R1+0x74], R8 ;  /* 0x0000740801007387 */ /* 0x000fe80000100800 */
[----:B------:R-:W-:Y:S04]  /*3400*/  STL [R1+0x78], R7 ;  /* 0x0000780701007387 */ /* 0x000fe80000100800 */
[----:B------:R1:W-:Y:S01]  /*3410*/  STL [R1+0x6c], R0 ;  /* 0x00006c0001007387 */ /* 0x0003e20000100800 */
[----:B------:R-:W-:Y:S02]  /*3420*/  LEA R149, R3, UR24, 0x1 ;  /* 0x0000001803957c11 */ /* 0x000fe4000f8e08ff */
[----:B------:R-:W-:-:S02]  /*3430*/  LEA R181, R4, UR24, 0x1 ;  /* 0x0000001804b57c11 */ /* 0x000fc4000f8e08ff */
[----:B------:R-:W-:Y:S02]  /*3440*/  LEA R180, R5, UR24, 0x1 ;  /* 0x0000001805b47c11 */ /* 0x000fe4000f8e08ff */
[----:B-1----:R-:W-:-:S05]  /*3450*/  LOP3.LUT R0, R6, 0x7200, R190, 0xf8, !PT ;  /* 0x0000720006007812 */ /* 0x002fca00078ef8be */
[----:B------:R1:W-:Y:S01]  /*3460*/  STL [R1+0x68], R0 ;  /* 0x0000680001007387 */ /* 0x0003e20000100800 */
[--C-:B------:R-:W-:Y:S02]  /*3470*/  IMAD.IADD R182, R185, 0x1, R149.reuse ;  /* 0x00000001b9b67824 */ /* 0x100fe400078e0295 */
[----:B------:R-:W-:Y:S02]  /*3480*/  VIADD R181, R181, UR38 ;  /* 0x00000026b5b57c36 */ /* 0x000fe40008000000 */
[----:B------:R-:W-:Y:S02]  /*3490*/  VIADD R180, R180, UR38 ;  /* 0x00000026b4b47c36 */ /* 0x000fe40008000000 */
[C---:B------:R-:W-:Y:S02]  /*34a0*/  IMAD.IADD R152, R172.reuse, 0x1, R149 ;  /* 0x00000001ac987824 */ /* 0x040fe400078e0295 */
[----:B------:R-:W-:-:S07]  /*34b0*/  IMAD.IADD R183, R172, 0x1, R182 ;  /* 0x00000001acb77824 */ /* 0x000fce00078e02b6 */
.L_x_1886:
[----:B------:R-:W0:Y:S01]  /*34c0*/  LDGDEPBAR ;  /* 0x00000000000079af */ /* 0x000e220000000000 */
[C---:B------:R-:W-:Y:S01]  /*34d0*/  IMAD.IADD R144, R181.reuse, 0x1, R172 ;  /* 0x00000001b5907824 */ /* 0x040fe200078e02ac */
[----:B------:R-:W-:Y:S01]  /*34e0*/  PLOP3.LUT P0, PT, PT, PT, UP0, 0x80, 0x8 ;  /* 0x000000000008781c */ /* 0x000fe20003f0f008 */
[----:B-1----:R-:W-:Y:S05]  /*34f0*/  IMAD.IADD R0, R181, 0x1, R185 ;  /* 0x00000001b5007824 */ /* 0x002fea00078e02b9 */
[----:B------:R-:W2:Y:S01]  /*3500*/  LDL R3, [R1+0x64] ;  /* 0x0000640001037983 */ /* 0x000ea20000100800 */
[----:B------:R-:W-:Y:S01]  /*3510*/  PLOP3.LUT P4, PT, PT, PT, UP0, 0x80, 0x8 ;  /* 0x000000000008781c */ /* 0x000fe20003f8f008 */
[----:B------:R-:W-:Y:S01]  /*3520*/  UISETP.NE.AND UP3, UPT, UR40, URZ, UPT ;  /* 0x000000ff2800728c */ /* 0x000fe2000bf65270 */
[----:B------:R-:W-:Y:S01]  /*3530*/  PLOP3.LUT P3, PT, PT, PT, UP0, 0x80, 0x8 ;  /* 0x000000000008781c */ /* 0x000fe20003f6f008 */
[----:B------:R-:W3:Y:S01]  /*3540*/  LDL R2, [R1+0x60] ;  /* 0x0000600001027983 */ /* 0x000ee20000100800 */
[----:B------:R-:W-:Y:S02]  /*3550*/  PLOP3.LUT P5, PT, PT, PT, UP0, 0x80, 0x8 ;  /* 0x000000000008781c */ /* 0x000fe40003faf008 */
[----:B------:R-:W-:Y:S01]  /*3560*/  PLOP3.LUT P6, PT, PT, PT, UP0, 0x80, 0x8 ;  /* 0x000000000008781c */ /* 0x000fe20003fcf008 */
[----:B------:R-:W-:Y:S04]  /*3570*/  STL [R1+0xe0], R93 ;  /* 0x0000e05d01007387 */ /* 0x000fe80000100800 */
        /* <DEDUP_REMOVED lines=24> */
[----:B------:R-:W-:Y:S01]  /*3700*/  STL [R1+0x7c], R68 ;  /* 0x00007c4401007387 */ /* 0x000fe20000100800 */
[----:B------:R-:W1:Y:S01]  /*3710*/  S2R R187, SR_TID.X ;  /* 0x0000000000bb7919 */ /* 0x000e620000002100 */
[----:B------:R-:W-:Y:S04]  /*3720*/  DEPBAR.LE SB0, 0x0 ;  /* 0x000080000000791a */ /* 0x000fe80000000000 */
[----:B------:R-:W-:Y:S06]  /*3730*/  BAR.SYNC.DEFER_BLOCKING 0x0 ;  /* 0x0000000000007b1d */ /* 0x000fec0000010000 */
[----:B------:R-:W-:Y:S01]  /*3740*/  LDSM.16.M88.4 R64, [R181] ;  /* 0x00000000b540783b */ /* 0x000fe20000000200 */
[----:B-1----:R-:W-:Y:S07]  /*3750*/  IMAD.SHL.U32 R187, R187, 0x2, RZ ;  /* 0x00000002bbbb7824 */ /* 0x002fee00078e00ff */
[----:B------:R-:W1:Y:S08]  /*3760*/  LDSM.16.M88.4 R16, [R149+0xc000] ;  /* 0x00c000009510783b */ /* 0x000e700000000200 */
[----:B------:R-:W4:Y:S08]  /*3770*/  LDSM.16.M88.4 R60, [R181+0x2000] ;  /* 0x00200000b53c783b */ /* 0x000f300000000200 */
[----:B------:R-:W4:Y:S08]  /*3780*/  LDSM.16.M88.4 R32, [R149+0xc800] ;  /* 0x00c800009520783b */ /* 0x000f300000000200 */
[----:B------:R-:W4:Y:S08]  /*3790*/  LDSM.16.M88.4 R48, [R149+0xd000] ;  /* 0x00d000009530783b */ /* 0x000f300000000200 */
[----:B------:R-:W2:Y:S01]  /*37a0*/  LDSM.16.M88.4 R132, [R149+0xd800] ;  /* 0x00d800009584783b */ /* 0x000ea20000000200 */
[-C--:B-1----:R-:W-:Y:S07]  /*37b0*/  HMMA.16816.F32 R4, R64, R16.reuse, RZ ;  /* 0x000000104004723c */ /* 0x082fee00000018ff */
[----:B------:R-:W-:Y:S01]  /*37c0*/  LDSM.16.M88.4 R136, [R144] ;  /* 0x000000009088783b */ /* 0x000fe20000000200 */
[C---:B----4-:R-:W-:Y:S07]  /*37d0*/  HMMA.16816.F32 R8, R60.reuse, R16, RZ ;  /* 0x000000103c08723c */ /* 0x050fee00000018ff */
[----:B------:R-:W1:Y:S01]  /*37e0*/  LDSM.16.M88.4 R140, [R152+0xc000] ;  /* 0x00c00000988c783b */ /* 0x000e620000000200 */
[-C--:B------:R-:W-:Y:S07]  /*37f0*/  HMMA.16816.F32 R12, R60, R18.reuse, RZ ;  /* 0x000000123c0c723c */ /* 0x080fee00000018ff */
[----:B------:R-:W4:Y:S01]  /*3800*/  LDSM.16.M88.4 R144, [R144+0x2000] ;  /* 0x002000009090783b */ /* 0x000f220000000200 */
[C---:B------:R-:W-:Y:S07]  /*3810*/  HMMA.16816.F32 R16, R64.reuse, R18, RZ ;  /* 0x000000124010723c */ /* 0x040fee00000018ff */
[----:B------:R-:W4:Y:S01]  /*3820*/  LDSM.16.M88.4 R148, [R152+0xc800] ;  /* 0x00c800009894783b */ /* 0x000f220000000200 */
[-C--:B------:R-:W-:Y:S07]  /*3830*/  HMMA.16816.F32 R20, R64, R32.reuse, RZ ;  /* 0x000000204014723c */ /* 0x080fee00000018ff */
        /* <DEDUP_REMOVED lines=9> */
[C---:B------:R-:W-:Y:S02]  /*38d0*/  HMMA.16816.F32 R40, R60.reuse, R48, RZ ;  /* 0x000000303c28723c */ /* 0x040fe400000018ff */
[----:B-1----:R-:W-:Y:S05]  /*38e0*/  IADD3 R0, PT, PT, R172, R0, RZ ;  /* 0x00000000ac007210 */ /* 0x002fea0007ffe0ff */
[----:B------:R-:W-:Y:S01]  /*38f0*/  LDSM.16.M88.4 R172, [R182+0xd800] ;  /* 0x00d80000b6ac783b */ /* 0x000fe20000000200 */
[-C--:B------:R-:W-:Y:S08]  /*3900*/  HMMA.16816.F32 R44, R60, R50.reuse, RZ ;  /* 0x000000323c2c723c */ /* 0x080ff000000018ff */
[C---:B------:R-:W-:Y:S08]  /*3910*/  HMMA.16816.F32 R48, R64.reuse, R50, RZ ;  /* 0x000000324030723c */ /* 0x040ff000000018ff */
[-C--:B--2---:R-:W-:Y:S08]  /*3920*/  HMMA.16816.F32 R52, R64, R132.reuse, RZ ;  /* 0x000000844034723c */ /* 0x084ff000000018ff */
[C---:B------:R-:W-:Y:S08]  /*3930*/  HMMA.16816.F32 R56, R60.reuse, R132, RZ ;  /* 0x000000843c38723c */ /* 0x040ff000000018ff */
[-C--:B------:R-:W-:Y:S08]  /*3940*/  HMMA.16816.F32 R60, R60, R134.reuse, RZ ;  /* 0x000000863c3c723c */ /* 0x080ff000000018ff */
[----:B------:R-:W-:Y:S01]  /*3950*/  HMMA.16816.F32 R64, R64, R134, RZ ;  /* 0x000000864040723c */ /* 0x000fe200000018ff */
[----:B------:R-:W1:Y:S07]  /*3960*/  LDSM.16.M88.4 R132, [R152+0xd000] ;  /* 0x00d000009884783b */ /* 0x000e6e0000000200 */
[-C--:B------:R-:W-:Y:S01]  /*3970*/  HMMA.16816.F32 R4, R136, R140.reuse, R4 ;  /* 0x0000008c8804723c */ /* 0x080fe20000001804 */
[----:B------:R-:W2:Y:S07]  /*3980*/  LDSM.16.M88.4 R152, [R152+0xd800] ;  /* 0x00d800009898783b */ /* 0x000eae0000000200 */
[C---:B----4-:R-:W-:Y:S08]  /*3990*/  HMMA.16816.F32 R8, R144.reuse, R140, R8 ;  /* 0x0000008c9008723c */ /* 0x050ff00000001808 */
[-C--:B------:R-:W-:Y:S08]  /*39a0*/  HMMA.16816.F32 R12, R144, R142.reuse, R12 ;  /* 0x0000008e900c723c */ /* 0x080ff0000000180c */
[C---:B------:R-:W-:Y:S01]  /*39b0*/  HMMA.16816.F32 R16, R136.reuse, R142, R16 ;  /* 0x0000008e8810723c */ /* 0x040fe20000001810 */
[----:B------:R-:W4:Y:S07]  /*39c0*/  LDSM.16.M88.4 R140, [R182+0xc800] ;  /* 0x00c80000b68c783b */ /* 0x000f2e0000000200 */
[-C--:B------:R-:W-:Y:S08]  /*39d0*/  HMMA.16816.F32 R20, R136, R148.reuse, R20 ;  /* 0x000000948814723c */ /* 0x080ff00000001814 */
[C---:B------:R-:W-:Y:S08]  /*39e0*/  HMMA.16816.F32 R24, R144.reuse, R148, R24 ;  /* 0x000000949018723c */ /* 0x040ff00000001818 */
[-C--:B------:R-:W-:Y:S08]  /*39f0*/  HMMA.16816.F32 R28, R144, R150.reuse, R28 ;  /* 0x00000096901c723c */ /* 0x080ff0000000181c */
[C---:B------:R-:W-:Y:S01]  /*3a00*/  HMMA.16816.F32 R32, R136.reuse, R150, R32 ;  /* 0x000000968820723c */ /* 0x040fe20000001820 */
[----:B------:R-:W3:Y:S07]  /*3a10*/  LDSM.16.M88.4 R148, [R0] ;  /* 0x000000000094783b */ /* 0x000eee0000000200 */
[-C--:B-1----:R-:W-:Y:S08]  /*3a20*/  HMMA.16816.F32 R36, R136, R132.reuse, R36 ;  /* 0x000000848824723c */ /* 0x082ff00000001824 */
[C---:B------:R-:W-:Y:S08]  /*3a30*/  HMMA.16816.F32 R40, R144.reuse, R132, R40 ;  /* 0x000000849028723c */ /* 0x040ff00000001828 */
[-C--:B------:R-:W-:Y:S08]  /*3a40*/  HMMA.16816.F32 R44, R144, R134.reuse, R44 ;  /* 0x00000086902c723c */ /* 0x080ff0000000182c */
[C---:B------:R-:W-:Y:S01]  /*3a50*/  HMMA.16816.F32 R48, R136.reuse, R134, R48 ;  /* 0x000000868830723c */ /* 0x040fe20000001830 */
[----:B------:R1:W3:Y:S07]  /*3a60*/  LDSM.16.M88.4 R132, [R0+0x2000] ;  /* 0x002000000084783b */ /* 0x0002ee0000000200 */
[-C--:B--2---:R-:W-:Y:S08]  /*3a70*/  HMMA.16816.F32 R52, R136, R152.reuse, R52 ;  /* 0x000000988834723c */ /* 0x084ff00000001834 */
[C---:B------:R-:W-:Y:S08]  /*3a80*/  HMMA.16816.F32 R56, R144.reuse, R152, R56 ;  /* 0x000000989038723c */ /* 0x040ff00000001838 */
[-C--:B------:R-:W-:Y:S01]  /*3a90*/  HMMA.16816.F32 R60, R144, R154.reuse, R60 ;  /* 0x0000009a903c723c */ /* 0x080fe2000000183c */
[----:B-1----:R-:W-:Y:S07]  /*3aa0*/  IMAD.U32 R0, RZ, RZ, UR31 ;  /* 0x0000001fff007e24 */ /* 0x002fee000f8e00ff */
[----:B------:R-:W-:Y:S08]  /*3ab0*/  HMMA.16816.F32 R64, R136, R154, R64 ;  /* 0x0000009a8840723c */ /* 0x000ff00000001840 */
[-C--:B------:R-:W-:Y:S08]  /*3ac0*/  HMMA.16816.F32 R4, R156, R160.reuse, R4 ;  /* 0x000000a09c04723c */ /* 0x080ff00000001804 */
[C---:B------:R-:W-:Y:S08]  /*3ad0*/  HMMA.16816.F32 R8, R164.reuse, R160, R8 ;  /* 0x000000a0a408723c */ /* 0x040ff00000001808 */
[-C--:B------:R-:W-:Y:S08]  /*3ae0*/  HMMA.16816.F32 R12, R164, R162.reuse, R12 ;  /* 0x000000a2a40c723c */ /* 0x080ff0000000180c */
[C---:B------:R-:W-:Y:S08]  /*3af0*/  HMMA.16816.F32 R16, R156.reuse, R162, R16 ;  /* 0x000000a29c10723c */ /* 0x040ff00000001810 */
[-C--:B----4-:R-:W-:Y:S08]  /*3b00*/  HMMA.16816.F32 R20, R156, R140.reuse, R20 ;  /* 0x0000008c9c14723c */ /* 0x090ff00000001814 */
        /* <DEDUP_REMOVED lines=23> */
[----:B------:R-:W1:Y:S01]  /*3c80*/  MUFU.TANH R188, R5 ;  /* 0x0000000500bc7308 */ /* 0x000e620000002400 */
        /* <DEDUP_REMOVED lines=10> */
[----:B------:R3:W-:Y:S10]  /*3d30*/  MUFU.TANH R239, R11 ;  /* 0x0000000b00ef7308 */ /* 0x0007f40000002400 */
[----:B------:R4:W-:Y:S01]  /*3d40*/  MUFU.TANH R221, R9 ;  /* 0x0000000900dd7308 */ /* 0x0009e20000002400 */
[----:B--2---:R-:W2:Y:S09]  /*3d50*/  LDL R12, [R1+0x5c] ;  /* 0x00005c00010c7983 */ /* 0x004eb20000100800 */
[----:B------:R1:W-:Y:S01]  /*3d60*/  MUFU.TANH R223, R8 ;  /* 0x0000000800df7308 */ /* 0x0003e20000002400 */
[----:B---3--:R-:W3:Y:S09]  /*3d70*/  LDL R11, [R1+0x58] ;  /* 0x00005800010b7983 */ /* 0x008ef20000100800 */
[----:B------:R1:W-:Y:S01]  /*3d80*/  MUFU.TANH R240, R10 ;  /* 0x0000000a00f07308 */ /* 0x0003e20000002400 */
[----:B----4-:R-:W-:Y:S02]  /*3d90*/  @P0 LOP3.LUT R9, R187, 0x6, RZ, 0xc0, !PT ;  /* 0x00000006bb090812 */ /* 0x010fe400078ec0ff */
[----:B------:R-:W4:Y:S01]  /*3da0*/  S2R R187, SR_TID.X ;  /* 0x0000000000bb7919 */ /* 0x000f220000002100 */
[----:B------:R-:W-:Y:S06]  /*3db0*/  PLOP3.LUT P0, PT, PT, PT, UP0, 0x80, 0x8 ;  /* 0x000000000008781c */ /* 0x000fec0003f0f008 */
[----:B------:R-:W-:Y:S01]  /*3dc0*/  MUFU.TANH R204, R6 ;  /* 0x0000000600cc7308 */ /* 0x000fe20000002400 */
[----:B-1----:R-:W-:Y:S09]  /*3dd0*/  FMUL.FTZ R8, R3, 1.4426950216293334961 ;  /* 0x3fb8aa3b03087820 */ /* 0x002ff20000410000 */
[----:B------:R1:W4:Y:S01]  /*3de0*/  MUFU.TANH R203, R7 ;  /* 0x0000000700cb7308 */ /* 0x0003220000002400 */
[----:B------:R-:W-:Y:S09]  /*3df0*/  MOV R10, R188 ;  /* 0x000000bc000a7202 */ /* 0x000ff20000000f00 */
[----:B------:R-:W-:Y:S10]  /*3e00*/  MUFU.TANH R216, R13 ;  /* 0x0000000d00d87308 */ /* 0x000ff40000002400 */
[----:B------:R4:W-:Y:S01]  /*3e10*/  MUFU.TANH R234, R15 ;  /* 0x0000000f00ea7308 */ /* 0x0009e20000002400 */
[----:B-1----:R-:W1:Y:S01]  /*3e20*/  LDSM.16.M88.4 R4, [R183+0xc800] ;  /* 0x00c80000b704783b */ /* 0x002e620000000200 */
[----:B----4-:R-:W-:Y:S04]  /*3e30*/  SHF.R.U32.HI R187, RZ, 0x1, R187 ;  /* 0x00000001ffbb7819 */ /* 0x010fe800000116bb */
[----:B------:R-:W-:Y:S04]  /*3e40*/  @P4 LOP3.LUT R9, R9, 0x1c0, R187, 0xf8, !PT ;  /* 0x000001c009094812 */ /* 0x000fe800078ef8bb */
[----:B------:R4:W-:Y:S01]  /*3e50*/  MUFU.TANH R235, R14 ;  /* 0x0000000e00eb7308 */ /* 0x0009e20000002400 */
[----:B------:R-:W-:Y:S01]  /*3e60*/  FSETP.NEU.FTZ.AND P4, PT, R3, -INF , PT ;  /* 0xff8000000300780b */ /* 0x000fe20003f9d000 */
[----:B------:R-:W-:Y:S01]  /*3e70*/  FMUL.FTZ R3, R2, 1.4426950216293334961 ;  /* 0x3fb8aa3b02037820 */ /* 0x000fe20000410000 */
[----:B------:R-:W-:Y:S02]  /*3e80*/  @P3 LEA R9, R0, R9, 0x7 ;  /* 0x0000000900093211 */ /* 0x000fe400078e38ff */
[----:B------:R-:W-:Y:S02]  /*3e90*/  PLOP3.LUT P3, PT, PT, PT, UP0, 0x80, 0x8 ;  /* 0x000000000008781c */ /* 0x000fe40003f6f008 */
[C---:B------:R-:W-:Y:S03]  /*3ea0*/  @P5 ISETP.GE.AND P5, PT, R9.reuse, UR29, PT ;  /* 0x0000001d09005c0c */ /* 0x040fe6000bfa6270 */
[----:B------:R-:W-:Y:S01]  /*3eb0*/  MUFU.TANH R88, R16 ;  /* 0x0000001000587308 */ /* 0x000fe20000002400 */
[----:B------:R-:W-:Y:S01]  /*3ec0*/  @P0 VIADD R0, R9, 0x1 ;  /* 0x0000000109000836 */ /* 0x000fe20000000000 */
[----:B------:R-:W-:Y:S01]  /*3ed0*/  FSEL R8, R8, RZ, P4 ;  /* 0x000000ff08087208 */ /* 0x000fe20002000000 */
[----:B------:R-:W3:Y:S01]  /*3ee0*/  LDL R15, [R1+0x6c] ;  /* 0x00006c00010f7983 */ /* 0x000ee20000100800 */
[----:B------:R-:W-:Y:S02]  /*3ef0*/  PLOP3.LUT P0, PT, PT, PT, UP0, 0x80, 0x8 ;  /* 0x000000000008781c */ /* 0x000fe40003f0f008 */
[----:B------:R-:W-:Y:S01]  /*3f00*/  @P6 ISETP.GE.AND P6, PT, R0, UR29, PT ;  /* 0x0000001d00006c0c */ /* 0x000fe2000bfc6270 */
[----:B------:R-:W-:Y:S03]  /*3f10*/  IMAD.MOV.U32 R0, RZ, RZ, R157 ;  /* 0x000000ffff007224 */ /* 0x000fe600078e009d */
[----:B------:R-:W-:Y:S01]  /*3f20*/  MUFU.TANH R196, R18 ;  /* 0x0000001200c47308 */ /* 0x000fe20000002400 */
[----:B------:R-:W-:Y:S01]  /*3f30*/  PLOP3.LUT P4, PT, PT, PT, UP0, 0x80, 0x8 ;  /* 0x000000000008781c */ /* 0x000fe20003f8f008 */
[----:B----4-:R-:W4:Y:S01]  /*3f40*/  LDL R14, [R1+0x74] ;  /* 0x00007400010e7983 */ /* 0x010f220000100800 */
[----:B------:R-:W-:Y:S02]  /*3f50*/  @P3 FSEL R0, R157, -INF , !P5 ;  /* 0xff8000009d003808 */ /* 0x000fe40006800000 */
[----:B------:R-:W-:Y:S05]  /*3f60*/  PLOP3.LUT P3, PT, PT, PT, UP0, 0x80, 0x8 ;  /* 0x000000000008781c */ /* 0x000fea0003f6f008 */
[----:B------:R-:W-:Y:S01]  /*3f70*/  MUFU.TANH R195, R19 ;  /* 0x0000001300c37308 */ /* 0x000fe20000002400 */
[--C-:B------:R-:W-:Y:S01]  /*3f80*/  FFMA.FTZ R0, R0, UR9, -R8.reuse ;  /* 0x0000000900007c23 */ /* 0x100fe20008010808 */
[----:B------:R-:W-:Y:S02]  /*3f90*/  @P0 FSEL R10, R188, -INF , !P6 ;  /* 0xff800000bc0a0808 */ /* 0x000fe40007000000 */
[----:B------:R-:W-:Y:S01]  /*3fa0*/  FSETP.NEU.FTZ.AND P0, PT, R2, -INF , PT ;  /* 0xff8000000200780b */ /* 0x000fe20003f1d000 */
[----:B------:R-:W-:Y:S05]  /*3fb0*/  IMAD.MOV.U32 R2, RZ, RZ, R203 ;  /* 0x000000ffff027224 */ /* 0x000fea00078e00cb */
[----:B------:R1:W-:Y:S01]  /*3fc0*/  MUFU.EX2 R93, R0 ;  /* 0x00000000005d7308 */ /* 0x0003e20000000800 */
[----:B------:R-:W-:Y:S01]  /*3fd0*/  FSEL R3, R3, RZ, P0 ;  /* 0x000000ff03037208 */ /* 0x000fe20000000000 */
[-C--:B-1----:R-:W-:Y:S01]  /*3fe0*/  HMMA.16816.F32 R20, R148, R4.reuse, R20 ;  /* 0x000000049414723c */ /* 0x082fe20000001814 */
[----:B------:R-:W-:Y:S02]  /*3ff0*/  PLOP3.LUT P0, PT, PT, PT, UP0, 0x80, 0x8 ;  /* 0x000000000008781c */ /* 0x000fe40003f0f008 */
[----:B------:R-:W-:Y:S02]  /*4000*/  @P3 FSEL R2, R203, -INF , !P6 ;  /* 0xff800000cb023808 */ /* 0x000fe40007000000 */
[----:B------:R-:W-:Y:S03]  /*4010*/  PLOP3.LUT P3, PT, PT, PT, UP0, 0x80, 0x8 ;  /* 0x000000000008781c */ /* 0x000fe60003f6f008 */
[----:B------:R-:W1:Y:S01]  /*4020*/  MUFU.TANH R87, R17 ;  /* 0x0000001100577308 */ /* 0x000e620000002400 */
[C---:B------:R-:W-:Y:S04]  /*4030*/  HMMA.16816.F32 R24, R132.reuse, R4, R24 ;  /* 0x000000048418723c */ /* 0x040fe80000001818 */
[----:B------:R-:W-:Y:S01]  /*4040*/  FFMA.FTZ R4, R10, UR9, -R8 ;  /* 0x000000090a047c23 */ /* 0x000fe20008010808 */
[----:B------:R-:W-:Y:S01]  /*4050*/  IMAD.MOV.U32 R10, RZ, RZ, R221 ;  /* 0x000000ffff0a7224 */ /* 0x000fe200078e00dd */
[----:B------:R-:W-:Y:S01]  /*4060*/  @P0 FSEL R10, R221, -INF , !P6 ;  /* 0xff800000dd0a0808 */ /* 0x000fe20007000000 */
[----:B------:R-:W-:Y:S02]  /*4070*/  IMAD.MOV.U32 R0, RZ, RZ, R204 ;  /* 0x000000ffff007224 */ /* 0x000fe400078e00cc */
[----:B------:R-:W-:Y:S01]  /*4080*/  MUFU.EX2 R160, R4 ;  /* 0x0000000400a07308 */ /* 0x000fe20000000800 */
[----:B------:R-:W-:Y:S01]  /*4090*/  @P4 FSEL R0, R204, -INF , !P5 ;  /* 0xff800000cc004808 */ /* 0x000fe20006800000 */
[----:B------:R-:W-:Y:S02]  /*40a0*/  IMAD.MOV.U32 R5, RZ, RZ, R240 ;  /* 0x000000ffff057224 */ /* 0x000fe400078e00f0 */
[----:B------:R-:W-:Y:S01]  /*40b0*/  FMUL.FTZ R23, R23, UR10 ;  /* 0x0000000a17177c20 */ /* 0x000fe20008410000 */
[-C--:B------:R-:W-:Y:S03]  /*40c0*/  HMMA.16816.F32 R28, R132, R6.reuse, R28 ;  /* 0x00000006841c723c */ /* 0x080fe6000000181c */
[--C-:B------:R-:W-:Y:S02]  /*40d0*/  FFMA.FTZ R0, R0, UR9, -R3.reuse ;  /* 0x0000000900007c23 */ /* 0x100fe40008010803 */
[----:B------:R-:W-:Y:S01]  /*40e0*/  MUFU.TANH R191, R23 ;  /* 0x0000001700bf7308 */ /* 0x000fe20000002400 */
[----:B------:R-:W-:Y:S01]  /*40f0*/  FMUL.FTZ R22, R22, UR10 ;  /* 0x0000000a16167c20 */ /* 0x000fe20008410000 */
[----:B------:R-:W-:Y:S01]  /*4100*/  FMUL.FTZ R20, R20, UR10 ;  /* 0x0000000a14147c20 */ /* 0x000fe20008410000 */
[----:B------:R-:W-:Y:S01]  /*4110*/  FMUL.FTZ R27, R27, UR10 ;  /* 0x0000000a1b1b7c20 */ /* 0x000fe20008410000 */
[C---:B------:R-:W-:Y:S06]  /*4120*/  HMMA.16816.F32 R32, R148.reuse, R6, R32 ;  /* 0x000000069420723c */ /* 0x040fec0000001820 */
[----:B------:R1:W-:Y:S01]  /*4130*/  MUFU.EX2 R250, R0 ;  /* 0x0000000000fa7308 */ /* 0x0003e20000000800 */
[----:B------:R-:W-:Y:S01]  /*4140*/  FMUL.FTZ R26, R26, UR10 ;  /* 0x0000000a1a1a7c20 */ /* 0x000fe20008410000 */
[----:B------:R-:W-:Y:S01]  /*4150*/  FMUL.FTZ R24, R24, UR10 ;  /* 0x0000000a18187c20 */ /* 0x000fe20008410000 */
[----:B------:R-:W-:Y:S01]  /*4160*/  FMUL.FTZ R25, R25, UR10 ;  /* 0x0000000a19197c20 */ /* 0x000fe20008410000 */
[----:B------:R-:W-:Y:S01]  /*4170*/  FMUL.FTZ R21, R21, UR10 ;  /* 0x0000000a15157c20 */ /* 0x000fe20008410000 */
[----:B------:R-:W-:Y:S05]  /*4180*/  FMUL.FTZ R28, R28, UR10 ;  /* 0x0000000a1c1c7c20 */ /* 0x000fea0008410000 */
[----:B------:R-:W-:Y:S01]  /*4190*/  MUFU.TANH R227, R27 ;  /* 0x0000001b00e37308 */ /* 0x000fe20000002400 */
[----:B------:R-:W-:Y:S01]  /*41a0*/  FMUL.FTZ R29, R29, UR10 ;  /* 0x0000000a1d1d7c20 */ /* 0x000fe20008410000 */
[----:B------:R-:W-:Y:S01]  /*41b0*/  FMUL.FTZ R31, R31, UR10 ;  /* 0x0000000a1f1f7c20 */ /* 0x000fe20008410000 */
[----:B------:R-:W-:Y:S01]  /*41c0*/  FMUL.FTZ R30, R30, UR10 ;  /* 0x0000000a1e1e7c20 */ /* 0x000fe20008410000 */
[----:B------:R-:W-:Y:S06]  /*41d0*/  FMUL.FTZ R32, R32, UR10 ;  /* 0x0000000a20207c20 */ /* 0x000fec0008410000 */
[----:B------:R-:W-:Y:S01]  /*41e0*/  MUFU.TANH R229, R26 ;  /* 0x0000001a00e57308 */ /* 0x000fe20000002400 */
[----:B-1----:R-:W-:Y:S01]  /*41f0*/  FFMA.FTZ R0, R2, UR9, -R3 ;  /* 0x0000000902007c23 */ /* 0x002fe20008010803 */
[----:B------:R-:W-:Y:S01]  /*4200*/  FMUL.FTZ R34, R34, UR10 ;  /* 0x0000000a22227c20 */ /* 0x000fe20008410000 */
[----:B------:R-:W-:Y:S01]  /*4210*/  FMUL.FTZ R35, R35, UR10 ;  /* 0x0000000a23237c20 */ /* 0x000fe20008410000 */
[----:B------:R-:W-:Y:S06]  /*4220*/  FMUL.FTZ R33, R33, UR10 ;  /* 0x0000000a21217c20 */ /* 0x000fec0008410000 */
[----:B------:R1:W-:Y:S10]  /*4230*/  MUFU.EX2 R249, R0 ;  /* 0x0000000000f97308 */ /* 0x0003f40000000800 */
[----:B------:R-:W-:Y:S10]  /*4240*/  MUFU.TANH R210, R24 ;  /* 0x0000001800d27308 */ /* 0x000ff40000002400 */
[----:B------:R-:W-:Y:S01]  /*4250*/  MUFU.TANH R192, R22 ;  /* 0x0000001600c07308 */ /* 0x000fe20000002400 */
[----:B-1----:R-:W-:Y:S02]  /*4260*/  MOV R0, R223 ;  /* 0x000000df00007202 */ /* 0x002fe40000000f00 */
[----:B------:R-:W-:Y:S02]  /*4270*/  @P3 FSEL R0, R223, -INF , !P5 ;  /* 0xff800000df003808 */ /* 0x000fe40006800000 */
[----:B------:R-:W-:Y:S05]  /*4280*/  PLOP3.LUT P3, PT, PT, PT, UP0, 0x80, 0x8 ;  /* 0x000000000008781c */ /* 0x000fea0003f6f008 */
[----:B------:R-:W-:Y:S10]  /*4290*/  MUFU.TANH R209, R25 ;  /* 0x0000001900d17308 */ /* 0x000ff40000002400 */
        /* <DEDUP_REMOVED lines=9> */
[----:B------:R-:W-:Y:S01]  /*4330*/  MUFU.TANH R81, R33 ;  /* 0x0000002100517308 */ /* 0x000fe20000002400 */
[C---:B--2---:R-:W-:Y:S01]  /*4340*/  FMUL.FTZ R2, R12.reuse, 1.4426950216293334961 ;  /* 0x3fb8aa3b0c027820 */ /* 0x044fe20000410000 */
[----:B------:R-:W-:Y:S01]  /*4350*/  FSETP.NEU.FTZ.AND P4, PT, R12, -INF , PT ;  /* 0xff8000000c00780b */ /* 0x000fe20003f9d000 */
[----:B------:R-:W-:Y:S03]  /*4360*/  IMAD.MOV.U32 R12, RZ, RZ, R87 ;  /* 0x000000ffff0c7224 */ /* 0x000fe600078e0057 */
[----:B------:R-:W-:Y:S02]  /*4370*/  FSEL R2, R2, RZ, P4 ;  /* 0x000000ff02027208 */ /* 0x000fe40002000000 */
[----:B------:R-:W-:Y:S01]  /*4380*/  PLOP3.LUT P4, PT, PT, PT, UP0, 0x80, 0x8 ;  /* 0x000000000008781c */ /* 0x000fe20003f8f008 */
[C---:B---3--:R-:W-:Y:S01]  /*4390*/  FMUL.FTZ R4, R11.reuse, 1.4426950216293334961 ;  /* 0x3fb8aa3b0b047820 */ /* 0x048fe20000410000 */
[----:B------:R-:W-:Y:S01]  /*43a0*/  FSETP.NEU.FTZ.AND P0, PT, R11, -INF , PT ;  /* 0xff8000000b00780b */ /* 0x000fe20003f1d000 */
[--C-:B------:R-:W-:Y:S01]  /*43b0*/  FFMA.FTZ R0, R0, UR9, -R2.reuse ;  /* 0x0000000900007c23 */ /* 0x100fe20008010802 */
[----:B------:R-:W-:Y:S01]  /*43c0*/  FFMA.FTZ R10, R10, UR9, -R2 ;  /* 0x000000090a0a7c23 */ /* 0x000fe20008010802 */
[----:B------:R-:W-:Y:S02]  /*43d0*/  MOV R11, R196 ;  /* 0x000000c4000b7202 */ /* 0x000fe40000000f00 */
[----:B------:R1:W2:Y:S06]  /*43e0*/  MUFU.EX2 R136, R0 ;  /* 0x0000000000887308 */ /* 0x0002ac0000000800 */
[----:B------:R-:W-:Y:S04]  /*43f0*/  @P4 FSEL R5, R240, -INF , !P5 ;  /* 0xff800000f0054808 */ /* 0x000fe80006800000 */
[----:B------:R-:W3:Y:S01]  /*4400*/  MUFU.EX2 R137, R10 ;  /* 0x0000000a00897308 */ /* 0x000ee20000000800 */
[----:B------:R-:W-:Y:S02]  /*4410*/  PLOP3.LUT P5, PT, PT, PT, UP0, 0x80, 0x8 ;  /* 0x000000000008781c */ /* 0x000fe40003faf008 */
[----:B------:R-:W-:Y:S02]  /*4420*/  PLOP3.LUT P4, PT, PT, PT, UP0, 0x80, 0x8 ;  /* 0x000000000008781c */ /* 0x000fe40003f8f008 */
[----:B-1----:R-:W-:Y:S01]  /*4430*/  FSEL R0, R4, RZ, P0 ;  /* 0x000000ff04007208 */ /* 0x002fe20000000000 */
[----:B--2---:R-:W-:Y:S01]  /*4440*/  STL [R1+0x1c], R136 ;  /* 0x00001c8801007387 */ /* 0x004fe20000100800 */
[----:B------:R-:W-:Y:S02]  /*4450*/  MOV R4, R239 ;  /* 0x000000ef00047202 */ /* 0x000fe40000000f00 */
[----:B------:R-:W-:Y:S01]  /*4460*/  @P3 FSEL R4, R239, -INF , !P6 ;  /* 0xff800000ef043808 */ /* 0x000fe20007000000 */
[--C-:B------:R-:W-:Y:S01]  /*4470*/  FFMA.FTZ R5, R5, UR9, -R0.reuse ;  /* 0x0000000905057c23 */ /* 0x100fe20008010800 */
[----:B------:R-:W-:Y:S01]  /*4480*/  PLOP3.LUT P0, PT, PT, PT, UP0, 0x80, 0x8 ;  /* 0x000000000008781c */ /* 0x000fe20003f0f008 */
[----:B---3--:R-:W-:Y:S02]  /*4490*/  STL [R1+0x18], R137 ;  /* 0x0000188901007387 */ /* 0x008fe40000100800 */
[----:B------:R1:W2:Y:S01]  /*44a0*/  MUFU.EX2 R26, R5 ;  /* 0x00000005001a7308 */ /* 0x0002a20000000800 */
[----:B------:R-:W-:Y:S01]  /*44b0*/  FFMA.FTZ R4, R4, UR9, -R0 ;  /* 0x0000000904047c23 */ /* 0x000fe20008010800 */
[----:B------:R-:W-:Y:S02]  /*44c0*/  PLOP3.LUT P6, PT, PT, PT, UP0, 0x80, 0x8 ;  /* 0x000000000008781c */ /* 0x000fe40003fcf008 */
[----:B------:R-:W-:Y:S02]  /*44d0*/  PLOP3.LUT P3, PT, PT, PT, UP0, 0x80, 0x8 ;  /* 0x000000000008781c */ /* 0x000fe40003f6f008 */
[----:B------:R-:W-:Y:S04]  /*44e0*/  MOV R10, R234 ;  /* 0x000000ea000a7202 */ /* 0x000fe80000000f00 */
[----:B------:R3:W3:Y:S07]  /*44f0*/  MUFU.EX2 R27, R4 ;  /* 0x00000004001b7308 */ /* 0x0006ee0000000800 */
[----:B-1----:R-:W-:Y:S01]  /*4500*/  @P3 IADD3 R5, PT, PT, R9, 0x9, RZ ;  /* 0x0000000909053810 */ /* 0x002fe20007ffe0ff */
[----:B--2---:R-:W-:Y:S01]  /*4510*/  STL [R1+0x34], R26 ;  /* 0x0000341a01007387 */ /* 0x004fe20000100800 */
[----:B------:R-:W-:Y:S02]  /*4520*/  PLOP3.LUT P3, PT, PT, PT, UP0, 0x80, 0x8 ;  /* 0x000000000008781c */ /* 0x000fe40003f6f008 */
[----:B------:R-:W-:Y:S01]  /*4530*/  @P6 ISETP.GE.AND P6, PT, R5, UR29, PT ;  /* 0x0000001d05006c0c */ /* 0x000fe2000bfc6270 */
[----:B------:R-:W-:Y:S02]  /*4540*/  IMAD.MOV.U32 R5, RZ, RZ, R216 ;  /* 0x000000ffff057224 */ /* 0x000fe400078e00d8 */
[----:B---3--:R-:W-:Y:S01]  /*4550*/  @P0 VIADD R4, R9, 0x8 ;  /* 0x0000000809040836 */ /* 0x008fe20000000000 */
[----:B------:R-:W-:Y:S01]  /*4560*/  PLOP3.LUT P0, PT, PT, PT, UP0, 0x80, 0x8 ;  /* 0x000000000008781c */ /* 0x000fe20003f0f008 */
[----:B------:R-:W-:Y:S03]  /*4570*/  STL [R1+0x30], R27 ;  /* 0x0000301b01007387 */ /* 0x000fe60000100800 */
[----:B------:R-:W-:Y:S01]  /*4580*/  @P5 ISETP.GE.AND P5, PT, R4, UR29, PT ;  /* 0x0000001d04005c0c */ /* 0x000fe2000bfa6270 */
[----:B------:R-:W-:Y:S03]  /*4590*/  IMAD.MOV.U32 R4, RZ, RZ, R217 ;  /* 0x000000ffff047224 */ /* 0x000fe600078e00d9 */
[----:B------:R-:W-:Y:S02]  /*45a0*/  @P4 FSEL R4, R217, -INF , !P5 ;  /* 0xff800000d9044808 */ /* 0x000fe40006800000 */
[----:B------:R-:W-:Y:S03]  /*45b0*/  PLOP3.LUT P4, PT, PT, PT, UP0, 0x80, 0x8 ;  /* 0x000000000008781c */ /* 0x000fe60003f8f008 */
[----:B------:R-:W-:Y:S01]  /*45c0*/  @P0 FSEL R5, R216, -INF , !P6 ;  /* 0xff800000d8050808 */ /* 0x000fe20007000000 */
[--C-:B------:R-:W-:Y:S01]  /*45d0*/  FFMA.FTZ R4, R4, UR9, -R2.reuse ;  /* 0x0000000904047c23 */ /* 0x100fe20008010802 */
[----:B------:R-:W-:Y:S03]  /*45e0*/  PLOP3.LUT P0, PT, PT, PT, UP0, 0x80, 0x8 ;  /* 0x000000000008781c */ /* 0x000fe60003f0f008 */
[----:B------:R-:W1:Y:S01]  /*45f0*/  MUFU.EX2 R24, R4 ;  /* 0x0000000400187308 */ /* 0x000e620000000800 */
[----:B------:R-:W-:Y:S04]  /*4600*/  FFMA.FTZ R5, R5, UR9, -R2 ;  /* 0x0000000905057c23 */ /* 0x000fe80008010802 */
[----:B------:R-:W-:Y:S02]  /*4610*/  @P4 FSEL R11, R196, -INF , !P5 ;  /* 0xff800000c40b4808 */ /* 0x000fe40006800000 */
[----:B------:R-:W-:Y:S03]  /*4620*/  PLOP3.LUT P4, PT, PT, PT, UP0, 0x80, 0x8 ;  /* 0x000000000008781c */ /* 0x000fe60003f8f008 */
[----:B------:R-:W2:Y:S01]  /*4630*/  MUFU.EX2 R25, R5 ;  /* 0x0000000500197308 */ /* 0x000ea20000000800 */
[----:B------:R-:W-:Y:S01]  /*4640*/  @P0 FSEL R10, R234, -INF , !P6 ;  /* 0xff800000ea0a0808 */ /* 0x000fe20007000000 */
[----:B------:R-:W-:Y:S01]  /*4650*/  FFMA.FTZ R11, R11, UR9, -R3 ;  /* 0x000000090b0b7c23 */ /* 0x000fe20008010803 */
[----:B------:R-:W-:Y:S03]  /*4660*/  PLOP3.LUT P0, PT, PT, PT, UP0, 0x80, 0x8 ;  /* 0x000000000008781c */ /* 0x000fe60003f0f008 */
[--C-:B------:R-:W-:Y:S04]  /*4670*/  FFMA.FTZ R10, R10, UR9, -R0.reuse ;  /* 0x000000090a0a7c23 */ /* 0x100fe80008010800 */
[----:B------:R3:W-:Y:S01]  /*4680*/  MUFU.EX2 R242, R11 ;  /* 0x0000000b00f27308 */ /* 0x0007e20000000800 */
[----:B-1----:R-:W-:Y:S01]  /*4690*/  STL [R1+0xc], R24 ;  /* 0x00000c1801007387 */ /* 0x002fe20000100800 */
[----:B------:R-:W-:Y:S01]  /*46a0*/  IMAD.MOV.U32 R4, RZ, RZ, R235 ;  /* 0x000000ffff047224 */ /* 0x000fe200078e00eb */
[----:B------:R-:W-:Y:S02]  /*46b0*/  @P3 FSEL R4, R235, -INF , !P5 ;  /* 0xff800000eb043808 */ /* 0x000fe40006800000 */
[----:B------:R-:W-:Y:S05]  /*46c0*/  PLOP3.LUT P3, PT, PT, PT, UP0, 0x80, 0x8 ;  /* 0x000000000008781c */ /* 0x000fea0003f6f008 */
[----:B------:R1:W-:Y:S01]  /*46d0*/  MUFU.EX2 R23, R10 ;  /* 0x0000000a00177308 */ /* 0x0003e20000000800 */
[----:B------:R-:W-:Y:S01]  /*46e0*/  FFMA.FTZ R4, R4, UR9, -R0 ;  /* 0x0000000904047c23 */ /* 0x000fe20008010800 */
[----:B--2---:R-:W-:Y:S01]  /*46f0*/  STL [R1+0x8], R25 ;  /* 0x0000081901007387 */ /* 0x004fe20000100800 */
[----:B------:R-:W-:Y:S02]  /*4700*/  @P0 FSEL R12, R87, -INF , !P6 ;  /* 0xff800000570c0808 */ /* 0x000fe40007000000 */
[----:B------:R-:W-:Y:S05]  /*4710*/  PLOP3.LUT P0, PT, PT, PT, UP0, 0x80, 0x8 ;  /* 0x000000000008781c */ /* 0x000fea0003f0f008 */
[----:B------:R2:W4:Y:S01]  /*4720*/  MUFU.EX2 R22, R4 ;  /* 0x0000000400167308 */ /* 0x0005220000000800 */
[----:B---3--:R-:W-:Y:S01]  /*4730*/  @P4 VIADD R11, R9, 0x11 ;  /* 0x00000011090b4836 */ /* 0x008fe20000000000 */
[----:B------:R-:W-:Y:S01]  /*4740*/  PLOP3.LUT P4, PT, PT, PT, UP0, 0x80, 0x8 ;  /* 0x000000000008781c */ /* 0x000fe20003f8f008 */
[----:B------:R-:W-:Y:S07]  /*4750*/  FFMA.FTZ R12, R12, UR9, -R8 ;  /* 0x000000090c0c7c23 */ /* 0x000fee0008010808 */
[----:B------:R3:W-:Y:S01]  /*4760*/  MUFU.EX2 R91, R12 ;  /* 0x0000000c005b7308 */ /* 0x0007e20000000800 */
[----:B-1----:R-:W-:Y:S01]  /*4770*/  IMAD.MOV.U32 R10, RZ, RZ, R88 ;  /* 0x000000ffff0a7224 */ /* 0x002fe200078e0058 */
[----:B------:R-:W-:Y:S02]  /*4780*/  @P3 FSEL R10, R88, -INF , !P5 ;  /* 0xff800000580a3808 */ /* 0x000fe40006800000 */
[----:B------:R-:W-:Y:S02]  /*4790*/  PLOP3.LUT P3, PT, PT, PT, UP0, 0x80, 0x8 ;  /* 0x000000000008781c */ /* 0x000fe40003f6f008 */
[----:B------:R-:W-:Y:S01]  /*47a0*/  PLOP3.LUT P5, PT, PT, PT, UP0, 0x80, 0x8 ;  /* 0x000000000008781c */ /* 0x000fe20003faf008 */
[--C-:B------:R-:W-:Y:S01]  /*47b0*/  FFMA.FTZ R10, R10, UR9, -R8.reuse ;  /* 0x000000090a0a7c23 */ /* 0x100fe20008010808 */
[----:B--2---:R-:W1:Y:S03]  /*47c0*/  LDSM.16.M88.4 R4, [R183+0xd000] ;  /* 0x00d00000b704783b */ /* 0x004e660000000200 */
[----:B------:R2:W-:Y:S01]  /*47d0*/  MUFU.EX2 R92, R10 ;  /* 0x0000000a005c7308 */ /* 0x0005e20000000800 */
[----:B---3--:R-:W-:Y:S04]  /*47e0*/  IMAD.MOV.U32 R12, RZ, RZ, R81 ;  /* 0x000000ffff0c7224 */ /* 0x008fe800078e0051 */
[----:B----4-:R-:W-:Y:S04]  /*47f0*/  STL [R1+0x2c], R22 ;  /* 0x00002c1601007387 */ /* 0x010fe80000100800 */
[----:B------:R-:W-:Y:S01]  /*4800*/  STL [R1+0x28], R23 ;  /* 0x0000281701007387 */ /* 0x000fe20000100800 */
[----:B--2---:R-:W-:Y:S01]  /*4810*/  IMAD.MOV.U32 R10, RZ, RZ, R195 ;  /* 0x000000ffff0a7224 */ /* 0x004fe200078e00c3 */
[----:B------:R-:W-:Y:S02]  /*4820*/  @P3 FSEL R10, R195, -INF , !P6 ;  /* 0xff800000c30a3808 */ /* 0x000fe40007000000 */
[----:B------:R-:W-:Y:S02]  /*4830*/  PLOP3.LUT P3, PT, PT, PT, UP0, 0x80, 0x8 ;  /* 0x000000000008781c */ /* 0x000fe40003f6f008 */
[----:B------:R-:W-:Y:S01]  /*4840*/  PLOP3.LUT P6, PT, PT, PT, UP0, 0x80, 0x8 ;  /* 0x000000000008781c */ /* 0x000fe20003fcf008 */
[----:B------:R-:W-:Y:S04]  /*4850*/  FFMA.FTZ R10, R10, UR9, -R3 ;  /* 0x000000090a0a7c23 */ /* 0x000fe80008010803 */
[----:B------:R2:W-:Y:S08]  /*4860*/  MUFU.EX2 R241, R10 ;  /* 0x0000000a00f17308 */ /* 0x0005f00000000800 */
[----:B------:R-:W-:Y:S01]  /*4870*/  @P6 ISETP.GE.AND P6, PT, R11, UR29, PT ;  /* 0x0000001d0b006c0c */ /* 0x000fe2000bfc6270 */
[----:B------:R-:W-:Y:S01]  /*4880*/  IMAD.MOV.U32 R11, RZ, RZ, R85 ;  /* 0x000000ffff0b7224 */ /* 0x000fe200078e0055 */
[-C--:B-1----:R-:W-:Y:S03]  /*4890*/  HMMA.16816.F32 R36, R148, R4.reuse, R36 ;  /* 0x000000049424723c */ /* 0x082fe60000001824 */
[----:B--2---:R-:W-:Y:S01]  /*48a0*/  @P0 VIADD R10, R9, 0x10 ;  /* 0x00000010090a0836 */ /* 0x004fe20000000000 */
[----:B------:R-:W-:Y:S04]  /*48b0*/  PLOP3.LUT P0, PT, PT, PT, UP0, 0x80, 0x8 ;  /* 0x000000000008781c */ /* 0x000fe80003f0f008 */
[C---:B------:R-:W-:Y:S04]  /*48c0*/  HMMA.16816.F32 R40, R132.reuse, R4, R40 ;  /* 0x000000048428723c */ /* 0x040fe80000001828 */
[----:B------:R-:W-:Y:S01]  /*48d0*/  @P5 ISETP.GE.AND P5, PT, R10, UR29, PT ;  /* 0x0000001d0a005c0c */ /* 0x000fe2000bfa6270 */
[----:B------:R-:W-:Y:S01]  /*48e0*/  IMAD.MOV.U32 R5, RZ, RZ, R191 ;  /* 0x000000ffff057224 */ /* 0x000fe200078e00bf */
[----:B------:R-:W-:Y:S02]  /*48f0*/  MOV R4, R192 ;  /* 0x000000c000047202 */ /* 0x000fe40000000f00 */
[----:B------:R-:W-:Y:S01]  /*4900*/  @P4 FSEL R4, R192, -INF , !P5 ;  /* 0xff800000c0044808 */ /* 0x000fe20006800000 */
[-C--:B------:R-:W-:Y:S01]  /*4910*/  HMMA.16816.F32 R44, R132, R6.reuse, R44 ;  /* 0x00000006842c723c */ /* 0x080fe2000000182c */
[----:B------:R-:W-:Y:S02]  /*4920*/  PLOP3.LUT P4, PT, PT, PT, UP0, 0x80, 0x8 ;  /* 0x000000000008781c */ /* 0x000fe40003f8f008 */
[----:B------:R-:W-:Y:S01]  /*4930*/  MOV R10, R86 ;  /* 0x00000056000a7202 */ /* 0x000fe20000000f00 */
[--C-:B------:R-:W-:Y:S01]  /*4940*/  FFMA.FTZ R4, R4, UR9, -R3.reuse ;  /* 0x0000000904047c23 */ /* 0x100fe20008010803 */
[----:B------:R-:W-:Y:S01]  /*4950*/  @P3 FSEL R10, R86, -INF , !P5 ;  /* 0xff800000560a3808 */ /* 0x000fe20006800000 */
[----:B------:R-:W-:Y:S01]  /*4960*/  FMUL.FTZ R36, R36, UR10 ;  /* 0x0000000a24247c20 */ /* 0x000fe20008410000 */
[----:B------:R-:W-:Y:S01]  /*4970*/  PLOP3.LUT P3, PT, PT, PT, UP0, 0x80, 0x8 ;  /* 0x000000000008781c */ /* 0x000fe20003f6f008 */
[----:B------:R1:W-:Y:S01]  /*4980*/  MUFU.EX2 R232, R4 ;  /* 0x0000000400e87308 */ /* 0x0003e20000000800 */
[----:B------:R-:W-:Y:S01]  /*4990*/  @P0 FSEL R11, R85, -INF , !P6 ;  /* 0xff800000550b0808 */ /* 0x000fe20007000000 */
[--C-:B------:R-:W-:Y:S01]  /*49a0*/  FFMA.FTZ R10, R10, UR9, -R8.reuse ;  /* 0x000000090a0a7c23 */ /* 0x100fe20008010808 */
[C---:B------:R-:W-:Y:S01]  /*49b0*/  HMMA.16816.F32 R48, R148.reuse, R6, R48 ;  /* 0x000000069430723c */ /* 0x040fe20000001830 */
[----:B------:R-:W-:Y:S03]  /*49c0*/  PLOP3.LUT P0, PT, PT, PT, UP0, 0x80, 0x8 ;  /* 0x000000000008781c */ /* 0x000fe60003f0f008 */
[----:B------:R-:W-:Y:S03]  /*49d0*/  FMUL.FTZ R37, R37, UR10 ;  /* 0x0000000a25257c20 */ /* 0x000fe60008410000 */
[----:B------:R2:W-:Y:S01]  /*49e0*/  MUFU.EX2 R90, R10 ;  /* 0x0000000a005a7308 */ /* 0x0005e20000000800 */
[----:B------:R-:W-:Y:S01]  /*49f0*/  FMUL.FTZ R38, R38, UR10 ;  /* 0x0000000a26267c20 */ /* 0x000fe20008410000 */
[----:B------:R-:W-:Y:S01]  /*4a00*/  FMUL.FTZ R39, R39, UR10 ;  /* 0x0000000a27277c20 */ /* 0x000fe20008410000 */
[----:B------:R-:W-:Y:S01]  /*4a10*/  FMUL.FTZ R40, R40, UR10 ;  /* 0x0000000a28287c20 */ /* 0x000fe20008410000 */
[----:B------:R-:W-:Y:S01]  /*4a20*/  @P3 FSEL R5, R191, -INF , !P6 ;  /* 0xff800000bf053808 */ /* 0x000fe20007000000 */
[----:B------:R-:W-:Y:S01]  /*4a30*/  FMUL.FTZ R42, R42, UR10 ;  /* 0x0000000a2a2a7c20 */ /* 0x000fe20008410000 */
[----:B------:R-:W-:Y:S01]  /*4a40*/  PLOP3.LUT P3, PT, PT, PT, UP0, 0x80, 0x8 ;  /* 0x000000000008781c */ /* 0x000fe20003f6f008 */
[----:B------:R-:W-:Y:S03]  /*4a50*/  FMUL.FTZ R43, R43, UR10 ;  /* 0x0000000a2b2b7c20 */ /* 0x000fe60008410000 */
[----:B------:R-:W-:Y:S01]  /*4a60*/  MUFU.TANH R168, R38 ;  /* 0x0000002600a87308 */ /* 0x000fe20000002400 */
[----:B-1----:R-:W-:Y:S01]  /*4a70*/  FFMA.FTZ R4, R5, UR9, -R3 ;  /* 0x0000000905047c23 */ /* 0x002fe20008010803 */
[----:B------:R-:W-:Y:S01]  /*4a80*/  FMUL.FTZ R41, R41, UR10 ;  /* 0x0000000a29297c20 */ /* 0x000fe20008410000 */
[----:B------:R-:W-:Y:S01]  /*4a90*/  FMUL.FTZ R44, R44, UR10 ;  /* 0x0000000a2c2c7c20 */ /* 0x000fe20008410000 */
[----:B------:R-:W-:Y:S01]  /*4aa0*/  FMUL.FTZ R46, R46, UR10 ;  /* 0x0000000a2e2e7c20 */ /* 0x000fe20008410000 */
[----:B------:R-:W-:Y:S01]  /*4ab0*/  FMUL.FTZ R45, R45, UR10 ;  /* 0x0000000a2d2d7c20 */ /* 0x000fe20008410000 */
[----:B------:R-:W-:Y:S01]  /*4ac0*/  FMUL.FTZ R48, R48, UR10 ;  /* 0x0000000a30307c20 */ /* 0x000fe20008410000 */
[----:B------:R-:W-:Y:S03]  /*4ad0*/  FMUL.FTZ R49, R49, UR10 ;  /* 0x0000000a31317c20 */ /* 0x000fe60008410000 */
[----:B------:R1:W-:Y:S01]  /*4ae0*/  MUFU.EX2 R231, R4 ;  /* 0x0000000400e77308 */ /* 0x0003e20000000800 */
[----:B--2---:R-:W-:Y:S01]  /*4af0*/  FFMA.FTZ R10, R11, UR9, -R8 ;  /* 0x000000090b0a7c23 */ /* 0x004fe20008010808 */
[----:B------:R-:W-:Y:S01]  /*4b00*/  FMUL.FTZ R51, R51, UR10 ;  /* 0x0000000a33337c20 */ /* 0x000fe20008410000 */
[----:B------:R-:W-:Y:S01]  /*4b10*/  FMUL.FTZ R50, R50, UR10 ;  /* 0x0000000a32327c20 */ /* 0x000fe20008410000 */
[----:B------:R-:W-:Y:S01]  /*4b20*/  FMUL.FTZ R47, R47, UR10 ;  /* 0x0000000a2f2f7c20 */ /* 0x000fe20008410000 */
[----:B------:R-:W-:Y:S01]  /*4b30*/  IMAD.MOV.U32 R5, RZ, RZ, R229 ;  /* 0x000000ffff057224 */ /* 0x000fe200078e00e5 */
[----:B------:R-:W-:Y:S01]  /*4b40*/  @P4 FSEL R5, R229, -INF , !P5 ;  /* 0xff800000e5054808 */ /* 0x000fe20006800000 */
[----:B------:R-:W-:Y:S03]  /*4b50*/  IMAD.MOV.U32 R11, RZ, RZ, R173 ;  /* 0x000000ffff0b7224 */ /* 0x000fe600078e00ad */
[----:B------:R2:W-:Y:S01]  /*4b60*/  MUFU.EX2 R89, R10 ;  /* 0x0000000a00597308 */ /* 0x0005e20000000800 */
[----:B------:R-:W-:Y:S01]  /*4b70*/  PLOP3.LUT P4, PT, PT, PT, UP0, 0x80, 0x8 ;  /* 0x000000000008781c */ /* 0x000fe20003f8f008 */
[----:B------:R-:W-:Y:S08]  /*4b80*/  FFMA.FTZ R5, R5, UR9, -R0 ;  /* 0x0000000905057c23 */ /* 0x000ff00008010800 */
[----:B------:R-:W3:Y:S01]  /*4b90*/  MUFU.EX2 R20, R5 ;  /* 0x0000000500147308 */ /* 0x000ee20000000800 */
[----:B-1----:R-:W-:Y:S01]  /*4ba0*/  IMAD.MOV.U32 R4, RZ, RZ, R210 ;  /* 0x000000ffff047224 */ /* 0x002fe200078e00d2 */
[----:B------:R-:W-:Y:S02]  /*4bb0*/  @P3 FSEL R4, R210, -INF , !P5 ;  /* 0xff800000d2043808 */ /* 0x000fe40006800000 */
[----:B------:R-:W-:Y:S02]  /*4bc0*/  PLOP3.LUT P3, PT, PT, PT, UP0, 0x80, 0x8 ;  /* 0x000000000008781c */ /* 0x000fe40003f6f008 */
[----:B------:R-:W-:Y:S01]  /*4bd0*/  PLOP3.LUT P5, PT, PT, PT, UP0, 0x80, 0x8 ;  /* 0x000000000008781c */ /* 0x000fe20003faf008 */
[--C-:B------:R-:W-:Y:S03]  /*4be0*/  FFMA.FTZ R4, R4, UR9, -R2.reuse ;  /* 0x0000000904047c23 */ /* 0x100fe60008010802 */
[----:B------:R-:W-:Y:S01]  /*4bf0*/  MUFU.TANH R78, R36 ;  /* 0x00000024004e7308 */ /* 0x000fe20000002400 */
[----:B--2---:R-:W-:Y:S02]  /*4c00*/  MOV R10, R209 ;  /* 0x000000d1000a7202 */ /* 0x004fe40000000f00 */
[----:B------:R-:W-:Y:S02]  /*4c10*/  @P0 FSEL R10, R209, -INF , !P6 ;  /* 0xff800000d10a0808 */ /* 0x000fe40007000000 */
[----:B------:R-:W-:Y:S05]  /*4c20*/  PLOP3.LUT P0, PT, PT, PT, UP0, 0x80, 0x8 ;  /* 0x000000000008781c */ /* 0x000fea0003f0f008 */
[----:B------:R1:W-:Y:S01]  /*4c30*/  MUFU.EX2 R252, R4 ;  /* 0x0000000400fc7308 */ /* 0x0003e20000000800 */
[----:B------:R-:W-:Y:S01]  /*4c40*/  FFMA.FTZ R10, R10, UR9, -R2 ;  /* 0x000000090a0a7c23 */ /* 0x000fe20008010802 */
[----:B---3--:R-:W-:Y:S08]  /*4c50*/  STL [R1+0x24], R20 ;  /* 0x0000241401007387 */ /* 0x008ff00000100800 */
[----:B------:R2:W-:Y:S10]  /*4c60*/  MUFU.EX2 R251, R10 ;  /* 0x0000000a00fb7308 */ /* 0x0005f40000000800 */
[----:B------:R-:W-:Y:S01]  /*4c70*/  MUFU.TANH R167, R39 ;  /* 0x0000002700a77308 */ /* 0x000fe20000002400 */
[----:B-1----:R-:W-:Y:S01]  /*4c80*/  IMAD.MOV.U32 R4, RZ, RZ, R227 ;  /* 0x000000ffff047224 */ /* 0x002fe200078e00e3 */
[----:B------:R-:W-:Y:S02]  /*4c90*/  @P3 FSEL R4, R227, -INF , !P6 ;  /* 0xff800000e3043808 */ /* 0x000fe40007000000 */
[----:B------:R-:W-:Y:S02]  /*4ca0*/  PLOP3.LUT P3, PT, PT, PT, UP0, 0x80, 0x8 ;  /* 0x000000000008781c */ /* 0x000fe40003f6f008 */
[----:B------:R-:W-:Y:S01]  /*4cb0*/  PLOP3.LUT P6, PT, PT, PT, UP0, 0x80, 0x8 ;  /* 0x000000000008781c */ /* 0x000fe20003fcf008 */
[----:B------:R-:W-:Y:S03]  /*4cc0*/  FFMA.FTZ R4, R4, UR9, -R0 ;  /* 0x0000000904047c23 */ /* 0x000fe60008010800 */
[----:B------:R-:W-:Y:S01]  /*4cd0*/  MUFU.TANH R200, R40 ;  /* 0x0000002800c87308 */ /* 0x000fe20000002400 */
[----:B--2---:R-:W-:Y:S09]  /*4ce0*/  IMAD.MOV.U32 R10, RZ, RZ, R225 ;  /* 0x000000ffff0a7224 */ /* 0x004ff200078e00e1 */
[----:B------:R1:W2:Y:S01]  /*4cf0*/  MUFU.EX2 R21, R4 ;  /* 0x0000000400157308 */ /* 0x0002a20000000800 */
[----:B------:R-:W-:Y:S01]  /*4d00*/  @P3 VIADD R5, R9, 0x19 ;  /* 0x0000001909053836 */ /* 0x000fe20000000000 */
[----:B------:R-:W-:Y:S04]  /*4d10*/  PLOP3.LUT P3, PT, PT, PT, UP0, 0x80, 0x8 ;  /* 0x000000000008781c */ /* 0x000fe80003f6f008 */
[----:B------:R-:W-:Y:S04]  /*4d20*/  @P6 ISETP.GE.AND P6, PT, R5, UR29, PT ;  /* 0x0000001d05006c0c */ /* 0x000fe8000bfc6270 */
[----:B------:R-:W-:Y:S01]  /*4d30*/  MUFU.TANH R214, R42 ;  /* 0x0000002a00d67308 */ /* 0x000fe20000002400 */
[----:B------:R-:W-:Y:S09]  /*4d40*/  MOV R5, R205 ;  /* 0x000000cd00057202 */ /* 0x000ff20000000f00 */
[----:B------:R-:W-:Y:S01]  /*4d50*/  MUFU.TANH R213, R43 ;  /* 0x0000002b00d57308 */ /* 0x000fe20000002400 */
[----:B-1----:R-:W-:Y:S01]  /*4d60*/  @P0 IADD3 R4, PT, PT, R9, 0x18, RZ ;  /* 0x0000001809040810 */ /* 0x002fe20007ffe0ff */
[----:B--2---:R-:W-:Y:S01]  /*4d70*/  STL [R1+0x20], R21 ;  /* 0x0000201501007387 */ /* 0x004fe20000100800 */
[----:B------:R-:W-:Y:S02]  /*4d80*/  PLOP3.LUT P0, PT, PT, PT, UP0, 0x80, 0x8 ;  /* 0x000000000008781c */ /* 0x000fe40003f0f008 */
[----:B------:R-:W-:Y:S01]  /*4d90*/  @P5 ISETP.GE.AND P5, PT, R4, UR29, PT ;  /* 0x0000001d04005c0c */ /* 0x000fe2000bfa6270 */
[----:B------:R-:W-:Y:S04]  /*4da0*/  IMAD.MOV.U32 R4, RZ, RZ, R206 ;  /* 0x000000ffff047224 */ /* 0x000fe800078e00ce */
[----:B------:R-:W-:Y:S01]  /*4db0*/  MUFU.TANH R77, R37 ;  /* 0x00000025004d7308 */ /* 0x000fe20000002400 */
[----:B------:R-:W-:Y:S02]  /*4dc0*/  @P4 FSEL R4, R206, -INF , !P5 ;  /* 0xff800000ce044808 */ /* 0x000fe40006800000 */
[----:B------:R-:W-:Y:S03]  /*4dd0*/  PLOP3.LUT P4, PT, PT, PT, UP0, 0x80, 0x8 ;  /* 0x000000000008781c */ /* 0x000fe60003f8f008 */
[--C-:B------:R-:W-:Y:S01]  /*4de0*/  FFMA.FTZ R4, R4, UR9, -R2.reuse ;  /* 0x0000000904047c23 */ /* 0x100fe20008010802 */
[----:B------:R-:W-:Y:S03]  /*4df0*/  @P0 FSEL R5, R205, -INF , !P6 ;  /* 0xff800000cd050808 */ /* 0x000fe60007000000 */
[----:B------:R-:W-:Y:S01]  /*4e00*/  MUFU.TANH R199, R41 ;  /* 0x0000002900c77308 */ /* 0x000fe20000002400 */
[----:B------:R-:W-:Y:S01]  /*4e10*/  PLOP3.LUT P0, PT, PT, PT, UP0, 0x80, 0x8 ;  /* 0x000000000008781c */ /* 0x000fe20003f0f008 */
[----:B------:R-:W-:Y:S04]  /*4e20*/  FFMA.FTZ R5, R5, UR9, -R2 ;  /* 0x0000000905057c23 */ /* 0x000fe80008010802 */
[----:B------:R-:W-:Y:S04]  /*4e30*/  @P4 FSEL R11, R173, -INF , !P5 ;  /* 0xff800000ad0b4808 */ /* 0x000fe80006800000 */
[----:B------:R1:W-:Y:S01]  /*4e40*/  MUFU.EX2 R246, R4 ;  /* 0x0000000400f67308 */ /* 0x0003e20000000800 */
[----:B------:R-:W-:Y:S01]  /*4e50*/  PLOP3.LUT P4, PT, PT, PT, UP0, 0x80, 0x8 ;  /* 0x000000000008781c */ /* 0x000fe20003f8f008 */
[--C-:B------:R-:W-:Y:S02]  /*4e60*/  FFMA.FTZ R11, R11, UR9, -R3.reuse ;  /* 0x000000090b0b7c23 */ /* 0x100fe40008010803 */
[----:B------:R-:W-:Y:S06]  /*4e70*/  @P0 FSEL R10, R225, -INF , !P6 ;  /* 0xff800000e10a0808 */ /* 0x000fec0007000000 */
[----:B------:R-:W-:Y:S01]  /*4e80*/  MUFU.EX2 R245, R5 ;  /* 0x0000000500f57308 */ /* 0x000fe20000000800 */
[----:B------:R-:W-:Y:S01]  /*4e90*/  PLOP3.LUT P0, PT, PT, PT, UP0, 0x80, 0x8 ;  /* 0x000000000008781c */ /* 0x000fe20003f0f008 */
[----:B------:R-:W-:Y:S08]  /*4ea0*/  FFMA.FTZ R10, R10, UR9, -R0 ;  /* 0x000000090a0a7c23 */ /* 0x000ff00008010800 */
[----:B------:R2:W-:Y:S01]  /*4eb0*/  MUFU.EX2 R19, R10 ;  /* 0x0000000a00137308 */ /* 0x0005e20000000800 */
[----:B-1----:R-:W-:Y:S01]  /*4ec0*/  IMAD.MOV.U32 R4, RZ, RZ, R226 ;  /* 0x000000ffff047224 */ /* 0x002fe200078e00e2 */
[----:B------:R-:W-:Y:S02]  /*4ed0*/  @P3 FSEL R4, R226, -INF , !P5 ;  /* 0xff800000e2043808 */ /* 0x000fe40006800000 */
[----:B------:R-:W-:Y:S02]  /*4ee0*/  PLOP3.LUT P3, PT, PT, PT, UP0, 0x80, 0x8 ;  /* 0x000000000008781c */ /* 0x000fe40003f6f008 */
[----:B------:R-:W-:Y:S01]  /*4ef0*/  @P0 FSEL R12, R81, -INF , !P6 ;  /* 0xff800000510c0808 */ /* 0x000fe20007000000 */
[----:B------:R-:W-:Y:S03]  /*4f00*/  FFMA.FTZ R4, R4, UR9, -R0 ;  /* 0x0000000904047c23 */ /* 0x000fe60008010800 */
[----:B------:R1:W-:Y:S01]  /*4f10*/  MUFU.EX2 R220, R11 ;  /* 0x0000000b00dc7308 */ /* 0x0003e20000000800 */
[----:B------:R-:W-:Y:S01]  /*4f20*/  PLOP3.LUT P0, PT, PT, PT, UP0, 0x80, 0x8 ;  /* 0x000000000008781c */ /* 0x000fe20003f0f008 */
[--C-:B------:R-:W-:Y:S08]  /*4f30*/  FFMA.FTZ R12, R12, UR9, -R8.reuse ;  /* 0x000000090c0c7c23 */ /* 0x100ff00008010808 */
[----:B------:R3:W4:Y:S01]  /*4f40*/  MUFU.EX2 R18, R4 ;  /* 0x0000000400127308 */ /* 0x0007220000000800 */
[----:B--2---:R-:W-:Y:S02]  /*4f50*/  MOV R10, R82 ;  /* 0x00000052000a7202 */ /* 0x004fe40000000f00 */
[----:B------:R-:W-:Y:S02]  /*4f60*/  @P3 FSEL R10, R82, -INF , !P5 ;  /* 0xff800000520a3808 */ /* 0x000fe40006800000 */
[----:B------:R-:W-:Y:S02]  /*4f70*/  PLOP3.LUT P3, PT, PT, PT, UP0, 0x80, 0x8 ;  /* 0x000000000008781c */ /* 0x000fe40003f6f008 */
[----:B------:R-:W-:Y:S01]  /*4f80*/  PLOP3.LUT P5, PT, PT, PT, UP0, 0x80, 0x8 ;  /* 0x000000000008781c */ /* 0x000fe20003faf008 */
[----:B------:R-:W-:Y:S01]  /*4f90*/  FFMA.FTZ R10, R10, UR9, -R8 ;  /* 0x000000090a0a7c23 */ /* 0x000fe20008010808 */
[----:B-1----:R-:W-:Y:S01]  /*4fa0*/  @P4 IADD3 R11, PT, PT, R9, 0x21, RZ ;  /* 0x00000021090b4810 */ /* 0x002fe20007ffe0ff */
[----:B------:R-:W-:Y:S01]  /*4fb0*/  MUFU.TANH R177, R44 ;  /* 0x0000002c00b17308 */ /* 0x000fe20000002400 */
[----:B------:R-:W-:Y:S01]  /*4fc0*/  PLOP3.LUT P4, PT, PT, PT, UP0, 0x80, 0x8 ;  /* 0x000000000008781c */ /* 0x000fe20003f8f008 */
[----:B---3--:R-:W1:Y:S08]  /*4fd0*/  LDSM.16.M88.4 R4, [R183+0xd800] ;  /* 0x00d80000b704783b */ /* 0x008e700000000200 */
[----:B------:R2:W-:Y:S01]  /*4fe0*/  MUFU.EX2 R84, R10 ;  /* 0x0000000a00547308 */ /* 0x0005e20000000800 */
[----:B----4-:R-:W-:Y:S09]  /*4ff0*/  STL [R1+0x14], R18 ;  /* 0x0000141201007387 */ /* 0x010ff20000100800 */
[----:B------:R-:W-:Y:S01]  /*5000*/  MUFU.TANH R74, R48 ;  /* 0x00000030004a7308 */ /* 0x000fe20000002400 */
[----:B------:R-:W-:Y:S09]  /*5010*/  STL [R1+0x10], R19 ;  /* 0x0000101301007387 */ /* 0x000ff20000100800 */
[----:B------:R-:W-:Y:S01]  /*5020*/  MUFU.TANH R73, R49 ;  /* 0x0000003100497308 */ /* 0x000fe20000002400 */
[----:B--2---:R-:W-:Y:S02]  /*5030*/  MOV R10, R171 ;  /* 0x000000ab000a7202 */ /* 0x004fe40000000f00 */
[----:B------:R-:W-:Y:S02]  /*5040*/  @P3 FSEL R10, R171, -INF , !P6 ;  /* 0xff800000ab0a3808 */ /* 0x000fe40007000000 */
[----:B------:R-:W-:Y:S02]  /*5050*/  PLOP3.LUT P3, PT, PT, PT, UP0, 0x80, 0x8 ;  /* 0x000000000008781c */ /* 0x000fe40003f6f008 */
[----:B------:R-:W-:Y:S01]  /*5060*/  PLOP3.LUT P6, PT, PT, PT, UP0, 0x80, 0x8 ;  /* 0x000000000008781c */ /* 0x000fe20003fcf008 */
[----:B------:R-:W-:Y:S02]  /*5070*/  FFMA.FTZ R10, R10, UR9, -R3 ;  /* 0x000000090a0a7c23 */ /* 0x000fe40008010803 */
[----:B------:R-:W2:Y:S10]  /*5080*/  MUFU.TANH R163, R51 ;  /* 0x0000003300a37308 */ /* 0x000eb40000002400 */
[----:B------:R3:W-:Y:S01]  /*5090*/  MUFU.EX2 R219, R10 ;  /* 0x0000000a00db7308 */ /* 0x0007e20000000800 */
[----:B------:R-:W-:Y:S01]  /*50a0*/  @P6 ISETP.GE.AND P6, PT, R11, UR29, PT ;  /* 0x0000001d0b006c0c */ /* 0x000fe2000bfc6270 */
[----:B------:R-:W-:Y:S01]  /*50b0*/  IMAD.MOV.U32 R11, RZ, RZ, R77 ;  /* 0x000000ffff0b7224 */ /* 0x000fe200078e004d */
[-C--:B-1----:R-:W-:Y:S07]  /*50c0*/  HMMA.16816.F32 R52, R148, R4.reuse, R52 ;  /* 0x000000049434723c */ /* 0x082fee0000001834 */
[----:B------:R-:W-:Y:S01]  /*50d0*/  MUFU.TANH R164, R50 ;  /* 0x0000003200a47308 */ /* 0x000fe20000002400 */
[C---:B------:R-:W-:Y:S09]  /*50e0*/  HMMA.16816.F32 R56, R132.reuse, R4, R56 ;  /* 0x000000048438723c */ /* 0x040ff20000001838 */
[----:B------:R-:W-:Y:S01]  /*50f0*/  MUFU.EX2 R83, R12 ;  /* 0x0000000c00537308 */ /* 0x000fe20000000800 */
[----:B---3--:R-:W-:Y:S01]  /*5100*/  @P0 VIADD R10, R9, 0x20 ;  /* 0x00000020090a0836 */ /* 0x008fe20000000000 */
[----:B------:R-:W-:Y:S01]  /*5110*/  MOV R5, R167 ;  /* 0x000000a700057202 */ /* 0x000fe20000000f00 */
[----:B------:R-:W-:Y:S01]  /*5120*/  IMAD.MOV.U32 R4, RZ, RZ, R168 ;  /* 0x000000ffff047224 */ /* 0x000fe200078e00a8 */
[----:B------:R-:W-:Y:S01]  /*5130*/  PLOP3.LUT P0, PT, PT, PT, UP0, 0x80, 0x8 ;  /* 0x000000000008781c */ /* 0x000fe20003f0f008 */
[-C--:B------:R-:W-:Y:S05]  /*5140*/  HMMA.16816.F32 R60, R132, R6.reuse, R60 ;  /* 0x00000006843c723c */ /* 0x080fea000000183c */
[----:B------:R-:W-:Y:S01]  /*5150*/  MUFU.TANH R208, R46 ;  /* 0x0000002e00d07308 */ /* 0x000fe20000002400 */
[----:B------:R-:W-:Y:S01]  /*5160*/  @P5 ISETP.GE.AND P5, PT, R10, UR29, PT ;  /* 0x0000001d0a005c0c */ /* 0x000fe2000bfa6270 */
[----:B------:R-:W-:Y:S02]  /*5170*/  IMAD.MOV.U32 R10, RZ, RZ, R78 ;  /* 0x000000ffff0a7224 */ /* 0x000fe400078e004e */
[----:B------:R-:W-:Y:S01]  /*5180*/  FMUL.FTZ R53, R53, UR10 ;  /* 0x0000000a35357c20 */ /* 0x000fe20008410000 */
[----:B------:R-:W-:Y:S01]  /*5190*/  FMUL.FTZ R54, R54, UR10 ;  /* 0x0000000a36367c20 */ /* 0x000fe20008410000 */
[----:B------:R-:W-:Y:S01]  /*51a0*/  @P4 FSEL R4, R168, -INF , !P5 ;  /* 0xff800000a8044808 */ /* 0x000fe20006800000 */
[----:B------:R-:W-:Y:S01]  /*51b0*/  HMMA.16816.F32 R64, R148, R6, R64 ;  /* 0x000000069440723c */ /* 0x000fe20000001840 */
[----:B------:R-:W-:Y:S02]  /*51c0*/  PLOP3.LUT P4, PT, PT, PT, UP0, 0x80, 0x8 ;  /* 0x000000000008781c */ /* 0x000fe40003f8f008 */
[----:B------:R-:W1:Y:S01]  /*51d0*/  MUFU.TANH R176, R45 ;  /* 0x0000002d00b07308 */ /* 0x000e620000002400 */
[----:B------:R-:W-:Y:S01]  /*51e0*/  FFMA.FTZ R4, R4, UR9, -R3 ;  /* 0x0000000904047c23 */ /* 0x000fe20008010803 */
[----:B------:R-:W-:Y:S01]  /*51f0*/  @P3 FSEL R10, R78, -INF , !P5 ;  /* 0xff8000004e0a3808 */ /* 0x000fe20006800000 */
[----:B--2---:R-:W-:Y:S01]  /*5200*/  IMAD.MOV.U32 R7, RZ, RZ, R163 ;  /* 0x000000ffff077224 */ /* 0x004fe200078e00a3 */
[----:B------:R-:W-:Y:S01]  /*5210*/  PLOP3.LUT P3, PT, PT, PT, UP0, 0x80, 0x8 ;  /* 0x000000000008781c */ /* 0x000fe20003f6f008 */
[----:B------:R-:W-:Y:S01]  /*5220*/  FMUL.FTZ R52, R52, UR10 ;  /* 0x0000000a34347c20 */ /* 0x000fe20008410000 */
[----:B------:R-:W-:Y:S04]  /*5230*/  LEA R151, R15, UR4, 0x1 ;  /* 0x000000040f977c11 */ /* 0x000fe8000f8e08ff */
[----:B------:R2:W-:Y:S01]  /*5240*/  MUFU.EX2 R212, R4 ;  /* 0x0000000400d47308 */ /* 0x0005e20000000800 */
[--C-:B------:R-:W-:Y:S01]  /*5250*/  FFMA.FTZ R10, R10, UR9, -R8.reuse ;  /* 0x000000090a0a7c23 */ /* 0x100fe20008010808 */
[----:B------:R-:W-:Y:S01]  /*5260*/  @P0 FSEL R11, R77, -INF , !P6 ;  /* 0xff8000004d0b0808 */ /* 0x000fe20007000000 */
[----:B------:R-:W-:Y:S01]  /*5270*/  FMUL.FTZ R56, R56, UR10 ;  /* 0x0000000a38387c20 */ /* 0x000fe20008410000 */
[----:B------:R-:W-:Y:S01]  /*5280*/  PLOP3.LUT P0, PT, PT, PT, UP0, 0x80, 0x8 ;  /* 0x000000000008781c */ /* 0x000fe20003f0f008 */
[----:B------:R-:W-:Y:S01]  /*5290*/  FMUL.FTZ R57, R57, UR10 ;  /* 0x0000000a39397c20 */ /* 0x000fe20008410000 */
[----:B------:R-:W-:Y:S01]  /*52a0*/  IADD3 R154, PT, PT, R151, 0x1c040, RZ ;  /* 0x0001c040979a7810 */ /* 0x000fe20007ffe0ff */
[----:B------:R-:W-:Y:S03]  /*52b0*/  FMUL.FTZ R55, R55, UR10 ;  /* 0x0000000a37377c20 */ /* 0x000fe60008410000 */
[----:B------:R3:W-:Y:S01]  /*52c0*/  MUFU.EX2 R80, R10 ;  /* 0x0000000a00507308 */ /* 0x0007e20000000800 */
[----:B------:R-:W-:Y:S01]  /*52d0*/  FMUL.FTZ R58, R58, UR10 ;  /* 0x0000000a3a3a7c20 */ /* 0x000fe20008410000 */
[----:B------:R-:W-:Y:S01]  /*52e0*/  @P3 FSEL R5, R167, -INF , !P6 ;  /* 0xff800000a7053808 */ /* 0x000fe20007000000 */
[----:B------:R-:W-:Y:S01]  /*52f0*/  FMUL.FTZ R59, R59, UR10 ;  /* 0x0000000a3b3b7c20 */ /* 0x000fe20008410000 */
[----:B------:R-:W-:Y:S01]  /*5300*/  PLOP3.LUT P3, PT, PT, PT, UP0, 0x80, 0x8 ;  /* 0x000000000008781c */ /* 0x000fe20003f6f008 */
[----:B------:R-:W-:Y:S01]  /*5310*/  FMUL.FTZ R61, R61, UR10 ;  /* 0x0000000a3d3d7c20 */ /* 0x000fe20008410000 */
[----:B------:R-:W-:Y:S01]  /*5320*/  FMUL.FTZ R60, R60, UR10 ;  /* 0x0000000a3c3c7c20 */ /* 0x000fe20008410000 */
[----:B------:R-:W-:Y:S03]  /*5330*/  FMUL.FTZ R64, R64, UR10 ;  /* 0x0000000a40407c20 */ /* 0x000fe60008410000 */
[----:B------:R-:W-:Y:S01]  /*5340*/  MUFU.TANH R207, R47 ;  /* 0x0000002f00cf7308 */ /* 0x000fe20000002400 */
[----:B--2---:R-:W-:Y:S01]  /*5350*/  FFMA.FTZ R4, R5, UR9, -R3 ;  /* 0x0000000905047c23 */ /* 0x004fe20008010803 */
[----:B------:R-:W-:Y:S02]  /*5360*/  IMAD.MOV.U32 R5, RZ, RZ, R213 ;  /* 0x000000ffff057224 */ /* 0x000fe400078e00d5 */
[----:B------:R-:W-:Y:S01]  /*5370*/  FMUL.FTZ R65, R65, UR10 ;  /* 0x0000000a41417c20 */ /* 0x000fe20008410000 */
[----:B------:R-:W-:Y:S01]  /*5380*/  FMUL.FTZ R66, R66, UR10 ;  /* 0x0000000a42427c20 */ /* 0x000fe20008410000 */
[----:B------:R-:W-:Y:S01]  /*5390*/  FMUL.FTZ R67, R67, UR10 ;  /* 0x0000000a43437c20 */ /* 0x000fe20008410000 */
[----:B------:R-:W-:Y:S01]  /*53a0*/  FMUL.FTZ R62, R62, UR10 ;  /* 0x0000000a3e3e7c20 */ /* 0x000fe20008410000 */
[----:B------:R-:W-:Y:S02]  /*53b0*/  FMUL.FTZ R63, R63, UR10 ;  /* 0x0000000a3f3f7c20 */ /* 0x000fe40008410000 */
[----:B------:R2:W-:Y:S01]  /*53c0*/  MUFU.EX2 R211, R4 ;  /* 0x0000000400d37308 */ /* 0x0005e20000000800 */
[----:B---3--:R-:W-:Y:S01]  /*53d0*/  FFMA.FTZ R10, R11, UR9, -R8 ;  /* 0x000000090b0a7c23 */ /* 0x008fe20008010808 */
[----:B------:R-:W-:Y:S08]  /*53e0*/  LEA R148, R186, UR4, 0x1 ;  /* 0x00000004ba947c11 */ /* 0x000ff0000f8e08ff */
[----:B------:R3:W-:Y:S10]  /*53f0*/  MUFU.EX2 R79, R10 ;  /* 0x0000000a004f7308 */ /* 0x0007f40000000800 */
[----:B------:R-:W-:Y:S01]  /*5400*/  MUFU.TANH R69, R53 ;  /* 0x0000003500457308 */ /* 0x000fe20000002400 */
[----:B--2---:R-:W-:Y:S01]  /*5410*/  IMAD.MOV.U32 R4, RZ, RZ, R200 ;  /* 0x000000ffff047224 */ /* 0x004fe200078e00c8 */
[----:B------:R-:W-:Y:S02]  /*5420*/  @P3 FSEL R4, R200, -INF , !P5 ;  /* 0xff800000c8043808 */ /* 0x000fe40006800000 */
[----:B------:R-:W-:Y:S03]  /*5430*/  PLOP3.LUT P3, PT, PT, PT, UP0, 0x80, 0x8 ;  /* 0x000000000008781c */ /* 0x000fe60003f6f008 */
[--C-:B------:R-:W-:Y:S03]  /*5440*/  FFMA.FTZ R4, R4, UR9, -R2.reuse ;  /* 0x0000000904047c23 */ /* 0x100fe60008010802 */
[----:B------:R-:W-:Y:S01]  /*5450*/  MUFU.TANH R161, R54 ;  /* 0x0000003600a17308 */ /* 0x000fe20000002400 */
[----:B---3--:R-:W-:Y:S01]  /*5460*/  IMAD.MOV.U32 R10, RZ, RZ, R199 ;  /* 0x000000ffff0a7224 */ /* 0x008fe200078e00c7 */
[----:B------:R-:W-:Y:S02]  /*5470*/  @P0 FSEL R10, R199, -INF , !P6 ;  /* 0xff800000c70a0808 */ /* 0x000fe40007000000 */
[----:B------:R-:W-:Y:S03]  /*5480*/  PLOP3.LUT P0, PT, PT, PT, UP0, 0x80, 0x8 ;  /* 0x000000000008781c */ /* 0x000fe60003f0f008 */
[----:B------:R-:W-:Y:S03]  /*5490*/  FFMA.FTZ R10, R10, UR9, -R2 ;  /* 0x000000090a0a7c23 */ /* 0x000fe60008010802 */
[----:B------:R2:W-:Y:S01]  /*54a0*/  MUFU.EX2 R238, R4 ;  /* 0x0000000400ee7308 */ /* 0x0005e20000000800 */
[----:B------:R-:W-:Y:S02]  /*54b0*/  @P3 FSEL R5, R213, -INF , !P6 ;  /* 0xff800000d5053808 */ /* 0x000fe40007000000 */
[----:B------:R-:W-:Y:S02]  /*54c0*/  PLOP3.LUT P6, PT, PT, PT, UP0, 0x80, 0x8 ;  /* 0x000000000008781c */ /* 0x000fe40003fcf008 */
[----:B------:R-:W-:Y:S05]  /*54d0*/  PLOP3.LUT P3, PT, PT, PT, UP0, 0x80, 0x8 ;  /* 0x000000000008781c */ /* 0x000fea0003f6f008 */
[----:B------:R1:W-:Y:S10]  /*54e0*/  MUFU.EX2 R237, R10 ;  /* 0x0000000a00ed7308 */ /* 0x0003f40000000800 */
[----:B------:R-:W-:Y:S01]  /*54f0*/  MUFU.TANH R70, R52 ;  /* 0x0000003400467308 */ /* 0x000fe20000002400 */
[----:B--2---:R-:W-:Y:S02]  /*5500*/  MOV R4, R214 ;  /* 0x000000d600047202 */ /* 0x004fe40000000f00 */
[----:B------:R-:W-:Y:S02]  /*5510*/  @P4 FSEL R4, R214, -INF , !P5 ;  /* 0xff800000d6044808 */ /* 0x000fe40006800000 */
[----:B------:R-:W-:Y:S02]  /*5520*/  PLOP3.LUT P5, PT, PT, PT, UP0, 0x80, 0x8 ;  /* 0x000000000008781c */ /* 0x000fe40003faf008 */
[----:B------:R-:W-:Y:S01]  /*5530*/  PLOP3.LUT P4, PT, PT, PT, UP0, 0x80, 0x8 ;  /* 0x000000000008781c */ /* 0x000fe20003f8f008 */
[----:B------:R-:W-:Y:S01]  /*5540*/  FFMA.FTZ R4, R4, UR9, -R0 ;  /* 0x0000000904047c23 */ /* 0x000fe20008010800 */
[----:B-1----:R-:W-:Y:S01]  /*5550*/  IMAD.MOV.U32 R10, RZ, RZ, R176 ;  /* 0x000000ffff0a7224 */ /* 0x002fe200078e00b0 */
[----:B------:R-:W-:Y:S10]  /*5560*/  MUFU.TANH R169, R56 ;  /* 0x0000003800a97308 */ /* 0x000ff40000002400 */
[----:B------:R1:W2:Y:S10]  /*5570*/  MUFU.EX2 R16, R4 ;  /* 0x0000000400107308 */ /* 0x0002b40000000800 */
[----:B------:R-:W-:Y:S10]  /*5580*/  MUFU.TANH R170, R57 ;  /* 0x0000003900aa7308 */ /* 0x000ff40000002400 */
[----:B------:R-:W-:Y:S01]  /*5590*/  MUFU.TANH R162, R55 ;  /* 0x0000003700a27308 */ /* 0x000fe20000002400 */
[----:B-1----:R-:W-:Y:S01]  /*55a0*/  FFMA.FTZ R4, R5, UR9, -R0 ;  /* 0x0000000905047c23 */ /* 0x002fe20008010800 */
[----:B--2---:R-:W-:Y:S01]  /*55b0*/  STL [R1+0x4], R16 ;  /* 0x0000041001007387 */ /* 0x004fe20000100800 */
[C---:B------:R-:W-:Y:S01]  /*55c0*/  @P5 VIADD R5, R9.reuse, 0x29 ;  /* 0x0000002909055836 */ /* 0x040fe20000000000 */
[----:B------:R-:W-:Y:S06]  /*55d0*/  PLOP3.LUT P5, PT, PT, PT, UP0, 0x80, 0x8 ;  /* 0x000000000008781c */ /* 0x000fec0003faf008 */
[----:B------:R-:W1:Y:S10]  /*55e0*/  MUFU.EX2 R17, R4 ;  /* 0x0000000400117308 */ /* 0x000e740000000800 */
[----:B------:R-:W2:Y:S10]  /*55f0*/  MUFU.TANH R202, R58 ;  /* 0x0000003a00ca7308 */ /* 0x000eb40000002400 */
[----:B------:R-:W3:Y:S01]  /*5600*/  MUFU.TANH R201, R59 ;  /* 0x0000003b00c97308 */ /* 0x000ee20000002400 */
[----:B-1----:R-:W-:Y:S01]  /*5610*/  STL [R1], R17 ;  /* 0x0000001101007387 */ /* 0x002fe20000100800 */
[----:B------:R-:W-:Y:S01]  /*5620*/  @P0 VIADD R4, R9, 0x28 ;  /* 0x0000002809040836 */ /* 0x000fe20000000000 */
[----:B------:R-:W-:Y:S02]  /*5630*/  PLOP3.LUT P0, PT, PT, PT, UP0, 0x80, 0x8 ;  /* 0x000000000008781c */ /* 0x000fe40003f0f008 */
[----:B------:R-:W4:Y:S02]  /*5640*/  LDL R15, [R1+0x78] ;  /* 0x00007800010f7983 */ /* 0x000f240000100800 */
[----:B------:R-:W-:Y:S03]  /*5650*/  @P6 ISETP.GE.AND P6, PT, R4, UR29, PT ;  /* 0x0000001d04006c0c */ /* 0x000fe6000bfc6270 */
[----:B------:R-:W1:Y:S01]  /*5660*/  MUFU.TANH R165, R61 ;  /* 0x0000003d00a57308 */ /* 0x000e620000002400 */
[----:B------:R-:W-:Y:S02]  /*5670*/  MOV R4, R177 ;  /* 0x000000b100047202 */ /* 0x000fe40000000f00 */
[----:B------:R-:W-:Y:S02]  /*5680*/  @P3 FSEL R4, R177, -INF , !P6 ;  /* 0xff800000b1043808 */ /* 0x000fe40007000000 */
[----:B------:R-:W-:Y:S02]  /*5690*/  @P4 ISETP.GE.AND P3, PT, R5, UR29, PT ;  /* 0x0000001d05004c0c */ /* 0x000fe4000bf66270 */
[----:B------:R-:W-:Y:S01]  /*56a0*/  MOV R5, R208 ;  /* 0x000000d000057202 */ /* 0x000fe20000000f00 */
[----:B------:R-:W-:Y:S01]  /*56b0*/  FFMA.FTZ R4, R4, UR9, -R2 ;  /* 0x0000000904047c23 */ /* 0x000fe20008010802 */
[----:B------:R-:W-:Y:S01]  /*56c0*/  @P5 FSEL R5, R208, -INF , !P6 ;  /* 0xff800000d0055808 */ /* 0x000fe20007000000 */
[----:B------:R-:W1:Y:S01]  /*56d0*/  MUFU.TANH R166, R60 ;  /* 0x0000003c00a67308 */ /* 0x000e620000002400 */
[----:B------:R-:W-:Y:S02]  /*56e0*/  PLOP3.LUT P4, PT, PT, PT, UP0, 0x80, 0x8 ;  /* 0x000000000008781c */ /* 0x000fe40003f8f008 */
[----:B------:R-:W-:Y:S01]  /*56f0*/  @P0 FSEL R10, R176, -INF , !P3 ;  /* 0xff800000b00a0808 */ /* 0x000fe20005800000 */
[----:B------:R-:W-:Y:S01]  /*5700*/  FFMA.FTZ R5, R5, UR9, -R0 ;  /* 0x0000000905057c23 */ /* 0x000fe20008010800 */
[----:B------:R-:W-:Y:S02]  /*5710*/  PLOP3.LUT P0, PT, PT, PT, UP0, 0x80, 0x8 ;  /* 0x000000000008781c */ /* 0x000fe40003f0f008 */
[----:B------:R-:W-:Y:S03]  /*5720*/  PLOP3.LUT P5, PT, PT, PT, UP0, 0x80, 0x8 ;  /* 0x000000000008781c */ /* 0x000fe60003faf008 */
[----:B------:R2:W-:Y:S01]  /*5730*/  MUFU.EX2 R230, R4 ;  /* 0x0000000400e67308 */ /* 0x0005e20000000800 */
[----:B------:R-:W-:Y:S01]  /*5740*/  FFMA.FTZ R6, R10, UR9, -R2 ;  /* 0x000000090a067c23 */ /* 0x000fe20008010802 */
[----:B------:R-:W-:Y:S08]  /*5750*/  MOV R10, R164 ;  /* 0x000000a4000a7202 */ /* 0x000ff00000000f00 */
[----:B------:R3:W-:Y:S01]  /*5760*/  MUFU.EX2 R248, R5 ;  /* 0x0000000500f87308 */ /* 0x0007e20000000800 */
[----:B------:R-:W-:Y:S02]  /*5770*/  @P5 FSEL R10, R164, -INF , !P6 ;  /* 0xff800000a40a5808 */ /* 0x000fe40007000000 */
[----:B------:R-:W-:Y:S07]  /*5780*/  PLOP3.LUT P5, PT, PT, PT, UP0, 0x80, 0x8 ;  /* 0x000000000008781c */ /* 0x000fee0003faf008 */
[----:B------:R1:W-:Y:S01]  /*5790*/  MUFU.EX2 R228, R6 ;  /* 0x0000000600e47308 */ /* 0x0003e20000000800 */
[----:B--2---:R-:W-:Y:S01]  /*57a0*/  IMAD.MOV.U32 R4, RZ, RZ, R207 ;  /* 0x000000ffff047224 */ /* 0x004fe200078e00cf */
[----:B------:R-:W-:Y:S02]  /*57b0*/  @P4 FSEL R4, R207, -INF , !P3 ;  /* 0xff800000cf044808 */ /* 0x000fe40005800000 */
[----:B------:R-:W-:Y:S03]  /*57c0*/  PLOP3.LUT P4, PT, PT, PT, UP0, 0x80, 0x8 ;  /* 0x000000000008781c */ /* 0x000fe60003f8f008 */
[----:B------:R-:W-:Y:S03]  /*57d0*/  FFMA.FTZ R4, R4, UR9, -R0 ;  /* 0x0000000904047c23 */ /* 0x000fe60008010800 */
[----:B------:R-:W-:Y:S01]  /*57e0*/  MUFU.TANH R68, R64 ;  /* 0x0000004000447308 */ /* 0x000fe20000002400 */
[----:B---3--:R-:W-:Y:S01]  /*57f0*/  IMAD.MOV.U32 R5, RZ, RZ, R74 ;  /* 0x000000ffff057224 */ /* 0x008fe200078e004a */
[----:B------:R-:W-:Y:S02]  /*5800*/  @P0 FSEL R5, R74, -INF , !P6 ;  /* 0xff8000004a050808 */ /* 0x000fe40007000000 */
[----:B------:R-:W-:Y:S02]  /*5810*/  PLOP3.LUT P0, PT, PT, PT, UP0, 0x80, 0x8 ;  /* 0x000000000008781c */ /* 0x000fe40003f0f008 */
[----:B------:R-:W-:Y:S01]  /*5820*/  PLOP3.LUT P6, PT, PT, PT, UP0, 0x80, 0x8 ;  /* 0x000000000008781c */ /* 0x000fe20003fcf008 */
[--C-:B------:R-:W-:Y:S03]  /*5830*/  FFMA.FTZ R5, R5, UR9, -R8.reuse ;  /* 0x0000000905057c23 */ /* 0x100fe60008010808 */
[----:B------:R2:W-:Y:S01]  /*5840*/  MUFU.EX2 R247, R4 ;  /* 0x0000000400f77308 */ /* 0x0005e20000000800 */
[----:B-1----:R-:W-:Y:S02]  /*5850*/  @P5 IADD3 R6, PT, PT, R9, 0x30, RZ ;  /* 0x0000003009065810 */ /* 0x002fe40007ffe0ff */
[----:B------:R-:W-:Y:S07]  /*5860*/  PLOP3.LUT P5, PT, PT, PT, UP0, 0x80, 0x8 ;  /* 0x000000000008781c */ /* 0x000fee0003faf008 */
[----:B------:R1:W-:Y:S01]  /*5870*/  MUFU.EX2 R76, R5 ;  /* 0x00000005004c7308 */ /* 0x0003e20000000800 */
[----:B------:R-:W-:Y:S02]  /*5880*/  @P0 FSEL R7, R163, -INF , !P3 ;  /* 0xff800000a3070808 */ /* 0x000fe40005800000 */
[----:B------:R-:W-:Y:S01]  /*5890*/  PLOP3.LUT P0, PT, PT, PT, UP0, 0x80, 0x8 ;  /* 0x000000000008781c */ /* 0x000fe20003f0f008 */
[----:B------:R-:W-:Y:S01]  /*58a0*/  @P6 VIADD R11, R9, 0x31 ;  /* 0x00000031090b6836 */ /* 0x000fe20000000000 */
[----:B------:R-:W-:Y:S01]  /*58b0*/  PLOP3.LUT P6, PT, PT, PT, UP0, 0x80, 0x8 ;  /* 0x000000000008781c */ /* 0x000fe20003fcf008 */
[----:B------:R-:W-:Y:S01]  /*58c0*/  FFMA.FTZ R7, R7, UR9, -R3 ;  /* 0x0000000907077c23 */ /* 0x000fe20008010803 */
[----:B------:R-:W-:Y:S01]  /*58d0*/  @P5 IADD3 R12, PT, PT, R9, 0x39, RZ ;  /* 0x00000039090c5810 */ /* 0x000fe20007ffe0ff */
[----:B--2---:R-:W-:Y:S01]  /*58e0*/  IMAD.MOV.U32 R4, RZ, RZ, R73 ;  /* 0x000000ffff047224 */ /* 0x004fe200078e0049 */
[----:B------:R-:W-:Y:S01]  /*58f0*/  @P4 FSEL R4, R73, -INF , !P3 ;  /* 0xff80000049044808 */ /* 0x000fe20005800000 */
[----:B------:R2:W-:Y:S01]  /*5900*/  MUFU.EX2 R197, R7 ;  /* 0x0000000700c57308 */ /* 0x0005e20000000800 */
[----:B------:R-:W-:Y:S02]  /*5910*/  PLOP3.LUT P3, PT, PT, PT, UP0, 0x80, 0x8 ;  /* 0x000000000008781c */ /* 0x000fe40003f6f008 */
[----:B------:R-:W-:Y:S01]  /*5920*/  PLOP3.LUT P4, PT, PT, PT, UP0, 0x80, 0x8 ;  /* 0x000000000008781c */ /* 0x000fe20003f8f008 */
[----:B------:R-:W-:Y:S02]  /*5930*/  FFMA.FTZ R4, R4, UR9, -R8 ;  /* 0x0000000904047c23 */ /* 0x000fe40008010808 */
[----:B------:R-:W-:Y:S01]  /*5940*/  @P0 ISETP.GE.AND P0, PT, R11, UR29, PT ;  /* 0x0000001d0b000c0c */ /* 0x000fe2000bf06270 */
[----:B-1----:R-:W-:Y:S01]  /*5950*/  FFMA.FTZ R5, R10, UR9, -R3 ;  /* 0x000000090a057c23 */ /* 0x002fe20008010803 */
[----:B------:R-:W-:Y:S02]  /*5960*/  PLOP3.LUT P5, PT, PT, PT, UP0, 0x80, 0x8 ;  /* 0x000000000008781c */ /* 0x000fe40003faf008 */
[----:B------:R1:W-:Y:S01]  /*5970*/  MUFU.EX2 R75, R4 ;  /* 0x00000004004b7308 */ /* 0x0003e20000000800 */
[----:B------:R-:W-:Y:S02]  /*5980*/  MOV R10, R169 ;  /* 0x000000a9000a7202 */ /* 0x000fe40000000f00 */
[----:B------:R-:W-:Y:S02]  /*5990*/  MOV R11, R170 ;  /* 0x000000aa000b7202 */ /* 0x000fe40000000f00 */
[----:B------:R-:W-:Y:S01]  /*59a0*/  @P3 IADD3 R13, PT, PT, R9, 0x38, RZ ;  /* 0x00000038090d3810 */ /* 0x000fe20007ffe0ff */
[----:B------:R-:W-:Y:S01]  /*59b0*/  IMAD.MOV.U32 R9, RZ, RZ, R162 ;  /* 0x000000ffff097224 */ /* 0x000fe200078e00a2 */
[----:B------:R-:W-:Y:S03]  /*59c0*/  PLOP3.LUT P3, PT, PT, PT, UP0, 0x80, 0x8 ;  /* 0x000000000008781c */ /* 0x000fe60003f6f008 */
[----:B------:R3:W-:Y:S01]  /*59d0*/  MUFU.EX2 R198, R5 ;  /* 0x0000000500c67308 */ /* 0x0007e20000000800 */
[----:B------:R-:W-:Y:S01]  /*59e0*/  @P4 ISETP.GE.AND P4, PT, R6, UR29, PT ;  /* 0x0000001d06004c0c */ /* 0x000fe2000bf86270 */
[----:B------:R-:W-:Y:S01]  /*59f0*/  IMAD.MOV.U32 R6, RZ, RZ, R70 ;  /* 0x000000ffff067224 */ /* 0x000fe200078e0046 */
[----:B--2---:R-:W-:Y:S02]  /*5a00*/  F2FP.F16.F32.PACK_AB R7, R249, R250 ;  /* 0x000000faf907723e */ /* 0x004fe400000000ff */
[----:B------:R-:W-:Y:S02]  /*5a10*/  @P6 FSEL R6, R70, -INF , !P4 ;  /* 0xff80000046066808 */ /* 0x000fe40006000000 */
[----:B------:R-:W-:Y:S01]  /*5a20*/  PLOP3.LUT P6, PT, PT, PT, UP0, 0x80, 0x8 ;  /* 0x000000000008781c */ /* 0x000fe20003fcf008 */
[----:B-1----:R-:W-:Y:S01]  /*5a30*/  IMAD.MOV.U32 R4, RZ, RZ, R69 ;  /* 0x000000ffff047224 */ /* 0x002fe200078e0045 */
[----:B------:R1:W-:Y:S01]  /*5a40*/  STS [R151+0x1c400], R7 ;  /* 0x01c4000797007388 */ /* 0x0003e20000000800 */
[--C-:B------:R-:W-:Y:S01]  /*5a50*/  FFMA.FTZ R6, R6, UR9, -R8.reuse ;  /* 0x0000000906067c23 */ /* 0x100fe20008010808 */
[----:B------:R-:W2:Y:S01]  /*5a60*/  MUFU.TANH R190, R65 ;  /* 0x0000004100be7308 */ /* 0x000ea20000002400 */
[----:B------:R-:W-:Y:S02]  /*5a70*/  @P3 FSEL R4, R69, -INF , !P0 ;  /* 0xff80000045043808 */ /* 0x000fe40004000000 */
[----:B------:R-:W-:Y:S03]  /*5a80*/  PLOP3.LUT P3, PT, PT, PT, UP0, 0x80, 0x8 ;  /* 0x000000000008781c */ /* 0x000fe60003f6f008 */
[----:B------:R-:W-:Y:S01]  /*5a90*/  FFMA.FTZ R4, R4, UR9, -R8 ;  /* 0x0000000904047c23 */ /* 0x000fe20008010808 */
[----:B---3--:R-:W-:Y:S03]  /*5aa0*/  MOV R5, R161 ;  /* 0x000000a100057202 */ /* 0x008fe60000000f00 */
[----:B------:R3:W-:Y:S01]  /*5ab0*/  MUFU.EX2 R72, R6 ;  /* 0x0000000600487308 */ /* 0x0007e20000000800 */
[----:B------:R-:W-:Y:S02]  /*5ac0*/  @P5 FSEL R5, R161, -INF , !P4 ;  /* 0xff800000a1055808 */ /* 0x000fe40006000000 */
[----:B------:R-:W-:Y:S02]  /*5ad0*/  @P6 FSEL R9, R162, -INF , !P0 ;  /* 0xff800000a2096808 */ /* 0x000fe40004000000 */
[----:B------:R-:W-:Y:S02]  /*5ae0*/  PLOP3.LUT P6, PT, PT, PT, UP0, 0x80, 0x8 ;  /* 0x000000000008781c */ /* 0x000fe40003fcf008 */
[----:B------:R-:W-:Y:S03]  /*5af0*/  PLOP3.LUT P5, PT, PT, PT, UP0, 0x80, 0x8 ;  /* 0x000000000008781c */ /* 0x000fe60003faf008 */
[----:B------:R2:W-:Y:S01]  /*5b00*/  MUFU.EX2 R71, R4 ;  /* 0x0000000400477308 */ /* 0x0005e20000000800 */
[----:B------:R-:W-:Y:S01]  /*5b10*/  @P3 FSEL R10, R169, -INF , !P4 ;  /* 0xff800000a90a3808 */ /* 0x000fe20006000000 */
[--C-:B------:R-:W-:Y:S01]  /*5b20*/  FFMA.FTZ R9, R9, UR9, -R3.reuse ;  /* 0x0000000909097c23 */ /* 0x100fe20008010803 */
[----:B------:R-:W-:Y:S03]  /*5b30*/  PLOP3.LUT P3, PT, PT, PT, UP0, 0x80, 0x8 ;  /* 0x000000000008781c */ /* 0x000fe60003f6f008 */
[----:B-1----:R-:W-:Y:S04]  /*5b40*/  FFMA.FTZ R7, R10, UR9, -R2 ;  /* 0x000000090a077c23 */ /* 0x002fe80008010802 */
[----:B------:R1:W-:Y:S01]  /*5b50*/  MUFU.EX2 R178, R9 ;  /* 0x0000000900b27308 */ /* 0x0003e20000000800 */
[----:B---3--:R-:W-:Y:S01]  /*5b60*/  VIADD R6, R151, 0x1c000 ;  /* 0x0001c00097067836 */ /* 0x008fe20000000000 */
[----:B------:R-:W-:Y:S02]  /*5b70*/  MOV R10, R202 ;  /* 0x000000ca000a7202 */ /* 0x000fe40000000f00 */
[----:B------:R-:W-:Y:S01]  /*5b80*/  @P6 ISETP.GE.AND P6, PT, R12, UR29, PT ;  /* 0x0000001d0c006c0c */ /* 0x000fe2000bfc6270 */
[----:B------:R-:W-:Y:S01]  /*5b90*/  @P2 VIADD R154, R6, 0xffffffc0 ;  /* 0xffffffc0069a2836 */ /* 0x000fe20000000000 */
[----:B------:R-:W-:Y:S04]  /*5ba0*/  F2FP.F16.F32.PACK_AB R6, R91, R92 ;  /* 0x0000005c5b06723e */ /* 0x000fe800000000ff */
[----:B------:R3:W-:Y:S01]  /*5bb0*/  MUFU.EX2 R224, R7 ;  /* 0x0000000700e07308 */ /* 0x0007e20000000800 */
[----:B--2---:R-:W-:Y:S01]  /*5bc0*/  FFMA.FTZ R4, R5, UR9, -R3 ;  /* 0x0000000905047c23 */ /* 0x004fe20008010803 */
[----:B------:R-:W-:Y:S02]  /*5bd0*/  F2FP.F16.F32.PACK_AB R5, R160, R93 ;  /* 0x0000005da005723e */ /* 0x000fe400000000ff */
[----:B------:R-:W-:Y:S02]  /*5be0*/  @P3 FSEL R11, R170, -INF , !P0 ;  /* 0xff800000aa0b3808 */ /* 0x000fe40004000000 */
[----:B------:R-:W-:Y:S01]  /*5bf0*/  PLOP3.LUT P3, PT, PT, PT, UP0, 0x80, 0x8 ;  /* 0x000000000008781c */ /* 0x000fe20003f6f008 */
[----:B------:R2:W-:Y:S03]  /*5c00*/  STS [R151+0x1c000], R5 ;  /* 0x01c0000597007388 */ /* 0x0005e60000000800 */
[----:B------:R2:W-:Y:S01]  /*5c10*/  MUFU.EX2 R179, R4 ;  /* 0x0000000400b37308 */ /* 0x0005e20000000800 */
[----:B-1----:R-:W-:Y:S02]  /*5c20*/  MOV R9, R201 ;  /* 0x000000c900097202 */ /* 0x002fe40000000f00 */
[----:B------:R-:W-:Y:S02]  /*5c30*/  @P5 ISETP.GE.AND P5, PT, R13, UR29, PT ;  /* 0x0000001d0d005c0c */ /* 0x000fe4000bfa6270 */
[----:B------:R-:W-:Y:S05]  /*5c40*/  IADD3 R156, PT, PT, R14, R154, RZ ;  /* 0x0000009a0e9c7210 */ /* 0x000fea0007ffe0ff */
[----:B------:R-:W-:Y:S01]  /*5c50*/  MUFU.TANH R159, R66 ;  /* 0x00000042009f7308 */ /* 0x000fe20000002400 */
[----:B---3--:R-:W-:Y:S02]  /*5c60*/  F2FP.F16.F32.PACK_AB R7, R25, R24 ;  /* 0x000000181907723e */ /* 0x008fe400000000ff */
[----:B------:R-:W-:Y:S02]  /*5c70*/  @P3 FSEL R10, R202, -INF , !P4 ;  /* 0xff800000ca0a3808 */ /* 0x000fe40006000000 */
[----:B------:R-:W-:Y:S02]  /*5c80*/  PLOP3.LUT P3, PT, PT, PT, UP0, 0x80, 0x8 ;  /* 0x000000000008781c */ /* 0x000fe40003f6f008 */
[----:B------:R-:W-:Y:S03]  /*5c90*/  PLOP3.LUT P4, PT, PT, PT, UP0, 0x80, 0x8 ;  /* 0x000000000008781c */ /* 0x000fe60003f8f008 */
[----:B------:R-:W1:Y:S01]  /*5ca0*/  MUFU.TANH R158, R67 ;  /* 0x00000043009e7308 */ /* 0x000e620000002400 */
[----:B--2---:R-:W-:Y:S02]  /*5cb0*/  IMAD.IADD R4, R151, 0x1, R14 ;  /* 0x0000000197047824 */ /* 0x004fe400078e020e */
[----:B------:R-:W-:Y:S03]  /*5cc0*/  FFMA.FTZ R10, R10, UR9, -R0 ;  /* 0x000000090a0a7c23 */ /* 0x000fe60008010800 */
[----:B------:R2:W-:Y:S01]  /*5cd0*/  STS [R4+0x1c000], R6 ;  /* 0x01c0000604007388 */ /* 0x0005e20000000800 */
[----:B------:R-:W-:Y:S03]  /*5ce0*/  F2FP.F16.F32.PACK_AB R5, R241, R242 ;  /* 0x000000f2f105723e */ /* 0x000fe600000000ff */
[----:B------:R-:W-:Y:S01]  /*5cf0*/  MUFU.TANH R194, R62 ;  /* 0x0000003e00c27308 */ /* 0x000fe20000002400 */
[----:B------:R-:W-:Y:S02]  /*5d00*/  @P3 FSEL R9, R201, -INF , !P0 ;  /* 0xff800000c9093808 */ /* 0x000fe40004000000 */
[----:B------:R-:W-:Y:S01]  /*5d10*/  PLOP3.LUT P0, PT, PT, PT, UP0, 0x80, 0x8 ;  /* 0x000000000008781c */ /* 0x000fe20003f0f008 */
[----:B------:R3:W-:Y:S01]  /*5d20*/  STS [R4+0x1c400], R5 ;  /* 0x01c4000504007388 */ /* 0x0007e20000000800 */
[----:B------:R-:W-:Y:S05]  /*5d30*/  PLOP3.LUT P3, PT, PT, PT, UP0, 0x80, 0x8 ;  /* 0x000000000008781c */ /* 0x000fea0003f6f008 */
[----:B------:R-:W1:Y:S10]  /*5d40*/  MUFU.TANH R193, R63 ;  /* 0x0000003f00c17308 */ /* 0x000e740000002400 */
[----:B------:R-:W-:Y:S01]  /*5d50*/  MUFU.EX2 R244, R10 ;  /* 0x0000000a00f47308 */ /* 0x000fe20000000800 */
[----:B--2---:R-:W-:Y:S05]  /*5d60*/  F2FP.F16.F32.PACK_AB R6, R137, R136 ;  /* 0x000000888906723e */ /* 0x004fea00000000ff */
[----:B------:R2:W-:Y:S01]  /*5d70*/  STS [R151+0x1e000], R6 ;  /* 0x01e0000697007388 */ /* 0x0005e20000000800 */
[----:B---3--:R-:W-:Y:S05]  /*5d80*/  F2FP.F16.F32.PACK_AB R5, R27, R26 ;  /* 0x0000001a1b05723e */ /* 0x008fea00000000ff */
[----:B------:R3:W-:Y:S04]  /*5d90*/  STS [R151+0x1e400], R5 ;  /* 0x01e4000597007388 */ /* 0x0007e80000000800 */
[----:B------:R1:W-:Y:S01]  /*5da0*/  STS [R4+0x1e000], R7 ;  /* 0x01e0000704007388 */ /* 0x0003e20000000800 */
[----:B--2---:R-:W-:Y:S05]  /*5db0*/  F2FP.F16.F32.PACK_AB R6, R23, R22 ;  /* 0x000000161706723e */ /* 0x004fea00000000ff */
[----:B------:R2:W-:Y:S01]  /*5dc0*/  STS [R4+0x1e400], R6 ;  /* 0x01e4000604007388 */ /* 0x0005e20000000800 */
[----:B---3--:R-:W-:Y:S04]  /*5dd0*/  FFMA.FTZ R5, R11, UR9, -R2 ;  /* 0x000000090b057c23 */ /* 0x008fe80008010802 */
[----:B------:R3:W4:Y:S01]  /*5de0*/  MUFU.EX2 R222, R5 ;  /* 0x0000000500de7308 */ /* 0x0007220000000800 */
[----:B-1----:R-:W-:Y:S02]  /*5df0*/  F2FP.F16.F32.PACK_AB R7, R83, R84 ;  /* 0x000000545307723e */ /* 0x002fe400000000ff */
[----:B---3--:R-:W-:Y:S01]  /*5e00*/  F2FP.F16.F32.PACK_AB R5, R89, R90 ;  /* 0x0000005a5905723e */ /* 0x008fe200000000ff */
[----:B--2---:R-:W-:Y:S01]  /*5e10*/  FFMA.FTZ R4, R9, UR9, -R0 ;  /* 0x0000000909047c23 */ /* 0x004fe20008010800 */
[----:B------:R-:W-:Y:S01]  /*5e20*/  IMAD.MOV.U32 R9, RZ, RZ, R165 ;  /* 0x000000ffff097224 */ /* 0x000fe200078e00a5 */
[----:B------:R-:W-:Y:S01]  /*5e30*/  @P0 FSEL R9, R165, -INF , !P6 ;  /* 0xff800000a5090808 */ /* 0x000fe20007000000 */
[----:B------:R-:W-:Y:S03]  /*5e40*/  IMAD.MOV.U32 R6, RZ, RZ, R166 ;  /* 0x000000ffff067224 */ /* 0x000fe600078e00a6 */
[----:B------:R-:W-:Y:S01]  /*5e50*/  MUFU.EX2 R243, R4 ;  /* 0x0000000400f37308 */ /* 0x000fe20000000800 */
[----:B------:R-:W-:Y:S02]  /*5e60*/  PLOP3.LUT P0, PT, PT, PT, UP0, 0x80, 0x8 ;  /* 0x000000000008781c */ /* 0x000fe40003f0f008 */
[----:B------:R-:W-:Y:S02]  /*5e70*/  @P4 FSEL R6, R166, -INF , !P5 ;  /* 0xff800000a6064808 */ /* 0x000fe40006800000 */
[----:B------:R-:W-:Y:S03]  /*5e80*/  PLOP3.LUT P4, PT, PT, PT, UP0, 0x80, 0x8 ;  /* 0x000000000008781c */ /* 0x000fe60003f8f008 */
[--C-:B------:R-:W-:Y:S01]  /*5e90*/  FFMA.FTZ R6, R6, UR9, -R2.reuse ;  /* 0x0000000906067c23 */ /* 0x100fe20008010802 */
[----:B------:R-:W-:Y:S01]  /*5ea0*/  FFMA.FTZ R2, R9, UR9, -R2 ;  /* 0x0000000909027c23 */ /* 0x000fe20008010802 */
[----:B------:R-:W-:Y:S02]  /*5eb0*/  IMAD.MOV.U32 R9, RZ, RZ, R190 ;  /* 0x000000ffff097224 */ /* 0x000fe400078e00be */
[----:B------:R1:W-:Y:S02]  /*5ec0*/  MUFU.EX2 R218, R6 ;  /* 0x0000000600da7308 */ /* 0x0003e40000000800 */
[----:B------:R-:W-:Y:S02]  /*5ed0*/  @P0 FSEL R9, R190, -INF , !P6 ;  /* 0xff800000be090808 */ /* 0x000fe40007000000 */
[----:B------:R-:W-:Y:S06]  /*5ee0*/  PLOP3.LUT P0, PT, PT, PT, UP0, 0x80, 0x8 ;  /* 0x000000000008781c */ /* 0x000fec0003f0f008 */
[----:B------:R2:W-:Y:S01]  /*5ef0*/  MUFU.EX2 R215, R2 ;  /* 0x0000000200d77308 */ /* 0x0005e20000000800 */
[----:B-1----:R-:W-:Y:S02]  /*5f00*/  F2FP.F16.F32.PACK_AB R6, R21, R20 ;  /* 0x000000141506723e */ /* 0x002fe400000000ff */
[----:B--2---:R-:W-:Y:S01]  /*5f10*/  F2FP.F16.F32.PACK_AB R2, R245, R246 ;  /* 0x000000f6f502723e */ /* 0x004fe200000000ff */
[----:B----4-:R-:W-:Y:S02]  /*5f20*/  IMAD.IADD R155, R151, 0x1, R15 ;  /* 0x00000001979b7824 */ /* 0x010fe400078e020f */
[----:B------:R-:W-:Y:S03]  /*5f30*/  IMAD.IADD R153, R15, 0x1, R154 ;  /* 0x000000010f997824 */ /* 0x000fe600078e029a */
[----:B------:R1:W-:Y:S01]  /*5f40*/  STS [R155+0x1c000], R5 ;  /* 0x01c000059b007388 */ /* 0x0003e20000000800 */
[----:B------:R-:W-:Y:S02]  /*5f50*/  IADD3 R4, PT, PT, R14, R155, RZ ;  /* 0x0000009b0e047210 */ /* 0x000fe40007ffe0ff */
[----:B-1----:R-:W-:Y:S05]  /*5f60*/  F2FP.F16.F32.PACK_AB R5, R231, R232 ;  /* 0x000000e8e705723e */ /* 0x002fea00000000ff */
[----:B------:R1:W-:Y:S04]  /*5f70*/  STS [R155+0x1c400], R5 ;  /* 0x01c400059b007388 */ /* 0x0003e80000000800 */
[----:B------:R2:W-:Y:S01]  /*5f80*/  STS [R4+0x1c000], R7 ;  /* 0x01c0000704007388 */ /* 0x0005e20000000800 */
[----:B-1----:R-:W-:Y:S02]  /*5f90*/  F2FP.F16.F32.PACK_AB R5, R219, R220 ;  /* 0x000000dcdb05723e */ /* 0x002fe400000000ff */
[----:B--2---:R-:W-:Y:S03]  /*5fa0*/  MOV R7, R68 ;  /* 0x0000004400077202 */ /* 0x004fe60000000f00 */
[----:B------:R1:W-:Y:S01]  /*5fb0*/  STS [R4+0x1c400], R5 ;  /* 0x01c4000504007388 */ /* 0x0003e20000000800 */
[----:B------:R-:W-:Y:S02]  /*5fc0*/  @P3 FSEL R7, R68, -INF , !P5 ;  /* 0xff80000044073808 */ /* 0x000fe40006800000 */
[----:B------:R-:W-:Y:S01]  /*5fd0*/  PLOP3.LUT P3, PT, PT, PT, UP0, 0x80, 0x8 ;  /* 0x000000000008781c */ /* 0x000fe20003f6f008 */
[----:B------:R2:W-:Y:S02]  /*5fe0*/  STS [R155+0x1e400], R6 ;  /* 0x01e400069b007388 */ /* 0x0005e40000000800 */
[--C-:B------:R-:W-:Y:S01]  /*5ff0*/  FFMA.FTZ R7, R7, UR9, -R8.reuse ;  /* 0x0000000907077c23 */ /* 0x100fe20008010808 */
[----:B------:R-:W-:Y:S02]  /*6000*/  FFMA.FTZ R8, R9, UR9, -R8 ;  /* 0x0000000909087c23 */ /* 0x000fe40008010808 */
[----:B------:R-:W3:Y:S01]  /*6010*/  LDL R9, [R1+0x68] ;  /* 0x0000680001097983 */ /* 0x000ee20000100800 */
[----:B------:R4:W-:Y:S10]  /*6020*/  MUFU.EX2 R189, R7 ;  /* 0x0000000700bd7308 */ /* 0x0009f40000000800 */
[----:B------:R2:W-:Y:S01]  /*6030*/  MUFU.EX2 R187, R8 ;  /* 0x0000000800bb7308 */ /* 0x0005e20000000800 */
[----:B-1----:R-:W-:Y:S01]  /*6040*/  F2FP.F16.F32.PACK_AB R5, R251, R252 ;  /* 0x000000fcfb05723e */ /* 0x002fe200000000ff */
[----:B----4-:R-:W-:Y:S01]  /*6050*/  IMAD.MOV.U32 R7, RZ, RZ, R158 ;  /* 0x000000ffff077224 */ /* 0x010fe200078e009e */
[----:B------:R-:W-:Y:S03]  /*6060*/  @P0 FSEL R7, R158, -INF , !P6 ;  /* 0xff8000009e070808 */ /* 0x000fe60007000000 */
[----:B------:R1:W-:Y:S01]  /*6070*/  STS [R155+0x1e000], R5 ;  /* 0x01e000059b007388 */ /* 0x0003e20000000800 */
[----:B--2---:R-:W-:Y:S02]  /*6080*/  MOV R6, R159 ;  /* 0x0000009f00067202 */ /* 0x004fe40000000f00 */
[----:B------:R-:W-:Y:S01]  /*6090*/  @P3 FSEL R6, R159, -INF , !P5 ;  /* 0xff8000009f063808 */ /* 0x000fe20006800000 */
[----:B------:R2:W-:Y:S01]  /*60a0*/  STS [R4+0x1e000], R2 ;  /* 0x01e0000204007388 */ /* 0x0005e20000000800 */
[----:B------:R-:W-:Y:S03]  /*60b0*/  PLOP3.LUT P3, PT, PT, PT, UP0, 0x80, 0x8 ;  /* 0x000000000008781c */ /* 0x000fe60003f6f008 */
[--C-:B------:R-:W-:Y:S01]  /*60c0*/  FFMA.FTZ R8, R6, UR9, -R3.reuse ;  /* 0x0000000906087c23 */ /* 0x100fe20008010803 */
[----:B------:R-:W-:Y:S01]  /*60d0*/  F2FP.F16.F32.PACK_AB R6, R211, R212 ;  /* 0x000000d4d306723e */ /* 0x000fe200000000ff */
[----:B------:R-:W-:Y:S01]  /*60e0*/  FFMA.FTZ R3, R7, UR9, -R3 ;  /* 0x0000000907037c23 */ /* 0x000fe20008010803 */
[----:B------:R-:W-:Y:S01]  /*60f0*/  IMAD.MOV.U32 R7, RZ, RZ, 0x20 ;  /* 0x00000020ff077424 */ /* 0x000fe200078e00ff */
[----:B------:R-:W-:Y:S04]  /*6100*/  MUFU.EX2 R175, R8 ;  /* 0x0000000800af7308 */ /* 0x000fe80000000800 */
[----:B------:R-:W-:Y:S06]  /*6110*/  SEL R172, R7, 0xffffffe0, !P1 ;  /* 0xffffffe007ac7807 */ /* 0x000fec0004800000 */
[----:B------:R4:W4:Y:S01]  /*6120*/  MUFU.EX2 R174, R3 ;  /* 0x0000000300ae7308 */ /* 0x0009220000000800 */
[----:B------:R-:W-:Y:S02]  /*6130*/  IADD3 R150, PT, PT, R148, R172, RZ ;  /* 0x000000ac94967210 */ /* 0x000fe40007ffe0ff */
[----:B-1----:R-:W-:Y:S02]  /*6140*/  F2FP.F16.F32.PACK_AB R5, R19, R18 ;  /* 0x000000121305723e */ /* 0x002fe400000000ff */
[----:B--2---:R-:W-:Y:S03]  /*6150*/  F2FP.F16.F32.PACK_AB R2, R79, R80 ;  /* 0x000000504f02723e */ /* 0x004fe600000000ff */
[----:B------:R1:W-:Y:S04]  /*6160*/  STS [R4+0x1e400], R5 ;  /* 0x01e4000504007388 */ /* 0x0003e80000000800 */
[----:B------:R2:W-:Y:S01]  /*6170*/  STS [R154], R2 ;  /* 0x000000029a007388 */ /* 0x0005e20000000800 */
[----:B----4-:R-:W-:Y:S03]  /*6180*/  F2FP.F16.F32.PACK_AB R3, R237, R238 ;  /* 0x000000eeed03723e */ /* 0x010fe600000000ff */
[----:B------:R4:W-:Y:S01]  /*6190*/  STS [R154+0x400], R6 ;  /* 0x000400069a007388 */ /* 0x0009e20000000800 */
[----:B-1----:R-:W-:Y:S01]  /*61a0*/  F2FP.F16.F32.PACK_AB R4, R75, R76 ;  /* 0x0000004c4b04723e */ /* 0x002fe200000000ff */
[----:B------:R-:W-:Y:S01]  /*61b0*/  IMAD.MOV.U32 R5, RZ, RZ, R193 ;  /* 0x000000ffff057224 */ /* 0x000fe200078e00c1 */
[----:B------:R-:W-:Y:S02]  /*61c0*/  @P3 FSEL R5, R193, -INF , !P6 ;  /* 0xff800000c1053808 */ /* 0x000fe40007000000 */
[----:B--2---:R-:W-:Y:S01]  /*61d0*/  MOV R2, R194 ;  /* 0x000000c200027202 */ /* 0x004fe20000000f00 */
[----:B------:R1:W-:Y:S01]  /*61e0*/  STS [R156], R4 ;  /* 0x000000049c007388 */ /* 0x0003e20000000800 */
[----:B------:R-:W-:Y:S05]  /*61f0*/  @P4 FSEL R2, R194, -INF , !P5 ;  /* 0xff800000c2024808 */ /* 0x000fea0006800000 */
[--C-:B----4-:R-:W-:Y:S01]  /*6200*/  FFMA.FTZ R6, R2, UR9, -R0.reuse ;  /* 0x0000000902067c23 */ /* 0x110fe20008010800 */
[----:B------:R-:W-:Y:S01]  /*6210*/  F2FP.F16.F32.PACK_AB R2, R197, R198 ;  /* 0x000000c6c502723e */ /* 0x000fe200000000ff */
[----:B------:R-:W-:Y:S01]  /*6220*/  FFMA.FTZ R0, R5, UR9, -R0 ;  /* 0x0000000905007c23 */ /* 0x000fe20008010800 */
[----:B------:R-:W-:Y:S01]  /*6230*/  F2FP.F16.F32.PACK_AB R5, R178, R179 ;  /* 0x000000b3b205723e */ /* 0x000fe200000000ff */
[----:B------:R2:W-:Y:S02]  /*6240*/  MUFU.EX2 R236, R6 ;  /* 0x0000000600ec7308 */ /* 0x0005e40000000800 */
[----:B------:R4:W-:Y:S04]  /*6250*/  STS [R156+0x400], R2 ;  /* 0x000400029c007388 */ /* 0x0009e80000000800 */
[----:B------:R4:W-:Y:S04]  /*6260*/  STS [R154+0x2000], R3 ;  /* 0x002000039a007388 */ /* 0x0009e80000000800 */
[----:B------:R4:W4:Y:S01]  /*6270*/  MUFU.EX2 R233, R0 ;  /* 0x0000000000e97308 */ /* 0x0009220000000800 */
[----:B-1----:R-:W-:Y:S02]  /*6280*/  F2FP.F16.F32.PACK_AB R4, R17, R16 ;  /* 0x000000101104723e */ /* 0x002fe400000000ff */
[----:B--2---:R-:W-:Y:S03]  /*6290*/  F2FP.F16.F32.PACK_AB R6, R71, R72 ;  /* 0x000000484706723e */ /* 0x004fe600000000ff */
[----:B------:R1:W-:Y:S01]  /*62a0*/  STS [R154+0x2400], R4 ;  /* 0x002400049a007388 */ /* 0x0003e20000000800 */
[----:B----4-:R-:W-:Y:S02]  /*62b0*/  IADD3 R0, PT, PT, R14, R153, RZ ;  /* 0x000000990e007210 */ /* 0x010fe40007ffe0ff */
[----:B------:R-:W-:Y:S02]  /*62c0*/  F2FP.F16.F32.PACK_AB R2, R247, R248 ;  /* 0x000000f8f702723e */ /* 0x000fe400000000ff */
[----:B------:R-:W-:Y:S03]  /*62d0*/  F2FP.F16.F32.PACK_AB R3, R228, R230 ;  /* 0x000000e6e403723e */ /* 0x000fe600000000ff */
[----:B------:R2:W-:Y:S04]  /*62e0*/  STS [R156+0x2400], R2 ;  /* 0x002400029c007388 */ /* 0x0005e80000000800 */
[----:B------:R4:W-:Y:S04]  /*62f0*/  STS [R156+0x2000], R3 ;  /* 0x002000039c007388 */ /* 0x0009e80000000800 */
[----:B------:R-:W-:Y:S04]  /*6300*/  STS [R153], R6 ;  /* 0x0000000699007388 */ /* 0x000fe80000000800 */
[----:B------:R-:W-:Y:S01]  /*6310*/  STS [R153+0x400], R5 ;  /* 0x0004000599007388 */ /* 0x000fe20000000800 */
[----:B-1----:R-:W-:Y:S02]  /*6320*/  F2FP.F16.F32.PACK_AB R4, R222, R224 ;  /* 0x000000e0de04723e */ /* 0x002fe400000000ff */
[----:B--2---:R-:W-:Y:S02]  /*6330*/  F2FP.F16.F32.PACK_AB R2, R174, R175 ;  /* 0x000000afae02723e */ /* 0x004fe400000000ff */
[----:B----4-:R-:W-:Y:S03]  /*6340*/  F2FP.F16.F32.PACK_AB R3, R187, R189 ;  /* 0x000000bdbb03723e */ /* 0x010fe600000000ff */
[----:B------:R1:W-:Y:S04]  /*6350*/  STS [R0+0x400], R2 ;  /* 0x0004000200007388 */ /* 0x0003e80000000800 */
[----:B------:R2:W-:Y:S04]  /*6360*/  STS [R0], R3 ;  /* 0x0000000300007388 */ /* 0x0005e80000000800 */
[----:B------:R4:W-:Y:S01]  /*6370*/  STS [R153+0x2000], R4 ;  /* 0x0020000499007388 */ /* 0x0009e20000000800 */
[----:B-1----:R-:W-:Y:S02]  /*6380*/  F2FP.F16.F32.PACK_AB R2, R233, R236 ;  /* 0x000000ece902723e */ /* 0x002fe400000000ff */
[----:B--2---:R-:W-:Y:S02]  /*6390*/  F2FP.F16.F32.PACK_AB R3, R215, R218 ;  /* 0x000000dad703723e */ /* 0x004fe400000000ff */
[----:B----4-:R-:W-:Y:S05]  /*63a0*/  F2FP.F16.F32.PACK_AB R4, R243, R244 ;  /* 0x000000f4f304723e */ /* 0x010fea00000000ff */
[----:B------:R-:W-:Y:S04]  /*63b0*/  STS [R153+0x2400], R4 ;  /* 0x0024000499007388 */ /* 0x000fe80000000800 */
[----:B------:R1:W-:Y:S04]  /*63c0*/  STS [R0+0x2000], R3 ;  /* 0x0020000300007388 */ /* 0x0003e80000000800 */
[----:B------:R2:W-:Y:S04]  /*63d0*/  STS [R0+0x2400], R2 ;  /* 0x0024000200007388 */ /* 0x0005e80000000800 */
[----:B------:R-:W-:Y:S08]  /*63e0*/  LDSM.16.M88.4 R64, [R148+0x8000] ;  /* 0x008000009440783b */ /* 0x000ff00000000200 */
[----:B------:R-:W-:Y:S08]  /*63f0*/  LDSM.16.M88.4 R60, [R148+0xa000] ;  /* 0x00a00000943c783b */ /* 0x000ff00000000200 */
[----:B------:R-:W-:Y:S01]  /*6400*/  LDSM.16.M88.4 R136, [R150+0x8000] ;  /* 0x008000009688783b */ /* 0x000fe20000000200 */
[----:B-1----:R-:W-:Y:S01]  /*6410*/  IMAD.U32 R3, RZ, RZ, UR13 ;  /* 0x0000000dff037e24 */ /* 0x002fe2000f8e00ff */
[----:B--2---:R-:W-:Y:S06]  /*6420*/  MOV R2, UR12 ;  /* 0x0000000c00027c02 */ /* 0x004fec0008000f00 */
[----:B------:R-:W-:Y:S01]  /*6430*/  LDSM.16.M88.4 R144, [R150+0xa000] ;  /* 0x00a000009690783b */ /* 0x000fe20000000200 */
[----:B---3--:R-:W-:Y:S07]  /*6440*/  LEA R149, R9, UR4, 0x1 ;  /* 0x0000000409957c11 */ /* 0x008fee000f8e08ff */
[----:B------:R-:W1:Y:S01]  /*6450*/  LDSM.16.M88.4 R16, [R149+0x10000] ;  /* 0x010000009510783b */ /* 0x000e620000000200 */
[----:B------:R-:W-:Y:S02]  /*6460*/  IMAD.IADD R152, R172, 0x1, R149 ;  /* 0x00000001ac987824 */ /* 0x000fe400078e0295 */
[----:B------:R-:W-:Y:S05]  /*6470*/  IMAD.IADD R0, R149, 0x1, R184 ;  /* 0x0000000195007824 */ /* 0x000fea00078e02b8 */
[----:B------:R-:W2:Y:S08]  /*6480*/  LDSM.16.M88.4 R32, [R149+0x10800] ;  /* 0x010800009520783b */ /* 0x000eb00000000200 */
[----:B------:R-:W3:Y:S08]  /*6490*/  LDSM.16.M88.4 R48, [R149+0x11000] ;  /* 0x011000009530783b */ /* 0x000ef00000000200 */
[----:B------:R-:W4:Y:S08]  /*64a0*/  LDSM.16.M88.4 R132, [R149+0x11800] ;  /* 0x011800009584783b */ /* 0x000f300000000200 */
[----:B------:R-:W4:Y:S01]  /*64b0*/  LDSM.16.M88.4 R140, [R152+0x10000] ;  /* 0x01000000988c783b */ /* 0x000f220000000200 */
        /* <DEDUP_REMOVED lines=12> */
[-C--:B----4-:R-:W-:Y:S08]  /*6580*/  HMMA.16816.F32 R52, R64, R132.reuse, RZ ;  /* 0x000000844034723c */ /* 0x090ff000000018ff */
[C---:B------:R-:W-:Y:S08]  /*6590*/  HMMA.16816.F32 R56, R60.reuse, R132, RZ ;  /* 0x000000843c38723c */ /* 0x040ff000000018ff */
[-C--:B------:R-:W-:Y:S08]  /*65a0*/  HMMA.16816.F32 R60, R60, R134.reuse, RZ ;  /* 0x000000863c3c723c */ /* 0x080ff000000018ff */
[----:B------:R-:W-:Y:S01]  /*65b0*/  HMMA.16816.F32 R64, R64, R134, RZ ;  /* 0x000000864040723c */ /* 0x000fe200000018ff */
[----:B------:R-:W1:Y:S07]  /*65c0*/  LDSM.16.M88.4 R132, [R152+0x10800] ;  /* 0x010800009884783b */ /* 0x000e6e0000000200 */
[-C--:B------:R-:W-:Y:S08]  /*65d0*/  HMMA.16816.F32 R4, R136, R140.reuse, R4 ;  /* 0x0000008c8804723c */ /* 0x080ff00000001804 */
        /* <DEDUP_REMOVED lines=13> */
[-C--:B-1----:R-:W-:Y:S08]  /*66b0*/  HMMA.16816.F32 R52, R136, R132.reuse, R52 ;  /* 0x000000848834723c */ /* 0x082ff00000001834 */
[C---:B------:R-:W-:Y:S08]  /*66c0*/  HMMA.16816.F32 R56, R144.reuse, R132, R56 ;  /* 0x000000849038723c */ /* 0x040ff00000001838 */
[-C--:B------:R-:W-:Y:S01]  /*66d0*/  HMMA.16816.F32 R60, R144, R134.reuse, R60 ;  /* 0x00000086903c723c */ /* 0x080fe2000000183c */
[----:B------:R-:W2:Y:S02]  /*66e0*/  LDL R145, [R1+0x44] ;  /* 0x0000440001917983 */ /* 0x000ea40000100800 */
[----:B------:R-:W-:Y:S05]  /*66f0*/  IADD3 R144, PT, PT, R148, R184, RZ ;  /* 0x000000b894907210 */ /* 0x000fea0007ffe0ff */
[----:B------:R-:W-:Y:S01]  /*6700*/  HMMA.16816.F32 R64, R136, R134, R64 ;  /* 0x000000868840723c */ /* 0x000fe20000001840 */
[----:B------:R-:W-:Y:S08]  /*6710*/  LDSM.16.M88.4 R140, [R144+0x8000] ;  /* 0x00800000908c783b */ /* 0x000ff00000000200 */
[----:B------:R-:W1:Y:S08]  /*6720*/  LDSM.16.M88.4 R132, [R0+0x10000] ;  /* 0x010000000084783b */ /* 0x000e700000000200 */
[----:B------:R-:W3:Y:S01]  /*6730*/  LDSM.16.M88.4 R136, [R144+0xa000] ;  /* 0x00a000009088783b */ /* 0x000ee20000000200 */
[-C--:B-1----:R-:W-:Y:S08]  /*6740*/  HMMA.16816.F32 R4, R140, R132.reuse, R4 ;  /* 0x000000848c04723c */ /* 0x082ff00000001804 */
[C---:B---3--:R-:W-:Y:S08]  /*6750*/  HMMA.16816.F32 R8, R136.reuse, R132, R8 ;  /* 0x000000848808723c */ /* 0x048ff00000001808 */
        /* <DEDUP_REMOVED lines=12> */
[----:B------:R1:W3:Y:S03]  /*6820*/  LDSM.16.M88.4 R132, [R0+0x11800] ;  /* 0x011800000084783b */ /* 0x0002e60000000200 */
[C---:B-1----:R-:W-:Y:S04]  /*6830*/  IMAD.IADD R0, R172.reuse, 0x1, R0 ;  /* 0x00000001ac007824 */ /* 0x042fe800078e0200 */
[-C--:B---3--:R-:W-:Y:S08]  /*6840*/  HMMA.16816.F32 R52, R140, R132.reuse, R52 ;  /* 0x000000848c34723c */ /* 0x088ff00000001834 */
[C---:B------:R-:W-:Y:S08]  /*6850*/  HMMA.16816.F32 R56, R136.reuse, R132, R56 ;  /* 0x000000848838723c */ /* 0x040ff00000001838 */
[-C--:B------:R-:W-:Y:S01]  /*6860*/  HMMA.16816.F32 R60, R136, R134.reuse, R60 ;  /* 0x00000086883c723c */ /* 0x080fe2000000183c */
[----:B------:R-:W-:Y:S07]  /*6870*/  LDSM.16.M88.4 R136, [R0+0x10000] ;  /* 0x010000000088783b */ /* 0x000fee0000000200 */
[----:B------:R-:W-:Y:S04]  /*6880*/  HMMA.16816.F32 R64, R140, R134, R64 ;  /* 0x000000868c40723c */ /* 0x000fe80000001840 */
[C---:B--2---:R-:W-:Y:S02]  /*6890*/  LEA R146, P0, R145.reuse, R2, 0x2 ;  /* 0x0000000291927211 */ /* 0x044fe400078010ff */
[----:B------:R-:W-:Y:S02]  /*68a0*/  IADD3 R2, PT, PT, R172, R144, RZ ;  /* 0x00000090ac027210 */ /* 0x000fe40007ffe0ff */
[----:B------:R-:W-:Y:S03]  /*68b0*/  LEA.HI.X R147, R145, R3, RZ, 0x2, P0 ;  /* 0x0000000391937211 */ /* 0x000fe600000f14ff */
[----:B------:R-:W1:Y:S08]  /*68c0*/  LDSM.16.M88.4 R132, [R2+0x8000] ;  /* 0x008000000284783b */ /* 0x000e700000000200 */
[----:B------:R-:W2:Y:S04]  /*68d0*/  LDG.E R145, desc[UR26][R146.64] ;  /* 0x0000001a92917981 */ /* 0x000ea8000c1e1900 */
[----:B------:R3:W4:Y:S08]  /*68e0*/  LDSM.16.M88.4 R140, [R2+0xa000] ;  /* 0x00a00000028c783b */ /* 0x0007300000000200 */
[----:B------:R2:W5:Y:S01]  /*68f0*/  LDG.E R3, desc[UR26][R146.64+0x100] ;  /* 0x0001001a92037981 */ /* 0x000562000c1e1900 */
[----:B---3--:R-:W-:Y:S04]  /*6900*/  FFMA.FTZ R2, -R157, R157, 1 ;  /* 0x3f8000009d027423 */ /* 0x008fe8000001019d */
[----:B------:R-:W-:Y:S01]  /*6910*/  FMUL.FTZ R2, R2, UR10 ;  /* 0x0000000a02027c20 */ /* 0x000fe20008410000 */
        /* <DEDUP_REMOVED lines=24> */
[----:B------:R-:W-:Y:S01]  /*6aa0*/  FFMA.FTZ R5, -R188, R188, 1 ;  /* 0x3f800000bc057423 */ /* 0x000fe200000101bc */
[----:B------:R-:W-:Y:S01]  /*6ab0*/  FMUL.FTZ R4, R93, R4 ;  /* 0x000000045d047220 */ /* 0x000fe20000410000 */
[----:B------:R-:W1:Y:S01]  /*6ac0*/  S2R R188, SR_TID.X ;  /* 0x0000000000bc7919 */ /* 0x000e620000002100 */
[----:B------:R-:W-:Y:S01]  /*6ad0*/  FMUL.FTZ R21, R92, R16 ;  /* 0x000000105c157220 */ /* 0x000fe20000410000 */
[----:B------:R-:W-:Y:S01]  /*6ae0*/  FMUL.FTZ R134, R89, R134 ;  /* 0x0000008659867220 */ /* 0x000fe20000410000 */
[----:B------:R-:W-:Y:S01]  /*6af0*/  FFMA.FTZ R16, -R85, R85, 1 ;  /* 0x3f80000055107423 */ /* 0x000fe20000010155 */
[----:B------:R2:W5:Y:S01]  /*6b00*/  LDL.LU R93, [R1+0xe0] ;  /* 0x0000e000015d7983 */ /* 0x0005620000300800 */
[C---:B------:R-:W-:Y:S01]  /*6b10*/  FADD.FTZ R17, -R145.reuse, R17 ;  /* 0x0000001191117221 */ /* 0x040fe20000010100 */
[----:B------:R-:W-:Y:S01]  /*6b20*/  FMUL.FTZ R157, R4, R2 ;  /* 0x00000002049d7220 */ /* 0x000fe20000410000 */
[----:B------:R-:W-:Y:S01]  /*6b30*/  FADD.FTZ R20, -R145, R20 ;  /* 0x0000001491147221 */ /* 0x000fe20000010100 */
[----:B------:R2:W5:Y:S01]  /*6b40*/  LDL.LU R92, [R1+0xdc] ;  /* 0x0000dc00015c7983 */ /* 0x0005620000300800 */
[----:B------:R-:W-:Y:S01]  /*6b50*/  FMUL.FTZ R132, R91, R17 ;  /* 0x000000115b847220 */ /* 0x000fe20000410000 */
[----:B------:R-:W-:Y:S01]  /*6b60*/  FFMA.FTZ R17, -R86, R86, 1 ;  /* 0x3f80000056117423 */ /* 0x000fe20000010156 */
[----:B------:R-:W-:Y:S01]  /*6b70*/  FMUL.FTZ R133, R90, R20 ;  /* 0x000000145a857220 */ /* 0x000fe20000410000 */
[----:B------:R2:W5:Y:S01]  /*6b80*/  LDL.LU R91, [R1+0xd8] ;  /* 0x0000d800015b7983 */ /* 0x0005620000300800 */
[----:B------:R-:W-:Y:S01]  /*6b90*/  FFMA.FTZ R20, -R87, R87, 1 ;  /* 0x3f80000057147423 */ /* 0x000fe20000010157 */
[C---:B------:R-:W-:Y:S01]  /*6ba0*/  FADD.FTZ R32, -R145.reuse, R32 ;  /* 0x0000002091207221 */ /* 0x040fe20000010100 */
[C---:B------:R-:W-:Y:S01]  /*6bb0*/  FADD.FTZ R36, -R145.reuse, R36 ;  /* 0x0000002491247221 */ /* 0x040fe20000010100 */
[----:B------:R2:W5:Y:S01]  /*6bc0*/  LDL.LU R90, [R1+0xd4] ;  /* 0x0000d400015a7983 */ /* 0x0005620000300800 */
[C---:B------:R-:W-:Y:S01]  /*6bd0*/  FADD.FTZ R37, -R145.reuse, R37 ;  /* 0x0000002591257221 */ /* 0x040fe20000010100 */
[----:B------:R-:W-:Y:S01]  /*6be0*/  FADD.FTZ R48, -R145, R48 ;  /* 0x0000003091307221 */ /* 0x000fe20000010100 */
[----:B------:R-:W-:Y:S01]  /*6bf0*/  FMUL.FTZ R36, R80, R36 ;  /* 0x0000002450247220 */ /* 0x000fe20000410000 */
[----:B------:R2:W5:Y:S01]  /*6c00*/  LDL.LU R89, [R1+0xd0] ;  /* 0x0000d00001597983 */ /* 0x0005620000300800 */
[----:B------:R-:W-:Y:S01]  /*6c10*/  FMUL.FTZ R17, R17, UR10 ;  /* 0x0000000a11117c20 */ /* 0x000fe20008410000 */
[----:B------:R-:W-:Y:S01]  /*6c20*/  FMUL.FTZ R16, R16, UR10 ;  /* 0x0000000a10107c20 */ /* 0x000fe20008410000 */
[----:B------:R-:W-:Y:S01]  /*6c30*/  FMUL.FTZ R20, R20, UR10 ;  /* 0x0000000a14147c20 */ /* 0x000fe20008410000 */
[----:B------:R2:W5:Y:S01]  /*6c40*/  LDG.E R4, desc[UR26][R146.64+0x20] ;  /* 0x0000201a92047981 */ /* 0x000562000c1e1900 */
[----:B------:R-:W-:Y:S01]  /*6c50*/  FMUL.FTZ R17, R133, R17 ;  /* 0x0000001185117220 */ /* 0x000fe20000410000 */
[----:B------:R-:W-:Y:S01]  /*6c60*/  FMUL.FTZ R16, R134, R16 ;  /* 0x0000001086107220 */ /* 0x000fe20000410000 */
[----:B------:R-:W-:Y:S01]  /*6c70*/  FMUL.FTZ R20, R132, R20 ;  /* 0x0000001484147220 */ /* 0x000fe20000410000 */
[----:B------:R2:W5:Y:S01]  /*6c80*/  LDG.E R2, desc[UR26][R146.64+0x120] ;  /* 0x0001201a92027981 */ /* 0x000562000c1e1900 */
[----:B------:R-:W-:Y:S01]  /*6c90*/  FMUL.FTZ R37, R79, R37 ;  /* 0x000000254f257220 */ /* 0x000fe20000410000 */
[----:B------:R-:W-:Y:S01]  /*6ca0*/  FMUL.FTZ R48, R76, R48 ;  /* 0x000000304c307220 */ /* 0x000fe20000410000 */
[----:B------:R-:W-:Y:S01]  /*6cb0*/  F2FP.F16.F32.PACK_AB R132, R16, R17 ;  /* 0x000000111084723e */ /* 0x000fe200000000ff */
[----:B------:R-:W-:Y:S01]  /*6cc0*/  FMUL.FTZ R17, R84, R32 ;  /* 0x0000002054117220 */ /* 0x000fe20000410000 */
[----:B-1----:R-:W-:Y:S01]  /*6cd0*/  LOP3.LUT P0, R0, R188, 0x4, RZ, 0xc0, !PT ;  /* 0x00000004bc007812 */ /* 0x002fe2000780c0ff */
[----:B------:R-:W-:Y:S01]  /*6ce0*/  FFMA.FTZ R32, -R81, R81, 1 ;  /* 0x3f80000051207423 */ /* 0x000fe20000010151 */
[----:B------:R-:W-:Y:S01]  /*6cf0*/  FFMA.FTZ R16, -R78, R78, 1 ;  /* 0x3f8000004e107423 */ /* 0x000fe2000001014e */
[C---:B------:R-:W-:Y:S01]  /*6d00*/  FADD.FTZ R49, -R145.reuse, R49 ;  /* 0x0000003191317221 */ /* 0x040fe20000010100 */
[----:B------:R-:W-:Y:S01]  /*6d10*/  ISETP.NE.AND P4, PT, R0, RZ, PT ;  /* 0x000000ff0000720c */ /* 0x000fe20003f85270 */
[----:B------:R-:W-:Y:S01]  /*6d20*/  FFMA.FTZ R0, -R88, R88, 1 ;  /* 0x3f80000058007423 */ /* 0x000fe20000010158 */
[----:B------:R-:W-:Y:S01]  /*6d30*/  FADD.FTZ R52, -R145, R52 ;  /* 0x0000003491347221 */ /* 0x000fe20000010100 */
[----:B------:R2:W5:Y:S01]  /*6d40*/  LDL.LU R88, [R1+0xcc] ;  /* 0x0000cc0001587983 */ /* 0x0005620000300800 */
[----:B------:R-:W-:Y:S01]  /*6d50*/  FMUL.FTZ R49, R75, R49 ;  /* 0x000000314b317220 */ /* 0x000fe20000410000 */
[----:B------:R-:W-:Y:S01]  /*6d60*/  FADD.FTZ R53, -R145, R53 ;  /* 0x0000003591357221 */ /* 0x000fe20000010100 */
[----:B------:R-:W-:Y:S01]  /*6d70*/  FMUL.FTZ R52, R72, R52 ;  /* 0x0000003448347220 */ /* 0x000fe20000410000 */
[----:B------:R2:W5:Y:S01]  /*6d80*/  LDL.LU R87, [R1+0xc8] ;  /* 0x0000c80001577983 */ /* 0x0005620000300800 */
[----:B------:R-:W-:Y:S01]  /*6d90*/  FMUL.FTZ R0, R0, UR10 ;  /* 0x0000000a00007c20 */ /* 0x000fe20008410000 */
[----:B------:R-:W-:Y:S01]  /*6da0*/  FMUL.FTZ R53, R71, R53 ;  /* 0x0000003547357220 */ /* 0x000fe20000410000 */
[----:B------:R-:W-:Y:S01]  /*6db0*/  FMUL.FTZ R32, R32, UR10 ;  /* 0x0000000a20207c20 */ /* 0x000fe20008410000 */
[----:B------:R2:W5:Y:S01]  /*6dc0*/  LDL.LU R86, [R1+0xc4] ;  /* 0x0000c40001567983 */ /* 0x0005620000300800 */
[----:B------:R-:W-:Y:S01]  /*6dd0*/  FMUL.FTZ R0, R21, R0 ;  /* 0x0000000015007220 */ /* 0x000fe20000410000 */
[----:B------:R-:W-:Y:S01]  /*6de0*/  FADD.FTZ R21, -R145, R33 ;  /* 0x0000002191157221 */ /* 0x000fe20000010100 */
[----:B------:R-:W-:Y:S01]  /*6df0*/  FFMA.FTZ R33, -R82, R82, 1 ;  /* 0x3f80000052217423 */ /* 0x000fe20000010152 */
[----:B------:R2:W5:Y:S01]  /*6e00*/  LDL.LU R85, [R1+0xc0] ;  /* 0x0000c00001557983 */ /* 0x0005620000300800 */
[----:B------:R-:W-:Y:S01]  /*6e10*/  FMUL.FTZ R16, R16, UR10 ;  /* 0x0000000a10107c20 */ /* 0x000fe20008410000 */
[----:B------:R-:W-:Y:S01]  /*6e20*/  FMUL.FTZ R21, R83, R21 ;  /* 0x0000001553157220 */ /* 0x000fe20000410000 */
[----:B------:R-:W-:Y:S01]  /*6e30*/  F2FP.F16.F32.PACK_AB R20, R20, R0 ;  /* 0x000000001414723e */ /* 0x000fe200000000ff */
[----:B------:R2:W5:Y:S01]  /*6e40*/  LDL.LU R84, [R1+0xbc] ;  /* 0x0000bc0001547983 */ /* 0x0005620000300800 */
[----:B------:R-:W-:Y:S01]  /*6e50*/  FFMA.FTZ R0, -R77, R77, 1 ;  /* 0x3f8000004d007423 */ /* 0x000fe2000001014d */
[----:B------:R-:W-:Y:S01]  /*6e60*/  FMUL.FTZ R32, R21, R32 ;  /* 0x0000002015207220 */ /* 0x000fe20000410000 */
[----:B------:R-:W-:Y:S01]  /*6e70*/  FFMA.FTZ R21, -R74, R74, 1 ;  /* 0x3f8000004a157423 */ /* 0x000fe2000001014a */
[----:B------:R2:W5:Y:S01]  /*6e80*/  LDL.LU R83, [R1+0xb8] ;  /* 0x0000b80001537983 */ /* 0x0005620000300800 */
[----:B------:R-:W-:Y:S01]  /*6e90*/  FMUL.FTZ R16, R36, R16 ;  /* 0x0000001024107220 */ /* 0x000fe20000410000 */
[----:B------:R-:W-:Y:S01]  /*6ea0*/  FFMA.FTZ R36, -R70, R70, 1 ;  /* 0x3f80000046247423 */ /* 0x000fe20000010146 */
[----:B------:R-:W-:Y:S01]  /*6eb0*/  FMUL.FTZ R33, R33, UR10 ;  /* 0x0000000a21217c20 */ /* 0x000fe20008410000 */
[----:B------:R2:W5:Y:S01]  /*6ec0*/  LDL.LU R82, [R1+0xb4] ;  /* 0x0000b40001527983 */ /* 0x0005620000300800 */
[----:B------:R-:W-:Y:S01]  /*6ed0*/  FMUL.FTZ R0, R0, UR10 ;  /* 0x0000000a00007c20 */ /* 0x000fe20008410000 */
[----:B------:R-:W-:Y:S01]  /*6ee0*/  FMUL.FTZ R21, R21, UR10 ;  /* 0x0000000a15157c20 */ /* 0x000fe20008410000 */
[----:B------:R-:W-:Y:S01]  /*6ef0*/  FMUL.FTZ R33, R17, R33 ;  /* 0x0000002111217220 */ /* 0x000fe20000410000 */
[----:B------:R2:W5:Y:S01]  /*6f00*/  LDL.LU R81, [R1+0xb0] ;  /* 0x0000b00001517983 */ /* 0x0005620000300800 */
[----:B------:R-:W-:Y:S01]  /*6f10*/  FFMA.FTZ R17, -R73, R73, 1 ;  /* 0x3f80000049117423 */ /* 0x000fe20000010149 */
[----:B------:R-:W-:Y:S01]  /*6f20*/  FMUL.FTZ R0, R37, R0 ;  /* 0x0000000025007220 */ /* 0x000fe20000410000 */
[----:B------:R-:W-:Y:S01]  /*6f30*/  FFMA.FTZ R37, -R69, R69, 1 ;  /* 0x3f80000045257423 */ /* 0x000fe20000010145 */
[----:B------:R2:W5:Y:S01]  /*6f40*/  LDL.LU R80, [R1+0xac] ;  /* 0x0000ac0001507983 */ /* 0x0005620000300800 */
[----:B------:R-:W-:Y:S01]  /*6f50*/  FMUL.FTZ R21, R48, R21 ;  /* 0x0000001530157220 */ /* 0x000fe20000410000 */
[----:B------:R-:W-:Y:S01]  /*6f60*/  FMUL.FTZ R17, R17, UR10 ;  /* 0x0000000a11117c20 */ /* 0x000fe20008410000 */
[----:B------:R-:W-:Y:S01]  /*6f70*/  FMUL.FTZ R37, R37, UR10 ;  /* 0x0000000a25257c20 */ /* 0x000fe20008410000 */
[----:B------:R2:W5:Y:S01]  /*6f80*/  LDL.LU R79, [R1+0xa8] ;  /* 0x0000a800014f7983 */ /* 0x0005620000300800 */
[----:B------:R-:W-:Y:S01]  /*6f90*/  F2FP.F16.F32.PACK_AB R48, R0, R16 ;  /* 0x000000100030723e */ /* 0x000fe200000000ff */
[----:B------:R-:W-:Y:S01]  /*6fa0*/  FMUL.FTZ R17, R49, R17 ;  /* 0x0000001131117220 */ /* 0x000fe20000410000 */
[----:B------:R-:W-:Y:S01]  /*6fb0*/  FMUL.FTZ R0, R53, R37 ;  /* 0x0000002535007220 */ /* 0x000fe20000410000 */
[----:B------:R2:W5:Y:S01]  /*6fc0*/  LDL.LU R78, [R1+0xa4] ;  /* 0x0000a400014e7983 */ /* 0x0005620000300800 */
[----:B------:R-:W-:Y:S01]  /*6fd0*/  F2FP.F16.F32.PACK_AB R49, R32, R33 ;  /* 0x000000212031723e */ /* 0x000fe200000000ff */
[----:B------:R-:W-:Y:S01]  /*6fe0*/  FMUL.FTZ R5, R5, UR10 ;  /* 0x0000000a05057c20 */ /* 0x000fe20008410000 */
[----:B------:R-:W-:Y:S01]  /*6ff0*/  F2FP.F16.F32.PACK_AB R37, R17, R21 ;  /* 0x000000151125723e */ /* 0x000fe200000000ff */
[----:B------:R2:W5:Y:S01]  /*7000*/  LDL.LU R77, [R1+0xa0] ;  /* 0x0000a000014d7983 */ /* 0x0005620000300800 */
[----:B------:R-:W-:Y:S01]  /*7010*/  FFMA.FTZ R21, -R68, R68, 1 ;  /* 0x3f80000044157423 */ /* 0x000fe20000010144 */
[----:B------:R-:W-:Y:S01]  /*7020*/  FMUL.FTZ R36, R36, UR10 ;  /* 0x0000000a24247c20 */ /* 0x000fe20008410000 */
[C---:B------:R-:W-:Y:S01]  /*7030*/  FADD.FTZ R32, -R145.reuse, R64 ;  /* 0x0000004091207221 */ /* 0x040fe20000010100 */
[----:B------:R2:W5:Y:S01]  /*7040*/  LDL.LU R76, [R1+0x9c] ;  /* 0x00009c00014c7983 */ /* 0x0005620000300800 */
[----:B------:R-:W-:Y:S01]  /*7050*/  FADD.FTZ R33, -R145, R65 ;  /* 0x0000004191217221 */ /* 0x000fe20000010100 */
[----:B------:R-:W-:Y:S01]  /*7060*/  FFMA.FTZ R17, -R190, R190, 1 ;  /* 0x3f800000be117423 */ /* 0x000fe200000101be */
[----:B------:R-:W-:Y:S01]  /*7070*/  FMUL.FTZ R5, R160, R5 ;  /* 0x00000005a0057220 */ /* 0x000fe20000410000 */
[----:B------:R2:W5:Y:S01]  /*7080*/  LDL.LU R75, [R1+0x98] ;  /* 0x00009800014b7983 */ /* 0x0005620000300800 */
[----:B------:R-:W-:Y:S01]  /*7090*/  FMUL.FTZ R16, R52, R36 ;  /* 0x0000002434107220 */ /* 0x000fe20000410000 */
[----:B------:R-:W-:Y:S01]  /*70a0*/  FMUL.FTZ R32, R189, R32 ;  /* 0x00000020bd207220 */ /* 0x000fe20000410000 */
[----:B------:R-:W-:Y:S01]  /*70b0*/  IMAD.SHL.U32 R189, R188, 0x40, RZ ;  /* 0x00000040bcbd7824 */ /* 0x000fe200078e00ff */
[----:B------:R2:W5:Y:S01]  /*70c0*/  LDL.LU R74, [R1+0x94] ;  /* 0x00009400014a7983 */ /* 0x0005620000300800 */
[----:B------:R-:W-:Y:S01]  /*70d0*/  FMUL.FTZ R21, R21, UR10 ;  /* 0x0000000a15157c20 */ /* 0x000fe20008410000 */
[----:B------:R-:W-:Y:S01]  /*70e0*/  FMUL.FTZ R33, R187, R33 ;  /* 0x00000021bb217220 */ /* 0x000fe20000410000 */
[----:B------:R-:W-:Y:S01]  /*70f0*/  FMUL.FTZ R17, R17, UR10 ;  /* 0x0000000a11117c20 */ /* 0x000fe20008410000 */
[----:B------:R2:W5:Y:S01]  /*7100*/  LDL.LU R73, [R1+0x90] ;  /* 0x0000900001497983 */ /* 0x0005620000300800 */
[----:B------:R-:W-:Y:S01]  /*7110*/  FMUL.FTZ R32, R32, R21 ;  /* 0x0000001520207220 */ /* 0x000fe20000410000 */
[----:B------:R-:W-:Y:S01]  /*7120*/  F2FP.F16.F32.PACK_AB R5, R5, R157 ;  /* 0x0000009d0505723e */ /* 0x000fe200000000ff */
[----:B------:R-:W-:Y:S01]  /*7130*/  FMUL.FTZ R21, R33, R17 ;  /* 0x0000001121157220 */ /* 0x000fe20000410000 */
[----:B------:R2:W5:Y:S01]  /*7140*/  LDL.LU R72, [R1+0x8c] ;  /* 0x00008c0001487983 */ /* 0x0005620000300800 */
[C---:B------:R-:W-:Y:S02]  /*7150*/  SHF.L.U32 R190, R188.reuse, 0x5, RZ ;  /* 0x00000005bcbe7819 */ /* 0x040fe400000006ff */
[----:B------:R-:W-:Y:S01]  /*7160*/  SHF.L.U32 R187, R188, 0x3, RZ ;  /* 0x00000003bcbb7819 */ /* 0x000fe200000006ff */
[----:B------:R2:W5:Y:S01]  /*7170*/  LDL.LU R71, [R1+0x88] ;  /* 0x0000880001477983 */ /* 0x0005620000300800 */
[----:B------:R-:W-:Y:S03]  /*7180*/  F2FP.F16.F32.PACK_AB R36, R0, R16 ;  /* 0x000000100024723e */ /* 0x000fe600000000ff */
[----:B------:R2:W5:Y:S04]  /*7190*/  LDL.LU R70, [R1+0x84] ;  /* 0x0000840001467983 */ /* 0x0005680000300800 */
[----:B------:R2:W5:Y:S04]  /*71a0*/  LDL.LU R69, [R1+0x80] ;  /* 0x0000800001457983 */ /* 0x0005680000300800 */
[----:B------:R2:W5:Y:S01]  /*71b0*/  LDL.LU R68, [R1+0x7c] ;  /* 0x00007c0001447983 */ /* 0x0005620000300800 */
[----:B------:R-:W-:Y:S05]  /*71c0*/  BRA.U !UP3, `(.L_x_1884) ;  /* 0x000000010b807547 */ /* 0x000fea000b800000 */
[----:B------:R-:W3:Y:S01]  /*71d0*/  LDL.LU R135, [R1+0x54] ;  /* 0x0000540001877983 */ /* 0x000ee20000300800 */
[----:B------:R-:W-:Y:S01]  /*71e0*/  IADD3 R16, P3, PT, RZ, -UR25, RZ ;  /* 0x80000019ff107c10 */ /* 0x000fe2000ff7e0ff */
[----:B------:R-:W-:Y:S02]  /*71f0*/  ULOP3.LUT UR35, UR40, 0x1, URZ, 0xc0, !UPT ;  /* 0x0000000128237892 */ /* 0x000fe4000f8ec0ff */
[----:B------:R-:W4:Y:S02]  /*7200*/  LDL.LU R134, [R1+0x50] ;  /* 0x0000500001867983 */ /* 0x000f240000300800 */
[----:B------:R-:W-:Y:S01]  /*7210*/  IMAD.X R0, RZ, RZ, ~UR11, P3 ;  /* 0x8000000bff007e24 */ /* 0x000fe200098e06ff */
[----:B------:R-:W-:Y:S01]  /*7220*/  UISETP.NE.U32.AND UP1, UPT, UR35, 0x1, UPT ;  /* 0x000000012300788c */ /* 0x000fe2000bf25070 */
[----:B------:R-:W2:Y:S03]  /*7230*/  LDL.LU R133, [R1+0x40] ;  /* 0x0000400001857983 */ /* 0x000ea60000300800 */
[----:B------:R-:W-:Y:S01]  /*7240*/  SHF.R.S64 R16, R16, 0x1f, R0 ;  /* 0x0000001f10107819 */ /* 0x000fe20000001000 */
[----:B------:R-:W-:Y:S06]  /*7250*/  USEL UR35, UR5, 0x4000, !UP1 ;  /* 0x0000400005237887 */ /* 0x000fec000c800000 */
[----:B------:R-:W-:Y:S02]  /*7260*/  VIADD R181, R181, UR35 ;  /* 0x00000023b5b57c36 */ /* 0x000fe40008000000 */
[----:B--2---:R-:W-:Y:S01]  /*7270*/  VIADD R133, R133, UR35 ;  /* 0x0000002385857c36 */ /* 0x004fe20008000000 */
[----:B---3--:R-:W-:Y:S04]  /*7280*/  IADD3 R135, P3, PT, R16, R135, RZ ;  /* 0x0000008710877210 */ /* 0x008fe80007f7e0ff */
[----:B----4-:R-:W-:Y:S01]  /*7290*/  LEA.HI.X.SX32 R134, R0, R134, 0x1, P3 ;  /* 0x0000008600867211 */ /* 0x010fe200018f0eff */
[----:B------:R-:W-:Y:S04]  /*72a0*/  IMAD.MOV.U32 R16, RZ, RZ, R135 ;  /* 0x000000ffff107224 */ /* 0x000fe800078e0087 */
[----:B------:R1:W-:Y:S01]  /*72b0*/  STL [R1+0x50], R134 ;  /* 0x0000508601007387 */ /* 0x0003e20000100800 */
[----:B------:R-:W-:Y:S03]  /*72c0*/  IMAD.MOV.U32 R17, RZ, RZ, R134 ;  /* 0x000000ffff117224 */ /* 0x000fe600078e0086 */
[----:B------:R1:W-:Y:S04]  /*72d0*/  STL [R1+0x54], R135 ;  /* 0x0000548701007387 */ /* 0x0003e80000100800 */
[----:B------:R-:W-:Y:S01]  /*72e0*/  @!PT LDS RZ, [RZ] ;  /* 0x00000000fffff984 */ /* 0x000fe20000000800 */
[----:B------:R-:W-:Y:S01]  /*72f0*/  @!PT LDS RZ, [RZ] ;  /* 0x00000000fffff984 */ /* 0x000fe20000000800 */
[----:B------:R-:W-:Y:S01]  /*7300*/  @!PT LDS RZ, [RZ] ;  /* 0x00000000fffff984 */ /* 0x000fe20000000800 */
[----:B------:R2:W-:Y:S04]  /*7310*/  LDGSTS.E.BYPASS.LTC128B.128 [R133], desc[UR26][R16.64] ;  /* 0x0000000010857fae */ /* 0x0005e8000b981a1a */
[----:B------:R1:W-:Y:S01]  /*7320*/  STL [R1+0x40], R133 ;  /* 0x0000408501007387 */ /* 0x0003e20000100800 */
[----:B--2---:R-:W-:Y:S04]  /*7330*/  IADD3 R16, P3, PT, R135, UR15, RZ ;  /* 0x0000000f87107c10 */ /* 0x004fe8000ff7e0ff */
[----:B------:R-:W-:Y:S05]  /*7340*/  IADD3.X R17, PT, PT, R134, UR14, RZ, P3, !PT ;  /* 0x0000000e86117c10 */ /* 0x000fea0009ffe4ff */
[----:B------:R2:W-:Y:S02]  /*7350*/  LDGSTS.E.BYPASS.LTC128B.128 [R133+0x1000], desc[UR26][R16.64] ;  /* 0x0100000010857fae */ /* 0x0005e4000b981a1a */
[----:B--2---:R-:W-:Y:S04]  /*7360*/  IADD3 R16, P3, PT, R16, UR15, RZ ;  /* 0x0000000f10107c10 */ /* 0x004fe8000ff7e0ff */
[----:B------:R-:W-:Y:S05]  /*7370*/  IADD3.X R17, PT, PT, R17, UR14, RZ, P3, !PT ;  /* 0x0000000e11117c10 */ /* 0x000fea0009ffe4ff */
[----:B------:R2:W-:Y:S02]  /*7380*/  LDGSTS.E.BYPASS.LTC128B.128 [R133+0x2000], desc[UR26][R16.64] ;  /* 0x0200000010857fae */ /* 0x0005e4000b981a1a */
[----:B--2---:R-:W-:Y:S04]  /*7390*/  IADD3 R16, P3, PT, R16, UR15, RZ ;  /* 0x0000000f10107c10 */ /* 0x004fe8000ff7e0ff */
[----:B------:R-:W-:Y:S05]  /*73a0*/  IADD3.X R17, PT, PT, R17, UR14, RZ, P3, !PT ;  /* 0x0000000e11117c10 */ /* 0x000fea0009ffe4ff */
[----:B------:R1:W-:Y:S04]  /*73b0*/  LDGSTS.E.BYPASS.LTC128B.128 [R133+0x3000], desc[UR26][R16.64] ;  /* 0x0300000010857fae */ /* 0x0003e8000b981a1a */
[----:B------:R-:W0:Y:S02]  /*73c0*/  LDGDEPBAR ;  /* 0x00000000000079af */ /* 0x000e240000000000 */
.L_x_1884:
[----:B------:R-:W3:Y:S01]  /*73d0*/  LDL.LU R65, [R1+0x1c] ;  /* 0x00001c0001417983 */ /* 0x000ee20000300800 */
[C---:B-----5:R-:W-:Y:S01]  /*73e0*/  FADD.FTZ R12, -R3.reuse, R12 ;  /* 0x0000000c030c7221 */ /* 0x060fe20000010100 */
[----:B------:R-:W-:Y:S01]  /*73f0*/  FADD.FTZ R13, -R3, R13 ;  /* 0x0000000d030d7221 */ /* 0x000fe20000010100 */
[C---:B------:R-:W-:Y:S01]  /*7400*/  FADD.FTZ R6, -R4.reuse, R6 ;  /* 0x0000000604067221 */ /* 0x040fe20000010100 */
[----:B------:R-:W4:Y:S01]  /*7410*/  LDL.LU R64, [R1+0x18] ;  /* 0x0000180001407983 */ /* 0x000f220000300800 */
[----:B------:R-:W-:Y:S01]  /*7420*/  FADD.FTZ R7, -R4, R7 ;  /* 0x0000000704077221 */ /* 0x000fe20000010100 */
[----:B------:R-:W-:Y:S01]  /*7430*/  FFMA.FTZ R0, -R203, R203, 1 ;  /* 0x3f800000cb007423 */ /* 0x000fe200000101cb */
[----:B------:R-:W-:Y:S01]  /*7440*/  FMUL.FTZ R6, R250, R6 ;  /* 0x00000006fa067220 */ /* 0x000fe20000410000 */
[----:B------:R-:W2:Y:S01]  /*7450*/  LDL.LU R53, [R1+0xc] ;  /* 0x00000c0001357983 */ /* 0x000ea20000300800 */
[----:B------:R-:W-:Y:S01]  /*7460*/  FMUL.FTZ R7, R249, R7 ;  /* 0x00000007f9077220 */ /* 0x000fe20000410000 */
[----:B------:R-:W-:Y:S01]  /*7470*/  FMUL.FTZ R0, R0, UR10 ;  /* 0x0000000a00007c20 */ /* 0x000fe20008410000 */
[C---:B------:R-:W-:Y:S01]  /*7480*/  FADD.FTZ R19, -R4.reuse, R19 ;  /* 0x0000001304137221 */ /* 0x040fe20000010100 */
[----:B------:R-:W3:Y:S01]  /*7490*/  LDL.LU R52, [R1+0x8] ;  /* 0x0000080001347983 */ /* 0x000ee20000300800 */
[----:B------:R-:W-:Y:S01]  /*74a0*/  FADD.FTZ R22, -R4, R22 ;  /* 0x0000001604167221 */ /* 0x000fe20000010100 */
[----:B------:R-:W-:Y:S01]  /*74b0*/  FMUL.FTZ R7, R7, R0 ;  /* 0x0000000007077220 */ /* 0x000fe20000410000 */
[----:B------:R-:W-:Y:S01]  /*74c0*/  FFMA.FTZ R0, -R195, R195, 1 ;  /* 0x3f800000c3007423 */ /* 0x000fe200000101c3 */
[----:B------:R-:W4:Y:S01]  /*74d0*/  LDL.LU R136, [R1+0x34] ;  /* 0x0000340001887983 */ /* 0x000f220000300800 */
[----:B------:R-:W-:Y:S01]  /*74e0*/  FMUL.FTZ R19, R241, R19 ;  /* 0x00000013f1137220 */ /* 0x000fe20000410000 */
[----:B------:R-:W-:Y:S01]  /*74f0*/  FMUL.FTZ R22, R232, R22 ;  /* 0x00000016e8167220 */ /* 0x000fe20000410000 */
[----:B-1----:R-:W-:Y:S01]  /*7500*/  FMUL.FTZ R16, R0, UR10 ;  /* 0x0000000a00107c20 */ /* 0x002fe20008410000 */
[----:B------:R-:W2:Y:S01]  /*7510*/  LDL.LU R135, [R1+0x30] ;  /* 0x0000300001877983 */ /* 0x000ea20000300800 */
[C---:B------:R-:W-:Y:S01]  /*7520*/  FADD.FTZ R18, -R4.reuse, R18 ;  /* 0x0000001204127221 */ /* 0x040fe20000010100 */
[----:B------:R-:W-:Y:S01]  /*7530*/  FADD.FTZ R35, -R4, R35 ;  /* 0x0000002304237221 */ /* 0x000fe20000010100 */
[----:B------:R-:W-:Y:S01]  /*7540*/  FMUL.FTZ R19, R19, R16 ;  /* 0x0000001013137220 */ /* 0x000fe20000410000 */
[----:B------:R1:W-:Y:S01]  /*7550*/  STS [R151+0x14000], R5 ;  /* 0x0140000597007388 */ /* 0x0003e20000000800 */
[----:B------:R-:W-:Y:S01]  /*7560*/  FMUL.FTZ R18, R242, R18 ;  /* 0x00000012f2127220 */ /* 0x000fe20000410000 */
[----:B------:R-:W-:Y:S01]  /*7570*/  FMUL.FTZ R35, R219, R35 ;  /* 0x00000023db237220 */ /* 0x000fe20000410000 */
[C---:B------:R-:W-:Y:S01]  /*7580*/  FADD.FTZ R50, -R4.reuse, R50 ;  /* 0x0000003204327221 */ /* 0x040fe20000010100 */
[C---:B------:R-:W-:Y:S01]  /*7590*/  FADD.FTZ R34, -R4.reuse, R34 ;  /* 0x0000002204227221 */ /* 0x040fe20000010100 */
[----:B------:R-:W-:Y:S01]  /*75a0*/  FFMA.FTZ R0, -R191, R191, 1 ;  /* 0x3f800000bf007423 */ /* 0x000fe200000101bf */
[----:B------:R-:W-:Y:S01]  /*75b0*/  FADD.FTZ R23, -R4, R23 ;  /* 0x0000001704177221 */ /* 0x000fe20000010100 */
[----:B------:R-:W-:Y:S01]  /*75c0*/  FMUL.FTZ R50, R198, R50 ;  /* 0x00000032c6327220 */ /* 0x000fe20000410000 */
[----:B------:R-:W-:Y:S01]  /*75d0*/  FMUL.FTZ R34, R220, R34 ;  /* 0x00000022dc227220 */ /* 0x000fe20000410000 */
[----:B------:R-:W-:Y:S01]  /*75e0*/  FMUL.FTZ R0, R0, UR10 ;  /* 0x0000000a00007c20 */ /* 0x000fe20008410000 */
[----:B------:R-:W-:Y:S01]  /*75f0*/  FMUL.FTZ R23, R231, R23 ;  /* 0x00000017e7177220 */ /* 0x000fe20000410000 */
[----:B------:R-:W-:Y:S01]  /*7600*/  FADD.FTZ R55, -R4, R55 ;  /* 0x0000003704377221 */ /* 0x000fe20000010100 */
[----:B------:R-:W-:Y:S01]  /*7610*/  MOV R133, 0x10 ;  /* 0x0000001000857802 */ /* 0x000fe20000000f00 */
[----:B------:R-:W-:Y:S01]  /*7620*/  FADD.FTZ R8, -R3, R8 ;  /* 0x0000000803087221 */ /* 0x000fe20000010100 */
[----:B------:R-:W-:Y:S01]  /*7630*/  FMUL.FTZ R23, R23, R0 ;  /* 0x0000000017177220 */ /* 0x000fe20000410000 */
[----:B------:R-:W-:Y:S01]  /*7640*/  FMUL.FTZ R55, R178, R55 ;  /* 0x00000037b2377220 */ /* 0x000fe20000410000 */
[----:B------:R-:W-:Y:S01]  /*7650*/  F2FP.F16.F32.PACK_AB R33, R21, R32 ;  /* 0x000000201521723e */ /* 0x000fe200000000ff */
[----:B------:R-:W-:Y:S01]  /*7660*/  FADD.FTZ R9, -R3, R9 ;  /* 0x0000000903097221 */ /* 0x000fe20000010100 */
[C---:B------:R-:W-:Y:S01]  /*7670*/  FADD.FTZ R14, -R2.reuse, R14 ;  /* 0x0000000e020e7221 */ /* 0x040fe20000010100 */
[----:B------:R-:W-:Y:S01]  /*7680*/  FADD.FTZ R15, -R2, R15 ;  /* 0x0000000f020f7221 */ /* 0x000fe20000010100 */
[C---:B------:R-:W-:Y:S01]  /*7690*/  FADD.FTZ R39, -R4.reuse, R39 ;  /* 0x0000002704277221 */ /* 0x040fe20000010100 */
[C---:B------:R-:W-:Y:S01]  /*76a0*/  FADD.FTZ R54, -R4.reuse, R54 ;  /* 0x0000003604367221 */ /* 0x040fe20000010100 */
[C---:B------:R-:W-:Y:S01]  /*76b0*/  FADD.FTZ R51, -R4.reuse, R51 ;  /* 0x0000003304337221 */ /* 0x040fe20000010100 */
[----:B------:R-:W-:Y:S01]  /*76c0*/  FADD.FTZ R38, -R4, R38 ;  /* 0x0000002604267221 */ /* 0x000fe20000010100 */
[----:B------:R-:W-:Y:S01]  /*76d0*/  FMUL.FTZ R39, R211, R39 ;  /* 0x00000027d3277220 */ /* 0x000fe20000410000 */
[----:B-1----:R-:W-:Y:S01]  /*76e0*/  FFMA.FTZ R5, -R204, R204, 1 ;  /* 0x3f800000cc057423 */ /* 0x002fe200000101cc */
[----:B------:R-:W-:Y:S01]  /*76f0*/  FMUL.FTZ R54, R179, R54 ;  /* 0x00000036b3367220 */ /* 0x000fe20000410000 */
[C---:B------:R-:W-:Y:S01]  /*7700*/  FADD.FTZ R66, -R4.reuse, R66 ;  /* 0x0000004204427221 */ /* 0x040fe20000010100 */
[----:B------:R-:W-:Y:S01]  /*7710*/  FADD.FTZ R4, -R4, R67 ;  /* 0x0000004304047221 */ /* 0x000fe20000010100 */
[----:B------:R-:W-:Y:S01]  /*7720*/  FMUL.FTZ R5, R5, UR10 ;  /* 0x0000000a05057c20 */ /* 0x000fe20008410000 */
[----:B------:R-:W-:Y:S01]  /*7730*/  FMUL.FTZ R38, R212, R38 ;  /* 0x00000026d4267220 */ /* 0x000fe20000410000 */
[----:B------:R-:W-:Y:S01]  /*7740*/  FMUL.FTZ R51, R197, R51 ;  /* 0x00000033c5337220 */ /* 0x000fe20000410000 */
[----:B------:R-:W-:Y:S01]  /*7750*/  FMUL.FTZ R4, R174, R4 ;  /* 0x00000004ae047220 */ /* 0x000fe20000410000 */
[----:B------:R-:W-:Y:S01]  /*7760*/  FMUL.FTZ R6, R6, R5 ;  /* 0x0000000506067220 */ /* 0x000fe20000410000 */
[----:B------:R-:W-:Y:S01]  /*7770*/  FFMA.FTZ R5, -R196, R196, 1 ;  /* 0x3f800000c4057423 */ /* 0x000fe200000101c4 */
[----:B------:R-:W-:Y:S01]  /*7780*/  FMUL.FTZ R66, R175, R66 ;  /* 0x00000042af427220 */ /* 0x000fe20000410000 */
[C---:B------:R-:W-:Y:S01]  /*7790*/  FADD.FTZ R25, -R3.reuse, R25 ;  /* 0x0000001903197221 */ /* 0x040fe20000010100 */
[----:B------:R-:W-:Y:S01]  /*77a0*/  FADD.FTZ R28, -R3, R28 ;  /* 0x0000001c031c7221 */ /* 0x000fe20000010100 */
[----:B------:R-:W-:Y:S01]  /*77b0*/  FMUL.FTZ R17, R5, UR10 ;  /* 0x0000000a05117c20 */ /* 0x000fe20008410000 */
[----:B------:R-:W-:Y:S01]  /*77c0*/  FFMA.FTZ R5, -R192, R192, 1 ;  /* 0x3f800000c0057423 */ /* 0x000fe200000101c0 */
[----:B------:R-:W-:Y:S01]  /*77d0*/  FMUL.FTZ R25, R251, R25 ;  /* 0x00000019fb197220 */ /* 0x000fe20000410000 */
[----:B------:R-:W-:Y:S01]  /*77e0*/  FADD.FTZ R29, -R3, R29 ;  /* 0x0000001d031d7221 */ /* 0x000fe20000010100 */
[----:B------:R-:W-:Y:S01]  /*77f0*/  FMUL.FTZ R18, R18, R17 ;  /* 0x0000001112127220 */ /* 0x000fe20000410000 */
[----:B------:R-:W-:Y:S01]  /*7800*/  FMUL.FTZ R16, R5, UR10 ;  /* 0x0000000a05107c20 */ /* 0x000fe20008410000 */
[----:B------:R-:W-:Y:S01]  /*7810*/  FFMA.FTZ R17, -R173, R173, 1 ;  /* 0x3f800000ad117423 */ /* 0x000fe200000101ad */
[----:B------:R-:W-:Y:S01]  /*7820*/  F2FP.F16.F32.PACK_AB R5, R7, R6 ;  /* 0x000000060705723e */ /* 0x000fe200000000ff */
[----:B------:R-:W-:Y:S01]  /*7830*/  FFMA.FTZ R6, -R167, R167, 1 ;  /* 0x3f800000a7067423 */ /* 0x000fe200000101a7 */
[----:B------:R-:W-:Y:S01]  /*7840*/  FMUL.FTZ R22, R22, R16 ;  /* 0x0000001016167220 */ /* 0x000fe20000410000 */
[----:B------:R-:W-:Y:S01]  /*7850*/  FFMA.FTZ R16, -R171, R171, 1 ;  /* 0x3f800000ab107423 */ /* 0x000fe200000101ab */
[----:B------:R-:W-:Y:S01]  /*7860*/  FMUL.FTZ R17, R17, UR10 ;  /* 0x0000000a11117c20 */ /* 0x000fe20008410000 */
[----:B------:R-:W-:Y:S01]  /*7870*/  FMUL.FTZ R6, R6, UR10 ;  /* 0x0000000a06067c20 */ /* 0x000fe20008410000 */
[----:B------:R-:W-:Y:S01]  /*7880*/  FFMA.FTZ R7, -R168, R168, 1 ;  /* 0x3f800000a8077423 */ /* 0x000fe200000101a8 */
[----:B------:R-:W-:Y:S01]  /*7890*/  FMUL.FTZ R16, R16, UR10 ;  /* 0x0000000a10107c20 */ /* 0x000fe20008410000 */
[----:B------:R-:W-:Y:S01]  /*78a0*/  FMUL.FTZ R34, R34, R17 ;  /* 0x0000001122227220 */ /* 0x000fe20000410000 */
[----:B------:R-:W-:Y:S01]  /*78b0*/  F2FP.F16.F32.PACK_AB R32, R23, R22 ;  /* 0x000000161720723e */ /* 0x000fe200000000ff */
[----:B------:R-:W-:Y:S01]  /*78c0*/  FMUL.FTZ R39, R39, R6 ;  /* 0x0000000627277220 */ /* 0x000fe20000410000 */
[----:B------:R-:W-:Y:S01]  /*78d0*/  FMUL.FTZ R35, R35, R16 ;  /* 0x0000001023237220 */ /* 0x000fe20000410000 */
[----:B------:R-:W-:Y:S01]  /*78e0*/  FFMA.FTZ R16, -R164, R164, 1 ;  /* 0x3f800000a4107423 */ /* 0x000fe200000101a4 */
[----:B------:R-:W-:Y:S01]  /*78f0*/  FFMA.FTZ R6, -R161, R161, 1 ;  /* 0x3f800000a1067423 */ /* 0x000fe200000101a1 */
[----:B------:R-:W-:Y:S01]  /*7900*/  FMUL.FTZ R7, R7, UR10 ;  /* 0x0000000a07077c20 */ /* 0x000fe20008410000 */
[----:B------:R-:W-:Y:S01]  /*7910*/  F2FP.F16.F32.PACK_AB R0, R19, R18 ;  /* 0x000000121300723e */ /* 0x000fe200000000ff */
[----:B------:R-:W-:Y:S01]  /*7920*/  FMUL.FTZ R16, R16, UR10 ;  /* 0x0000000a10107c20 */ /* 0x000fe20008410000 */
[----:B------:R-:W-:Y:S01]  /*7930*/  F2FP.F16.F32.PACK_AB R34, R35, R34 ;  /* 0x000000222322723e */ /* 0x000fe200000000ff */
[----:B------:R-:W-:Y:S01]  /*7940*/  FMUL.FTZ R6, R6, UR10 ;  /* 0x0000000a06067c20 */ /* 0x000fe20008410000 */
[----:B------:R-:W-:Y:S01]  /*7950*/  SEL R35, R133, 0xfffffff0, !P4 ;  /* 0xfffffff085237807 */ /* 0x000fe20006000000 */
[----:B------:R-:W-:Y:S01]  /*7960*/  FMUL.FTZ R50, R50, R16 ;  /* 0x0000001032327220 */ /* 0x000fe20000410000 */
[----:B------:R-:W-:Y:S01]  /*7970*/  FFMA.FTZ R16, -R162, R162, 1 ;  /* 0x3f800000a2107423 */ /* 0x000fe200000101a2 */
[----:B------:R-:W-:Y:S01]  /*7980*/  FMUL.FTZ R54, R54, R6 ;  /* 0x0000000636367220 */ /* 0x000fe20000410000 */
[----:B------:R-:W-:Y:S01]  /*7990*/  FFMA.FTZ R6, -R158, R158, 1 ;  /* 0x3f8000009e067423 */ /* 0x000fe2000001019e */
[----:B------:R-:W-:Y:S01]  /*79a0*/  FMUL.FTZ R38, R38, R7 ;  /* 0x0000000726267220 */ /* 0x000fe20000410000 */
[----:B------:R-:W-:Y:S01]  /*79b0*/  FMUL.FTZ R16, R16, UR10 ;  /* 0x0000000a10107c20 */ /* 0x000fe20008410000 */
[----:B------:R-:W-:Y:S01]  /*79c0*/  FFMA.FTZ R7, -R163, R163, 1 ;  /* 0x3f800000a3077423 */ /* 0x000fe200000101a3 */
[----:B------:R-:W-:Y:S01]  /*79d0*/  FMUL.FTZ R6, R6, UR10 ;  /* 0x0000000a06067c20 */ /* 0x000fe20008410000 */
[----:B------:R1:W-:Y:S01]  /*79e0*/  STS [R151+0x14400], R5 ;  /* 0x0144000597007388 */ /* 0x0003e20000000800 */
[----:B------:R-:W-:Y:S01]  /*79f0*/  FMUL.FTZ R22, R55, R16 ;  /* 0x0000001037167220 */ /* 0x000fe20000410000 */
[----:B------:R-:W-:Y:S01]  /*7a00*/  FMUL.FTZ R7, R7, UR10 ;  /* 0x0000000a07077c20 */ /* 0x000fe20008410000 */
[----:B------:R-:W-:Y:S01]  /*7a10*/  FMUL.FTZ R23, R4, R6 ;  /* 0x0000000604177220 */ /* 0x000fe20000410000 */
[----:B------:R-:W-:Y:S01]  /*7a20*/  IADD3 R4, PT, PT, R151, R35, RZ ;  /* 0x0000002397047210 */ /* 0x000fe20007ffe0ff */
[----:B------:R-:W-:Y:S01]  /*7a30*/  FFMA.FTZ R6, -R217, R217, 1 ;  /* 0x3f800000d9067423 */ /* 0x000fe200000101d9 */
[----:B------:R-:W-:Y:S01]  /*7a40*/  FMUL.FTZ R21, R51, R7 ;  /* 0x0000000733157220 */ /* 0x000fe20000410000 */
[----:B------:R-:W-:Y:S01]  /*7a50*/  FFMA.FTZ R7, -R159, R159, 1 ;  /* 0x3f8000009f077423 */ /* 0x000fe2000001019f */
[----:B------:R-:W-:Y:S01]  /*7a60*/  FMUL.FTZ R28, R246, R28 ;  /* 0x0000001cf61c7220 */ /* 0x000fe20000410000 */
[----:B------:R4:W-:Y:S01]  /*7a70*/  STS [R4+0x14400], R0 ;  /* 0x0144000004007388 */ /* 0x0009e20000000800 */
[----:B------:R-:W-:Y:S01]  /*7a80*/  FMUL.FTZ R6, R6, UR10 ;  /* 0x0000000a06067c20 */ /* 0x000fe20008410000 */
[----:B------:R-:W-:Y:S01]  /*7a90*/  FMUL.FTZ R7, R7, UR10 ;  /* 0x0000000a07077c20 */ /* 0x000fe20008410000 */
[----:B------:R-:W-:Y:S01]  /*7aa0*/  FADD.FTZ R41, -R3, R41 ;  /* 0x0000002903297221 */ /* 0x000fe20000010100 */
[----:B------:R4:W-:Y:S01]  /*7ab0*/  STS [R4+0x14000], R20 ;  /* 0x0140001404007388 */ /* 0x0009e20000000800 */
[----:B------:R-:W-:Y:S01]  /*7ac0*/  FMUL.FTZ R29, R245, R29 ;  /* 0x0000001df51d7220 */ /* 0x000fe20000410000 */
[----:B------:R-:W-:Y:S01]  /*7ad0*/  FMUL.FTZ R66, R66, R7 ;  /* 0x0000000742427220 */ /* 0x000fe20000410000 */
[----:B------:R-:W-:Y:S01]  /*7ae0*/  FFMA.FTZ R7, -R221, R221, 1 ;  /* 0x3f800000dd077423 */ /* 0x000fe200000101dd */
[----:B------:R-:W-:Y:S01]  /*7af0*/  FMUL.FTZ R41, R237, R41 ;  /* 0x00000029ed297220 */ /* 0x000fe20000410000 */
[C---:B------:R-:W-:Y:S01]  /*7b00*/  FADD.FTZ R40, -R3.reuse, R40 ;  /* 0x0000002803287221 */ /* 0x040fe20000010100 */
[----:B------:R-:W-:Y:S01]  /*7b10*/  FADD.FTZ R45, -R3, R45 ;  /* 0x0000002d032d7221 */ /* 0x000fe20000010100 */
[----:B------:R-:W-:Y:S01]  /*7b20*/  FMUL.FTZ R7, R7, UR10 ;  /* 0x0000000a07077c20 */ /* 0x000fe20008410000 */
[C---:B------:R-:W-:Y:S01]  /*7b30*/  FADD.FTZ R24, -R3.reuse, R24 ;  /* 0x0000001803187221 */ /* 0x040fe20000010100 */
[C---:B------:R-:W-:Y:S01]  /*7b40*/  FADD.FTZ R44, -R3.reuse, R44 ;  /* 0x0000002c032c7221 */ /* 0x040fe20000010100 */
[C---:B------:R-:W-:Y:S01]  /*7b50*/  FADD.FTZ R56, -R3.reuse, R56 ;  /* 0x0000003803387221 */ /* 0x040fe20000010100 */
[C---:B------:R-:W-:Y:S01]  /*7b60*/  FADD.FTZ R57, -R3.reuse, R57 ;  /* 0x0000003903397221 */ /* 0x040fe20000010100 */
[----:B-1----:R-:W-:Y:S01]  /*7b70*/  FFMA.FTZ R5, -R216, R216, 1 ;  /* 0x3f800000d8057423 */ /* 0x002fe200000101d8 */
[C---:B------:R-:W-:Y:S01]  /*7b80*/  FADD.FTZ R60, -R3.reuse, R60 ;  /* 0x0000003c033c7221 */ /* 0x040fe20000010100 */
[----:B------:R-:W-:Y:S01]  /*7b90*/  FADD.FTZ R61, -R3, R61 ;  /* 0x0000003d033d7221 */ /* 0x000fe20000010100 */
[----:B------:R-:W-:Y:S01]  /*7ba0*/  FFMA.FTZ R3, -R169, R169, 1 ;  /* 0x3f800000a9037423 */ /* 0x000fe200000101a9 */
[----:B------:R-:W-:Y:S01]  /*7bb0*/  FMUL.FTZ R5, R5, UR10 ;  /* 0x0000000a05057c20 */ /* 0x000fe20008410000 */
        /* <DEDUP_REMOVED lines=9> */
[----:B------:R-:W-:Y:S01]  /*7c50*/  FADD.FTZ R31, -R2, R31 ;  /* 0x0000001f021f7221 */ /* 0x000fe20000010100 */
[----:B------:R-:W-:Y:S01]  /*7c60*/  FMUL.FTZ R24, R252, R24 ;  /* 0x00000018fc187220 */ /* 0x000fe20000410000 */
[C---:B------:R-:W-:Y:S01]  /*7c70*/  FADD.FTZ R47, -R2.reuse, R47 ;  /* 0x0000002f022f7221 */ /* 0x040fe20000010100 */
[----:B------:R-:W-:Y:S01]  /*7c80*/  FADD.FTZ R27, -R2, R27 ;  /* 0x0000001b021b7221 */ /* 0x000fe20000010100 */
[----:B------:R-:W-:Y:S01]  /*7c90*/  FMUL.FTZ R40, R238, R40 ;  /* 0x00000028ee287220 */ /* 0x000fe20000410000 */
[C---:B------:R-:W-:Y:S01]  /*7ca0*/  FADD.FTZ R30, -R2.reuse, R30 ;  /* 0x0000001e021e7221 */ /* 0x040fe20000010100 */
[----:B------:R-:W-:Y:S01]  /*7cb0*/  FMUL.FTZ R47, R247, R47 ;  /* 0x0000002ff72f7220 */ /* 0x000fe20000410000 */
[C---:B------:R-:W-:Y:S01]  /*7cc0*/  FADD.FTZ R62, -R2.reuse, R62 ;  /* 0x0000003e023e7221 */ /* 0x040fe20000010100 */
[C---:B------:R-:W-:Y:S01]  /*7cd0*/  FADD.FTZ R43, -R2.reuse, R43 ;  /* 0x0000002b022b7221 */ /* 0x040fe20000010100 */
[C---:B------:R-:W-:Y:S01]  /*7ce0*/  FADD.FTZ R46, -R2.reuse, R46 ;  /* 0x0000002e022e7221 */ /* 0x040fe20000010100 */
[----:B------:R-:W-:Y:S01]  /*7cf0*/  FADD.FTZ R42, -R2, R42 ;  /* 0x0000002a022a7221 */ /* 0x000fe20000010100 */
[----:B------:R-:W-:Y:S01]  /*7d00*/  FMUL.FTZ R62, R236, R62 ;  /* 0x0000003eec3e7220 */ /* 0x000fe20000410000 */
[----:B------:R-:W-:Y:S01]  /*7d10*/  FADD.FTZ R58, -R2, R58 ;  /* 0x0000003a023a7221 */ /* 0x000fe20000010100 */
[----:B------:R-:W-:Y:S01]  /*7d20*/  FMUL.FTZ R46, R248, R46 ;  /* 0x0000002ef82e7220 */ /* 0x000fe20000410000 */
[C---:B------:R-:W-:Y:S01]  /*7d30*/  FADD.FTZ R59, -R2.reuse, R59 ;  /* 0x0000003b023b7221 */ /* 0x040fe20000010100 */
[----:B------:R-:W-:Y:S01]  /*7d40*/  FADD.FTZ R63, -R2, R63 ;  /* 0x0000003f023f7221 */ /* 0x000fe20000010100 */
[----:B------:R-:W-:Y:S01]  /*7d50*/  FFMA.FTZ R2, -R193, R193, 1 ;  /* 0x3f800000c1027423 */ /* 0x000fe200000101c1 */
[----:B------:R-:W-:Y:S01]  /*7d60*/  F2FP.F16.F32.PACK_AB R38, R39, R38 ;  /* 0x000000262726723e */ /* 0x000fe200000000ff */
[----:B------:R-:W-:Y:S01]  /*7d70*/  FMUL.FTZ R58, R244, R58 ;  /* 0x0000003af43a7220 */ /* 0x000fe20000410000 */
[----:B------:R-:W-:Y:S01]  /*7d80*/  FMUL.FTZ R63, R233, R63 ;  /* 0x0000003fe93f7220 */ /* 0x000fe20000410000 */
[----:B------:R-:W-:Y:S01]  /*7d90*/  FMUL.FTZ R2, R2, UR10 ;  /* 0x0000000a02027c20 */ /* 0x000fe20008410000 */
[----:B------:R-:W-:Y:S01]  /*7da0*/  F2FP.F16.F32.PACK_AB R21, R21, R50 ;  /* 0x000000321515723e */ /* 0x000fe200000000ff */
[----:B------:R-:W-:Y:S01]  /*7db0*/  FMUL.FTZ R59, R243, R59 ;  /* 0x0000003bf33b7220 */ /* 0x000fe20000410000 */
[----:B------:R-:W-:Y:S02]  /*7dc0*/  F2FP.F16.F32.PACK_AB R22, R22, R54 ;  /* 0x000000361616723e */ /* 0x000fe400000000ff */
[----:B------:R-:W-:Y:S02]  /*7dd0*/  F2FP.F16.F32.PACK_AB R23, R23, R66 ;  /* 0x000000421717723e */ /* 0x000fe400000000ff */
[----:B------:R-:W-:Y:S02]  /*7de0*/  LOP3.LUT R145, R188, 0x10, RZ, 0xc0, !PT ;  /* 0x00000010bc917812 */ /* 0x000fe400078ec0ff */
[----:B------:R-:W-:Y:S04]  /*7df0*/  MOV R141, 0x40 ;  /* 0x00000040008d7802 */ /* 0x000fe80000000f00 */
[----:B------:R-:W-:Y:S01]  /*7e00*/  SEL R141, R141, 0xffffffc0, !P0 ;  /* 0xffffffc08d8d7807 */ /* 0x000fe20004000000 */
[----:B--2---:R-:W-:Y:S01]  /*7e10*/  FMUL.FTZ R11, R135, R11 ;  /* 0x0000000b870b7220 */ /* 0x004fe20000410000 */
[----:B------:R-:W-:Y:S01]  /*7e20*/  FMUL.FTZ R12, R53, R12 ;  /* 0x0000000c350c7220 */ /* 0x000fe20000410000 */
[----:B---3--:R-:W-:Y:S01]  /*7e30*/  FMUL.FTZ R13, R52, R13 ;  /* 0x0000000d340d7220 */ /* 0x008fe20000410000 */
[----:B------:R-:W2:Y:S01]  /*7e40*/  LDL.LU R53, [R1+0x2c] ;  /* 0x00002c0001357983 */ /* 0x000ea20000300800 */
[----:B------:R-:W-:Y:S01]  /*7e50*/  FMUL.FTZ R16, R65, R8 ;  /* 0x0000000841107220 */ /* 0x000fe20000410000 */
[----:B----4-:R-:W-:Y:S01]  /*7e60*/  FMUL.FTZ R9, R64, R9 ;  /* 0x0000000940097220 */ /* 0x010fe20000410000 */
[----:B------:R-:W-:Y:S01]  /*7e70*/  FFMA.FTZ R8, -R223, R223, 1 ;  /* 0x3f800000df087423 */ /* 0x000fe200000101df */
[----:B------:R-:W3:Y:S01]  /*7e80*/  LDL.LU R52, [R1+0x28] ;  /* 0x0000280001347983 */ /* 0x000ee20000300800 */
[----:B------:R-:W-:Y:S01]  /*7e90*/  FMUL.FTZ R12, R12, R6 ;  /* 0x000000060c0c7220 */ /* 0x000fe20000410000 */
[----:B------:R-:W-:Y:S01]  /*7ea0*/  FMUL.FTZ R9, R9, R7 ;  /* 0x0000000709097220 */ /* 0x000fe20000410000 */
[----:B------:R-:W-:Y:S01]  /*7eb0*/  FMUL.FTZ R8, R8, UR10 ;  /* 0x0000000a08087c20 */ /* 0x000fe20008410000 */
[----:B------:R-:W4:Y:S01]  /*7ec0*/  LDL.LU R134, [R1+0x24] ;  /* 0x0000240001867983 */ /* 0x000f220000300800 */
[----:B------:R-:W-:Y:S01]  /*7ed0*/  FFMA.FTZ R7, -R209, R209, 1 ;  /* 0x3f800000d1077423 */ /* 0x000fe200000101d1 */
[----:B------:R-:W-:Y:S01]  /*7ee0*/  FMUL.FTZ R13, R13, R5 ;  /* 0x000000050d0d7220 */ /* 0x000fe20000410000 */
[----:B------:R-:W-:Y:S01]  /*7ef0*/  FMUL.FTZ R16, R16, R8 ;  /* 0x0000000810107220 */ /* 0x000fe20000410000 */
[----:B------:R-:W4:Y:S01]  /*7f00*/  LDL.LU R133, [R1+0x20] ;  /* 0x0000200001857983 */ /* 0x000f220000300800 */
[----:B------:R-:W-:Y:S01]  /*7f10*/  FMUL.FTZ R7, R7, UR10 ;  /* 0x0000000a07077c20 */ /* 0x000fe20008410000 */
[----:B------:R-:W-:Y:S01]  /*7f20*/  FFMA.FTZ R6, -R206, R206, 1 ;  /* 0x3f800000ce067423 */ /* 0x000fe200000101ce */
[----:B------:R-:W-:Y:S01]  /*7f30*/  FFMA.FTZ R5, -R205, R205, 1 ;  /* 0x3f800000cd057423 */ /* 0x000fe200000101cd */
[----:B------:R-:W4:Y:S01]  /*7f40*/  LDL.LU R65, [R1+0x14] ;  /* 0x0000140001417983 */ /* 0x000f220000300800 */
[----:B------:R-:W-:Y:S01]  /*7f50*/  F2FP.F16.F32.PACK_AB R0, R9, R16 ;  /* 0x000000100900723e */ /* 0x000fe200000000ff */
[----:B------:R-:W-:Y:S01]  /*7f60*/  FMUL.FTZ R19, R25, R7 ;  /* 0x0000000719137220 */ /* 0x000fe20000410000 */
[----:B------:R-:W-:Y:S01]  /*7f70*/  FMUL.FTZ R6, R6, UR10 ;  /* 0x0000000a06067c20 */ /* 0x000fe20008410000 */
[----:B------:R-:W4:Y:S01]  /*7f80*/  LDL.LU R64, [R1+0x10] ;  /* 0x0000100001407983 */ /* 0x000f220000300800 */
[----:B------:R-:W-:Y:S01]  /*7f90*/  FFMA.FTZ R7, -R199, R199, 1 ;  /* 0x3f800000c7077423 */ /* 0x000fe200000101c7 */
[----:B------:R-:W-:Y:S01]  /*7fa0*/  FMUL.FTZ R5, R5, UR10 ;  /* 0x0000000a05057c20 */ /* 0x000fe20008410000 */
[----:B------:R-:W-:Y:S01]  /*7fb0*/  FMUL.FTZ R28, R28, R6 ;  /* 0x000000061c1c7220 */ /* 0x000fe20000410000 */
[----:B------:R1:W-:Y:S01]  /*7fc0*/  STS [R151+0x16000], R0 ;  /* 0x0160000097007388 */ /* 0x0003e20000000800 */
[----:B------:R-:W-:Y:S01]  /*7fd0*/  FMUL.FTZ R7, R7, UR10 ;  /* 0x0000000a07077c20 */ /* 0x000fe20008410000 */
[----:B------:R-:W-:Y:S01]  /*7fe0*/  FMUL.FTZ R18, R29, R5 ;  /* 0x000000051d127220 */ /* 0x000fe20000410000 */
[----:B------:R-:W-:Y:S01]  /*7ff0*/  FFMA.FTZ R6, -R177, R177, 1 ;  /* 0x3f800000b1067423 */ /* 0x000fe200000101b1 */
[----:B------:R-:W-:Y:S01]  /*8000*/  FFMA.FTZ R5, -R176, R176, 1 ;  /* 0x3f800000b0057423 */ /* 0x000fe200000101b0 */
[----:B------:R-:W-:Y:S01]  /*8010*/  F2FP.F16.F32.PACK_AB R20, R13, R12 ;  /* 0x0000000c0d14723e */ /* 0x000fe200000000ff */
[----:B------:R-:W-:Y:S01]  /*8020*/  FMUL.FTZ R12, R41, R7 ;  /* 0x00000007290c7220 */ /* 0x000fe20000410000 */
[----:B------:R-:W-:Y:S01]  /*8030*/  FMUL.FTZ R6, R6, UR10 ;  /* 0x0000000a06067c20 */ /* 0x000fe20008410000 */
[----:B------:R-:W-:Y:S01]  /*8040*/  FMUL.FTZ R7, R3, UR10 ;  /* 0x0000000a03077c20 */ /* 0x000fe20008410000 */
[----:B------:R-:W-:Y:S01]  /*8050*/  FMUL.FTZ R5, R5, UR10 ;  /* 0x0000000a05057c20 */ /* 0x000fe20008410000 */
[----:B------:R-:W-:Y:S01]  /*8060*/  FFMA.FTZ R3, -R165, R165, 1 ;  /* 0x3f800000a5037423 */ /* 0x000fe200000101a5 */
[----:B------:R-:W-:Y:S01]  /*8070*/  FMUL.FTZ R44, R44, R6 ;  /* 0x000000062c2c7220 */ /* 0x000fe20000410000 */
[----:B------:R-:W-:Y:S01]  /*8080*/  FFMA.FTZ R6, -R170, R170, 1 ;  /* 0x3f800000aa067423 */ /* 0x000fe200000101aa */
[----:B------:R-:W-:Y:S01]  /*8090*/  FMUL.FTZ R13, R45, R5 ;  /* 0x000000052d0d7220 */ /* 0x000fe20000410000 */
[----:B------:R-:W-:Y:S01]  /*80a0*/  FMUL.FTZ R3, R3, UR10 ;  /* 0x0000000a03037c20 */ /* 0x000fe20008410000 */
[----:B------:R-:W-:Y:S01]  /*80b0*/  FFMA.FTZ R5, -R166, R166, 1 ;  /* 0x3f800000a6057423 */ /* 0x000fe200000101a6 */
[----:B------:R-:W-:Y:S01]  /*80c0*/  FMUL.FTZ R6, R6, UR10 ;  /* 0x0000000a06067c20 */ /* 0x000fe20008410000 */
[----:B------:R-:W-:Y:S01]  /*80d0*/  FMUL.FTZ R56, R56, R7 ;  /* 0x0000000738387220 */ /* 0x000fe20000410000 */
[----:B------:R-:W-:Y:S01]  /*80e0*/  FMUL.FTZ R16, R61, R3 ;  /* 0x000000033d107220 */ /* 0x000fe20000410000 */
[----:B------:R-:W-:Y:S01]  /*80f0*/  FMUL.FTZ R5, R5, UR10 ;  /* 0x0000000a05057c20 */ /* 0x000fe20008410000 */
[----:B------:R-:W-:Y:S01]  /*8100*/  FFMA.FTZ R3, -R240, R240, 1 ;  /* 0x3f800000f0037423 */ /* 0x000fe200000101f0 */
[----:B------:R-:W-:Y:S01]  /*8110*/  FMUL.FTZ R17, R57, R6 ;  /* 0x0000000639117220 */ /* 0x000fe20000410000 */
[----:B------:R-:W-:Y:S01]  /*8120*/  FMUL.FTZ R10, R136, R10 ;  /* 0x0000000a880a7220 */ /* 0x000fe20000410000 */
[----:B------:R-:W-:Y:S01]  /*8130*/  FMUL.FTZ R60, R60, R5 ;  /* 0x000000053c3c7220 */ /* 0x000fe20000410000 */
[----:B------:R-:W-:Y:S01]  /*8140*/  FMUL.FTZ R6, R3, UR10 ;  /* 0x0000000a03067c20 */ /* 0x000fe20008410000 */
[----:B-1----:R-:W-:Y:S01]  /*8150*/  FFMA.FTZ R0, -R239, R239, 1 ;  /* 0x3f800000ef007423 */ /* 0x002fe200000101ef */
[----:B------:R-:W-:Y:S01]  /*8160*/  FFMA.FTZ R3, -R235, R235, 1 ;  /* 0x3f800000eb037423 */ /* 0x000fe200000101eb */
[----:B------:R-:W-:Y:S01]  /*8170*/  FFMA.FTZ R8, -R210, R210, 1 ;  /* 0x3f800000d2087423 */ /* 0x000fe200000101d2 */
[----:B------:R-:W-:Y:S01]  /*8180*/  FMUL.FTZ R10, R10, R6 ;  /* 0x000000060a0a7220 */ /* 0x000fe20000410000 */
[----:B------:R-:W-:Y:S01]  /*8190*/  FMUL.FTZ R5, R0, UR10 ;  /* 0x0000000a00057c20 */ /* 0x000fe20008410000 */
[----:B------:R-:W-:Y:S01]  /*81a0*/  FFMA.FTZ R0, -R234, R234, 1 ;  /* 0x3f800000ea007423 */ /* 0x000fe200000101ea */
[----:B------:R-:W-:Y:S01]  /*81b0*/  FMUL.FTZ R3, R3, UR10 ;  /* 0x0000000a03037c20 */ /* 0x000fe20008410000 */
[----:B------:R-:W-:Y:S01]  /*81c0*/  FMUL.FTZ R8, R8, UR10 ;  /* 0x0000000a08087c20 */ /* 0x000fe20008410000 */
[----:B------:R-:W-:Y:S01]  /*81d0*/  FMUL.FTZ R11, R11, R5 ;  /* 0x000000050b0b7220 */ /* 0x000fe20000410000 */
[----:B------:R-:W-:Y:S01]  /*81e0*/  FMUL.FTZ R0, R0, UR10 ;  /* 0x0000000a00007c20 */ /* 0x000fe20008410000 */
[----:B------:R-:W-:Y:S01]  /*81f0*/  FFMA.FTZ R9, -R214, R214, 1 ;  /* 0x3f800000d6097423 */ /* 0x000fe200000101d6 */
[----:B------:R-:W-:Y:S01]  /*8200*/  FMUL.FTZ R24, R24, R8 ;  /* 0x0000000818187220 */ /* 0x000fe20000410000 */
[----:B------:R-:W-:Y:S01]  /*8210*/  FFMA.FTZ R8, -R200, R200, 1 ;  /* 0x3f800000c8087423 */ /* 0x000fe200000101c8 */
[----:B------:R-:W-:Y:S01]  /*8220*/  F2FP.F16.F32.PACK_AB R18, R18, R28 ;  /* 0x0000001c1212723e */ /* 0x000fe200000000ff */
[----:B------:R-:W-:Y:S01]  /*8230*/  FMUL.FTZ R9, R9, UR10 ;  /* 0x0000000a09097c20 */ /* 0x000fe20008410000 */
[----:B------:R-:W-:Y:S01]  /*8240*/  F2FP.F16.F32.PACK_AB R13, R13, R44 ;  /* 0x0000002c0d0d723e */ /* 0x000fe200000000ff */
[----:B------:R-:W-:Y:S01]  /*8250*/  FMUL.FTZ R8, R8, UR10 ;  /* 0x0000000a08087c20 */ /* 0x000fe20008410000 */
[----:B------:R-:W-:Y:S02]  /*8260*/  F2FP.F16.F32.PACK_AB R19, R19, R24 ;  /* 0x000000181313723e */ /* 0x000fe400000000ff */
[----:B------:R-:W-:Y:S01]  /*8270*/  F2FP.F16.F32.PACK_AB R17, R17, R56 ;  /* 0x000000381111723e */ /* 0x000fe200000000ff */
[----:B------:R-:W-:Y:S01]  /*8280*/  FMUL.FTZ R8, R40, R8 ;  /* 0x0000000828087220 */ /* 0x000fe20000410000 */
[----:B------:R-:W-:Y:S04]  /*8290*/  F2FP.F16.F32.PACK_AB R16, R16, R60 ;  /* 0x0000003c1010723e */ /* 0x000fe800000000ff */
[----:B------:R-:W-:Y:S01]  /*82a0*/  F2FP.F16.F32.PACK_AB R12, R12, R8 ;  /* 0x000000080c0c723e */ /* 0x000fe200000000ff */
[----:B------:R-:W-:Y:S04]  /*82b0*/  FFMA.FTZ R8, -R213, R213, 1 ;  /* 0x3f800000d5087423 */ /* 0x000fe800000101d5 */
[----:B------:R-:W-:Y:S01]  /*82c0*/  FMUL.FTZ R8, R8, UR10 ;  /* 0x0000000a08087c20 */ /* 0x000fe20008410000 */
[----:B--2---:R-:W-:Y:S02]  /*82d0*/  FMUL.FTZ R14, R53, R14 ;  /* 0x0000000e350e7220 */ /* 0x004fe40000410000 */
[----:B------:R-:W2:Y:S01]  /*82e0*/  LDL.LU R53, [R1+0x4] ;  /* 0x0000040001357983 */ /* 0x000ea20000300800 */
[----:B---3--:R-:W-:Y:S01]  /*82f0*/  FMUL.FTZ R15, R52, R15 ;  /* 0x0000000f340f7220 */ /* 0x008fe20000410000 */
[----:B------:R-:W-:Y:S02]  /*8300*/  FMUL.FTZ R14, R14, R3 ;  /* 0x000000030e0e7220 */ /* 0x000fe40000410000 */
[----:B------:R-:W3:Y:S01]  /*8310*/  LDL.LU R52, [R1] ;  /* 0x0000000001347983 */ /* 0x000ee20000300800 */
[----:B------:R-:W-:Y:S01]  /*8320*/  FFMA.FTZ R3, -R229, R229, 1 ;  /* 0x3f800000e5037423 */ /* 0x000fe200000101e5 */
[----:B------:R-:W-:Y:S01]  /*8330*/  FMUL.FTZ R7, R15, R0 ;  /* 0x000000000f077220 */ /* 0x000fe20000410000 */
[----:B------:R-:W-:Y:S01]  /*8340*/  FFMA.FTZ R0, -R227, R227, 1 ;  /* 0x3f800000e3007423 */ /* 0x000fe200000101e3 */
[----:B----4-:R-:W-:Y:S01]  /*8350*/  FMUL.FTZ R26, R134, R26 ;  /* 0x0000001a861a7220 */ /* 0x010fe20000410000 */
[----:B------:R-:W-:Y:S01]  /*8360*/  FMUL.FTZ R5, R3, UR10 ;  /* 0x0000000a03057c20 */ /* 0x000fe20008410000 */
[----:B------:R-:W-:Y:S01]  /*8370*/  FFMA.FTZ R3, -R226, R226, 1 ;  /* 0x3f800000e2037423 */ /* 0x000fe200000101e2 */
[----:B------:R-:W-:Y:S01]  /*8380*/  FMUL.FTZ R6, R0, UR10 ;  /* 0x0000000a00067c20 */ /* 0x000fe20008410000 */
[----:B------:R-:W-:Y:S01]  /*8390*/  FFMA.FTZ R0, -R225, R225, 1 ;  /* 0x3f800000e1007423 */ /* 0x000fe200000101e1 */
[----:B------:R-:W-:Y:S01]  /*83a0*/  FMUL.FTZ R26, R26, R5 ;  /* 0x000000051a1a7220 */ /* 0x000fe20000410000 */
[----:B------:R-:W-:Y:S01]  /*83b0*/  FMUL.FTZ R5, R3, UR10 ;  /* 0x0000000a03057c20 */ /* 0x000fe20008410000 */
[----:B------:R-:W-:Y:S01]  /*83c0*/  F2FP.F16.F32.PACK_AB R7, R7, R14 ;  /* 0x0000000e0707723e */ /* 0x000fe200000000ff */
[----:B------:R-:W-:Y:S01]  /*83d0*/  FMUL.FTZ R3, R0, UR10 ;  /* 0x0000000a00037c20 */ /* 0x000fe20008410000 */
[----:B------:R-:W-:Y:S01]  /*83e0*/  F2FP.F16.F32.PACK_AB R0, R11, R10 ;  /* 0x0000000a0b00723e */ /* 0x000fe200000000ff */
[----:B------:R-:W-:Y:S01]  /*83f0*/  FMUL.FTZ R31, R64, R31 ;  /* 0x0000001f401f7220 */ /* 0x000fe20000410000 */
[----:B------:R-:W-:Y:S01]  /*8400*/  FMUL.FTZ R27, R133, R27 ;  /* 0x0000001b851b7220 */ /* 0x000fe20000410000 */
[----:B------:R-:W-:Y:S01]  /*8410*/  FMUL.FTZ R30, R65, R30 ;  /* 0x0000001e411e7220 */ /* 0x000fe20000410000 */
[----:B------:R-:W4:Y:S01]  /*8420*/  LDL.LU.64 R50, [R1+0x38] ;  /* 0x0000380001327983 */ /* 0x000f220000300a00 */
[----:B------:R-:W-:Y:S01]  /*8430*/  FMUL.FTZ R31, R31, R3 ;  /* 0x000000031f1f7220 */ /* 0x000fe20000410000 */
[----:B------:R-:W-:Y:S01]  /*8440*/  FFMA.FTZ R3, -R207, R207, 1 ;  /* 0x3f800000cf037423 */ /* 0x000fe200000101cf */
[----:B------:R-:W-:Y:S01]  /*8450*/  FMUL.FTZ R6, R27, R6 ;  /* 0x000000061b067220 */ /* 0x000fe20000410000 */
[----:B------:R1:W-:Y:S01]  /*8460*/  STS [R151+0x16400], R0 ;  /* 0x0164000097007388 */ /* 0x0003e20000000800 */
[----:B------:R-:W-:Y:S01]  /*8470*/  FMUL.FTZ R30, R30, R5 ;  /* 0x000000051e1e7220 */ /* 0x000fe20000410000 */
[----:B------:R-:W-:Y:S01]  /*8480*/  FMUL.FTZ R3, R3, UR10 ;  /* 0x0000000a03037c20 */ /* 0x000fe20008410000 */
[----:B------:R-:W-:Y:S01]  /*8490*/  FFMA.FTZ R5, -R208, R208, 1 ;  /* 0x3f800000d0057423 */ /* 0x000fe200000101d0 */
[----:B------:R-:W-:Y:S01]  /*84a0*/  STS [R4+0x16000], R20 ;  /* 0x0160001404007388 */ /* 0x000fe20000000800 */
[----:B------:R-:W-:Y:S01]  /*84b0*/  F2FP.F16.F32.PACK_AB R6, R6, R26 ;  /* 0x0000001a0606723e */ /* 0x000fe200000000ff */
[----:B------:R-:W-:Y:S01]  /*84c0*/  FMUL.FTZ R47, R47, R3 ;  /* 0x000000032f2f7220 */ /* 0x000fe20000410000 */
[----:B------:R-:W-:Y:S01]  /*84d0*/  FFMA.FTZ R3, -R194, R194, 1 ;  /* 0x3f800000c2037423 */ /* 0x000fe200000101c2 */
[----:B------:R1:W-:Y:S01]  /*84e0*/  STS [R4+0x16400], R7 ;  /* 0x0164000704007388 */ /* 0x0003e20000000800 */
[----:B------:R-:W-:Y:S02]  /*84f0*/  FMUL.FTZ R5, R5, UR10 ;  /* 0x0000000a05057c20 */ /* 0x000fe40008410000 */
[----:B------:R-:W-:Y:S01]  /*8500*/  FMUL.FTZ R3, R3, UR10 ;  /* 0x0000000a03037c20 */ /* 0x000fe20008410000 */
[----:B------:R-:W-:Y:S01]  /*8510*/  STS [R155+0x14000], R132 ;  /* 0x014000849b007388 */ /* 0x000fe20000000800 */
[----:B------:R-:W-:Y:S01]  /*8520*/  FMUL.FTZ R46, R46, R5 ;  /* 0x000000052e2e7220 */ /* 0x000fe20000410000 */
[----:B------:R-:W-:Y:S01]  /*8530*/  FFMA.FTZ R5, -R201, R201, 1 ;  /* 0x3f800000c9057423 */ /* 0x000fe200000101c9 */
[----:B------:R-:W-:Y:S01]  /*8540*/  FMUL.FTZ R62, R62, R3 ;  /* 0x000000033e3e7220 */ /* 0x000fe20000410000 */
[----:B------:R-:W-:Y:S01]  /*8550*/  STS [R155+0x14400], R32 ;  /* 0x014400209b007388 */ /* 0x000fe20000000800 */
[----:B------:R-:W-:Y:S01]  /*8560*/  F2FP.F16.F32.PACK_AB R3, R31, R30 ;  /* 0x0000001e1f03723e */ /* 0x000fe200000000ff */
[----:B------:R-:W-:Y:S01]  /*8570*/  FMUL.FTZ R5, R5, UR10 ;  /* 0x0000000a05057c20 */ /* 0x000fe20008410000 */
[----:B-1----:R-:W-:Y:S05]  /*8580*/  IADD3 R0, PT, PT, R35, R155, RZ ;  /* 0x0000009b23007210 */ /* 0x002fea0007ffe0ff */
[----:B------:R-:W-:Y:S01]  /*8590*/  STS [R0+0x14000], R49 ;  /* 0x0140003100007388 */ /* 0x000fe20000000800 */
[----:B------:R-:W-:Y:S03]  /*85a0*/  IADD3 R4, PT, PT, R153, R35, RZ ;  /* 0x0000002399047210 */ /* 0x000fe60007ffe0ff */
[----:B------:R-:W-:Y:S04]  /*85b0*/  STS [R0+0x14400], R34 ;  /* 0x0144002200007388 */ /* 0x000fe80000000800 */
[----:B------:R-:W-:Y:S04]  /*85c0*/  STS [R155+0x16000], R19 ;  /* 0x016000139b007388 */ /* 0x000fe80000000800 */
[----:B------:R-:W-:Y:S04]  /*85d0*/  STS [R155+0x16400], R6 ;  /* 0x016400069b007388 */ /* 0x000fe80000000800 */
[----:B------:R-:W-:Y:S04]  /*85e0*/  STS [R0+0x16000], R18 ;  /* 0x0160001200007388 */ /* 0x000fe80000000800 */
[----:B------:R1:W-:Y:S04]  /*85f0*/  STS [R0+0x16400], R3 ;  /* 0x0164000300007388 */ /* 0x0003e80000000800 */
[----:B------:R-:W-:Y:S04]  /*8600*/  STS [R154+-0x8000], R48 ;  /* 0xff8000309a007388 */ /* 0x000fe80000000800 */
[----:B------:R-:W-:Y:S04]  /*8610*/  STS [R154+-0x7c00], R38 ;  /* 0xff8400269a007388 */ /* 0x000fe80000000800 */
[----:B------:R-:W-:Y:S04]  /*8620*/  STS [R156+-0x8000], R37 ;  /* 0xff8000259c007388 */ /* 0x000fe80000000800 */
[----:B------:R-:W-:Y:S04]  /*8630*/  STS [R156+-0x7c00], R21 ;  /* 0xff8400159c007388 */ /* 0x000fe80000000800 */
[----:B------:R-:W-:Y:S01]  /*8640*/  STS [R154+-0x6000], R12 ;  /* 0xffa0000c9a007388 */ /* 0x000fe20000000800 */
[--C-:B-1----:R-:W-:Y:S02]  /*8650*/  SHF.R.U32.HI R0, RZ, 0x1, R188.reuse ;  /* 0x00000001ff007819 */ /* 0x102fe400000116bc */
[--C-:B------:R-:W-:Y:S02]  /*8660*/  SHF.R.U32.HI R3, RZ, 0x4, R188.reuse ;  /* 0x00000004ff037819 */ /* 0x100fe400000116bc */
[----:B------:R-:W-:Y:S02]  /*8670*/  LOP3.LUT R142, R0, 0x30, RZ, 0xc0, !PT ;  /* 0x00000030008e7812 */ /* 0x000fe400078ec0ff */
[----:B------:R-:W-:Y:S02]  /*8680*/  LOP3.LUT R143, R3, 0x8, RZ, 0xc0, !PT ;  /* 0x00000008038f7812 */ /* 0x000fe400078ec0ff */
[----:B------:R-:W-:Y:S04]  /*8690*/  LOP3.LUT R0, R142, 0x8, R188, 0xf8, !PT ;  /* 0x000000088e007812 */ /* 0x000fe800078ef8bc */
[----:B------:R-:W-:Y:S04]  /*86a0*/  LOP3.LUT R0, R0, 0x1c0, R189, 0xf8, !PT ;  /* 0x000001c000007812 */ /* 0x000fe800078ef8bd */
[--C-:B------:R-:W-:Y:S04]  /*86b0*/  LOP3.LUT R0, R0, 0x38, R187.reuse, 0x78, !PT ;  /* 0x0000003800007812 */ /* 0x100fe800078e78bb */
[----:B------:R-:W-:Y:S04]  /*86c0*/  LOP3.LUT R0, R0, 0x200, R190, 0xf8, !PT ;  /* 0x0000020000007812 */ /* 0x000fe800078ef8be */
[----:B------:R-:W-:Y:S01]  /*86d0*/  LEA R0, R0, UR4, 0x1 ;  /* 0x0000000400007c11 */ /* 0x000fe2000f8e08ff */
[----:B--2---:R-:W-:Y:S01]  /*86e0*/  FMUL.FTZ R42, R53, R42 ;  /* 0x0000002a352a7220 */ /* 0x004fe20000410000 */
[----:B---3--:R-:W-:Y:S03]  /*86f0*/  FMUL.FTZ R43, R52, R43 ;  /* 0x0000002b342b7220 */ /* 0x008fe60000410000 */
[----:B------:R-:W-:Y:S01]  /*8700*/  FMUL.FTZ R42, R42, R9 ;  /* 0x000000092a2a7220 */ /* 0x000fe20000410000 */
[----:B------:R-:W-:Y:S01]  /*8710*/  FMUL.FTZ R9, R63, R2 ;  /* 0x000000023f097220 */ /* 0x000fe20000410000 */
[----:B------:R-:W1:Y:S01]  /*8720*/  LDC R52, c[0x0][0x44c] ;  /* 0x00011300ff347b82 */ /* 0x000e620000000800 */
[----:B------:R-:W-:Y:S01]  /*8730*/  FMUL.FTZ R43, R43, R8 ;  /* 0x000000082b2b7220 */ /* 0x000fe20000410000 */
[----:B------:R-:W-:Y:S02]  /*8740*/  FFMA.FTZ R8, -R202, R202, 1 ;  /* 0x3f800000ca087423 */ /* 0x000fe400000101ca */
[----:B------:R-:W-:Y:S02]  /*8750*/  F2FP.F16.F32.PACK_AB R9, R9, R62 ;  /* 0x0000003e0909723e */ /* 0x000fe400000000ff */
[----:B------:R-:W-:Y:S01]  /*8760*/  FMUL.FTZ R8, R8, UR10 ;  /* 0x0000000a08087c20 */ /* 0x000fe20008410000 */
[----:B------:R-:W-:Y:S03]  /*8770*/  F2FP.F16.F32.PACK_AB R2, R43, R42 ;  /* 0x0000002a2b02723e */ /* 0x000fe600000000ff */
[----:B------:R-:W-:Y:S01]  /*8780*/  FMUL.FTZ R58, R58, R8 ;  /* 0x000000083a3a7220 */ /* 0x000fe20000410000 */
[----:B------:R-:W-:Y:S01]  /*8790*/  FMUL.FTZ R8, R59, R5 ;  /* 0x000000053b087220 */ /* 0x000fe20000410000 */
[----:B------:R-:W-:Y:S01]  /*87a0*/  F2FP.F16.F32.PACK_AB R5, R47, R46 ;  /* 0x0000002e2f05723e */ /* 0x000fe200000000ff */
[----:B------:R2:W-:Y:S03]  /*87b0*/  STS [R154+-0x5c00], R2 ;  /* 0xffa400029a007388 */ /* 0x0005e60000000800 */
[----:B------:R-:W-:Y:S01]  /*87c0*/  F2FP.F16.F32.PACK_AB R8, R8, R58 ;  /* 0x0000003a0808723e */ /* 0x000fe200000000ff */
[----:B------:R-:W-:Y:S04]  /*87d0*/  STS [R156+-0x6000], R13 ;  /* 0xffa0000d9c007388 */ /* 0x000fe80000000800 */
[----:B------:R-:W-:Y:S04]  /*87e0*/  STS [R156+-0x5c00], R5 ;  /* 0xffa400059c007388 */ /* 0x000fe80000000800 */
[----:B------:R-:W-:Y:S04]  /*87f0*/  STS [R153+-0x8000], R36 ;  /* 0xff80002499007388 */ /* 0x000fe80000000800 */
[----:B------:R-:W-:Y:S04]  /*8800*/  STS [R153+-0x7c00], R22 ;  /* 0xff84001699007388 */ /* 0x000fe80000000800 */
[----:B------:R-:W-:Y:S04]  /*8810*/  STS [R4+-0x8000], R33 ;  /* 0xff80002104007388 */ /* 0x000fe80000000800 */
[----:B------:R-:W-:Y:S01]  /*8820*/  STS [R4+-0x7c00], R23 ;  /* 0xff84001704007388 */ /* 0x000fe20000000800 */
[----:B--2---:R-:W-:Y:S03]  /*8830*/  LOP3.LUT R2, R189, 0x1c0, RZ, 0xc0, !PT ;  /* 0x000001c0bd027812 */ /* 0x004fe600078ec0ff */
[----:B------:R-:W-:Y:S01]  /*8840*/  STS [R153+-0x6000], R17 ;  /* 0xffa0001199007388 */ /* 0x000fe20000000800 */
[----:B------:R-:W-:Y:S03]  /*8850*/  LOP3.LUT R2, R2, 0x38, R187, 0xf8, !PT ;  /* 0x0000003802027812 */ /* 0x000fe600078ef8bb */
[----:B------:R1:W-:Y:S01]  /*8860*/  STS [R153+-0x5c00], R8 ;  /* 0xffa4000899007388 */ /* 0x0003e20000000800 */
[----:B------:R-:W-:Y:S03]  /*8870*/  LOP3.LUT R2, R2, R143, R145, 0x1e, !PT ;  /* 0x0000008f02027212 */ /* 0x000fe600078e1e91 */
[----:B------:R-:W-:Y:S01]  /*8880*/  STS [R4+-0x6000], R16 ;  /* 0xffa0001004007388 */ /* 0x000fe20000000800 */
[----:B------:R-:W-:Y:S03]  /*8890*/  LOP3.LUT R2, R2, 0x200, R189, 0xf8, !PT ;  /* 0x0000020002027812 */ /* 0x000fe600078ef8bd */
[----:B------:R-:W-:Y:S01]  /*88a0*/  STS [R4+-0x5c00], R9 ;  /* 0xffa4000904007388 */ /* 0x000fe20000000800 */
[----:B------:R-:W-:Y:S01]  /*88b0*/  LEA R2, R2, UR4, 0x1 ;  /* 0x0000000402027c11 */ /* 0x000fe2000f8e08ff */
[----:B------:R-:W-:Y:S03]  /*88c0*/  BAR.SYNC.DEFER_BLOCKING 0x0 ;  /* 0x0000000000007b1d */ /* 0x000fe60000010000 */
[----:B------:R-:W-:Y:S01]  /*88d0*/  IADD3 R3, PT, PT, R141, R2, RZ ;  /* 0x000000028d037210 */ /* 0x000fe20007ffe0ff */
[----:B-1----:R-:W-:Y:S02]  /*88e0*/  IMAD R153, R52, UR8, RZ ;  /* 0x0000000834997c24 */ /* 0x002fe4000f8e02ff */
        /* <DEDUP_REMOVED lines=89> */
[----:B------:R-:W-:Y:S02]  /*8e80*/  LEA R4, -R153, RZ, 0x7 ;  /* 0x000000ff99047211 */ /* 0x000fe400078e39ff */
[----:B------:R-:W-:Y:S02]  /*8e90*/  LOP3.LUT R5, R187, 0x1f8, RZ, 0xc0, !PT ;  /* 0x000001f8bb057812 */ /* 0x000fe400078ec0ff */
[-C--:B-1----:R-:W-:Y:S05]  /*8ea0*/  HMMA.16816.F32 R68, R12, R20.reuse, R68 ;  /* 0x000000140c44723c */ /* 0x082fea0000001844 */
[C---:B------:R-:W-:Y:S02]  /*8eb0*/  LEA R6, P0, R4.reuse, R50, 0x2 ;  /* 0x0000003204067211 */ /* 0x040fe400078010ff */
[----:B------:R-:W-:Y:S01]  /*8ec0*/  LOP3.LUT R5, R5, 0x38, R188, 0x78, !PT ;  /* 0x0000003805057812 */ /* 0x000fe200078e78bc */
[C---:B------:R-:W-:Y:S04]  /*8ed0*/  HMMA.16816.F32 R72, R32.reuse, R20, R72 ;  /* 0x000000142048723c */ /* 0x040fe80000001848 */
[----:B------:R-:W-:Y:S02]  /*8ee0*/  MOV R176, R6 ;  /* 0x0000000600b07202 */ /* 0x000fe40000000f00 */
[----:B------:R-:W-:Y:S02]  /*8ef0*/  LEA.HI.X.SX32 R4, R4, R51, 0x2, P0 ;  /* 0x0000003304047211 */ /* 0x000fe400000f16ff */
[-C--:B------:R-:W-:Y:S03]  /*8f00*/  HMMA.16816.F32 R76, R32, R22.reuse, R76 ;  /* 0x00000016204c723c */ /* 0x080fe6000000184c */
[----:B------:R-:W-:Y:S02]  /*8f10*/  MOV R177, R4 ;  /* 0x0000000400b17202 */ /* 0x000fe40000000f00 */
[----:B------:R-:W-:Y:S03]  /*8f20*/  LOP3.LUT R5, R5, 0x1e00, R187, 0xf8, !PT ;  /* 0x00001e0005057812 */ /* 0x000fe600078ef8bb */
[C---:B------:R-:W-:Y:S01]  /*8f30*/  HMMA.16816.F32 R80, R12.reuse, R22, R80 ;  /* 0x000000160c50723c */ /* 0x040fe20000001850 */
[----:B------:R1:W-:Y:S03]  /*8f40*/  STL.64 [R1+0x38], R176 ;  /* 0x000038b001007387 */ /* 0x0003e60000100a00 */
[----:B------:R-:W-:Y:S04]  /*8f50*/  LEA R173, R5, UR4, 0x1 ;  /* 0x0000000405ad7c11 */ /* 0x000fe8000f8e08ff */
[-C--:B------:R-:W-:Y:S08]  /*8f60*/  HMMA.16816.F32 R84, R12, R36.reuse, R84 ;  /* 0x000000240c54723c */ /* 0x080ff00000001854 */
[C---:B------:R-:W-:Y:S08]  /*8f70*/  HMMA.16816.F32 R88, R32.reuse, R36, R88 ;  /* 0x000000242058723c */ /* 0x040ff00000001858 */
[-C--:B------:R-:W-:Y:S08]  /*8f80*/  HMMA.16816.F32 R92, R32, R38.reuse, R92 ;  /* 0x00000026205c723c */ /* 0x080ff0000000185c */
[----:B------:R-:W-:Y:S01]  /*8f90*/  HMMA.16816.F32 R96, R12, R38, R96 ;  /* 0x000000260c60723c */ /* 0x000fe20000001860 */
[----:B------:R-:W-:Y:S08]  /*8fa0*/  @!UPT UIADD3 URZ, UPT, UPT, URZ, URZ, URZ ;  /* 0x000000fffffff290 */ /* 0x000ff0000fffe0ff */
[----:B-1----:R-:W-:Y:S11]  /*8fb0*/  BRA.U !UP3, `(.L_x_1885) ;  /* 0x000000010b647547 */ /* 0x002ff6000b800000 */
[----:B------:R-:W2:Y:S01]  /*8fc0*/  LDL.LU R51, [R1+0x48] ;  /* 0x0000480001337983 */ /* 0x000ea20000300800 */
[----:B------:R-:W-:Y:S03]  /*8fd0*/  IADD3 R5, P0, PT, RZ, -UR28, RZ ;  /* 0x8000001cff057c10 */ /* 0x000fe6000ff1e0ff */
[----:B------:R-:W3:Y:S02]  /*8fe0*/  LDL.LU R50, [R1+0x4c] ;  /* 0x00004c0001327983 */ /* 0x000ee40000300800 */
[----:B------:R-:W-:Y:S05]  /*8ff0*/  IMAD.X R4, RZ, RZ, ~UR16, P0 ;  /* 0x80000010ff047e24 */ /* 0x000fea00080e06ff */
[----:B------:R-:W-:Y:S04]  /*9000*/  SHF.R.S64 R5, R5, 0x1f, R4 ;  /* 0x0000001f05057819 */ /* 0x000fe80000001004 */
[----:B---3--:R-:W-:Y:S04]  /*9010*/  IADD3 R50, P0, PT, R5, R50, RZ ;  /* 0x0000003205327210 */ /* 0x008fe80007f1e0ff */
[----:B--2---:R-:W-:Y:S01]  /*9020*/  LEA.HI.X.SX32 R51, R4, R51, 0x1, P0 ;  /* 0x0000003304337211 */ /* 0x004fe200000f0eff */
[----:B------:R1:W-:Y:S01]  /*9030*/  STL [R1+0x4c], R50 ;  /* 0x00004c3201007387 */ /* 0x0003e20000100800 */
[----:B------:R-:W-:Y:S01]  /*9040*/  IADD3 R6, P0, PT, R50, UR34, RZ ;  /* 0x0000002232067c10 */ /* 0x000fe2000ff1e0ff */
[----:B------:R-:W-:Y:S02]  /*9050*/  IMAD.MOV.U32 R10, RZ, RZ, R50 ;  /* 0x000000ffff0a7224 */ /* 0x000fe400078e0032 */
[----:B------:R1:W-:Y:S01]  /*9060*/  STL [R1+0x48], R51 ;  /* 0x0000483301007387 */ /* 0x0003e20000100800 */
        /* <DEDUP_REMOVED lines=14> */
.L_x_1885:
[----:B------:R-:W-:Y:S01]  /*9150*/  LDSM.16.M88.4 R32, [R148+0x14000] ;  /* 0x014000009420783b */ /* 0x000fe20000000200 */
[----:B------:R-:W-:Y:S01]  /*9160*/  IADD3 R140, PT, PT, R172, R148, R141 ;  /* 0x00000094ac8c7210 */ /* 0x000fe20007ffe08d */
[----:B------:R-:W-:Y:S01]  /*9170*/  IMAD.MOV.U32 R194, RZ, RZ, 0x4 ;  /* 0x00000004ffc27424 */ /* 0x000fe200078e00ff */
[----:B------:R-:W-:Y:S01]  /*9180*/  PLOP3.LUT P3, PT, PT, PT, UP3, 0x80, 0x8 ;  /* 0x000000000008781c */ /* 0x000fe20003f6f038 */
[----:B------:R-:W2:Y:S01]  /*9190*/  LDSM.16.MT88.4 R16, [R2+0xc000] ;  /* 0x00c000000210783b */ /* 0x000ea20000004200 */
[----:B------:R-:W-:Y:S02]  /*91a0*/  ULOP3.LUT UR35, UR40, 0x1, URZ, 0xc0, !UPT ;  /* 0x0000000128237892 */ /* 0x000fe4000f8ec0ff */
[----:B------:R-:W-:Y:S01]  /*91b0*/  @UP3 UIADD3 UR36, UP2, UPT, UR42, -0x200, URZ ;  /* 0xfffffe002a243890 */ /* 0x000fe2000ff5e0ff */
[----:B------:R-:W3:Y:S01]  /*91c0*/  LDSM.16.M88.4 R28, [R148+0x16000] ;  /* 0x01600000941c783b */ /* 0x000ee20000000200 */
[----:B------:R-:W-:Y:S02]  /*91d0*/  UISETP.NE.U32.AND UP1, UPT, UR35, 0x1, UPT ;  /* 0x000000012300788c */ /* 0x000fe4000bf25070 */
[----:B------:R-:W-:Y:S01]  /*91e0*/  UIADD3 UR37, UPT, UPT, UR40, -0x1, URZ ;  /* 0xffffffff28257890 */ /* 0x000fe2000fffe0ff */
[----:B------:R-:W4:Y:S01]  /*91f0*/  LDSM.16.MT88.4 R36, [R3+0xc000] ;  /* 0x00c000000324783b */ /* 0x000f220000004200 */
[----:B------:R-:W-:Y:S03]  /*9200*/  @UP3 UIADD3.X UR35, UPT, UPT, UR43, -0x1, URZ, UP2, !UPT ;  /* 0xffffffff2b233890 */ /* 0x000fe600097fe4ff */
[----:B------:R-:W5:Y:S04]  /*9210*/  LDL R193, [R1+0x44] ;  /* 0x0000440001c17983 */ /* 0x000f680000100800 */
[----:B------:R-:W-:Y:S04]  /*9220*/  LDSM.16.M88.4 R40, [R150+0x14000] ;  /* 0x014000009628783b */ /* 0x000fe80000000200 */
[----:B------:R-:W5:Y:S04]  /*9230*/  LDL R192, [R1+0x64] ;  /* 0x0000640001c07983 */ /* 0x000f680000100800 */
[----:B------:R-:W4:Y:S04]  /*9240*/  LDSM.16.MT88.4 R44, [R2+0xc800] ;  /* 0x00c80000022c783b */ /* 0x000f280000004200 */
[----:B------:R-:W5:Y:S04]  /*9250*/  LDL R191, [R1+0x60] ;  /* 0x0000600001bf7983 */ /* 0x000f680000100800 */
[----:B-1----:R-:W1:Y:S04]  /*9260*/  LDSM.16.M88.4 R48, [R150+0x16000] ;  /* 0x016000009630783b */ /* 0x002e680000000200 */
[----:B------:R-:W5:Y:S01]  /*9270*/  LDL R179, [R1+0x5c] ;  /* 0x00005c0001b37983 */ /* 0x000f620000100800 */
[-C--:B--2---:R-:W-:Y:S03]  /*9280*/  HMMA.16816.F32 R4, R32, R16.reuse, RZ ;  /* 0x000000102004723c */ /* 0x084fe600000018ff */
[----:B------:R-:W2:Y:S04]  /*9290*/  LDSM.16.MT88.4 R52, [R3+0xc800] ;  /* 0x00c800000334783b */ /* 0x000ea80000004200 */
[----:B------:R-:W5:Y:S01]  /*92a0*/  LDL R178, [R1+0x58] ;  /* 0x0000580001b27983 */ /* 0x000f620000100800 */
[C---:B---3--:R-:W-:Y:S03]  /*92b0*/  HMMA.16816.F32 R8, R28.reuse, R16, RZ ;  /* 0x000000101c08723c */ /* 0x048fe600000018ff */
[----:B------:R-:W-:Y:S04]  /*92c0*/  LDSM.16.MT88.4 R56, [R2+0xd000] ;  /* 0x00d000000238783b */ /* 0x000fe80000004200 */
[----:B------:R-:W-:Y:S01]  /*92d0*/  LDSM.16.M88.4 R60, [R144+0x16000] ;  /* 0x01600000903c783b */ /* 0x000fe20000000200 */
[-C--:B------:R-:W-:Y:S03]  /*92e0*/  HMMA.16816.F32 R12, R28, R18.reuse, RZ ;  /* 0x000000121c0c723c */ /* 0x080fe600000018ff */
[----:B------:R-:W-:Y:S04]  /*92f0*/  LDSM.16.MT88.4 R64, [R3+0xd000] ;  /* 0x00d000000340783b */ /* 0x000fe80000004200 */
[----:B------:R-:W-:Y:S01]  /*9300*/  LDSM.16.MT88.4 R132, [R2+0xd800] ;  /* 0x00d800000284783b */ /* 0x000fe20000004200 */
[C---:B------:R-:W-:Y:S03]  /*9310*/  HMMA.16816.F32 R16, R32.reuse, R18, RZ ;  /* 0x000000122010723c */ /* 0x040fe600000018ff */
[----:B------:R-:W-:Y:S05]  /*9320*/  LDSM.16.M88.4 R136, [R140+0x16000] ;  /* 0x016000008c88783b */ /* 0x000fea0000000200 */
[-C--:B----4-:R-:W-:Y:S08]  /*9330*/  HMMA.16816.F32 R20, R32, R36.reuse, RZ ;  /* 0x000000242014723c */ /* 0x090ff000000018ff */
[C---:B------:R-:W-:Y:S08]  /*9340*/  HMMA.16816.F32 R24, R28.reuse, R36, RZ ;  /* 0x000000241c18723c */ /* 0x040ff000000018ff */
[-C--:B------:R-:W-:Y:S08]  /*9350*/  HMMA.16816.F32 R28, R28, R38.reuse, RZ ;  /* 0x000000261c1c723c */ /* 0x080ff000000018ff */
[----:B------:R-:W-:Y:S01]  /*9360*/  HMMA.16816.F32 R32, R32, R38, RZ ;  /* 0x000000262020723c */ /* 0x000fe200000018ff */
[----:B------:R-:W3:Y:S07]  /*9370*/  LDSM.16.M88.4 R36, [R144+0x14000] ;  /* 0x014000009024783b */ /* 0x000eee0000000200 */
[-C--:B------:R-:W-:Y:S08]  /*9380*/  HMMA.16816.F32 R4, R40, R44.reuse, R4 ;  /* 0x0000002c2804723c */ /* 0x080ff00000001804 */
[C---:B-1----:R-:W-:Y:S08]  /*9390*/  HMMA.16816.F32 R8, R48.reuse, R44, R8 ;  /* 0x0000002c3008723c */ /* 0x042ff00000001808 */
[-C--:B------:R-:W-:Y:S08]  /*93a0*/  HMMA.16816.F32 R12, R48, R46.reuse, R12 ;  /* 0x0000002e300c723c */ /* 0x080ff0000000180c */
[C---:B------:R-:W-:Y:S01]  /*93b0*/  HMMA.16816.F32 R16, R40.reuse, R46, R16 ;  /* 0x0000002e2810723c */ /* 0x040fe20000001810 */
[----:B------:R-:W1:Y:S07]  /*93c0*/  LDSM.16.M88.4 R44, [R140+0x14000] ;  /* 0x014000008c2c783b */ /* 0x000e6e0000000200 */
[-C--:B--2---:R-:W-:Y:S08]  /*93d0*/  HMMA.16816.F32 R20, R40, R52.reuse, R20 ;  /* 0x000000342814723c */ /* 0x084ff00000001814 */
[C---:B------:R-:W-:Y:S08]  /*93e0*/  HMMA.16816.F32 R24, R48.reuse, R52, R24 ;  /* 0x000000343018723c */ /* 0x040ff00000001818 */
[-C--:B------:R-:W-:Y:S01]  /*93f0*/  HMMA.16816.F32 R28, R48, R54.reuse, R28 ;  /* 0x00000036301c723c */ /* 0x080fe2000000181c */
[----:B------:R-:W2:Y:S07]  /*9400*/  LDSM.16.MT88.4 R48, [R3+0xd800] ;  /* 0x00d800000330783b */ /* 0x000eae0000004200 */
[----:B------:R-:W-:Y:S01]  /*9410*/  HMMA.16816.F32 R32, R40, R54, R32 ;  /* 0x000000362820723c */ /* 0x000fe20000001820 */
[----:B------:R-:W-:Y:S04]  /*9420*/  LDSM.16.M88.4 R40, [R148+0x18000] ;  /* 0x018000009428783b */ /* 0x000fe80000000200 */
[----:B------:R-:W4:Y:S03]  /*9430*/  LDSM.16.MT88.4 R52, [R2+0xe000] ;  /* 0x00e000000234783b */ /* 0x000f260000004200 */
[-C--:B---3--:R-:W-:Y:S08]  /*9440*/  HMMA.16816.F32 R4, R36, R56.reuse, R4 ;  /* 0x000000382404723c */ /* 0x088ff00000001804 */
        /* <DEDUP_REMOVED lines=9> */
[----:B------:R-:W3:Y:S07]  /*94e0*/  LDSM.16.M88.4 R36, [R148+0x1a000] ;  /* 0x01a000009424783b */ /* 0x000eee0000000200 */
[-C--:B-1----:R-:W-:Y:S08]  /*94f0*/  HMMA.16816.F32 R4, R44, R132.reuse, R4 ;  /* 0x000000842c04723c */ /* 0x082ff00000001804 */
[C---:B------:R-:W-:Y:S08]  /*9500*/  HMMA.16816.F32 R8, R136.reuse, R132, R8 ;  /* 0x000000848808723c */ /* 0x040ff00000001808 */
[-C--:B------:R-:W-:Y:S08]  /*9510*/  HMMA.16816.F32 R12, R136, R134.reuse, R12 ;  /* 0x00000086880c723c */ /* 0x080ff0000000180c */
[C---:B------:R-:W-:Y:S08]  /*9520*/  HMMA.16816.F32 R16, R44.reuse, R134, R16 ;  /* 0x000000862c10723c */ /* 0x040ff00000001810 */
[-C--:B--2---:R-:W-:Y:S08]  /*9530*/  HMMA.16816.F32 R20, R44, R48.reuse, R20 ;  /* 0x000000302c14723c */ /* 0x084ff00000001814 */
[C---:B------:R-:W-:Y:S04]  /*9540*/  HMMA.16816.F32 R24, R136.reuse, R48, R24 ;  /* 0x000000308818723c */ /* 0x040fe80000001818 */
[C---:B------:R-:W-:Y:S04]  /*9550*/  IMAD.SHL.U32 R48, R153.reuse, 0x8, RZ ;  /* 0x0000000899307824 */ /* 0x040fe800078e00ff */
[-C--:B------:R-:W-:Y:S03]  /*9560*/  HMMA.16816.F32 R28, R136, R50.reuse, R28 ;  /* 0x00000032881c723c */ /* 0x080fe6000000181c */
[C---:B------:R-:W-:Y:S04]  /*9570*/  LEA R170, P0, R48.reuse, R176, 0x2 ;  /* 0x000000b030aa7211 */ /* 0x040fe800078010ff */
[----:B------:R-:W-:Y:S01]  /*9580*/  LEA.HI.X.SX32 R171, R48, R177, 0x2, P0 ;  /* 0x000000b130ab7211 */ /* 0x000fe200000f16ff */
[----:B------:R-:W-:Y:S01]  /*9590*/  HMMA.16816.F32 R32, R44, R50, R32 ;  /* 0x000000322c20723c */ /* 0x000fe20000001820 */
[----:B------:R-:W-:Y:S03]  /*95a0*/  LDSM.16.M88.4 R44, [R150+0x18000] ;  /* 0x01800000962c783b */ /* 0x000fe60000000200 */
[C---:B------:R-:W-:Y:S01]  /*95b0*/  LEA R168, P0, R153.reuse, R170, 0x5 ;  /* 0x000000aa99a87211 */ /* 0x040fe200078028ff */
[----:B------:R-:W1:Y:S03]  /*95c0*/  LDSM.16.MT88.4 R48, [R2+0xe800] ;  /* 0x00e800000230783b */ /* 0x000e660000004200 */
[-C--:B----4-:R-:W-:Y:S05]  /*95d0*/  HMMA.16816.F32 R4, R40, R52.reuse, R4 ;  /* 0x000000342804723c */ /* 0x090fea0000001804 */
        /* <DEDUP_REMOVED lines=21> */
[C---:B--2---:R-:W-:Y:S03]  /*9730*/  LEA R150, P0, R153.reuse, R156, 0x5 ;  /* 0x0000009c99967211 */ /* 0x044fe600078028ff */
[----:B------:R-:W-:Y:S01]  /*9740*/  HMMA.16816.F32 R32, R40, R58, R32 ;  /* 0x0000003a2820723c */ /* 0x000fe20000001820 */
[----:B------:R-:W-:Y:S03]  /*9750*/  LDSM.16.M88.4 R40, [R144+0x18000] ;  /* 0x018000009028783b */ /* 0x000fe60000000200 */
[C---:B------:R-:W-:Y:S01]  /*9760*/  LEA.HI.X.SX32 R151, R153.reuse, R157, 0x5, P0 ;  /* 0x0000009d99977211 */ /* 0x040fe200000f2eff */
[----:B------:R-:W2:Y:S01]  /*9770*/  LDSM.16.MT88.4 R56, [R2+0xf000] ;  /* 0x00f000000238783b */ /* 0x000ea20000004200 */
[C---:B------:R-:W-:Y:S02]  /*9780*/  LEA R146, P0, R153.reuse, R150, 0x5 ;  /* 0x0000009699927211 */ /* 0x040fe400078028ff */
[-C--:B-1----:R-:W-:Y:S05]  /*9790*/  HMMA.16816.F32 R4, R44, R48.reuse, R4 ;  /* 0x000000302c04723c */ /* 0x082fea0000001804 */
        /* <DEDUP_REMOVED lines=12> */
[-C--:B----4-:R-:W-:Y:S03]  /*9860*/  HMMA.16816.F32 R20, R44, R36.reuse, R20 ;  /* 0x000000242c14723c */ /* 0x090fe60000001814 */
[C---:B------:R-:W-:Y:S02]  /*9870*/  LEA.HI.X.SX32 R133, R153.reuse, R135, 0x5, P0 ;  /* 0x0000008799857211 */ /* 0x040fe400000f2eff */
[C---:B------:R-:W-:Y:S03]  /*9880*/  LEA R154, P0, R153.reuse, R132, 0x5 ;  /* 0x00000084999a7211 */ /* 0x040fe600078028ff */
[C---:B------:R-:W-:Y:S04]  /*9890*/  HMMA.16816.F32 R24, R52.reuse, R36, R24 ;  /* 0x000000243418723c */ /* 0x040fe80000001818 */
[C---:B------:R-:W-:Y:S04]  /*98a0*/  LEA.HI.X.SX32 R155, R153.reuse, R133, 0x5, P0 ;  /* 0x00000085999b7211 */ /* 0x040fe800000f2eff */
[-C--:B------:R-:W-:Y:S01]  /*98b0*/  HMMA.16816.F32 R28, R52, R38.reuse, R28 ;  /* 0x00000026341c723c */ /* 0x080fe2000000181c */
[----:B------:R-:W-:Y:S02]  /*98c0*/  LDSM.16.M88.4 R52, [R140+0x1a000] ;  /* 0x01a000008c34783b */ /* 0x000fe40000000200 */
[C---:B------:R-:W-:Y:S05]  /*98d0*/  IMAD.WIDE R174, R153.reuse, -0x1c0, R154 ;  /* 0xfffffe4099ae7825 */ /* 0x040fea00078e029a */
[----:B------:R-:W-:Y:S01]  /*98e0*/  HMMA.16816.F32 R32, R44, R38, R32 ;  /* 0x000000262c20723c */ /* 0x000fe20000001820 */
[----:B------:R3:W-:Y:S03]  /*98f0*/  LDSM.16.MT88.4 R44, [R2+0xf800] ;  /* 0x00f80000022c783b */ /* 0x0007e60000004200 */
[C---:B------:R-:W-:Y:S01]  /*9900*/  LEA R66, P0, R153.reuse, R174, 0x5 ;  /* 0x000000ae99427211 */ /* 0x040fe200078028ff */
[----:B------:R-:W4:Y:S03]  /*9910*/  LDSM.16.M88.4 R36, [R140+0x18000] ;  /* 0x018000008c24783b */ /* 0x000f260000000200 */
[-C--:B--2---:R-:W-:Y:S05]  /*9920*/  HMMA.16816.F32 R4, R40, R56.reuse, R4 ;  /* 0x000000382804723c */ /* 0x084fea0000001804 */
[C---:B------:R-:W-:Y:S02]  /*9930*/  LEA.HI.X.SX32 R67, R153.reuse, R175, 0x5, P0 ;  /* 0x000000af99437211 */ /* 0x040fe400000f2eff */
[C---:B------:R-:W-:Y:S01]  /*9940*/  LEA R64, P0, R153.reuse, R66, 0x5 ;  /* 0x0000004299407211 */ /* 0x040fe200078028ff */
[C---:B-1----:R-:W-:Y:S04]  /*9950*/  HMMA.16816.F32 R8, R48.reuse, R56, R8 ;  /* 0x000000383008723c */ /* 0x042fe80000001808 */
[C---:B------:R-:W-:Y:S04]  /*9960*/  LEA.HI.X.SX32 R65, R153.reuse, R67, 0x5, P0 ;  /* 0x0000004399417211 */ /* 0x040fe800000f2eff */
[-C--:B------:R-:W-:Y:S03]  /*9970*/  HMMA.16816.F32 R12, R48, R58.reuse, R12 ;  /* 0x0000003a300c723c */ /* 0x080fe6000000180c */
[----:B---3--:R-:W-:Y:S04]  /*9980*/  @P3 SHF.R.U32.HI R2, RZ, 0x2, R188 ;  /* 0x00000002ff023819 */ /* 0x008fe800000116bc */
[----:B-----5:R-:W-:Y:S01]  /*9990*/  @P3 LOP3.LUT R193, R142, 0x7, R2, 0xf8, !PT ;  /* 0x000000078ec13812 */ /* 0x020fe200078ef802 */
[C---:B------:R-:W-:Y:S04]  /*99a0*/  HMMA.16816.F32 R16, R40.reuse, R58, R16 ;  /* 0x0000003a2810723c */ /* 0x040fe80000001810 */
[----:B------:R-:W-:Y:S04]  /*99b0*/  @P3 STL [R1+0x44], R193 ;  /* 0x000044c101003387 */ /* 0x000fe80000100800 */
        /* <DEDUP_REMOVED lines=22> */
[----:B------:R-:W3:Y:S03]  /*9b20*/  @P3 LDG.E R192, desc[UR26][R2.64+-0x200] ;  /* 0xfffe001a02c03981 */ /* 0x000ee6000c1e1900 */
[C---:B------:R-:W-:Y:S01]  /*9b30*/  LEA R46, P0, R153.reuse, R48, 0x5 ;  /* 0x00000030992e7211 */ /* 0x040fe200078028ff */
[----:B------:R-:W4:Y:S03]  /*9b40*/  @P3 LDG.E R191, desc[UR26][R2.64+-0x1e0] ;  /* 0xfffe201a02bf3981 */ /* 0x000f26000c1e1900 */
[C---:B------:R-:W-:Y:S01]  /*9b50*/  LEA.HI.X.SX32 R47, R153.reuse, R49, 0x5, P0 ;  /* 0x00000031992f7211 */ /* 0x040fe200000f2eff */
[-C--:B--2---:R-:W-:Y:S01]  /*9b60*/  HMMA.16816.F32 R20, R36, R40.reuse, R20 ;  /* 0x000000282414723c */ /* 0x084fe20000001814 */
[----:B------:R-:W2:Y:S02]  /*9b70*/  @P3 LDG.E R179, desc[UR26][R2.64+-0x100] ;  /* 0xffff001a02b33981 */ /* 0x000ea4000c1e1900 */
[C---:B------:R-:W-:Y:S02]  /*9b80*/  LEA R44, P0, R153.reuse, R46, 0x5 ;  /* 0x0000002e992c7211 */ /* 0x040fe400078028ff */
[----:B------:R1:W5:Y:S02]  /*9b90*/  @P3 LDG.E R178, desc[UR26][R2.64+-0xe0] ;  /* 0xffff201a02b23981 */ /* 0x000364000c1e1900 */
[C---:B------:R-:W-:Y:S01]  /*9ba0*/  LEA.HI.X.SX32 R45, R153.reuse, R47, 0x5, P0 ;  /* 0x0000002f992d7211 */ /* 0x040fe200000f2eff */
[C---:B------:R-:W-:Y:S01]  /*9bb0*/  HMMA.16816.F32 R24, R52.reuse, R40, R24 ;  /* 0x000000283418723c */ /* 0x040fe20000001818 */
[----:B------:R-:W-:Y:S03]  /*9bc0*/  REDG.E.ADD.F32.FTZ.RN.STRONG.GPU desc[UR26][R176.64], R4 ;  /* 0x00000004b00079a6 */ /* 0x000fe6000c12f31a */
[C---:B------:R-:W-:Y:S01]  /*9bd0*/  LEA R40, P0, R153.reuse, R44, 0x5 ;  /* 0x0000002c99287211 */ /* 0x040fe200078028ff */
[----:B------:R-:W-:Y:S03]  /*9be0*/  REDG.E.ADD.F32.FTZ.RN.STRONG.GPU desc[UR26][R170.64], R5 ;  /* 0x00000005aa0079a6 */ /* 0x000fe6000c12f31a */
[-C--:B------:R-:W-:Y:S01]  /*9bf0*/  HMMA.16816.F32 R28, R52, R42.reuse, R28 ;  /* 0x0000002a341c723c */ /* 0x080fe2000000181c */
[----:B------:R1:W-:Y:S02]  /*9c00*/  REDG.E.ADD.F32.FTZ.RN.STRONG.GPU desc[UR26][R168.64], R6 ;  /* 0x00000006a80079a6 */ /* 0x0003e4000c12f31a */
[C---:B------:R-:W-:Y:S02]  /*9c10*/  LEA.HI.X.SX32 R41, R153.reuse, R45, 0x5, P0 ;  /* 0x0000002d99297211 */ /* 0x040fe400000f2eff */
[----:B------:R1:W-:Y:S03]  /*9c20*/  REDG.E.ADD.F32.FTZ.RN.STRONG.GPU desc[UR26][R166.64], R7 ;  /* 0x00000007a60079a6 */ /* 0x0003e6000c12f31a */
[----:B------:R-:W-:Y:S01]  /*9c30*/  HMMA.16816.F32 R32, R36, R42, R32 ;  /* 0x0000002a2420723c */ /* 0x000fe20000001820 */
[----:B------:R1:W-:Y:S04]  /*9c40*/  REDG.E.ADD.F32.FTZ.RN.STRONG.GPU desc[UR26][R164.64], R8 ;  /* 0x00000008a40079a6 */ /* 0x0003e8000c12f31a */
[----:B------:R1:W-:Y:S04]  /*9c50*/  REDG.E.ADD.F32.FTZ.RN.STRONG.GPU desc[UR26][R162.64], R9 ;  /* 0x00000009a20079a6 */ /* 0x0003e8000c12f31a */
[----:B------:R-:W-:Y:S04]  /*9c60*/  REDG.E.ADD.F32.FTZ.RN.STRONG.GPU desc[UR26][R160.64], R10 ;  /* 0x0000000aa00079a6 */ /* 0x000fe8000c12f31a */
[----:B------:R-:W-:Y:S04]  /*9c70*/  REDG.E.ADD.F32.FTZ.RN.STRONG.GPU desc[UR26][R158.64], R11 ;  /* 0x0000000b9e0079a6 */ /* 0x000fe8000c12f31a */
[----:B------:R-:W-:Y:S01]  /*9c80*/  REDG.E.ADD.F32.FTZ.RN.STRONG.GPU desc[UR26][R156.64], R16 ;  /* 0x000000109c0079a6 */ /* 0x000fe2000c12f31a */
[C---:B-1----:R-:W-:Y:S03]  /*9c90*/  LEA R6, P0, R153.reuse, R40, 0x5 ;  /* 0x0000002899067211 */ /* 0x042fe600078028ff */
[----:B------:R-:W-:Y:S01]  /*9ca0*/  REDG.E.ADD.F32.FTZ.RN.STRONG.GPU desc[UR26][R150.64], R17 ;  /* 0x00000011960079a6 */ /* 0x000fe2000c12f31a */
[C---:B------:R-:W-:Y:S03]  /*9cb0*/  LEA.HI.X.SX32 R7, R153.reuse, R41, 0x5, P0 ;  /* 0x0000002999077211 */ /* 0x040fe600000f2eff */
[----:B------:R-:W-:Y:S01]  /*9cc0*/  REDG.E.ADD.F32.FTZ.RN.STRONG.GPU desc[UR26][R146.64], R18 ;  /* 0x00000012920079a6 */ /* 0x000fe2000c12f31a */
[C---:B------:R-:W-:Y:S03]  /*9cd0*/  LEA R4, P0, R153.reuse, R6, 0x5 ;  /* 0x0000000699047211 */ /* 0x040fe600078028ff */
        /* <DEDUP_REMOVED lines=8> */
[----:B------:R-:W-:Y:S02]  /*9d60*/  LEA.HI.X.SX32 R9, R153, R3, 0x5, P0 ;  /* 0x0000000399097211 */ /* 0x000fe400000f2eff */
[----:B------:R-:W-:Y:S01]  /*9d70*/  PLOP3.LUT P0, PT, PT, PT, UP1, 0x80, 0x8 ;  /* 0x000000000008781c */ /* 0x000fe20003f0f018 */
[----:B------:R-:W-:Y:S01]  /*9d80*/  REDG.E.ADD.F32.FTZ.RN.STRONG.GPU desc[UR26][R154.64], R15 ;  /* 0x0000000f9a0079a6 */ /* 0x000fe2000c12f31a */
[----:B------:R-:W-:Y:S03]  /*9d90*/  @UP3 UIADD3 UR12, UP1, UPT, UR12, -0x200, URZ ;  /* 0xfffffe000c0c3890 */ /* 0x000fe6000ff3e0ff */
[----:B------:R-:W-:Y:S01]  /*9da0*/  REDG.E.ADD.F32.FTZ.RN.STRONG.GPU desc[UR26][R176.64+0x80], R20 ;  /* 0x00008014b00079a6 */ /* 0x000fe2000c12f31a */
[----:B------:R-:W-:Y:S02]  /*9db0*/  @UP3 UIADD3.X UR13, UPT, UPT, UR13, -0x1, URZ, UP1, !UPT ;  /* 0xffffffff0d0d3890 */ /* 0x000fe40008ffe4ff */
[----:B------:R-:W-:Y:S01]  /*9dc0*/  UISETP.GT.AND UP1, UPT, UR40, URZ, UPT ;  /* 0x000000ff2800728c */ /* 0x000fe2000bf24270 */
[----:B------:R-:W-:Y:S02]  /*9dd0*/  REDG.E.ADD.F32.FTZ.RN.STRONG.GPU desc[UR26][R174.64+0x80], R21 ;  /* 0x00008015ae0079a6 */ /* 0x000fe4000c12f31a */
[----:B------:R-:W-:Y:S02]  /*9de0*/  UMOV UR40, UR37 ;  /* 0x0000002500287c82 */ /* 0x000fe40008000000 */
        /* <DEDUP_REMOVED lines=12> */
[----:B------:R1:W-:Y:S04]  /*9eb0*/  REDG.E.ADD.F32.FTZ.RN.STRONG.GPU desc[UR26][R2.64+0x80], R30 ;  /* 0x0000801e020079a6 */ /* 0x0003e8000c12f31a */
[----:B------:R-:W-:Y:S04]  /*9ec0*/  REDG.E.ADD.F32.FTZ.RN.STRONG.GPU desc[UR26][R8.64+0x80], R31 ;  /* 0x0000801f080079a6 */ /* 0x000fe8000c12f31a */
[----:B------:R-:W-:Y:S04]  /*9ed0*/  LDSM.16.MT88.4 R4, [R0+0x14000] ;  /* 0x014000000004783b */ /* 0x000fe80000004200 */
[----:B------:R-:W1:Y:S04]  /*9ee0*/  LDSM.16.MT88.4 R8, [R180] ;  /* 0x00000000b408783b */ /* 0x000e680000004200 */
[----:B------:R-:W1:Y:S04]  /*9ef0*/  LDSM.16.MT88.4 R12, [R0+0x18000] ;  /* 0x01800000000c783b */ /* 0x000e680000004200 */
[----:B------:R-:W-:Y:S04]  /*9f00*/  LDSM.16.MT88.4 R20, [R0+0x14800] ;  /* 0x014800000014783b */ /* 0x000fe80000004200 */
[----:B------:R-:W-:Y:S01]  /*9f10*/  LDSM.16.MT88.4 R24, [R180+0x800] ;  /* 0x00080000b418783b */ /* 0x000fe20000004200 */
[----:B-1----:R-:W-:Y:S03]  /*9f20*/  IMAD.IADD R2, R141, 0x1, R180 ;  /* 0x000000018d027824 */ /* 0x002fe600078e02b4 */
[----:B------:R-:W-:Y:S04]  /*9f30*/  LDSM.16.MT88.4 R32, [R0+0x18800] ;  /* 0x018800000020783b */ /* 0x000fe80000004200 */
[----:B------:R-:W1:Y:S04]  /*9f40*/  LDSM.16.MT88.4 R16, [R2] ;  /* 0x000000000210783b */ /* 0x000e680000004200 */
[----:B------:R-:W-:Y:S04]  /*9f50*/  LDSM.16.MT88.4 R28, [R180+0x1000] ;  /* 0x00100000b41c783b */ /* 0x000fe80000004200 */
[----:B------:R-:W-:Y:S04]  /*9f60*/  LDSM.16.MT88.4 R36, [R0+0x19000] ;  /* 0x019000000024783b */ /* 0x000fe80000004200 */
[----:B------:R-:W-:Y:S04]  /*9f70*/  LDSM.16.MT88.4 R40, [R0+0x19800] ;  /* 0x019800000028783b */ /* 0x000fe80000004200 */
[----:B------:R-:W-:Y:S01]  /*9f80*/  LDSM.16.MT88.4 R44, [R2+0x1800] ;  /* 0x00180000022c783b */ /* 0x000fe20000004200 */
[-C--:B------:R-:W-:Y:S08]  /*9f90*/  HMMA.16816.F32 R100, R4, R8.reuse, R100 ;  /* 0x000000080464723c */ /* 0x080ff00000001864 */
[C---:B------:R-:W-:Y:S08]  /*9fa0*/  HMMA.16816.F32 R104, R12.reuse, R8, R104 ;  /* 0x000000080c68723c */ /* 0x040ff00000001868 */
[-C--:B------:R-:W-:Y:S08]  /*9fb0*/  HMMA.16816.F32 R108, R12, R10.reuse, R108 ;  /* 0x0000000a0c6c723c */ /* 0x080ff0000000186c */
[C---:B------:R-:W-:Y:S01]  /*9fc0*/  HMMA.16816.F32 R112, R4.reuse, R10, R112 ;  /* 0x0000000a0470723c */ /* 0x040fe20000001870 */
[----:B------:R-:W3:Y:S07]  /*9fd0*/  LDSM.16.MT88.4 R8, [R2+0x800] ;  /* 0x000800000208783b */ /* 0x000eee0000004200 */
[-C--:B-1----:R-:W-:Y:S08]  /*9fe0*/  HMMA.16816.F32 R116, R4, R16.reuse, R116 ;  /* 0x000000100474723c */ /* 0x082ff00000001874 */
[C---:B------:R-:W-:Y:S08]  /*9ff0*/  HMMA.16816.F32 R120, R12.reuse, R16, R120 ;  /* 0x000000100c78723c */ /* 0x040ff00000001878 */
[-C--:B------:R-:W-:Y:S01]  /*a000*/  HMMA.16816.F32 R124, R12, R18.reuse, R124 ;  /* 0x000000120c7c723c */ /* 0x080fe2000000187c */
[----:B------:R-:W1:Y:S07]  /*a010*/  LDSM.16.MT88.4 R12, [R0+0x15000] ;  /* 0x01500000000c783b */ /* 0x000e6e0000004200 */
[----:B------:R-:W-:Y:S01]  /*a020*/  HMMA.16816.F32 R128, R4, R18, R128 ;  /* 0x000000120480723c */ /* 0x000fe20000001880 */
[----:B------:R-:W5:Y:S04]  /*a030*/  LDSM.16.MT88.4 R4, [R2+0x1000] ;  /* 0x001000000204783b */ /* 0x000f680000004200 */
[----:B------:R-:W-:Y:S03]  /*a040*/  LDSM.16.MT88.4 R16, [R0+0x15800] ;  /* 0x015800000010783b */ /* 0x000fe60000004200 */
[-C--:B------:R-:W-:Y:S08]  /*a050*/  HMMA.16816.F32 R100, R20, R24.reuse, R100 ;  /* 0x000000181464723c */ /* 0x080ff00000001864 */
[C---:B------:R-:W-:Y:S08]  /*a060*/  HMMA.16816.F32 R104, R32.reuse, R24, R104 ;  /* 0x000000182068723c */ /* 0x040ff00000001868 */
[-C--:B------:R-:W-:Y:S08]  /*a070*/  HMMA.16816.F32 R108, R32, R26.reuse, R108 ;  /* 0x0000001a206c723c */ /* 0x080ff0000000186c */
[C---:B------:R-:W-:Y:S01]  /*a080*/  HMMA.16816.F32 R112, R20.reuse, R26, R112 ;  /* 0x0000001a1470723c */ /* 0x040fe20000001870 */
[----:B------:R-:W5:Y:S07]  /*a090*/  LDSM.16.MT88.4 R24, [R180+0x1800] ;  /* 0x00180000b418783b */ /* 0x000f6e0000004200 */
[-C--:B---3--:R-:W-:Y:S08]  /*a0a0*/  HMMA.16816.F32 R116, R20, R8.reuse, R116 ;  /* 0x000000081474723c */ /* 0x088ff00000001874 */
[C---:B------:R-:W-:Y:S01]  /*a0b0*/  HMMA.16816.F32 R120, R32.reuse, R8, R120 ;  /* 0x000000082078723c */ /* 0x040fe20000001878 */
[----:B------:R-:W-:Y:S07]  /*a0c0*/  @P3 STL [R1+0x64], R192 ;  /* 0x000064c001003387 */ /* 0x000fee0000100800 */
[-C--:B------:R-:W-:Y:S01]  /*a0d0*/  HMMA.16816.F32 R124, R32, R10.reuse, R124 ;  /* 0x0000000a207c723c */ /* 0x080fe2000000187c */
[----:B------:R-:W-:Y:S04]  /*a0e0*/  LDSM.16.MT88.4 R32, [R2+0x2000] ;  /* 0x002000000220783b */ /* 0x000fe80000004200 */
[----:B----4-:R-:W-:Y:S03]  /*a0f0*/  @P3 STL [R1+0x60], R191 ;  /* 0x000060bf01003387 */ /* 0x010fe60000100800 */
[----:B------:R-:W-:Y:S01]  /*a100*/  HMMA.16816.F32 R128, R20, R10, R128 ;  /* 0x0000000a1480723c */ /* 0x000fe20000001880 */
[----:B------:R-:W-:Y:S04]  /*a110*/  LDSM.16.MT88.4 R8, [R0+0x16000] ;  /* 0x016000000008783b */ /* 0x000fe80000004200 */
[----:B------:R-:W3:Y:S03]  /*a120*/  LDSM.16.MT88.4 R20, [R180+0x2000] ;  /* 0x00200000b414783b */ /* 0x000ee60000004200 */
[-C--:B-1----:R-:W-:Y:S01]  /*a130*/  HMMA.16816.F32 R100, R12, R28.reuse, R100 ;  /* 0x0000001c0c64723c */ /* 0x082fe20000001864 */
[----:B--2---:R-:W-:Y:S04]  /*a140*/  @P3 STL [R1+0x5c], R179 ;  /* 0x00005cb301003387 */ /* 0x004fe80000100800 */
[----:B-----5:R-:W-:Y:S03]  /*a150*/  @P3 STL [R1+0x58], R178 ;  /* 0x000058b201003387 */ /* 0x020fe60000100800 */
        /* <DEDUP_REMOVED lines=10> */
[----:B------:R-:W2:Y:S03]  /*a200*/  LDSM.16.MT88.4 R12, [R180+0x2800] ;  /* 0x00280000b40c783b */ /* 0x000ea60000004200 */
        /* <DEDUP_REMOVED lines=10> */
[----:B------:R-:W-:Y:S04]  /*a2b0*/  LDSM.16.MT88.4 R16, [R0+0x17000] ;  /* 0x017000000010783b */ /* 0x000fe80000004200 */
[----:B------:R-:W-:Y:S03]  /*a2c0*/  LDSM.16.MT88.4 R44, [R2+0x3000] ;  /* 0x00300000022c783b */ /* 0x000fe60000004200 */
[-C--:B---3--:R-:W-:Y:S08]  /*a2d0*/  HMMA.16816.F32 R100, R8, R20.reuse, R100 ;  /* 0x000000140864723c */ /* 0x088ff00000001864 */
        /* <DEDUP_REMOVED lines=9> */
[----:B------:R3:W-:Y:S04]  /*a370*/  LDSM.16.MT88.4 R8, [R0+0x17800] ;  /* 0x017800000008783b */ /* 0x0007e80000004200 */
[----:B------:R-:W-:Y:S03]  /*a380*/  LDSM.16.MT88.4 R32, [R2+0x3800] ;  /* 0x003800000220783b */ /* 0x000fe60000004200 */
[-C--:B--2---:R-:W-:Y:S08]  /*a390*/  HMMA.16816.F32 R100, R4, R12.reuse, R100 ;  /* 0x0000000c0464723c */ /* 0x084ff00000001864 */
[C---:B----4-:R-:W-:Y:S08]  /*a3a0*/  HMMA.16816.F32 R104, R24.reuse, R12, R104 ;  /* 0x0000000c1868723c */ /* 0x050ff00000001868 */
[-C--:B------:R-:W-:Y:S03]  /*a3b0*/  HMMA.16816.F32 R108, R24, R14.reuse, R108 ;  /* 0x0000000e186c723c */ /* 0x080fe6000000186c */
[C---:B---3--:R-:W-:Y:S02]  /*a3c0*/  VIADD R0, R180.reuse, 0xffffc000 ;  /* 0xffffc000b4007836 */ /* 0x048fe40000000000 */
        /* <DEDUP_REMOVED lines=27> */
[C---:B------:R-:W-:Y:S01]  /*a580*/  LOP3.LUT R0, R188.reuse, 0x8, RZ, 0xc0, !PT ;  /* 0x00000008bc007812 */ /* 0x040fe200078ec0ff */
[C---:B------:R-:W-:Y:S01]  /*a590*/  IMAD.SHL.U32 R52, R188.reuse, 0x10, RZ ;  /* 0x00000010bc347824 */ /* 0x040fe200078e00ff */
[----:B------:R-:W1:Y:S01]  /*a5a0*/  LDCU UR8, c[0x0][0x500] ;  /* 0x0000a000ff0877ac */ /* 0x000e620008000800 */
[----:B------:R-:W-:Y:S01]  /*a5b0*/  IMAD.SHL.U32 R176, R188, 0x2, RZ ;  /* 0x00000002bcb07824 */ /* 0x000fe200078e00ff */
[----:B------:R-:W-:Y:S01]  /*a5c0*/  ISETP.NE.AND P1, PT, R0, RZ, PT ;  /* 0x000000ff0000720c */ /* 0x000fe20003f25270 */
[----:B------:R-:W-:Y:S01]  /*a5d0*/  IMAD.SHL.U32 R0, R188, 0x20, RZ ;  /* 0x00000020bc007824 */ /* 0x000fe200078e00ff */
[----:B------:R-:W-:Y:S02]  /*a5e0*/  LOP3.LUT R52, R52, 0x1c0, RZ, 0xc0, !PT ;  /* 0x000001c034347812 */ /* 0x000fe400078ec0ff */
[----:B------:R-:W-:Y:S02]  /*a5f0*/  ISETP.NE.AND P0, PT, R145, RZ, PT ;  /* 0x000000ff9100720c */ /* 0x000fe40003f05270 */
[----:B------:R-:W-:-:S02]  /*a600*/  LOP3.LUT R0, R0, 0xc00, RZ, 0xc0, !PT ;  /* 0x00000c0000007812 */ /* 0x000fc400078ec0ff */
[--C-:B------:R-:W-:Y:S02]  /*a610*/  LOP3.LUT R52, R52, 0x38, R176.reuse, 0xf8, !PT ;  /* 0x0000003834347812 */ /* 0x100fe400078ef8b0 */
[----:B------:R-:W-:Y:S02]  /*a620*/  LOP3.LUT R0, R0, 0x6, R176, 0xf8, !PT ;  /* 0x0000000600007812 */ /* 0x000fe400078ef8b0 */
[----:B------:R-:W-:Y:S02]  /*a630*/  F2FP.F16.F32.PACK_AB R68, R69, R68 ;  /* 0x000000444544723e */ /* 0x000fe400000000ff */
[----:B------:R-:W-:Y:S01]  /*a640*/  LOP3.LUT R0, R0, R52, R143, 0xf6, !PT ;  /* 0x0000003400007212 */ /* 0x000fe200078ef68f */
[----:B------:R-:W-:Y:S02]  /*a650*/  IMAD.MOV.U32 R176, RZ, RZ, 0x20 ;  /* 0x00000020ffb07424 */ /* 0x000fe400078e00ff */
[----:B-1----:R-:W-:Y:S01]  /*a660*/  FMUL.FTZ R100, R100, UR8 ;  /* 0x0000000864647c20 */ /* 0x002fe20008410000 */
[----:B------:R-:W-:Y:S01]  /*a670*/  FMUL.FTZ R18, R101, UR8 ;  /* 0x0000000865127c20 */ /* 0x000fe20008410000 */
[----:B------:R-:W-:Y:S01]  /*a680*/  LEA R0, R0, UR4, 0x1 ;  /* 0x0000000400007c11 */ /* 0x000fe2000f8e08ff */
[----:B------:R-:W-:Y:S01]  /*a690*/  FMUL.FTZ R102, R102, UR8 ;  /* 0x0000000866667c20 */ /* 0x000fe20008410000 */
[----:B------:R-:W-:Y:S01]  /*a6a0*/  FMUL.FTZ R17, R103, UR8 ;  /* 0x0000000867117c20 */ /* 0x000fe20008410000 */
        /* <DEDUP_REMOVED lines=25> */
[----:B------:R-:W-:Y:S01]  /*a840*/  VIADD R3, R0, 0xc020 ;  /* 0x0000c02000037836 */ /* 0x000fe20000000000 */
[----:B------:R-:W-:Y:S01]  /*a850*/  SEL R176, R176, 0xffffffe0, !P4 ;  /* 0xffffffe0b0b07807 */ /* 0x000fe20006000000 */
[----:B------:R-:W-:-:S02]  /*a860*/  VIADD R2, R0, 0xc040 ;  /* 0x0000c04000027836 */ /* 0x000fc40000000000 */
[----:B------:R-:W-:Y:S01]  /*a870*/  FMUL.FTZ R120, R120, UR8 ;  /* 0x0000000878787c20 */ /* 0x000fe20008410000 */
[----:B------:R-:W-:Y:S01]  /*a880*/  FMUL.FTZ R10, R121, UR8 ;  /* 0x00000008790a7c20 */ /* 0x000fe20008410000 */
[----:B------:R-:W-:Y:S01]  /*a890*/  FMUL.FTZ R122, R122, UR8 ;  /* 0x000000087a7a7c20 */ /* 0x000fe20008410000 */
[----:B------:R-:W-:Y:S01]  /*a8a0*/  FMUL.FTZ R9, R123, UR8 ;  /* 0x000000087b097c20 */ /* 0x000fe20008410000 */
[----:B------:R-:W-:Y:S01]  /*a8b0*/  F2FP.F16.F32.PACK_AB R14, R14, R112 ;  /* 0x000000700e0e723e */ /* 0x000fe200000000ff */
[C---:B------:R-:W-:Y:S01]  /*a8c0*/  @P1 VIADD R3, R4.reuse, 0xffffffe0 ;  /* 0xffffffe004031836 */ /* 0x040fe20000000000 */
[----:B------:R-:W-:Y:S01]  /*a8d0*/  F2FP.F16.F32.PACK_AB R13, R13, R114 ;  /* 0x000000720d0d723e */ /* 0x000fe200000000ff */
[----:B------:R-:W-:Y:S02]  /*a8e0*/  @P0 VIADD R2, R4, 0xffffffc0 ;  /* 0xffffffc004020836 */ /* 0x000fe40000000000 */
[----:B------:R-:W-:Y:S01]  /*a8f0*/  FMUL.FTZ R124, R124, UR8 ;  /* 0x000000087c7c7c20 */ /* 0x000fe20008410000 */
[----:B------:R-:W-:Y:S01]  /*a900*/  FMUL.FTZ R6, R125, UR8 ;  /* 0x000000087d067c20 */ /* 0x000fe20008410000 */
[----:B------:R-:W-:Y:S01]  /*a910*/  FMUL.FTZ R126, R126, UR8 ;  /* 0x000000087e7e7c20 */ /* 0x000fe20008410000 */
[----:B------:R-:W-:Y:S01]  /*a920*/  FMUL.FTZ R5, R127, UR8 ;  /* 0x000000087f057c20 */ /* 0x000fe20008410000 */
[----:B------:R-:W-:-:S02]  /*a930*/  F2FP.F16.F32.PACK_AB R16, R16, R104 ;  /* 0x000000681010723e */ /* 0x000fc400000000ff */
[----:B------:R-:W-:Y:S02]  /*a940*/  F2FP.F16.F32.PACK_AB R15, R15, R106 ;  /* 0x0000006a0f0f723e */ /* 0x000fe400000000ff */
[----:B------:R-:W-:Y:S02]  /*a950*/  F2FP.F16.F32.PACK_AB R20, R20, R108 ;  /* 0x0000006c1414723e */ /* 0x000fe400000000ff */
[----:B------:R-:W-:Y:S01]  /*a960*/  F2FP.F16.F32.PACK_AB R19, R19, R110 ;  /* 0x0000006e1313723e */ /* 0x000fe200000000ff */
[----:B------:R1:W-:Y:S01]  /*a970*/  STS [R0+0xc000], R18 ;  /* 0x00c0001200007388 */ /* 0x0003e20000000800 */
[----:B------:R-:W-:Y:S01]  /*a980*/  F2FP.F16.F32.PACK_AB R12, R12, R116 ;  /* 0x000000740c0c723e */ /* 0x000fe200000000ff */
[----:B------:R-:W-:Y:S01]  /*a990*/  IMAD.IADD R4, R176, 0x1, R2 ;  /* 0x00000001b0047824 */ /* 0x000fe200078e0202 */
        /* <DEDUP_REMOVED lines=53> */
[----:B------:R-:W-:Y:S01]  /*acf0*/  UMOV UR34, UR19 ;  /* 0x0000001300227c82 */ /* 0x000fe20008000000 */
        /* <DEDUP_REMOVED lines=18> */
.L_x_1887:
[----:B------:R-:W1:Y:S01]  /*ae20*/  LDCU.64 UR12, c[0x0][0x5c0] ;  /* 0x0000b800ff0c77ac */ /* 0x000e620008000a00 */
[----:B------:R-:W-:-:S05]  /*ae30*/  IADD3 R2, PT, PT, R22, UR30, RZ ;  /* 0x0000001e16027c10 */ /* 0x000fca000fffe0ff */
[C---:B-1----:R-:W-:Y:S02]  /*ae40*/  IMAD R0, R2.reuse, UR13, RZ ;  /* 0x0000000d02007c24 */ /* 0x042fe4000f8e02ff */
[----:B------:R-:W-:-:S05]  /*ae50*/  IMAD.WIDE.U32 R2, R2, UR12, RZ ;  /* 0x0000000c02027c25 */ /* 0x000fca000f8e00ff */
[----:B------:R-:W-:Y:S02]  /*ae60*/  IADD3 R7, PT, PT, R3, R0, RZ ;  /* 0x0000000003077210 */ /* 0x000fe40007ffe0ff */
[----:B------:R-:W-:Y:S02]  /*ae70*/  MOV R6, R2 ;  /* 0x0000000200067202 */ /* 0x000fe40000000f00 */
.L_x_1888:
        /* <DEDUP_REMOVED lines=17> */
.L_x_1889:
[----:B------:R-:W1:Y:S01]  /*af90*/  LDCU.64 UR10, c[0x0][0x5c8] ;  /* 0x0000b900ff0a77ac */ /* 0x000e620008000a00 */
[----:B------:R-:W-:-:S05]  /*afa0*/  IADD3 R2, PT, PT, R22, UR30, RZ ;  /* 0x0000001e16027c10 */ /* 0x000fca000fffe0ff */
[C---:B-1----:R-:W-:Y:S02]  /*afb0*/  IMAD R0, R2.reuse, UR11, RZ ;  /* 0x0000000b02007c24 */ /* 0x042fe4000f8e02ff */
[----:B------:R-:W-:-:S05]  /*afc0*/  IMAD.WIDE.U32 R2, R2, UR10, RZ ;  /* 0x0000000a02027c25 */ /* 0x000fca000f8e00ff */
[----:B------:R-:W-:Y:S02]  /*afd0*/  IADD3 R21, PT, PT, R3, R0, RZ ;  /* 0x0000000003157210 */ /* 0x000fe40007ffe0ff */
[----:B------:R-:W-:-:S07]  /*afe0*/  MOV R20, R2 ;  /* 0x0000000200147202 */ /* 0x000fce0000000f00 */
.L_x_1890:
        /* <DEDUP_REMOVED lines=42> */
.L_x_1892:
[----:B------:R-:W-:Y:S05]  /*b290*/  BSYNC.RECONVERGENT B0 ;  /* 0x0000000000007941 */ /* 0x000fea0003800200 */
.L_x_1891:
        /* <DEDUP_REMOVED lines=12> */
.L_x_1894:
[----:B------:R-:W-:Y:S05]  /*b360*/  BSYNC.RECONVERGENT B0 ;  /* 0x0000000000007941 */ /* 0x000fea0003800200 */
.L_x_1893:
        /* <DEDUP_REMOVED lines=14> */
.L_x_1896:
[----:B------:R-:W-:Y:S05]  /*b450*/  BSYNC.RECONVERGENT B0 ;  /* 0x0000000000007941 */ /* 0x000fea0003800200 */
.L_x_1895:
        /* <DEDUP_REMOVED lines=18> */
.L_x_1898:
[----:B------:R-:W-:Y:S05]  /*b580*/  BSYNC.RECONVERGENT B0 ;  /* 0x0000000000007941 */ /* 0x000fea0003800200 */
.L_x_1897:
        /* <DEDUP_REMOVED lines=32> */
.L_x_1900:
[----:B------:R-:W-:Y:S05]  /*b790*/  BSYNC.RECONVERGENT B0 ;  /* 0x0000000000007941 */ /* 0x000fea0003800200 */
.L_x_1899:
        /* <DEDUP_REMOVED lines=12> */
.L_x_1902:
[----:B------:R-:W-:Y:S05]  /*b860*/  BSYNC.RECONVERGENT B0 ;  /* 0x0000000000007941 */ /* 0x000fea0003800200 */
.L_x_1901:
        /* <DEDUP_REMOVED lines=11> */
.L_x_1883:
[----:B------:R-:W-:Y:S05]  /*b920*/  BSYNC.RECONVERGENT B1 ;  /* 0x0000000000017941 */ /* 0x000fea0003800200 */
.L_x_1857:
[----:B------:R-:W5:Y:S01]  /*b930*/  LDCU UR9, c[0x0][0x438] ;  /* 0x00008700ff0977ac */ /* 0x000f620008000800 */
[----:B------:R-:W2:Y:S01]  /*b940*/  LDCU UR10, c[0x0][0x370] ;  /* 0x00006e00ff0a77ac */ /* 0x000ea20008000800 */
[----:B-----5:R-:W-:-:S04]  /*b950*/  UIADD3 UR9, UPT, UPT, UR9, 0x7f, URZ ;  /* 0x0000007f09097890 */ /* 0x020fc8000fffe0ff */
[----:B------:R-:W-:Y:S02]  /*b960*/  USHF.R.S32.HI UR8, URZ, 0x1f, UR9 ;  /* 0x0000001fff087899 */ /* 0x000fe40008011409 */
[----:B--2---:R-:W-:Y:S02]  /*b970*/  UIADD3 UR31, UPT, UPT, UR10, UR31, URZ ;  /* 0x0000001f0a1f7290 */ /* 0x004fe4000fffe0ff */
[----:B------:R-:W-:Y:S01]  /*b980*/  ULEA.HI UR8, UR8, UR9, URZ, 0x7 ;  /* 0x0000000908087291 */ /* 0x000fe2000f8f38ff */
[----:B------:R-:W-:-:S03]  /*b990*/  UMOV UR10, UR18 ;  /* 0x00000012000a7c82 */ /* 0x000fc60008000000 */
[----:B------:R-:W-:-:S04]  /*b9a0*/  USHF.R.S32.HI UR8, URZ, 0x7, UR8 ;  /* 0x00000007ff087899 */ /* 0x000fc80008011408 */
[----:B------:R-:W-:-:S09]  /*b9b0*/  UISETP.GE.AND UP0, UPT, UR31, UR8, UPT ;  /* 0x000000081f00728c */ /* 0x000fd2000bf06270 */
[----:B------:R-:W-:Y:S05]  /*b9c0*/  BRA.U !UP0, `(.L_x_1903) ;  /* 0xffffff4908307547 */ /* 0x000fea000b83ffff */
[----:B------:R-:W-:Y:S05]  /*b9d0*/  EXIT ;  /* 0x000000000000794d */ /* 0x000fea0003800000 */
.L_x_1904:
        /* <DEDUP_REMOVED lines=10> */
.L_x_2786:


//--------------------- .text._ZN5flash44flash_bwd_dq_dk_dv_loop_seqk_parallel_kernelI23Flash_bwd_kernel_traitsILi64ELi128ELi128ELi8ELi4ELi4ELi4ELb0ELb0EN7cutlass6half_tE19Flash_kernel_traitsILi64ELi128ELi128ELi8ES3_EELb1ELb0ELb0ELb0ELb0ELb0ELb0EEEvNS_16Flash_bwd_paramsE --------------------------
	.section	.text._ZN5flash44flash_bwd_dq_dk_dv_loop_seqk_parallel_kernelI23Flash_bwd_kernel_traitsILi64ELi128ELi128ELi8ELi4ELi4ELi4ELb0ELb0EN7cutlass6half_tE19Flash_kernel_traitsILi64ELi128ELi128ELi8ES3_EELb1ELb0ELb0ELb0ELb0ELb0ELb0EEEvNS_16Flash_bwd_paramsE,"ax",@progbits
	.align	128
        .global         _ZN5flash44flash_bwd_dq_dk_dv_loop_seqk_parallel_kernelI23Flash_bwd_kernel_traitsILi64ELi128ELi128ELi8ELi4ELi4ELi4ELb0ELb0EN7cutlass6half_tE19Flash_kernel_traitsILi64ELi128ELi128ELi8ES3_EELb1ELb0ELb0ELb0ELb0ELb0ELb0EEEvNS_16Flash_bwd_paramsE
        .type           _ZN5flash44flash_bwd_dq_dk_dv_loop_seqk_parallel_kernelI23Flash_bwd_kernel_traitsILi64ELi128ELi128ELi8ELi4ELi4ELi4ELb0ELb0EN7cutlass6half_tE19Flash_kernel_traitsILi64ELi128ELi128ELi8ES3_EELb1ELb0ELb0ELb0ELb0ELb0ELb0EEEvNS_16Flash_bwd_paramsE,@function
        .size           _ZN5flash44flash_bwd_dq_dk_dv_loop_seqk_parallel_kernelI23Flash_bwd_kernel_traitsILi64ELi128ELi128ELi8ELi4ELi4ELi4ELb0ELb0EN7cutlass6half_tE19Flash_kernel_traitsILi64ELi128ELi128ELi8ES3_EELb1ELb0ELb0ELb0ELb0ELb0ELb0EEEvNS_16Flash_bwd_paramsE,(.L_x_2787 - _ZN5flash44flash_bwd_dq_dk_dv_loop_seqk_parallel_kernelI23Flash_bwd_kernel_traitsILi64ELi128ELi128ELi8ELi4ELi4ELi4ELb0ELb0EN7cutlass6half_tE19Flash_kernel_traitsILi64ELi128ELi128ELi8ES3_EELb1ELb0ELb0ELb0ELb0ELb0ELb0EEEvNS_16Flash_bwd_paramsE)
        .other          _ZN5flash44flash_bwd_dq_dk_dv_loop_seqk_parallel_kernelI23Flash_bwd_kernel_traitsILi64ELi128ELi128ELi8ELi4ELi4ELi4ELb0ELb0EN7cutlass6half_tE19Flash_kernel_traitsILi64ELi128ELi128ELi8ES3_EELb1ELb0ELb0ELb0ELb0ELb0ELb0EEEvNS_16Flash_bwd_paramsE,@"STO_CUDA_ENTRY STV_DEFAULT"
_ZN5flash44flash_bwd_dq_dk_dv_loop_seqk_parallel_kernelI23Flash_bwd_kernel_traitsILi64ELi128ELi128ELi8ELi4ELi4ELi4ELb0ELb0EN7cutlass6half_tE19Flash_kernel_traitsILi64ELi128ELi128ELi8ES3_EELb1ELb0ELb0ELb0ELb0ELb0ELb0EEEvNS_16Flash_bwd_paramsE:
.text._ZN5flash44flash_bwd_dq_dk_dv_loop_seqk_parallel_kernelI23Flash_bwd_kernel_traitsILi64ELi128ELi128ELi8ELi4ELi4ELi4ELb0ELb0EN7cutlass6half_tE19Flash_kernel_traitsILi64ELi128ELi128ELi8ES3_EELb1ELb0ELb0ELb0ELb0ELb0ELb0EEEvNS_16Flash_bwd_paramsE:
        /* <DEDUP_REMOVED lines=38> */
.L_x_1992:
        /* <DEDUP_REMOVED lines=54> */
.L_x_1905:
        /* <DEDUP_REMOVED lines=37> */
.L_x_1907:
[----:B------:R-:W2:Y:S01]  /*0810*/  LDCU.64 UR14, c[0x0][0x3b8] ;  /* 0x00007700ff0e77ac */ /* 0x000ea20008000a00 */
[----:B------:R-:W-:-:S05]  /*0820*/  IADD3 R2, PT, PT, R35, UR27, RZ ;  /* 0x0000001b23027c10 */ /* 0x000fca000fffe0ff */
[C---:B--2---:R-:W-:Y:S02]  /*0830*/  IMAD R0, R2.reuse, UR15, RZ ;  /* 0x0000000f02007c24 */ /* 0x044fe4000f8e02ff */
[----:B------:R-:W-:-:S05]  /*0840*/  IMAD.WIDE.U32 R2, R2, UR14, RZ ;  /* 0x0000000e02027c25 */ /* 0x000fca000f8e00ff */
[----:B------:R-:W-:Y:S02]  /*0850*/  IADD3 R21, PT, PT, R3, R0, RZ ;  /* 0x0000000003157210 */ /* 0x000fe40007ffe0ff */
[----:B------:R-:W-:-:S07]  /*0860*/  MOV R20, R2 ;  /* 0x0000000200147202 */ /* 0x000fce0000000f00 */
.L_x_1908:
        /* <DEDUP_REMOVED lines=47> */
.L_x_1909:
[----:B------:R-:W2:Y:S01]  /*0b60*/  LDCU.64 UR12, c[0x0][0x3c0] ;  /* 0x00007800ff0c77ac */ /* 0x000ea20008000a00 */
[----:B------:R-:W-:-:S05]  /*0b70*/  IADD3 R0, PT, PT, R35, UR27, RZ ;  /* 0x0000001b23007c10 */ /* 0x000fca000fffe0ff */
[C---:B--2---:R-:W-:Y:S02]  /*0b80*/  IMAD R4, R0.reuse, UR13, RZ ;  /* 0x0000000d00047c24 */ /* 0x044fe4000f8e02ff */
[----:B------:R-:W-:-:S05]  /*0b90*/  IMAD.WIDE.U32 R2, R0, UR12, RZ ;  /* 0x0000000c00027c25 */ /* 0x000fca000f8e00ff */
[----:B------:R-:W-:Y:S02]  /*0ba0*/  IADD3 R27, PT, PT, R3, R4, RZ ;  /* 0x00000004031b7210 */ /* 0x000fe40007ffe0ff */
[----:B------:R-:W-:Y:S02]  /*0bb0*/  MOV R25, R2 ;  /* 0x0000000200197202 */ /* 0x000fe40000000f00 */
.L_x_1910:
        /* <DEDUP_REMOVED lines=29> */
.L_x_1911:
[----:B------:R-:W-:Y:S02]  /*0d90*/  UIMAD.WIDE.U32 UR50, UR46, UR10, URZ ;  /* 0x0000000a2e3272a5 */ /* 0x000fe4000f8e00ff */
[----:B------:R-:W-:-:S04]  /*0da0*/  UIMAD UR45, UR47, UR10, URZ ;  /* 0x0000000a2f2d72a4 */ /* 0x000fc8000f8e02ff */
[----:B------:R-:W-:-:S12]  /*0db0*/  UIADD3 UR45, UPT, UPT, UR51, UR45, URZ ;  /* 0x0000002d332d7290 */ /* 0x000fd8000fffe0ff */
.L_x_1912:
        /* <DEDUP_REMOVED lines=20> */
.L_x_1913:
[----:B------:R-:W2:Y:S01]  /*0f00*/  LDCU UR46, c[0x0][0x434] ;  /* 0x00008680ff2e77ac */ /* 0x000ea20008000800 */
[----:B------:R-:W-:-:S04]  /*0f10*/  UIMAD UR4, UR36, UR35, UR24 ;  /* 0x00000023240472a4 */ /* 0x000fc8000f8e0218 */
[----:B--2---:R-:W-:Y:S02]  /*0f20*/  UIMAD UR46, UR4, UR46, URZ ;  /* 0x0000002e042e72a4 */ /* 0x004fe4000f8e02ff */
.L_x_1914:
        /* <DEDUP_REMOVED lines=11> */
.L_x_1915:
[----:B------:R-:W2:Y:S01]  /*0fe0*/  LDCU UR47, c[0x0][0x444] ;  /* 0x00008880ff2f77ac */ /* 0x000ea20008000800 */
[----:B------:R-:W-:-:S04]  /*0ff0*/  UIMAD UR4, UR36, UR35, UR24 ;  /* 0x00000023240472a4 */ /* 0x000fc8000f8e0218 */
[----:B--2---:R-:W-:-:S12]  /*1000*/  UIMAD UR47, UR4, UR47, URZ ;  /* 0x0000002f042f72a4 */ /* 0x004fd8000f8e02ff */
.L_x_1916:
        /* <DEDUP_REMOVED lines=26> */
[----:B------:R-:W-:Y:S01]  /*11b0*/  VIADD R32, R30, 0x60 ;  /* 0x000000601e207836 */ /* 0x000fe20000000000 */
[----:B------:R-:W-:Y:S01]  /*11c0*/  IADD3 R2, P0, PT, R2, UR42, RZ ;  /* 0x0000002a02027c10 */ /* 0x000fe2000ff1e0ff */
[----:B------:R-:W-:Y:S02]  /*11d0*/  USHF.R.S32.HI UR42, URZ, 0x1f, UR9 ;  /* 0x0000001fff2a7899 */ /* 0x000fe40008011409 */
        /* <DEDUP_REMOVED lines=14> */
[----:B------:R-:W-:Y:S02]  /*12c0*/  IMAD.X R3, RZ, RZ, UR44, P0 ;  /* 0x0000002cff037e24 */ /* 0x000fe400080e06ff */
[----:B------:R-:W-:Y:S02]  /*12d0*/  IMAD R7, R13, UR40, R0 ;  /* 0x000000280d077c24 */ /* 0x000fe4000f8e0200 */
[----:B------:R-:W-:Y:S01]  /*12e0*/  IMAD.WIDE.U32 R2, R12, UR40, R2 ;  /* 0x000000280c027c25 */ /* 0x000fe2000f8e0002 */
[----:B------:R-:W5:Y:S03]  /*12f0*/  LDCU.64 UR40, c[0x0][0x5e8] ;  /* 0x0000bd00ff2877ac */ /* 0x000f660008000a00 */
        /* <DEDUP_REMOVED lines=8> */
[C---:B------:R-:W-:Y:S01]  /*1380*/  IADD3 R16, PT, PT, R30.reuse, 0x40, RZ ;  /* 0x000000401e107810 */ /* 0x040fe20007ffe0ff */
[----:B------:R-:W-:Y:S01]  /*1390*/  VIADD R17, R30, 0x20 ;  /* 0x000000201e117836 */ /* 0x000fe20000000000 */
[----:B------:R-:W-:Y:S01]  /*13a0*/  IADD3.X R7, PT, PT, R6, UR42, R0, P1, P0 ;  /* 0x0000002a06077c10 */ /* 0x000fe20008fe0400 */
[----:B------:R-:W-:Y:S01]  /*13b0*/  IMAD R6, R30, R15, R5 ;  /* 0x0000000f1e067224 */ /* 0x000fe200078e0205 */
        /* <DEDUP_REMOVED lines=10> */
[C---:B----4-:R-:W-:Y:S02]  /*1460*/  LEA R238, P0, R5.reuse, UR4, 0x2 ;  /* 0x0000000405ee7c11 */ /* 0x050fe4000f8010ff */
[----:B------:R-:W-:Y:S01]  /*1470*/  LEA.HI.X R248, R2, UR9, R0, 0x1, P1 ;  /* 0x0000000902f87c11 */ /* 0x000fe200088f0c00 */
[----:B-----5:R-:W-:Y:S01]  /*1480*/  UIMAD.WIDE UR8, UR47, 0x4, UR40 ;  /* 0x000000042f0878a5 */ /* 0x020fe2000f8e0228 */
[----:B------:R-:W-:Y:S02]  /*1490*/  LEA.HI.X R239, R5, UR5, R4, 0x2, P0 ;  /* 0x0000000505ef7c11 */ /* 0x000fe400080f1404 */
[----:B------:R-:W-:-:S02]  /*14a0*/  IADD3 R19, P1, PT, R30, 0x20, RZ ;  /* 0x000000201e137810 */ /* 0x000fc40007f3e0ff */
[----:B------:R-:W-:Y:S02]  /*14b0*/  IADD3 R22, P0, PT, R30, 0x40, RZ ;  /* 0x000000401e167810 */ /* 0x000fe40007f1e0ff */
[----:B------:R-:W-:Y:S01]  /*14c0*/  SHF.L.U64.HI R7, R14, 0x5, R15 ;  /* 0x000000050e077819 */ /* 0x000fe2000001020f */
[----:B------:R-:W-:Y:S01]  /*14d0*/  IMAD.X R24, RZ, RZ, RZ, P1 ;  /* 0x000000ffff187224 */ /* 0x000fe200008e06ff */
[C---:B------:R-:W-:Y:S01]  /*14e0*/  SHF.L.U64.HI R5, R12.reuse, 0x5, R13 ;  /* 0x000000050c057819 */ /* 0x040fe2000001020d */
[----:B--2---:R-:W-:Y:S01]  /*14f0*/  UIMAD.WIDE UR40, UR46, 0x4, UR42 ;  /* 0x000000042e2878a5 */ /* 0x004fe2000f8e022a */
[----:B------:R-:W-:Y:S02]  /*1500*/  SHF.L.U32 R4, R12, 0x5, RZ ;  /* 0x000000050c047819 */ /* 0x000fe400000006ff */
[----:B------:R-:W-:Y:S01]  /*1510*/  IADD3.X R26, PT, PT, RZ, RZ, RZ, P0, !PT ;  /* 0x000000ffff1a7210 */ /* 0x000fe200007fe4ff */
[----:B------:R-:W-:Y:S08]  /*1520*/  BRA.U UP0, `(.L_x_1917) ;  /* 0x0000000900987547 */ /* 0x000ff0000b800000 */
        /* <DEDUP_REMOVED lines=17> */
.L_x_1918:
[----:B------:R-:W1:Y:S01]  /*1640*/  LDCU.64 UR10, c[0x0][0x5c0] ;  /* 0x0000b800ff0a77ac */ /* 0x000e620008000a00 */
[----:B------:R-:W-:-:S05]  /*1650*/  IADD3 R0, PT, PT, R35, UR27, RZ ;  /* 0x0000001b23007c10 */ /* 0x000fca000fffe0ff */
[C---:B-1----:R-:W-:Y:S02]  /*1660*/  IMAD R4, R0.reuse, UR11, RZ ;  /* 0x0000000b00047c24 */ /* 0x042fe4000f8e02ff */
[----:B------:R-:W-:-:S05]  /*1670*/  IMAD.WIDE.U32 R2, R0, UR10, RZ ;  /* 0x0000000a00027c25 */ /* 0x000fca000f8e00ff */
[----:B------:R-:W-:Y:S02]  /*1680*/  IADD3 R6, PT, PT, R3, R4, RZ ;  /* 0x0000000403067210 */ /* 0x000fe40007ffe0ff */
[----:B------:R-:W-:Y:S02]  /*1690*/  MOV R5, R2 ;  /* 0x0000000200057202 */ /* 0x000fe40000000f00 */
.L_x_1919:
        /* <DEDUP_REMOVED lines=17> */
.L_x_1920:
[----:B------:R-:W1:Y:S01]  /*17b0*/  LDCU.64 UR8, c[0x0][0x5c8] ;  /* 0x0000b900ff0877ac */ /* 0x000e620008000a00 */
[----:B------:R-:W-:-:S05]  /*17c0*/  IADD3 R0, PT, PT, R35, UR27, RZ ;  /* 0x0000001b23007c10 */ /* 0x000fca000fffe0ff */
[C---:B-1----:R-:W-:Y:S02]  /*17d0*/  IMAD R4, R0.reuse, UR9, RZ ;  /* 0x0000000900047c24 */ /* 0x042fe4000f8e02ff */
[----:B------:R-:W-:-:S05]  /*17e0*/  IMAD.WIDE.U32 R2, R0, UR8, RZ ;  /* 0x0000000800027c25 */ /* 0x000fca000f8e00ff */
[----:B------:R-:W-:Y:S02]  /*17f0*/  IADD3 R13, PT, PT, R3, R4, RZ ;  /* 0x00000004030d7210 */ /* 0x000fe40007ffe0ff */
[----:B------:R-:W-:-:S07]  /*1800*/  MOV R12, R2 ;  /* 0x00000002000c7202 */ /* 0x000fce0000000f00 */
.L_x_1921:
        /* <DEDUP_REMOVED lines=37> */
.L_x_1923:
[----:B------:R-:W-:Y:S05]  /*1a60*/  BSYNC.RECONVERGENT B0 ;  /* 0x0000000000007941 */ /* 0x000fea0003800200 */
.L_x_1922:
        /* <DEDUP_REMOVED lines=12> */
.L_x_1925:
[----:B------:R-:W-:Y:S05]  /*1b30*/  BSYNC.RECONVERGENT B0 ;  /* 0x0000000000007941 */ /* 0x000fea0003800200 */
.L_x_1924:
        /* <DEDUP_REMOVED lines=12> */
.L_x_1927:
[----:B------:R-:W-:Y:S05]  /*1c00*/  BSYNC.RECONVERGENT B0 ;  /* 0x0000000000007941 */ /* 0x000fea0003800200 */
.L_x_1926:
        /* <DEDUP_REMOVED lines=30> */
.L_x_1929:
[----:B------:R-:W-:Y:S05]  /*1df0*/  BSYNC.RECONVERGENT B0 ;  /* 0x0000000000007941 */ /* 0x000fea0003800200 */
.L_x_1928:
        /* <DEDUP_REMOVED lines=12> */
.L_x_1931:
[----:B------:R-:W-:Y:S05]  /*1ec0*/  BSYNC.RECONVERGENT B0 ;  /* 0x0000000000007941 */ /* 0x000fea0003800200 */
.L_x_1930:
        /* <DEDUP_REMOVED lines=12> */
.L_x_1917:
        /* <DEDUP_REMOVED lines=22> */
.L_x_1935:
[----:B------:R3:W-:Y:S01]  /*20f0*/  STS.128 [R8+0x8000], RZ ;  /* 0x008000ff08007388 */ /* 0x0007e20000000c00 */
[----:B------:R-:W-:Y:S05]  /*2100*/  BRA `(.L_x_1936) ;  /* 0x0000000000047947 */ /* 0x000fea0003800000 */
.L_x_1934:
[----:B------:R1:W-:Y:S02]  /*2110*/  STS.128 [R8+0x8000], RZ ;  /* 0x008000ff08007388 */ /* 0x0003e40000000c00 */
.L_x_1936:
[----:B------:R-:W-:Y:S05]  /*2120*/  BSYNC.RECONVERGENT B0 ;  /* 0x0000000000007941 */ /* 0x000fea0003800200 */
.L_x_1933:
        /* <DEDUP_REMOVED lines=16> */
.L_x_1938:
[----:B------:R-:W-:Y:S05]  /*2230*/  BSYNC.RECONVERGENT B0 ;  /* 0x0000000000007941 */ /* 0x000fea0003800200 */
.L_x_1937:
        /* <DEDUP_REMOVED lines=13> */
.L_x_1940:
[----:B------:R-:W-:Y:S05]  /*2310*/  BSYNC.RECONVERGENT B0 ;  /* 0x0000000000007941 */ /* 0x000fea0003800200 */
.L_x_1939:
        /* <DEDUP_REMOVED lines=13> */
.L_x_1942:
[----:B------:R-:W-:Y:S05]  /*23f0*/  BSYNC.RECONVERGENT B0 ;  /* 0x0000000000007941 */ /* 0x000fea0003800200 */
.L_x_1941:
        /* <DEDUP_REMOVED lines=13> */
.L_x_1945:
[----:B------:R1:W-:Y:S01]  /*24d0*/  STS.128 [R236], RZ ;  /* 0x000000ffec007388 */ /* 0x0003e20000000c00 */
[----:B------:R-:W-:Y:S05]  /*24e0*/  BRA `(.L_x_1946) ;  /* 0x0000000000047947 */ /* 0x000fea0003800000 */
.L_x_1944:
[----:B------:R1:W-:Y:S02]  /*24f0*/  STS.128 [R236], RZ ;  /* 0x000000ffec007388 */ /* 0x0003e40000000c00 */
.L_x_1946:
[----:B------:R-:W-:Y:S05]  /*2500*/  BSYNC.RECONVERGENT B0 ;  /* 0x0000000000007941 */ /* 0x000fea0003800200 */
.L_x_1943:
[--C-:B------:R-:W-:Y:S01]  /*2510*/  SHF.R.U32.HI R13, RZ, 0x1, R31.reuse ;  /* 0x00000001ff0d7819 */ /* 0x100fe2000001161f */
[----:B-1----:R-:W-:Y:S01]  /*2520*/  IMAD.MOV.U32 R4, RZ, RZ, 0x7f800000 ;  /* 0x7f800000ff047424 */ /* 0x002fe200078e00ff */
[----:B------:R-:W-:Y:S01]  /*2530*/  SHF.R.U32.HI R0, RZ, 0x2, R31 ;  /* 0x00000002ff007819 */ /* 0x000fe2000001161f */
[----:B------:R-:W-:Y:S01]  /*2540*/  IMAD.MOV.U32 R5, RZ, RZ, 0x7f800000 ;  /* 0x7f800000ff057424 */ /* 0x000fe200078e00ff */
[----:B------:R-:W-:Y:S01]  /*2550*/  LOP3.LUT R242, R13, 0x30, RZ, 0xc0, !PT ;  /* 0x000000300df27812 */ /* 0x000fe200078ec0ff */
[----:B------:R-:W-:Y:S02]  /*2560*/  IMAD.MOV.U32 R9, RZ, RZ, 0x7f800000 ;  /* 0x7f800000ff097424 */ /* 0x000fe400078e00ff */
[----:B------:R-:W-:Y:S01]  /*2570*/  IMAD.MOV.U32 R252, RZ, RZ, 0x7f800000 ;  /* 0x7f800000fffc7424 */ /* 0x000fe200078e00ff */
[----:B------:R-:W-:-:S04]  /*2580*/  LOP3.LUT R242, R242, 0x7, R0, 0xf8, !PT ;  /* 0x00000007f2f27812 */ /* 0x000fc800078ef800 */
[C---:B------:R-:W-:Y:S01]  /*2590*/  LOP3.LUT R2, R242.reuse, 0x40, RZ, 0xfc, !PT ;  /* 0x00000040f2027812 */ /* 0x040fe200078efcff */
[C---:B------:R-:W-:Y:S01]  /*25a0*/  VIADD R3, R242.reuse, 0x8 ;  /* 0x00000008f2037836 */ /* 0x040fe20000000000 */
[C---:B------:R-:W-:Y:S01]  /*25b0*/  ISETP.GE.AND P3, PT, R242.reuse, UR5, PT ;  /* 0x00000005f2007c0c */ /* 0x040fe2000bf66270 */
[----:B------:R-:W-:Y:S01]  /*25c0*/  VIADD R0, R242, 0x48 ;  /* 0x00000048f2007836 */ /* 0x000fe20000000000 */
[----:B------:R-:W-:Y:S01]  /*25d0*/  ISETP.GE.AND P1, PT, R2, UR5, PT ;  /* 0x0000000502007c0c */ /* 0x000fe2000bf26270 */
[----:B------:R-:W-:Y:S01]  /*25e0*/  IMAD.MOV.U32 R2, RZ, RZ, 0x4 ;  /* 0x00000004ff027424 */ /* 0x000fe200078e00ff */
[----:B------:R-:W-:Y:S01]  /*25f0*/  ISETP.GE.AND P2, PT, R3, UR5, PT ;  /* 0x0000000503007c0c */ /* 0x000fe2000bf46270 */
[----:B------:R1:W-:Y:S01]  /*2600*/  @P6 STS.128 [R236+0x1000], RZ ;  /* 0x001000ffec006388 */ /* 0x0003e20000000c00 */
[----:B------:R-:W-:Y:S01]  /*2610*/  ISETP.GE.AND P0, PT, R0, UR5, PT ;  /* 0x0000000500007c0c */ /* 0x000fe2000bf06270 */
[----:B------:R-:W-:-:S06]  /*2620*/  IMAD.WIDE.U32 R2, R242, R2, UR40 ;  /* 0x00000028f2027e25 */ /* 0x000fcc000f8e0002 */
[----:B------:R-:W2:Y:S04]  /*2630*/  @!P3 LDG.E R9, desc[UR30][R2.64] ;  /* 0x0000001e0209b981 */ /* 0x000ea8000c1e1900 */
[----:B------:R-:W3:Y:S04]  /*2640*/  @!P1 LDG.E R4, desc[UR30][R2.64+0x100] ;  /* 0x0001001e02049981 */ /* 0x000ee8000c1e1900 */
[----:B------:R-:W4:Y:S01]  /*2650*/  @!P2 LDG.E R5, desc[UR30][R2.64+0x20] ;  /* 0x0000201e0205a981 */ /* 0x000f22000c1e1900 */
[----:B------:R-:W-:Y:S03]  /*2660*/  BSSY.RECONVERGENT B0, `(.L_x_1947) ;  /* 0x0000010000007945 */ /* 0x000fe60003800200 */
[----:B------:R1:W5:Y:S02]  /*2670*/  @!P0 LDG.E R252, desc[UR30][R2.64+0x120] ;  /* 0x0001201e02fc8981 */ /* 0x000364000c1e1900 */
[----:B-1----:R-:W-:-:S04]  /*2680*/  LEA R2, P0, R6, R251, 0x1 ;  /* 0x000000fb06027211 */ /* 0x002fc800078008ff */
[----:B------:R-:W-:Y:S01]  /*2690*/  LEA.HI.X R3, R6, R250, R7, 0x1, P0 ;  /* 0x000000fa06037211 */ /* 0x000fe200000f0c07 */
[----:B---3--:R1:W-:Y:S04]  /*26a0*/  STL [R1], R4 ;  /* 0x0000000401007387 */ /* 0x0083e80000100800 */
[----:B----4-:R1:W-:Y:S04]  /*26b0*/  STL [R1+0x4], R5 ;  /* 0x0000040501007387 */ /* 0x0103e80000100800 */
[----:B--2---:R1:W-:Y:S01]  /*26c0*/  STL [R1+0x8], R9 ;  /* 0x0000080901007387 */ /* 0x0043e20000100800 */
[----:B------:R-:W-:Y:S05]  /*26d0*/  @P6 BRA `(.L_x_1948) ;  /* 0x0000000000206947 */ /* 0x000fea0003800000 */
[----:B------:R-:W2:Y:S02]  /*26e0*/  LDCU UR4, c[0x0][0x440] ;  /* 0x00008800ff0477ac */ /* 0x000ea40008000800 */
[----:B--2---:R-:W-:-:S13]  /*26f0*/  ISETP.GE.AND P0, PT, R10, UR4, PT ;  /* 0x000000040a007c0c */ /* 0x004fda000bf06270 */
[----:B------:R2:W-:Y:S01]  /*2700*/  @P0 STS.128 [R236+0x1000], RZ ;  /* 0x001000ffec000388 */ /* 0x0005e20000000c00 */
[----:B------:R-:W-:Y:S05]  /*2710*/  @P0 BRA `(.L_x_1948) ;  /* 0x0000000000100947 */ /* 0x000fea0003800000 */
[----:B------:R-:W-:Y:S01]  /*2720*/  @!PT LDS RZ, [RZ] ;  /* 0x00000000fffff984 */ /* 0x000fe20000000800 */
[----:B------:R-:W-:Y:S01]  /*2730*/  @!PT LDS RZ, [RZ] ;  /* 0x00000000fffff984 */ /* 0x000fe20000000800 */
[----:B------:R-:W-:Y:S01]  /*2740*/  @!PT LDS RZ, [RZ] ;  /* 0x00000000fffff984 */ /* 0x000fe20000000800 */
[----:B------:R3:W-:Y:S02]  /*2750*/  LDGSTS.E.BYPASS.LTC128B.128 [R236+0x1000], desc[UR30][R2.64] ;  /* 0x0100000002ec7fae */ /* 0x0007e4000b981a1e */
.L_x_1948:
[----:B------:R-:W-:Y:S05]  /*2760*/  BSYNC.RECONVERGENT B0 ;  /* 0x0000000000007941 */ /* 0x000fea0003800200 */
.L_x_1947:
        /* <DEDUP_REMOVED lines=13> */
.L_x_1950:
[----:B------:R-:W-:Y:S05]  /*2840*/  BSYNC.RECONVERGENT B0 ;  /* 0x0000000000007941 */ /* 0x000fea0003800200 */
.L_x_1949:
        /* <DEDUP_REMOVED lines=13> */
.L_x_1952:
[----:B------:R-:W-:Y:S05]  /*2920*/  BSYNC.RECONVERGENT B0 ;  /* 0x0000000000007941 */ /* 0x000fea0003800200 */
.L_x_1951:
[----:B------:R-:W2:Y:S01]  /*2930*/  LDCU.64 UR4, c[0x0][0x3d0] ;  /* 0x00007a00ff0477ac */ /* 0x000ea20008000a00 */
[----:B-1-3--:R-:W-:Y:S01]  /*2940*/  MOV R2, UR14 ;  /* 0x0000000e00027c02 */ /* 0x00afe20008000f00 */
        /* <DEDUP_REMOVED lines=8> */
[----:B--2---:R-:W-:-:S04]  /*29d0*/  IMAD R0, R29, UR4, RZ ;  /* 0x000000041d007c24 */ /* 0x004fc8000f8e02ff */
        /* <DEDUP_REMOVED lines=19> */
.L_x_1955:
[----:B------:R2:W-:Y:S01]  /*2b10*/  STS.128 [R8+0xc000], RZ ;  /* 0x00c000ff08007388 */ /* 0x0005e20000000c00 */
[----:B------:R-:W-:Y:S05]  /*2b20*/  BRA `(.L_x_1956) ;  /* 0x0000000000047947 */ /* 0x000fea0003800000 */
.L_x_1954:
[----:B------:R3:W-:Y:S02]  /*2b30*/  STS.128 [R8+0xc000], RZ ;  /* 0x00c000ff08007388 */ /* 0x0007e40000000c00 */
.L_x_1956:
[----:B------:R-:W-:Y:S05]  /*2b40*/  BSYNC.RECONVERGENT B0 ;  /* 0x0000000000007941 */ /* 0x000fea0003800200 */
.L_x_1953:
        /* <DEDUP_REMOVED lines=23> */
.L_x_1958:
[----:B------:R-:W-:Y:S05]  /*2cc0*/  BSYNC.RECONVERGENT B0 ;  /* 0x0000000000007941 */ /* 0x000fea0003800200 */
.L_x_1957:
        /* <DEDUP_REMOVED lines=20> */
.L_x_1960:
[----:B------:R-:W-:Y:S05]  /*2e10*/  BSYNC.RECONVERGENT B0 ;  /* 0x0000000000007941 */ /* 0x000fea0003800200 */
.L_x_1959:
        /* <DEDUP_REMOVED lines=20> */
.L_x_1962:
[----:B------:R-:W-:Y:S05]  /*2f60*/  BSYNC.RECONVERGENT B0 ;  /* 0x0000000000007941 */ /* 0x000fea0003800200 */
.L_x_1961:
        /* <DEDUP_REMOVED lines=28> */
.L_x_1965:
[----:B------:R3:W-:Y:S01]  /*3130*/  STS.128 [R8+0x10000], RZ ;  /* 0x010000ff08007388 */ /* 0x0007e20000000c00 */
[----:B------:R-:W-:Y:S05]  /*3140*/  BRA `(.L_x_1966) ;  /* 0x0000000000047947 */ /* 0x000fea0003800000 */
.L_x_1964:
[----:B------:R1:W-:Y:S02]  /*3150*/  STS.128 [R8+0x10000], RZ ;  /* 0x010000ff08007388 */ /* 0x0003e40000000c00 */
.L_x_1966:
[----:B------:R-:W-:Y:S05]  /*3160*/  BSYNC.RECONVERGENT B0 ;  /* 0x0000000000007941 */ /* 0x000fea0003800200 */
.L_x_1963:
[----:B------:R-:W2:Y:S02]  /*3170*/  LDC.64 R20, c[0x0][0x528] ;  /* 0x00014a00ff147b82 */ /* 0x000ea40000000a00 */
[----:B--2---:R2:W5:Y:S04]  /*3180*/  LDG.E.64 R16, desc[UR30][R20.64+0x8] ;  /* 0x0000081e14107981 */ /* 0x004568000c1e1b00 */
[----:B------:R-:W5:Y:S01]  /*3190*/  LDG.E.64 R20, desc[UR30][R20.64] ;  /* 0x0000001e14147981 */ /* 0x000f62000c1e1b00 */
[----:B------:R-:W-:Y:S01]  /*31a0*/  IMAD.SHL.U32 R25, R31, 0x40, RZ ;  /* 0x000000401f197824 */ /* 0x000fe200078e00ff */
[----:B------:R-:W-:Y:S01]  /*31b0*/  LOP3.LUT R243, R243, 0x3, RZ, 0xc0, !PT ;  /* 0x00000003f3f37812 */ /* 0x000fe200078ec0ff */
[----:B------:R-:W-:Y:S01]  /*31c0*/  IMAD.U32 R0, RZ, RZ, UR29 ;  /* 0x0000001dff007e24 */ /* 0x000fe2000f8e00ff */
[----:B------:R-:W1:Y:S01]  /*31d0*/  S2R R174, SR_TID.X ;  /* 0x0000000000ae7919 */ /* 0x000e620000002100 */
[----:B------:R-:W-:Y:S01]  /*31e0*/  SHF.R.U32.HI R2, RZ, 0x4, R31 ;  /* 0x00000004ff027819 */ /* 0x000fe2000001161f */
[----:B------:R-:W-:Y:S01]  /*31f0*/  IMAD.SHL.U32 R153, R31, 0x20, RZ ;  /* 0x000000201f997824 */ /* 0x000fe200078e00ff */
[----:B------:R-:W-:Y:S01]  /*3200*/  LOP3.LUT R12, R25, 0x1c0, RZ, 0xc0, !PT ;  /* 0x000001c0190c7812 */ /* 0x000fe200078ec0ff */
[----:B------:R2:W-:Y:S01]  /*3210*/  @P3 STS.128 [R8+0x11000], RZ ;  /* 0x011000ff08003388 */ /* 0x0005e20000000c00 */
[----:B------:R-:W-:Y:S01]  /*3220*/  IMAD R243, R0, 0x8, R243 ;  /* 0x0000000800f37824 */ /* 0x000fe200078e02f3 */
[----:B------:R-:W-:Y:S01]  /*3230*/  LOP3.LUT R0, R2, 0x8, RZ, 0xc0, !PT ;  /* 0x0000000802007812 */ /* 0x000fe200078ec0ff */
[----:B------:R-:W-:Y:S01]  /*3240*/  BSSY.RECONVERGENT B0, `(.L_x_1967) ;  /* 0x000001c000007945 */ /* 0x000fe20003800200 */
[----:B------:R-:W-:Y:S01]  /*3250*/  LOP3.LUT R12, R12, 0x38, R33, 0xf8, !PT ;  /* 0x000000380c0c7812 */ /* 0x000fe200078ef821 */
[----:B------:R-:W-:Y:S01]  /*3260*/  IMAD.U32 R14, RZ, RZ, UR28 ;  /* 0x0000001cff0e7e24 */ /* 0x000fe2000f8e00ff */
[----:B------:R-:W-:-:S02]  /*3270*/  SHF.R.U32.HI R27, RZ, 0x6, R31 ;  /* 0x00000006ff1b7819 */ /* 0x000fc4000001161f */
[----:B------:R-:W-:Y:S02]  /*3280*/  LOP3.LUT R15, R25, 0x200, RZ, 0xc0, !PT ;  /* 0x00000200190f7812 */ /* 0x000fe400078ec0ff */
[----:B------:R-:W-:Y:S02]  /*3290*/  LOP3.LUT R0, R0, 0x10, R31, 0xf8, !PT ;  /* 0x0000001000007812 */ /* 0x000fe400078ef81f */
[----:B------:R-:W-:Y:S02]  /*32a0*/  LOP3.LUT R18, R12, 0x8, R13, 0x78, !PT ;  /* 0x000000080c127812 */ /* 0x000fe400078e780d */
[----:B------:R-:W-:Y:S02]  /*32b0*/  LOP3.LUT R27, R27, 0xe, RZ, 0xc0, !PT ;  /* 0x0000000e1b1b7812 */ /* 0x000fe400078ec0ff */
[----:B------:R-:W-:Y:S02]  /*32c0*/  LOP3.LUT R15, R15, 0xc00, R153, 0xf8, !PT ;  /* 0x00000c000f0f7812 */ /* 0x000fe400078ef899 */
[----:B------:R-:W-:Y:S01]  /*32d0*/  LOP3.LUT R13, R0, R12, RZ, 0x3c, !PT ;  /* 0x0000000c000d7212 */ /* 0x000fe200078e3cff */
        /* <DEDUP_REMOVED lines=18> */
.L_x_1968:
[----:B------:R-:W-:Y:S05]  /*3400*/  BSYNC.RECONVERGENT B0 ;  /* 0x0000000000007941 */ /* 0x000fea0003800200 */
.L_x_1967:
[----:B------:R1:W-:Y:S01]  /*3410*/  @P2 STS.128 [R8+0x12000], RZ ;  /* 0x012000ff08002388 */ /* 0x0003e20000000c00 */
[----:B------:R-:W-:Y:S01]  /*3420*/  BSSY.RECONVERGENT B0, `(.L_x_1969) ;  /* 0x0000016000007945 */ /* 0x000fe20003800200 */
[----:B------:R-:W-:Y:S01]  /*3430*/  IMAD R14, R14, 0x4, R27 ;  /* 0x000000040e0e7824 */ /* 0x000fe200078e021b */
[----:B------:R-:W-:Y:S02]  /*3440*/  LOP3.LUT R15, R15, R18, RZ, 0xfc, !PT ;  /* 0x000000120f0f7212 */ /* 0x000fe400078efcff */
[----:B------:R-:W-:Y:S01]  /*3450*/  LOP3.LUT R13, R13, 0x200, R25, 0xf8, !PT ;  /* 0x000002000d0d7812 */ /* 0x000fe200078ef819 */
        /* <DEDUP_REMOVED lines=18> */
.L_x_1970:
[----:B------:R-:W-:Y:S05]  /*3580*/  BSYNC.RECONVERGENT B0 ;  /* 0x0000000000007941 */ /* 0x000fea0003800200 */
.L_x_1969:
[----:B------:R2:W-:Y:S01]  /*3590*/  @P1 STS.128 [R8+0x13000], RZ ;  /* 0x013000ff08001388 */ /* 0x0005e20000000c00 */
[----:B------:R-:W-:Y:S01]  /*35a0*/  BSSY.RECONVERGENT B0, `(.L_x_1971) ;  /* 0x0000016000007945 */ /* 0x000fe20003800200 */
[C---:B-1----:R-:W-:Y:S02]  /*35b0*/  SHF.L.U32 R18, R174.reuse, 0x6, RZ ;  /* 0x00000006ae127819 */ /* 0x042fe400000006ff */
[C---:B------:R-:W-:Y:S02]  /*35c0*/  SHF.L.U32 R22, R174.reuse, 0x1, RZ ;  /* 0x00000001ae167819 */ /* 0x040fe400000006ff */
[----:B------:R-:W-:Y:S01]  /*35d0*/  SHF.L.U32 R19, R174, 0x4, RZ ;  /* 0x00000004ae137819 */ /* 0x000fe200000006ff */
[----:B------:R-:W-:Y:S05]  /*35e0*/  @P1 BRA `(.L_x_1972) ;  /* 0x0000000000441947 */ /* 0x000fea0003800000 */
        /* <DEDUP_REMOVED lines=17> */
.L_x_1972:
[----:B------:R-:W-:Y:S05]  /*3700*/  BSYNC.RECONVERGENT B0 ;  /* 0x0000000000007941 */ /* 0x000fea0003800200 */
.L_x_1971:
[----:B------:R-:W-:Y:S01]  /*3710*/  IMAD.SHL.U32 R4, R174, 0x20, RZ ;  /* 0x00000020ae047824 */ /* 0x000fe200078e00ff */
[----:B--2---:R-:W-:Y:S01]  /*3720*/  LOP3.LUT R2, R22, 0xe006, R18, 0xc8, !PT ;  /* 0x0000e00616027812 */ /* 0x004fe200078ec812 */
[----:B------:R-:W-:Y:S01]  /*3730*/  IMAD.SHL.U32 R173, R174, 0x8, RZ ;  /* 0x00000008aead7824 */ /* 0x000fe200078e00ff */
[----:B------:R-:W-:Y:S01]  /*3740*/  LOP3.LUT R0, R19, 0x1c0, RZ, 0xc0, !PT ;  /* 0x000001c013007812 */ /* 0x000fe200078ec0ff */
[----:B------:R-:W-:Y:S01]  /*3750*/  UIMAD UR5, UR36, UR35, UR24 ;  /* 0x00000023240572a4 */ /* 0x000fe2000f8e0218 */
[----:B------:R-:W-:Y:S01]  /*3760*/  LOP3.LUT R2, R2, 0xc00, R4, 0xf8, !PT ;  /* 0x00000c0002027812 */ /* 0x000fe200078ef804 */
[----:B------:R-:W2:Y:S01]  /*3770*/  LDC R240, c[0x0][0x44c] ;  /* 0x00011300fff07b82 */ /* 0x000ea20000000800 */
[----:B------:R-:W-:Y:S01]  /*3780*/  LOP3.LUT R0, R0, 0x38, R22, 0xf8, !PT ;  /* 0x0000003800007812 */ /* 0x000fe200078ef816 */
[----:B------:R-:W-:Y:S01]  /*3790*/  USHF.L.U32 UR5, UR5, 0x5, URZ ;  /* 0x0000000505057899 */ /* 0x000fe200080006ff */
[----:B------:R-:W-:Y:S01]  /*37a0*/  LOP3.LUT R5, R18, 0x1c0, RZ, 0xc0, !PT ;  /* 0x000001c012057812 */ /* 0x000fe200078ec0ff */
[----:B------:R-:W0:Y:S01]  /*37b0*/  LDGDEPBAR ;  /* 0x00000000000079af */ /* 0x000e220000000000 */
[----:B------:R-:W-:Y:S01]  /*37c0*/  LOP3.LUT R2, R2, R0, RZ, 0xfc, !PT ;  /* 0x0000000002027212 */ /* 0x000fe200078efcff */
[----:B------:R-:W-:Y:S01]  /*37d0*/  USHF.R.S32.HI UR4, URZ, 0x1f, UR5 ;  /* 0x0000001fff047899 */ /* 0x000fe20008011405 */
[----:B------:R-:W-:Y:S01]  /*37e0*/  LOP3.LUT R3, R12, 0x8, R31, 0x78, !PT ;  /* 0x000000080c037812 */ /* 0x000fe200078e781f */
[----:B------:R-:W-:Y:S01]  /*37f0*/  IMAD.MOV.U32 R160, RZ, RZ, 0x40 ;  /* 0x00000040ffa07424 */ /* 0x000fe200078e00ff */
[----:B------:R-:W-:Y:S01]  /*3800*/  LOP3.LUT R0, R5, 0x38, R173, 0xf8, !PT ;  /* 0x0000003805007812 */ /* 0x000fe200078ef8ad */
[----:B------:R3:W-:Y:S01]  /*3810*/  STL [R1+0x1c], R2 ;  /* 0x00001c0201007387 */ /* 0x0007e20000100800 */
[----:B------:R-:W-:Y:S01]  /*3820*/  LOP3.LUT R153, R3, 0x7200, R153, 0xf8, !PT ;  /* 0x0000720003997812 */ /* 0x000fe200078ef899 */
[----:B------:R-:W-:Y:S01]  /*3830*/  IMAD.MOV.U32 R170, RZ, RZ, 0x20 ;  /* 0x00000020ffaa7424 */ /* 0x000fe200078e00ff */
[--C-:B------:R-:W-:Y:S01]  /*3840*/  SHF.R.U32.HI R6, RZ, 0x1, R174.reuse ;  /* 0x00000001ff067819 */ /* 0x100fe200000116ae */
[----:B------:R-:W-:Y:S01]  /*3850*/  UIADD3 UR34, UPT, UPT, UR34, 0x80, URZ ;  /* 0x0000008022227890 */ /* 0x000fe2000fffe0ff */
[C---:B------:R-:W-:Y:S01]  /*3860*/  LOP3.LUT R3, R0.reuse, 0x8, R174, 0x78, !PT ;  /* 0x0000000800037812 */ /* 0x040fe200078e78ae */
[----:B------:R-:W-:Y:S01]  /*3870*/  IMAD.MOV.U32 R237, RZ, RZ, R236 ;  /* 0x000000ffffed7224 */ /* 0x000fe200078e00ec */
[----:B------:R-:W-:-:S02]  /*3880*/  LOP3.LUT R0, R0, 0x8, R6, 0x78, !PT ;  /* 0x0000000800007812 */ /* 0x000fc400078e7806 */
[----:B------:R-:W-:Y:S02]  /*3890*/  CS2R R126, SRZ ;  /* 0x00000000007e7805 */ /* 0x000fe4000001ff00 */
[----:B-----5:R-:W-:Y:S02]  /*38a0*/  R2UR UR15, R20 ;  /* 0x00000000140f72ca */ /* 0x020fe400000e0000 */
[----:B------:R-:W-:Y:S02]  /*38b0*/  CS2R R124, SRZ ;  /* 0x00000000007c7805 */ /* 0x000fe4000001ff00 */
[----:B------:R-:W-:Y:S02]  /*38c0*/  LEA R153, R153, UR25, 0x1 ;  /* 0x0000001999997c11 */ /* 0x000fe4000f8e08ff */
[----:B------:R-:W-:Y:S02]  /*38d0*/  CS2R R130, SRZ ;  /* 0x0000000000827805 */ /* 0x000fe4000001ff00 */
[----:B------:R-:W-:-:S02]  /*38e0*/  LEA R171, R15, UR25, 0x1 ;  /* 0x000000190fab7c11 */ /* 0x000fc4000f8e08ff */
[----:B------:R-:W-:Y:S02]  /*38f0*/  CS2R R128, SRZ ;  /* 0x0000000000807805 */ /* 0x000fe4000001ff00 */
[----:B------:R-:W-:Y:S02]  /*3900*/  LEA R168, R13, UR25, 0x1 ;  /* 0x000000190da87c11 */ /* 0x000fe4000f8e08ff */
        /* <DEDUP_REMOVED lines=9> */
[----:B---3--:R-:W-:-:S02]  /*39a0*/  LOP3.LUT R2, R18, 0x200, RZ, 0xc0, !PT ;  /* 0x0000020012027812 */ /* 0x008fc400078ec0ff */
[----:B------:R-:W-:Y:S02]  /*39b0*/  CS2R R104, SRZ ;  /* 0x0000000000687805 */ /* 0x000fe4000001ff00 */
[----:B------:R-:W-:Y:S02]  /*39c0*/  CS2R R102, SRZ ;  /* 0x0000000000667805 */ /* 0x000fe4000001ff00 */
[----:B------:R-:W-:Y:S02]  /*39d0*/  CS2R R100, SRZ ;  /* 0x0000000000647805 */ /* 0x000fe4000001ff00 */
[--C-:B------:R-:W-:Y:S02]  /*39e0*/  LOP3.LUT R2, R2, 0xc00, R4.reuse, 0xf8, !PT ;  /* 0x00000c0002027812 */ /* 0x100fe400078ef804 */
[----:B------:R-:W-:Y:S02]  /*39f0*/  CS2R R94, SRZ ;  /* 0x00000000005e7805 */ /* 0x000fe4000001ff00 */
[----:B------:R-:W-:-:S02]  /*3a00*/  LOP3.LUT R4, R3, 0x7200, R4, 0xf8, !PT ;  /* 0x0000720003047812 */ /* 0x000fc400078ef804 */
[----:B------:R-:W-:Y:S02]  /*3a10*/  CS2R R92, SRZ ;  /* 0x00000000005c7805 */ /* 0x000fe4000001ff00 */
[----:B------:R-:W-:Y:S02]  /*3a20*/  IADD3 R3, P3, P0, R16, UR5, R34 ;  /* 0x0000000510037c10 */ /* 0x000fe4000f87e022 */
[----:B------:R-:W-:Y:S02]  /*3a30*/  CS2R R98, SRZ ;  /* 0x0000000000627805 */ /* 0x000fe4000001ff00 */
[----:B------:R-:W-:Y:S01]  /*3a40*/  LOP3.LUT R172, R2, R0, RZ, 0xfc, !PT ;  /* 0x0000000002ac7212 */ /* 0x000fe200078efcff */
[----:B------:R-:W-:Y:S01]  /*3a50*/  STL [R1+0x18], R4 ;  /* 0x0000180401007387 */ /* 0x000fe20000100800 */
[----:B------:R-:W-:Y:S01]  /*3a60*/  IADD3.X R0, PT, PT, R17, UR4, RZ, P3, P0 ;  /* 0x0000000411007c10 */ /* 0x000fe20009fe04ff */
[----:B------:R-:W-:Y:S01]  /*3a70*/  IMAD.MOV.U32 R2, RZ, RZ, 0x20 ;  /* 0x00000020ff027424 */ /* 0x000fe200078e00ff */
[----:B------:R-:W-:-:S02]  /*3a80*/  R2P PR, R31, 0x6 ;  /* 0x000000061f007804 */ /* 0x000fc40000000000 */
[----:B------:R-:W-:Y:S02]  /*3a90*/  CS2R R96, SRZ ;  /* 0x0000000000607805 */ /* 0x000fe4000001ff00 */
[C---:B------:R-:W-:Y:S01]  /*3aa0*/  LOP3.LUT P0, RZ, R174.reuse, 0x4, RZ, 0xc0, !PT ;  /* 0x00000004aeff7812 */ /* 0x040fe2000780c0ff */
[----:B------:R3:W-:Y:S01]  /*3ab0*/  STL [R1+0xc], R0 ;  /* 0x00000c0001007387 */ /* 0x0007e20000100800 */
[----:B------:R-:W-:Y:S02]  /*3ac0*/  LOP3.LUT P5, RZ, R174, 0x8, RZ, 0xc0, !PT ;  /* 0x00000008aeff7812 */ /* 0x000fe400078ac0ff */
[----:B------:R-:W-:Y:S02]  /*3ad0*/  CS2R R90, SRZ ;  /* 0x00000000005a7805 */ /* 0x000fe4000001ff00 */
[----:B------:R-:W-:Y:S02]  /*3ae0*/  R2UR UR4, R21 ;  /* 0x00000000150472ca */ /* 0x000fe400000e0000 */
[----:B------:R-:W-:-:S02]  /*3af0*/  CS2R R88, SRZ ;  /* 0x0000000000587805 */ /* 0x000fc4000001ff00 */
[----:B------:R-:W-:Y:S02]  /*3b00*/  SEL R160, R160, 0xffffffc0, !P2 ;  /* 0xffffffc0a0a07807 */ /* 0x000fe40005000000 */
[----:B------:R-:W-:Y:S02]  /*3b10*/  CS2R R86, SRZ ;  /* 0x0000000000567805 */ /* 0x000fe4000001ff00 */
[----:B------:R-:W-:Y:S02]  /*3b20*/  SEL R170, R170, 0xffffffe0, !P1 ;  /* 0xffffffe0aaaa7807 */ /* 0x000fe40004800000 */
[----:B------:R-:W-:Y:S02]  /*3b30*/  CS2R R84, SRZ ;  /* 0x0000000000547805 */ /* 0x000fe4000001ff00 */
        /* <DEDUP_REMOVED lines=9> */
[C---:B------:R-:W-:Y:S01]  /*3bd0*/  LOP3.LUT P3, RZ, R174.reuse, 0x2, RZ, 0xc0, !PT ;  /* 0x00000002aeff7812 */ /* 0x040fe2000786c0ff */
[----:B------:R-:W-:Y:S01]  /*3be0*/  VIADD R243, R243, 0xfffffff8 ;  /* 0xfffffff8f3f37836 */ /* 0x000fe20000000000 */
[----:B------:R-:W-:Y:S01]  /*3bf0*/  LOP3.LUT P4, RZ, R174, 0x10, RZ, 0xc0, !PT ;  /* 0x00000010aeff7812 */ /* 0x000fe2000788c0ff */
[C---:B------:R-:W-:Y:S01]  /*3c00*/  IMAD.IADD R156, R170.reuse, 0x1, R153 ;  /* 0x00000001aa9c7824 */ /* 0x040fe200078e0299 */
[----:B------:R-:W-:Y:S01]  /*3c10*/  LOP3.LUT R241, R173, 0x38, RZ, 0xc0, !PT ;  /* 0x00000038adf17812 */ /* 0x000fe200078ec0ff */
[----:B------:R-:W-:Y:S01]  /*3c20*/  IMAD.IADD R169, R170, 0x1, R164 ;  /* 0x00000001aaa97824 */ /* 0x000fe200078e02a4 */
[----:B------:R-:W-:Y:S01]  /*3c30*/  UISETP.GE.AND UP1, UPT, UR34, UR26, UPT ;  /* 0x0000001a2200728c */ /* 0x000fe2000bf26270 */
[----:B---3--:R-:W-:Y:S01]  /*3c40*/  IMAD.MOV.U32 R0, RZ, RZ, 0x10 ;  /* 0x00000010ff007424 */ /* 0x008fe200078e00ff */
[----:B------:R-:W3:Y:S01]  /*3c50*/  LDCU UR11, c[0x0][0x440] ;  /* 0x00008800ff0b77ac */ /* 0x000ee20008000800 */
[----:B------:R-:W-:Y:S02]  /*3c60*/  VIADD R171, R171, UR10 ;  /* 0x0000000aabab7c36 */ /* 0x000fe40008000000 */
[----:B------:R-:W-:Y:S01]  /*3c70*/  VIADD R168, R168, UR10 ;  /* 0x0000000aa8a87c36 */ /* 0x000fe20008000000 */
[----:B------:R-:W-:Y:S01]  /*3c80*/  SEL R4, R0, 0xfffffff0, !P0 ;  /* 0xfffffff000047807 */ /* 0x000fe20004000000 */
[----:B------:R-:W-:Y:S01]  /*3c90*/  IMAD.WIDE.U32 R4, R3, -0x2daee0ad, RZ ;  /* 0xd2511f5303047825 */ /* 0x000fe200078e00ff */
[----:B------:R-:W-:Y:S01]  /*3ca0*/  SEL R0, R2, 0xffffffe0, !P5 ;  /* 0xffffffe002007807 */ /* 0x000fe20006800000 */
[----:B------:R-:W1:Y:S02]  /*3cb0*/  LDCU UR12, c[0x0][0x3e0] ;  /* 0x00007c00ff0c77ac */ /* 0x000e640008000800 */
[----:B------:R-:W-:-:S02]  /*3cc0*/  VIADD R2, R14, 0x1 ;  /* 0x000000010e027836 */ /* 0x000fc40000000000 */
[----:B------:R4:W-:Y:S01]  /*3cd0*/  STL [R1+0x24], R0 ;  /* 0x0000240001007387 */ /* 0x0009e20000100800 */
[----:B------:R-:W1:Y:S02]  /*3ce0*/  LDCU UR14, c[0x0][0x45c] ;  /* 0x00008b80ff0e77ac */ /* 0x000e640008000800 */
[----:B------:R-:W-:Y:S01]  /*3cf0*/  LOP3.LUT R2, R2, UR4, RZ, 0x3c, !PT ;  /* 0x0000000402027c12 */ /* 0x000fe2000f8e3cff */
[----:B------:R1:W-:Y:S01]  /*3d00*/  STL.64 [R1+0x10], R4 ;  /* 0x0000100401007387 */ /* 0x0003e20000100a00 */
[----:B------:R-:W1:Y:S02]  /*3d10*/  LDCU.U8 UR13, c[0x0][0x4f8] ;  /* 0x00009f00ff0d77ac */ /* 0x000e640008000000 */
[----:B------:R-:W-:Y:S01]  /*3d20*/  LOP3.LUT R244, R5, R2, RZ, 0x3c, !PT ;  /* 0x0000000205f47212 */ /* 0x000fe200078e3cff */
[----:B------:R-:W-:Y:S02]  /*3d30*/  UIADD3 UR29, UPT, UPT, UR4, -0x4498517b, URZ ;  /* 0xbb67ae85041d7890 */ /* 0x000fe4000fffe0ff */
[----:B------:R-:W-:-:S02]  /*3d40*/  UIADD3 UR38, UPT, UPT, UR4, 0x76cf5d0a, URZ ;  /* 0x76cf5d0a04267890 */ /* 0x000fc4000fffe0ff */
[----:B------:R-:W-:Y:S01]  /*3d50*/  IMAD.WIDE.U32 R244, R244, -0x326172a9, RZ ;  /* 0xcd9e8d57f4f47825 */ /* 0x000fe200078e00ff */
[----:B------:R-:W-:Y:S02]  /*3d60*/  UIADD3 UR36, UPT, UPT, UR4, 0x32370b8f, URZ ;  /* 0x32370b8f04247890 */ /* 0x000fe4000fffe0ff */
[----:B------:R-:W-:Y:S02]  /*3d70*/  UIADD3 UR35, UPT, UPT, UR4, -0x126145ec, URZ ;  /* 0xed9eba1404237890 */ /* 0x000fe4000fffe0ff */
[----:B------:R-:W-:Y:S02]  /*3d80*/  UIADD3 UR34, UPT, UPT, UR4, -0x56f99767, URZ ;  /* 0xa906689904227890 */ /* 0x000fe4000fffe0ff */
[----:B------:R-:W-:Y:S01]  /*3d90*/  UIADD3 UR10, UPT, UPT, UR4, 0x646e171e, URZ ;  /* 0x646e171e040a7890 */ /* 0x000fe2000fffe0ff */
[----:B----4-:R-:W-:-:S04]  /*3da0*/  LOP3.LUT R0, R14, UR4, RZ, 0x3c, !PT ;  /* 0x000000040e007c12 */ /* 0x010fc8000f8e3cff */
[----:B------:R-:W-:-:S05]  /*3db0*/  LOP3.LUT R0, R5, R0, RZ, 0x3c, !PT ;  /* 0x0000000005007212 */ /* 0x000fca00078e3cff */
[----:B-123--:R-:W-:-:S07]  /*3dc0*/  IMAD.WIDE.U32 R246, R0, -0x326172a9, RZ ;  /* 0xcd9e8d5700f67825 */ /* 0x00efce00078e00ff */
.L_x_1975:
        /* <DEDUP_REMOVED lines=77> */
[C---:B------:R-:W-:Y:S01]  /*42a0*/  HMMA.16816.F32 R24, R148.reuse, R152, R24 ;  /* 0x000000989418723c */ /* 0x040fe20000001818 */
[----:B------:R-:W2:Y:S07]  /*42b0*/  LDL R152, [R1] ;  /* 0x0000000001987983 */ /* 0x000eae0000100800 */
[-C--:B------:R-:W-:Y:S01]  /*42c0*/  HMMA.16816.F32 R28, R148, R154.reuse, R28 ;  /* 0x0000009a941c723c */ /* 0x080fe2000000181c */
[----:B-1----:R-:W-:Y:S07]  /*42d0*/  IMAD.U32 R0, RZ, RZ, UR28 ;  /* 0x0000001cff007e24 */ /* 0x002fee000f8e00ff */
[C---:B------:R-:W-:Y:S01]  /*42e0*/  HMMA.16816.F32 R32, R132.reuse, R154, R32 ;  /* 0x0000009a8420723c */ /* 0x040fe20000001820 */
[----:B------:R-:W2:Y:S07]  /*42f0*/  LDL.64 R154, [R1+0x10] ;  /* 0x00001000019a7983 */ /* 0x000eae0000100a00 */
        /* <DEDUP_REMOVED lines=8> */
[-C--:B------:R-:W-:Y:S01]  /*4380*/  HMMA.16816.F32 R60, R148, R166.reuse, R60 ;  /* 0x000000a6943c723c */ /* 0x080fe2000000183c */
[----:B------:R-:W3:Y:S02]  /*4390*/  LDL R149, [R1+0x4] ;  /* 0x0000040001957983 */ /* 0x000ee40000100800 */
[----:B------:R-:W-:Y:S02]  /*43a0*/  @P1 LOP3.LUT R148, R3, 0x6, RZ, 0xc0, !PT ;  /* 0x0000000603941812 */ /* 0x000fe400078ec0ff */
[----:B------:R-:W-:Y:S01]  /*43b0*/  PLOP3.LUT P1, PT, PT, PT, UP1, 0x80, 0x8 ;  /* 0x000000000008781c */ /* 0x000fe20003f2f018 */
[----:B------:R-:W3:Y:S01]  /*43c0*/  LDL R3, [R1+0x8] ;  /* 0x0000080001037983 */ /* 0x000ee20000100800 */
[----:B------:R-:W-:Y:S01]  /*43d0*/  @P6 LOP3.LUT R148, R148, 0x1c0, R2, 0xf8, !PT ;  /* 0x000001c094946812 */ /* 0x000fe200078ef802 */
[----:B------:R-:W-:Y:S01]  /*43e0*/  HMMA.16816.F32 R64, R132, R166, R64 ;  /* 0x000000a68440723c */ /* 0x000fe20000001840 */
[----:B------:R-:W-:Y:S01]  /*43f0*/  PLOP3.LUT P6, PT, PT, PT, UP1, 0x80, 0x8 ;  /* 0x000000000008781c */ /* 0x000fe20003fcf018 */
[----:B------:R-:W3:Y:S02]  /*4400*/  LDL R151, [R1+0xc] ;  /* 0x00000c0001977983 */ /* 0x000ee40000100800 */
[----:B------:R-:W-:Y:S01]  /*4410*/  @P5 IMAD R148, R0, 0x80, R148 ;  /* 0x0000008000945824 */ /* 0x000fe200078e0294 */
[----:B------:R-:W-:Y:S01]  /*4420*/  PLOP3.LUT P5, PT, PT, PT, UP1, 0x80, 0x8 ;  /* 0x000000000008781c */ /* 0x000fe20003faf018 */
[----:B------:R-:W1:Y:S02]  /*4430*/  LDSM.16.M88.4 R132, [R169+0xc800] ;  /* 0x00c80000a984783b */ /* 0x000e640000000200 */
[-C--:B------:R-:W-:Y:S05]  /*4440*/  HMMA.16816.F32 R4, R136, R144.reuse, R4 ;  /* 0x000000908804723c */ /* 0x080fea0000001804 */
[----:B------:R-:W-:Y:S03]  /*4450*/  @P2 ISETP.GE.AND P2, PT, R148, UR26, PT ;  /* 0x0000001a94002c0c */ /* 0x000fe6000bf46270 */
[C---:B----4-:R-:W-:Y:S08]  /*4460*/  HMMA.16816.F32 R8, R140.reuse, R144, R8 ;  /* 0x000000908c08723c */ /* 0x050ff00000001808 */
        /* <DEDUP_REMOVED lines=9> */
[----:B------:R-:W-:Y:S02]  /*4500*/  @P1 FSEL R10, R10, -INF , !P2 ;  /* 0xff8000000a0a1808 */ /* 0x000fe40005000000 */
[----:B------:R-:W-:Y:S02]  /*4510*/  PLOP3.LUT P2, PT, PT, PT, UP1, 0x80, 0x8 ;  /* 0x000000000008781c */ /* 0x000fe40003f4f018 */
[----:B------:R-:W-:Y:S01]  /*4520*/  PLOP3.LUT P1, PT, PT, PT, UP1, 0x80, 0x8 ;  /* 0x000000000008781c */ /* 0x000fe20003f2f018 */
[----:B------:R-:W-:Y:S01]  /*4530*/  @P6 VIADD R0, R148, 0x1 ;  /* 0x0000000194006836 */ /* 0x000fe20000000000 */
[----:B------:R-:W-:Y:S01]  /*4540*/  PLOP3.LUT P6, PT, PT, PT, UP1, 0x80, 0x8 ;  /* 0x000000000008781c */ /* 0x000fe20003fcf018 */
[-C--:B-1----:R-:W-:Y:S03]  /*4550*/  HMMA.16816.F32 R20, R136, R132.reuse, R20 ;  /* 0x000000848814723c */ /* 0x082fe60000001814 */
[----:B------:R-:W-:Y:S01]  /*4560*/  LOP3.LUT R150, R146, UR39, R245, 0x96, !PT ;  /* 0x0000002792967c12 */ /* 0x000fe2000f8e96f5 */
[----:B------:R-:W-:Y:S01]  /*4570*/  @P5 VIADD R2, R148, 0x8 ;  /* 0x0000000894025836 */ /* 0x000fe20000000000 */
[----:B------:R-:W-:Y:S03]  /*4580*/  PLOP3.LUT P5, PT, PT, PT, UP1, 0x80, 0x8 ;  /* 0x000000000008781c */ /* 0x000fe60003faf018 */
[----:B------:R-:W-:Y:S01]  /*4590*/  @P2 ISETP.GE.AND P2, PT, R0, UR26, PT ;  /* 0x0000001a00002c0c */ /* 0x000fe2000bf46270 */
[C---:B------:R-:W-:Y:S04]  /*45a0*/  HMMA.16816.F32 R24, R140.reuse, R132, R24 ;  /* 0x000000848c18723c */ /* 0x040fe80000001818 */
[----:B------:R-:W-:Y:S02]  /*45b0*/  @P1 FSEL R5, R5, -INF , !P2 ;  /* 0xff80000005051808 */ /* 0x000fe40005000000 */
[----:B------:R-:W-:Y:S02]  /*45c0*/  PLOP3.LUT P1, PT, PT, PT, UP1, 0x80, 0x8 ;  /* 0x000000000008781c */ /* 0x000fe40003f2f018 */
[----:B------:R-:W-:Y:S01]  /*45d0*/  @P6 FSEL R7, R7, -INF , !P2 ;  /* 0xff80000007076808 */ /* 0x000fe20005000000 */
[-C--:B------:R-:W-:Y:S01]  /*45e0*/  HMMA.16816.F32 R28, R140, R134.reuse, R28 ;  /* 0x000000868c1c723c */ /* 0x080fe2000000181c */
[----:B------:R-:W-:Y:S02]  /*45f0*/  PLOP3.LUT P6, PT, PT, PT, UP1, 0x80, 0x8 ;  /* 0x000000000008781c */ /* 0x000fe40003fcf018 */
[----:B------:R-:W-:Y:S02]  /*4600*/  @P5 FSEL R9, R9, -INF , !P2 ;  /* 0xff80000009095808 */ /* 0x000fe40005000000 */
[----:B------:R-:W-:Y:S03]  /*4610*/  PLOP3.LUT P5, PT, PT, PT, UP1, 0x80, 0x8 ;  /* 0x000000000008781c */ /* 0x000fe60003faf018 */
[C---:B------:R-:W-:Y:S01]  /*4620*/  HMMA.16816.F32 R32, R136.reuse, R134, R32 ;  /* 0x000000868820723c */ /* 0x040fe20000001820 */
[----:B------:R-:W1:Y:S03]  /*4630*/  LDSM.16.M88.4 R132, [R169+0xd000] ;  /* 0x00d00000a984783b */ /* 0x000e660000000200 */
[----:B------:R-:W-:Y:S02]  /*4640*/  @P1 FSEL R11, R11, -INF , !P2 ;  /* 0xff8000000b0b1808 */ /* 0x000fe40005000000 */
[----:B------:R-:W-:Y:S02]  /*4650*/  PLOP3.LUT P2, PT, PT, PT, UP1, 0x80, 0x8 ;  /* 0x000000000008781c */ /* 0x000fe40003f4f018 */
        /* <DEDUP_REMOVED lines=52> */
[----:B------:R-:W-:Y:S05]  /*49a0*/  PLOP3.LUT P5, PT, PT, PT, UP1, 0x80, 0x8 ;  /* 0x000000000008781c */ /* 0x000fea0003faf018 */
[----:B------:R-:W-:Y:S02]  /*49b0*/  @P1 FSEL R27, R27, -INF , !P2 ;  /* 0xff8000001b1b1808 */ /* 0x000fe40005000000 */
[----:B------:R-:W-:Y:S01]  /*49c0*/  PLOP3.LUT P2, PT, PT, PT, UP1, 0x80, 0x8 ;  /* 0x000000000008781c */ /* 0x000fe20003f4f018 */
[-C--:B------:R-:W-:Y:S01]  /*49d0*/  HMMA.16816.F32 R60, R140, R134.reuse, R60 ;  /* 0x000000868c3c723c */ /* 0x080fe2000000183c */
[----:B------:R-:W-:Y:S02]  /*49e0*/  PLOP3.LUT P1, PT, PT, PT, UP1, 0x80, 0x8 ;  /* 0x000000000008781c */ /* 0x000fe40003f2f018 */
[----:B------:R-:W-:Y:S04]  /*49f0*/  @P6 ISETP.GE.AND P6, PT, R2, UR26, PT ;  /* 0x0000001a02006c0c */ /* 0x000fe8000bfc6270 */
[----:B------:R-:W-:Y:S01]  /*4a00*/  @P5 FSEL R28, R28, -INF , !P6 ;  /* 0xff8000001c1c5808 */ /* 0x000fe20007000000 */
[----:B------:R-:W-:Y:S01]  /*4a10*/  HMMA.16816.F32 R64, R136, R134, R64 ;  /* 0x000000868840723c */ /* 0x000fe20000001840 */
[----:B------:R-:W-:Y:S03]  /*4a20*/  PLOP3.LUT P5, PT, PT, PT, UP1, 0x80, 0x8 ;  /* 0x000000000008781c */ /* 0x000fe60003faf018 */
[----:B------:R-:W-:Y:S02]  /*4a30*/  @P2 FSEL R30, R30, -INF , !P6 ;  /* 0xff8000001e1e2808 */ /* 0x000fe40007000000 */
[----:B------:R-:W-:Y:S02]  /*4a40*/  PLOP3.LUT P2, PT, PT, PT, UP1, 0x80, 0x8 ;  /* 0x000000000008781c */ /* 0x000fe40003f4f018 */
[----:B------:R-:W-:Y:S02]  /*4a50*/  @P1 FSEL R32, R32, -INF , !P6 ;  /* 0xff80000020201808 */ /* 0x000fe40007000000 */
[----:B------:R-:W-:Y:S04]  /*4a60*/  PLOP3.LUT P1, PT, PT, PT, UP1, 0x80, 0x8 ;  /* 0x000000000008781c */ /* 0x000fe80003f2f018 */
[----:B------:R-:W-:Y:S02]  /*4a70*/  @P5 FSEL R34, R34, -INF , !P6 ;  /* 0xff80000022225808 */ /* 0x000fe40007000000 */
[----:B------:R-:W-:Y:S02]  /*4a80*/  PLOP3.LUT P6, PT, PT, PT, UP1, 0x80, 0x8 ;  /* 0x000000000008781c */ /* 0x000fe40003fcf018 */
[----:B------:R-:W-:Y:S01]  /*4a90*/  PLOP3.LUT P5, PT, PT, PT, UP1, 0x80, 0x8 ;  /* 0x000000000008781c */ /* 0x000fe20003faf018 */
[C---:B------:R-:W-:Y:S01]  /*4aa0*/  @P2 VIADD R0, R148.reuse, 0x19 ;  /* 0x0000001994002836 */ /* 0x040fe20000000000 */
[----:B------:R-:W-:Y:S03]  /*4ab0*/  PLOP3.LUT P2, PT, PT, PT, UP1, 0x80, 0x8 ;  /* 0x000000000008781c */ /* 0x000fe60003f4f018 */
[----:B------:R-:W-:Y:S01]  /*4ac0*/  @P1 VIADD R2, R148, 0x20 ;  /* 0x0000002094021836 */ /* 0x000fe20000000000 */
[----:B------:R-:W-:Y:S05]  /*4ad0*/  PLOP3.LUT P1, PT, PT, PT, UP1, 0x80, 0x8 ;  /* 0x000000000008781c */ /* 0x000fea0003f2f018 */
        /* <DEDUP_REMOVED lines=10> */
[----:B--2---:R-:W-:Y:S01]  /*4b80*/  FMUL.FTZ R2, R152, 1.4426950216293334961 ;  /* 0x3fb8aa3b98027820 */ /* 0x004fe20000410000 */
        /* <DEDUP_REMOVED lines=14> */
[----:B------:R-:W-:Y:S01]  /*4c70*/  @P1 FSEL R37, R37, -INF , !P6 ;  /* 0xff80000025251808 */ /* 0x000fe20007000000 */
[----:B---3--:R-:W-:Y:S01]  /*4c80*/  FMUL.FTZ R144, R3, 1.4426950216293334961 ;  /* 0x3fb8aa3b03907820 */ /* 0x008fe20000410000 */
        /* <DEDUP_REMOVED lines=17> */
[----:B------:R-:W-:Y:S01]  /*4da0*/  FSETP.NEU.FTZ.AND P2, PT, R3, -INF , PT ;  /* 0xff8000000300780b */ /* 0x000fe20003f5d000 */
[C---:B------:R-:W-:Y:S01]  /*4db0*/  FMUL.FTZ R3, R149.reuse, 1.4426950216293334961 ;  /* 0x3fb8aa3b95037820 */ /* 0x040fe20000410000 */
        /* <DEDUP_REMOVED lines=11> */
[----:B------:R1:W2:Y:S01]  /*4e70*/  MUFU.EX2 R208, R4 ;  /* 0x0000000400d07308 */ /* 0x0002a20000000800 */
[----:B------:R-:W-:Y:S01]  /*4e80*/  @P1 FSEL R45, R45, -INF , !P6 ;  /* 0xff8000002d2d1808 */ /* 0x000fe20007000000 */
[--C-:B------:R-:W-:Y:S01]  /*4e90*/  FFMA.FTZ R34, R34, UR14, -R3.reuse ;  /* 0x0000000e22227c23 */ /* 0x100fe20008010803 */
[----:B------:R-:W-:Y:S01]  /*4ea0*/  PLOP3.LUT P1, PT, PT, PT, UP1, 0x80, 0x8 ;  /* 0x000000000008781c */ /* 0x000fe20003f2f018 */
[----:B------:R-:W-:Y:S01]  /*4eb0*/  FFMA.FTZ R6, R6, UR14, -R3 ;  /* 0x0000000e06067c23 */ /* 0x000fe20008010803 */
[----:B------:R-:W-:Y:S01]  /*4ec0*/  LOP3.LUT R149, R151, UR15, R147, 0x96, !PT ;  /* 0x0000000f97957c12 */ /* 0x000fe2000f8e9693 */
[----:B------:R-:W-:Y:S01]  /*4ed0*/  FFMA.FTZ R35, R35, UR14, -R3 ;  /* 0x0000000e23237c23 */ /* 0x000fe20008010803 */
[----:B------:R-:W-:Y:S03]  /*4ee0*/  LOP3.LUT R147, R146, UR39, R247, 0x96, !PT ;  /* 0x0000002792937c12 */ /* 0x000fe6000f8e96f7 */
        /* <DEDUP_REMOVED lines=9> */
[----:B------:R4:W2:Y:S01]  /*4f80*/  MUFU.EX2 R205, R6 ;  /* 0x0000000600cd7308 */ /* 0x0008a20000000800 */
[----:B------:R-:W-:Y:S01]  /*4f90*/  PLOP3.LUT P6, PT, PT, PT, UP1, 0x80, 0x8 ;  /* 0x000000000008781c */ /* 0x000fe20003fcf018 */
[----:B-1----:R-:W-:Y:S01]  /*4fa0*/  VIADD R4, R243, 0x4 ;  /* 0x00000004f3047836 */ /* 0x002fe20000000000 */
[----:B------:R-:W-:Y:S01]  /*4fb0*/  PLOP3.LUT P1, PT, PT, PT, UP1, 0x80, 0x8 ;  /* 0x000000000008781c */ /* 0x000fe20003f2f018 */
[--C-:B------:R-:W-:Y:S01]  /*4fc0*/  FFMA.FTZ R51, R51, UR14, -R3.reuse ;  /* 0x0000000e33337c23 */ /* 0x100fe20008010803 */
[----:B------:R-:W-:Y:S01]  /*4fd0*/  FSETP.NEU.FTZ.AND P2, PT, R152, -INF , PT ;  /* 0xff8000009800780b */ /* 0x000fe20003f5d000 */
[----:B------:R-:W-:Y:S01]  /*4fe0*/  FFMA.FTZ R7, R7, UR14, -R3 ;  /* 0x0000000e07077c23 */ /* 0x000fe20008010803 */
[----:B------:R-:W-:Y:S03]  /*4ff0*/  IMAD.WIDE.U32 R146, R147, -0x2daee0ad, RZ ;  /* 0xd2511f5393927825 */ /* 0x000fe600078e00ff */
[----:B------:R-:W-:Y:S01]  /*5000*/  MUFU.EX2 R191, R32 ;  /* 0x0000002000bf7308 */ /* 0x000fe20000000800 */
[----:B------:R-:W-:Y:S01]  /*5010*/  FSEL R2, R2, RZ, P2 ;  /* 0x000000ff02027208 */ /* 0x000fe20001000000 */
[----:B---3--:R-:W-:Y:S01]  /*5020*/  IMAD.WIDE.U32 R4, R4, -0x326172a9, RZ ;  /* 0xcd9e8d5704047825 */ /* 0x008fe200078e00ff */
[----:B-----5:R-:W-:Y:S03]  /*5030*/  FSETP.NEU.FTZ.AND P2, PT, R252, -INF , PT ;  /* 0xff800000fc00780b */ /* 0x020fe60003f5d000 */
[----:B------:R-:W-:Y:S01]  /*5040*/  FFMA.FTZ R16, R16, UR14, -R144 ;  /* 0x0000000e10107c23 */ /* 0x000fe20008010890 */
[----:B------:R-:W-:Y:S01]  /*5050*/  @P5 VIADD R0, R148, 0x30 ;  /* 0x0000003094005836 */ /* 0x000fe20000000000 */
[----:B------:R-:W-:Y:S02]  /*5060*/  LOP3.LUT R145, R151, UR15, R5, 0x96, !PT ;  /* 0x0000000f97917c12 */ /* 0x000fe4000f8e9605 */
[----:B------:R-:W-:Y:S01]  /*5070*/  MUFU.EX2 R199, R34 ;  /* 0x0000002200c77308 */ /* 0x000fe20000000800 */
[----:B------:R-:W-:Y:S01]  /*5080*/  LOP3.LUT R5, R4, UR39, R247, 0x96, !PT ;  /* 0x0000002704057c12 */ /* 0x000fe2000f8e96f7 */
[--C-:B------:R-:W-:Y:S01]  /*5090*/  FFMA.FTZ R8, R8, UR14, -R2.reuse ;  /* 0x0000000e08087c23 */ /* 0x100fe20008010802 */
[----:B----4-:R-:W-:Y:S01]  /*50a0*/  LOP3.LUT R6, R4, UR39, R245, 0x96, !PT ;  /* 0x0000002704067c12 */ /* 0x010fe2000f8e96f5 */
[----:B------:R-:W-:Y:S01]  /*50b0*/  FMUL.FTZ R4, R252, 1.4426950216293334961 ;  /* 0x3fb8aa3bfc047820 */ /* 0x000fe20000410000 */
[----:B------:R-:W-:Y:S01]  /*50c0*/  @P6 ISETP.GE.AND P6, PT, R0, UR26, PT ;  /* 0x0000001a00006c0c */ /* 0x000fe2000bfc6270 */
[----:B------:R-:W-:Y:S01]  /*50d0*/  FFMA.FTZ R9, R9, UR14, -R2 ;  /* 0x0000000e09097c23 */ /* 0x000fe20008010802 */
[----:B------:R-:W-:Y:S03]  /*50e0*/  PLOP3.LUT P5, PT, PT, PT, UP1, 0x80, 0x8 ;  /* 0x000000000008781c */ /* 0x000fe60003faf018 */
[----:B------:R-:W-:Y:S01]  /*50f0*/  MUFU.EX2 R198, R35 ;  /* 0x0000002300c67308 */ /* 0x000fe20000000800 */
[----:B------:R-:W-:Y:S01]  /*5100*/  FSEL R0, R4, RZ, P2 ;  /* 0x000000ff04007208 */ /* 0x000fe20001000000 */
[----:B------:R-:W-:Y:S01]  /*5110*/  IMAD.WIDE.U32 R150, R150, -0x2daee0ad, RZ ;  /* 0xd2511f5396967825 */ /* 0x000fe200078e00ff */
[----:B------:R-:W-:Y:S01]  /*5120*/  @P1 FSEL R52, R52, -INF , !P6 ;  /* 0xff80000034341808 */ /* 0x000fe20007000000 */
[----:B------:R-:W-:Y:S01]  /*5130*/  UIADD3 UR39, UPT, UPT, UR15, -0x255992d5, URZ ;  /* 0xdaa66d2b0f277890 */ /* 0x000fe2000fffe0ff */
[----:B------:R-:W-:Y:S01]  /*5140*/  PLOP3.LUT P2, PT, PT, PT, UP1, 0x80, 0x8 ;  /* 0x000000000008781c */ /* 0x000fe20003f4f018 */
[--C-:B------:R-:W-:Y:S01]  /*5150*/  FFMA.FTZ R10, R10, UR14, -R0.reuse ;  /* 0x0000000e0a0a7c23 */ /* 0x100fe20008010800 */
[----:B------:R-:W-:Y:S03]  /*5160*/  PLOP3.LUT P1, PT, PT, PT, UP1, 0x80, 0x8 ;  /* 0x000000000008781c */ /* 0x000fe60003f2f018 */
[----:B------:R1:W3:Y:S01]  /*5170*/  MUFU.EX2 R227, R7 ;  /* 0x0000000700e37308 */ /* 0x0002e20000000800 */
[--C-:B------:R-:W-:Y:S01]  /*5180*/  FFMA.FTZ R14, R14, UR14, -R0.reuse ;  /* 0x0000000e0e0e7c23 */ /* 0x100fe20008010800 */
[----:B------:R-:W-:Y:S01]  /*5190*/  FFMA.FTZ R11, R11, UR14, -R0 ;  /* 0x0000000e0b0b7c23 */ /* 0x000fe20008010800 */
[--C-:B------:R-:W-:Y:S01]  /*51a0*/  FFMA.FTZ R12, R12, UR14, -R2.reuse ;  /* 0x0000000e0c0c7c23 */ /* 0x100fe20008010802 */
[----:B------:R-:W-:Y:S01]  /*51b0*/  @P5 FSEL R54, R54, -INF , !P6 ;  /* 0xff80000036365808 */ /* 0x000fe20007000000 */
[----:B------:R-:W-:Y:S01]  /*51c0*/  FFMA.FTZ R13, R13, UR14, -R2 ;  /* 0x0000000e0d0d7c23 */ /* 0x000fe20008010802 */
[----:B------:R-:W-:Y:S01]  /*51d0*/  PLOP3.LUT P5, PT, PT, PT, UP1, 0x80, 0x8 ;  /* 0x000000000008781c */ /* 0x000fe20003faf018 */
[--C-:B------:R-:W-:Y:S03]  /*51e0*/  FFMA.FTZ R17, R17, UR14, -R144.reuse ;  /* 0x0000000e11117c23 */ /* 0x100fe60008010890 */
[----:B------:R4:W3:Y:S01]  /*51f0*/  MUFU.EX2 R231, R8 ;  /* 0x0000000800e77308 */ /* 0x0008e20000000800 */
[--C-:B------:R-:W-:Y:S01]  /*5200*/  FFMA.FTZ R18, R18, UR14, -R3.reuse ;  /* 0x0000000e12127c23 */ /* 0x100fe20008010803 */
[----:B------:R-:W-:Y:S01]  /*5210*/  @P2 FSEL R56, R56, -INF , !P6 ;  /* 0xff80000038382808 */ /* 0x000fe20007000000 */
[--C-:B------:R-:W-:Y:S01]  /*5220*/  FFMA.FTZ R19, R19, UR14, -R3.reuse ;  /* 0x0000000e13137c23 */ /* 0x100fe20008010803 */
[----:B------:R-:W-:Y:S01]  /*5230*/  @P1 FSEL R58, R58, -INF , !P6 ;  /* 0xff8000003a3a1808 */ /* 0x000fe20007000000 */
[--C-:B------:R-:W-:Y:S01]  /*5240*/  FFMA.FTZ R20, R20, UR14, -R144.reuse ;  /* 0x0000000e14147c23 */ /* 0x100fe20008010890 */
[----:B------:R-:W-:Y:S01]  /*5250*/  PLOP3.LUT P6, PT, PT, PT, UP1, 0x80, 0x8 ;  /* 0x000000000008781c */ /* 0x000fe20003fcf018 */
[----:B------:R-:W-:Y:S01]  /*5260*/  FFMA.FTZ R21, R21, UR14, -R144 ;  /* 0x0000000e15157c23 */ /* 0x000fe20008010890 */
[----:B------:R-:W-:Y:S02]  /*5270*/  PLOP3.LUT P1, PT, PT, PT, UP1, 0x80, 0x8 ;  /* 0x000000000008781c */ /* 0x000fe40003f2f018 */
[----:B------:R2:W3:Y:S01]  /*5280*/  MUFU.EX2 R230, R9 ;  /* 0x0000000900e67308 */ /* 0x0004e20000000800 */
[----:B------:R-:W-:Y:S01]  /*5290*/  PLOP3.LUT P2, PT, PT, PT, UP1, 0x80, 0x8 ;  /* 0x000000000008781c */ /* 0x000fe20003f4f018 */
[----:B------:R-:W-:Y:S04]  /*52a0*/  IMAD.WIDE.U32 R132, R149, -0x2daee0ad, RZ ;  /* 0xd2511f5395847825 */ /* 0x000fe800078e00ff */
[--C-:B------:R-:W-:Y:S01]  /*52b0*/  FFMA.FTZ R22, R22, UR14, -R3.reuse ;  /* 0x0000000e16167c23 */ /* 0x100fe20008010803 */
[----:B------:R-:W-:Y:S01]  /*52c0*/  FFMA.FTZ R23, R23, UR14, -R3 ;  /* 0x0000000e17177c23 */ /* 0x000fe20008010803 */
[----:B------:R-:W-:Y:S01]  /*52d0*/  IMAD.WIDE.U32 R152, R145, -0x2daee0ad, RZ ;  /* 0xd2511f5391987825 */ /* 0x000fe200078e00ff */
[----:B-1----:R-:W-:Y:S01]  /*52e0*/  LOP3.LUT R7, R154, UR29, R133, 0x96, !PT ;  /* 0x0000001d9a077c12 */ /* 0x002fe2000f8e9685 */
[----:B------:R1:W-:Y:S01]  /*52f0*/  MUFU.EX2 R235, R10 ;  /* 0x0000000a00eb7308 */ /* 0x0003e20000000800 */
[----:B----4-:R-:W-:Y:S01]  /*5300*/  LOP3.LUT R8, R132, UR38, R147, 0x96, !PT ;  /* 0x0000002684087c12 */ /* 0x010fe2000f8e9693 */
[----:B------:R-:W-:Y:S01]  /*5310*/  IMAD.WIDE.U32 R4, R5, -0x2daee0ad, RZ ;  /* 0xd2511f5305047825 */ /* 0x000fe200078e00ff */
[----:B------:R-:W-:Y:S03]  /*5320*/  LOP3.LUT R145, R154, UR29, R153, 0x96, !PT ;  /* 0x0000001d9a917c12 */ /* 0x000fe6000f8e9699 */
[--C-:B------:R-:W-:Y:S01]  /*5330*/  FFMA.FTZ R25, R25, UR14, -R2.reuse ;  /* 0x0000000e19197c23 */ /* 0x100fe20008010802 */
[----:B------:R-:W-:Y:S01]  /*5340*/  FFMA.FTZ R24, R24, UR14, -R2 ;  /* 0x0000000e18187c23 */ /* 0x000fe20008010802 */
[--C-:B------:R-:W-:Y:S02]  /*5350*/  FFMA.FTZ R26, R26, UR14, -R0.reuse ;  /* 0x0000000e1a1a7c23 */ /* 0x100fe40008010800 */
[----:B------:R-:W-:Y:S01]  /*5360*/  MUFU.EX2 R190, R33 ;  /* 0x0000002100be7308 */ /* 0x000fe20000000800 */
[----:B--2---:R-:W-:Y:S01]  /*5370*/  LOP3.LUT R9, R132, UR38, R151, 0x96, !PT ;  /* 0x0000002684097c12 */ /* 0x004fe2000f8e9697 */
[----:B------:R-:W-:Y:S04]  /*5380*/  IMAD.WIDE.U32 R132, R6, -0x2daee0ad, RZ ;  /* 0xd2511f5306847825 */ /* 0x000fe800078e00ff */
[----:B------:R-:W-:Y:S01]  /*5390*/  FFMA.FTZ R27, R27, UR14, -R0 ;  /* 0x0000000e1b1b7c23 */ /* 0x000fe20008010800 */
[----:B------:R-:W-:Y:S01]  /*53a0*/  FFMA.FTZ R28, R28, UR14, -R2 ;  /* 0x0000000e1c1c7c23 */ /* 0x000fe20008010802 */
[--C-:B------:R-:W-:Y:S01]  /*53b0*/  FFMA.FTZ R30, R30, UR14, -R0.reuse ;  /* 0x0000000e1e1e7c23 */ /* 0x100fe20008010800 */
        /* <DEDUP_REMOVED lines=13> */
[--C-:B------:R-:W-:Y:S01]  /*5490*/  FFMA.FTZ R36, R36, UR14, -R144.reuse ;  /* 0x0000000e24247c23 */ /* 0x100fe20008010890 */
[----:B------:R-:W-:Y:S01]  /*54a0*/  FFMA.FTZ R37, R37, UR14, -R144 ;  /* 0x0000000e25257c23 */ /* 0x000fe20008010890 */
[--C-:B------:R-:W-:Y:S01]  /*54b0*/  FFMA.FTZ R38, R38, UR14, -R3.reuse ;  /* 0x0000000e26267c23 */ /* 0x100fe20008010803 */
[----:B------:R-:W-:Y:S01]  /*54c0*/  FFMA.FTZ R41, R41, UR14, -R2 ;  /* 0x0000000e29297c23 */ /* 0x000fe20008010802 */
[----:B------:R-:W-:Y:S02]  /*54d0*/  @P5 ISETP.GE.AND P5, PT, R5, UR26, PT ;  /* 0x0000001a05005c0c */ /* 0x000fe4000bfa6270 */
[----:B------:R-:W-:Y:S01]  /*54e0*/  MUFU.EX2 R185, R50 ;  /* 0x0000003200b97308 */ /* 0x000fe20000000800 */
[----:B------:R-:W-:Y:S01]  /*54f0*/  @P6 ISETP.GE.AND P6, PT, R148, UR26, PT ;  /* 0x0000001a94006c0c */ /* 0x000fe2000bfc6270 */
[----:B------:R-:W-:Y:S01]  /*5500*/  FFMA.FTZ R5, R15, UR14, -R0 ;  /* 0x0000000e0f057c23 */ /* 0x000fe20008010800 */
[----:B------:R-:W-:Y:S01]  /*5510*/  @P1 FSEL R53, R53, -INF , !P2 ;  /* 0xff80000035351808 */ /* 0x000fe20005000000 */
[--C-:B------:R-:W-:Y:S01]  /*5520*/  FFMA.FTZ R39, R39, UR14, -R3.reuse ;  /* 0x0000000e27277c23 */ /* 0x100fe20008010803 */
[----:B------:R-:W-:Y:S01]  /*5530*/  PLOP3.LUT P1, PT, PT, PT, UP1, 0x80, 0x8 ;  /* 0x000000000008781c */ /* 0x000fe20003f2f018 */
[----:B------:R-:W-:Y:S01]  /*5540*/  FFMA.FTZ R40, R40, UR14, -R2 ;  /* 0x0000000e28287c23 */ /* 0x000fe20008010802 */
[--C-:B------:R-:W-:Y:S03]  /*5550*/  FFMA.FTZ R43, R43, UR14, -R0.reuse ;  /* 0x0000000e2b2b7c23 */ /* 0x100fe60008010800 */
[----:B------:R-:W-:Y:S01]  /*5560*/  MUFU.EX2 R184, R51 ;  /* 0x0000003300b87308 */ /* 0x000fe20000000800 */
[----:B------:R-:W-:Y:S01]  /*5570*/  FFMA.FTZ R42, R42, UR14, -R0 ;  /* 0x0000000e2a2a7c23 */ /* 0x000fe20008010800 */
[--C-:B------:R-:W-:Y:S01]  /*5580*/  FFMA.FTZ R44, R44, UR14, -R2.reuse ;  /* 0x0000000e2c2c7c23 */ /* 0x100fe20008010802 */
[----:B------:R-:W-:Y:S01]  /*5590*/  FFMA.FTZ R45, R45, UR14, -R2 ;  /* 0x0000000e2d2d7c23 */ /* 0x000fe20008010802 */
[--C-:B------:R-:W-:Y:S01]  /*55a0*/  FFMA.FTZ R47, R47, UR14, -R0.reuse ;  /* 0x0000000e2f2f7c23 */ /* 0x100fe20008010800 */
[----:B------:R-:W-:Y:S01]  /*55b0*/  FFMA.FTZ R46, R46, UR14, -R0 ;  /* 0x0000000e2e2e7c23 */ /* 0x000fe20008010800 */
[--C-:B------:R-:W-:Y:S01]  /*55c0*/  FFMA.FTZ R52, R52, UR14, -R144.reuse ;  /* 0x0000000e34347c23 */ /* 0x100fe20008010890 */
[----:B------:R-:W-:Y:S03]  /*55d0*/  FFMA.FTZ R53, R53, UR14, -R144 ;  /* 0x0000000e35357c23 */ /* 0x000fe60008010890 */
[----:B------:R-:W-:Y:S01]  /*55e0*/  MUFU.EX2 R222, R18 ;  /* 0x0000001200de7308 */ /* 0x000fe20000000800 */
[--C-:B------:R-:W-:Y:S01]  /*55f0*/  FFMA.FTZ R54, R54, UR14, -R3.reuse ;  /* 0x0000000e36367c23 */ /* 0x100fe20008010803 */
[----:B------:R-:W-:Y:S01]  /*5600*/  @P1 FSEL R55, R55, -INF , !P2 ;  /* 0xff80000037371808 */ /* 0x000fe20005000000 */
[----:B------:R-:W-:Y:S01]  /*5610*/  FFMA.FTZ R56, R56, UR14, -R2 ;  /* 0x0000000e38387c23 */ /* 0x000fe20008010802 */
[----:B------:R-:W-:Y:S01]  /*5620*/  PLOP3.LUT P1, PT, PT, PT, UP1, 0x80, 0x8 ;  /* 0x000000000008781c */ /* 0x000fe20003f2f018 */
[----:B------:R-:W-:Y:S01]  /*5630*/  FFMA.FTZ R58, R58, UR14, -R0 ;  /* 0x0000000e3a3a7c23 */ /* 0x000fe20008010800 */
[----:B------:R-:W-:Y:S04]  /*5640*/  IMAD.WIDE.U32 R152, R7, -0x326172a9, RZ ;  /* 0xcd9e8d5707987825 */ /* 0x000fe800078e00ff */
[----:B------:R-:W-:Y:S01]  /*5650*/  FFMA.FTZ R55, R55, UR14, -R3 ;  /* 0x0000000e37377c23 */ /* 0x000fe20008010803 */
[----:B------:R1:W-:Y:S01]  /*5660*/  MUFU.EX2 R233, R14 ;  /* 0x0000000e00e97308 */ /* 0x0003e20000000800 */
[----:B------:R-:W-:Y:S01]  /*5670*/  IMAD.WIDE.U32 R6, R8, -0x326172a9, RZ ;  /* 0xcd9e8d5708067825 */ /* 0x000fe200078e00ff */
[--C-:B------:R-:W-:Y:S02]  /*5680*/  LOP3.LUT R133, R246, UR42, R153.reuse, 0x96, !PT ;  /* 0x0000002af6857c12 */ /* 0x100fe4000f8e9699 */
[----:B------:R-:W-:Y:S01]  /*5690*/  LOP3.LUT R151, R244, UR42, R153, 0x96, !PT ;  /* 0x0000002af4977c12 */ /* 0x000fe2000f8e9699 */
[----:B------:R-:W-:Y:S01]  /*56a0*/  IMAD.WIDE.U32 R8, R9, -0x326172a9, RZ ;  /* 0xcd9e8d5709087825 */ /* 0x000fe200078e00ff */
[C---:B------:R-:W-:Y:S04]  /*56b0*/  LOP3.LUT R7, R152.reuse, UR39, R7, 0x96, !PT ;  /* 0x0000002798077c12 */ /* 0x040fe8000f8e9607 */
[----:B------:R2:W-:Y:S01]  /*56c0*/  MUFU.EX2 R234, R11 ;  /* 0x0000000b00ea7308 */ /* 0x0005e20000000800 */
[----:B------:R-:W-:Y:S01]  /*56d0*/  @P1 FSEL R57, R57, -INF , !P2 ;  /* 0xff80000039391808 */ /* 0x000fe20005000000 */
[----:B------:R-:W-:Y:S01]  /*56e0*/  IMAD.WIDE.U32 R154, R133, -0x2daee0ad, RZ ;  /* 0xd2511f53859a7825 */ /* 0x000fe200078e00ff */
[----:B------:R-:W-:Y:S02]  /*56f0*/  PLOP3.LUT P1, PT, PT, PT, UP1, 0x80, 0x8 ;  /* 0x000000000008781c */ /* 0x000fe40003f2f018 */
[----:B------:R-:W-:Y:S01]  /*5700*/  LOP3.LUT R149, R152, UR39, R9, 0x96, !PT ;  /* 0x0000002798957c12 */ /* 0x000fe2000f8e9609 */
[----:B------:R-:W-:Y:S01]  /*5710*/  IMAD.WIDE.U32 R152, R145, -0x326172a9, RZ ;  /* 0xcd9e8d5791987825 */ /* 0x000fe200078e00ff */
[----:B------:R-:W-:Y:S03]  /*5720*/  LOP3.LUT R9, R146, UR36, R155, 0x96, !PT ;  /* 0x0000002492097c12 */ /* 0x000fe6000f8e969b */
[----:B------:R4:W-:Y:S01]  /*5730*/  MUFU.EX2 R232, R5 ;  /* 0x0000000500e87308 */ /* 0x0009e20000000800 */
[----:B------:R-:W-:Y:S01]  /*5740*/  FFMA.FTZ R57, R57, UR14, -R2 ;  /* 0x0000000e39397c23 */ /* 0x000fe20008010802 */
[----:B-1----:R-:W-:Y:S04]  /*5750*/  IMAD.WIDE.U32 R14, R7, -0x2daee0ad, RZ ;  /* 0xd2511f53070e7825 */ /* 0x002fe800078e00ff */
[----:B------:R-:W-:Y:S01]  /*5760*/  IMAD.WIDE.U32 R156, R151, -0x2daee0ad, RZ ;  /* 0xd2511f53979c7825 */ /* 0x000fe200078e00ff */
[----:B------:R-:W-:Y:S03]  /*5770*/  LOP3.LUT R145, R154, UR35, R15, 0x96, !PT ;  /* 0x000000239a917c12 */ /* 0x000fe6000f8e960f */
[----:B------:R-:W1:Y:S01]  /*5780*/  MUFU.EX2 R229, R12 ;  /* 0x0000000c00e57308 */ /* 0x000e620000000800 */
[----:B------:R-:W-:Y:S01]  /*5790*/  @P1 FSEL R59, R59, -INF , !P2 ;  /* 0xff8000003b3b1808 */ /* 0x000fe20005000000 */
[----:B--2---:R-:W-:Y:S01]  /*57a0*/  IMAD.WIDE.U32 R10, R10, -0x326172a9, RZ ;  /* 0xcd9e8d570a0a7825 */ /* 0x004fe200078e00ff */
[----:B------:R-:W-:Y:S02]  /*57b0*/  PLOP3.LUT P2, PT, PT, PT, UP1, 0x80, 0x8 ;  /* 0x000000000008781c */ /* 0x000fe40003f4f018 */
[----:B------:R-:W-:Y:S01]  /*57c0*/  PLOP3.LUT P1, PT, PT, PT, UP1, 0x80, 0x8 ;  /* 0x000000000008781c */ /* 0x000fe20003f2f018 */
[----:B------:R-:W-:Y:S01]  /*57d0*/  FFMA.FTZ R59, R59, UR14, -R0 ;  /* 0x0000000e3b3b7c23 */ /* 0x000fe20008010800 */
[----:B------:R-:W-:Y:S03]  /*57e0*/  LOP3.LUT R148, R152, UR39, R11, 0x96, !PT ;  /* 0x0000002798947c12 */ /* 0x000fe6000f8e960b */
[----:B------:R2:W1:Y:S01]  /*57f0*/  MUFU.EX2 R228, R13 ;  /* 0x0000000d00e47308 */ /* 0x0004620000000800 */
[--C-:B----4-:R-:W-:Y:S02]  /*5800*/  LOP3.LUT R5, R246, UR42, R153.reuse, 0x96, !PT ;  /* 0x0000002af6057c12 */ /* 0x110fe4000f8e9699 */
[----:B------:R-:W-:Y:S01]  /*5810*/  LOP3.LUT R11, R244, UR42, R153, 0x96, !PT ;  /* 0x0000002af40b7c12 */ /* 0x000fe2000f8e9699 */
[----:B------:R-:W-:Y:S01]  /*5820*/  UIADD3 UR42, UPT, UPT, UR15, 0x78dde6e4, URZ ;  /* 0x78dde6e40f2a7890 */ /* 0x000fe2000fffe0ff */
[----:B------:R-:W-:Y:S01]  /*5830*/  LOP3.LUT R7, R150, UR36, R157, 0x96, !PT ;  /* 0x0000002496077c12 */ /* 0x000fe2000f8e969d */
[----:B------:R-:W-:Y:S01]  /*5840*/  IMAD.WIDE.U32 R154, R5, -0x2daee0ad, RZ ;  /* 0xd2511f53059a7825 */ /* 0x000fe200078e00ff */
[----:B------:R-:W-:Y:S03]  /*5850*/  LEA R157, R158, UR4, 0x1 ;  /* 0x000000049e9d7c11 */ /* 0x000fe6000f8e08ff */
[----:B------:R-:W4:Y:S01]  /*5860*/  MUFU.EX2 R212, R16 ;  /* 0x0000001000d47308 */ /* 0x000f220000000800 */
[----:B------:R-:W-:Y:S01]  /*5870*/  @P2 FSEL R60, R60, -INF , !P5 ;  /* 0xff8000003c3c2808 */ /* 0x000fe20006800000 */
[----:B------:R-:W-:Y:S01]  /*5880*/  IMAD.WIDE.U32 R150, R145, -0x326172a9, RZ ;  /* 0xcd9e8d5791967825 */ /* 0x000fe200078e00ff */
[----:B------:R-:W-:Y:S02]  /*5890*/  PLOP3.LUT P2, PT, PT, PT, UP1, 0x80, 0x8 ;  /* 0x000000000008781c */ /* 0x000fe40003f4f018 */
[----:B------:R-:W-:Y:S01]  /*58a0*/  @P1 FSEL R62, R62, -INF , !P5 ;  /* 0xff8000003e3e1808 */ /* 0x000fe20006800000 */
[----:B------:R-:W-:Y:S01]  /*58b0*/  IMAD.IADD R163, R157, 0x1, R160 ;  /* 0x000000019da37824 */ /* 0x000fe200078e02a0 */
[----:B------:R-:W-:Y:S03]  /*58c0*/  PLOP3.LUT P1, PT, PT, PT, UP1, 0x80, 0x8 ;  /* 0x000000000008781c */ /* 0x000fe60003f2f018 */
[----:B------:R3:W-:Y:S01]  /*58d0*/  MUFU.EX2 R211, R17 ;  /* 0x0000001100d37308 */ /* 0x0007e20000000800 */
[----:B--2---:R-:W-:Y:S04]  /*58e0*/  IMAD.WIDE.U32 R12, R147, -0x326172a9, RZ ;  /* 0xcd9e8d57930c7825 */ /* 0x004fe800078e00ff */
[----:B------:R-:W-:Y:S01]  /*58f0*/  FFMA.FTZ R60, R60, UR14, -R2 ;  /* 0x0000000e3c3c7c23 */ /* 0x000fe20008010802 */
        /* <DEDUP_REMOVED lines=14> */
[----:B---3--:R-:W-:Y:S01]  /*59e0*/  IMAD.WIDE.U32 R16, R11, -0x2daee0ad, RZ ;  /* 0xd2511f530b107825 */ /* 0x008fe200078e00ff */
[----:B------:R-:W-:Y:S02]  /*59f0*/  LOP3.LUT R15, R154, UR35, R149, 0x96, !PT ;  /* 0x000000239a0f7c12 */ /* 0x000fe4000f8e9695 */
[----:B------:R-:W-:Y:S01]  /*5a00*/  PLOP3.LUT P5, PT, PT, PT, UP1, 0x80, 0x8 ;  /* 0x000000000008781c */ /* 0x000fe20003faf018 */
[----:B------:R-:W-:Y:S01]  /*5a10*/  FFMA.FTZ R64, R64, UR14, -R144 ;  /* 0x0000000e40407c23 */ /* 0x000fe20008010890 */
        /* <DEDUP_REMOVED lines=11> */
[----:B------:R-:W-:Y:S03]  /*5ad0*/  @P5 FSEL R63, R63, -INF , !P6 ;  /* 0xff8000003f3f5808 */ /* 0x000fe60007000000 */
[----:B------:R-:W-:Y:S01]  /*5ae0*/  FFMA.FTZ R66, R66, UR14, -R3 ;  /* 0x0000000e42427c23 */ /* 0x000fe20008010803 */
[----:B--2---:R-:W-:Y:S01]  /*5af0*/  IMAD.WIDE.U32 R18, R15, -0x326172a9, RZ ;  /* 0xcd9e8d570f127825 */ /* 0x004fe200078e00ff */
[----:B------:R-:W-:Y:S02]  /*5b00*/  LOP3.LUT R16, R8, UR42, R7, 0x96, !PT ;  /* 0x0000002a08107c12 */ /* 0x000fe4000f8e9607 */
[----:B------:R-:W-:Y:S01]  /*5b10*/  MUFU.EX2 R165, R64 ;  /* 0x0000004000a57308 */ /* 0x000fe20000000800 */
[----:B------:R-:W-:Y:S01]  /*5b20*/  LOP3.LUT R133, R6, UR39, R133, 0x96, !PT ;  /* 0x0000002706857c12 */ /* 0x000fe2000f8e9685 */
[----:B------:R-:W-:Y:S01]  /*5b30*/  IMAD.WIDE.U32 R4, R13, -0x326172a9, RZ ;  /* 0xcd9e8d570d047825 */ /* 0x000fe200078e00ff */
[----:B------:R-:W-:Y:S03]  /*5b40*/  @P2 FSEL R67, R67, -INF , !P6 ;  /* 0xff80000043432808 */ /* 0x000fe60007000000 */
[----:B------:R-:W-:Y:S01]  /*5b50*/  FFMA.FTZ R2, R61, UR14, -R2 ;  /* 0x0000000e3d027c23 */ /* 0x000fe20008010802 */
[----:B------:R-:W-:Y:S01]  /*5b60*/  @P1 FSEL R65, R65, -INF , !P6 ;  /* 0xff80000041411808 */ /* 0x000fe20007000000 */
[----:B------:R-:W-:Y:S01]  /*5b70*/  IMAD.WIDE.U32 R6, R145, -0x2daee0ad, RZ ;  /* 0xd2511f5391067825 */ /* 0x000fe200078e00ff */
[----:B------:R-:W-:Y:S01]  /*5b80*/  LOP3.LUT R15, R10, UR42, R5, 0x96, !PT ;  /* 0x0000002a0a0f7c12 */ /* 0x000fe2000f8e9605 */
[----:B------:R2:W4:Y:S01]  /*5b90*/  MUFU.EX2 R214, R23 ;  /* 0x0000001700d67308 */ /* 0x0005220000000800 */
[----:B------:R-:W-:Y:S01]  /*5ba0*/  LOP3.LUT R19, R4, UR39, R19, 0x96, !PT ;  /* 0x0000002704137c12 */ /* 0x000fe2000f8e9613 */
[----:B------:R-:W-:Y:S01]  /*5bb0*/  IMAD.WIDE.U32 R8, R9, -0x326172a9, RZ ;  /* 0xcd9e8d5709087825 */ /* 0x000fe200078e00ff */
[----:B------:R-:W-:Y:S03]  /*5bc0*/  LOP3.LUT R10, R14, UR34, R7, 0x96, !PT ;  /* 0x000000220e0a7c12 */ /* 0x000fe6000f8e9607 */
[----:B------:R-:W-:Y:S01]  /*5bd0*/  FFMA.FTZ R144, R65, UR14, -R144 ;  /* 0x0000000e41907c23 */ /* 0x000fe20008010890 */
[----:B---3--:R-:W-:Y:S01]  /*5be0*/  IMAD.WIDE.U32 R20, R11, -0x326172a9, RZ ;  /* 0xcd9e8d570b147825 */ /* 0x008fe200078e00ff */
[----:B------:R-:W-:Y:S02]  /*5bf0*/  LOP3.LUT R140, R12, UR42, R9, 0x96, !PT ;  /* 0x0000002a0c8c7c12 */ /* 0x000fe4000f8e9609 */
[----:B------:R-:W3:Y:S01]  /*5c00*/  MUFU.EX2 R220, R25 ;  /* 0x0000001900dc7308 */ /* 0x000ee20000000800 */
[----:B------:R-:W-:Y:S01]  /*5c10*/  FFMA.FTZ R3, R67, UR14, -R3 ;  /* 0x0000000e43037c23 */ /* 0x000fe20008010803 */
[----:B------:R-:W-:Y:S01]  /*5c20*/  IMAD.WIDE.U32 R4, R17, -0x2daee0ad, RZ ;  /* 0xd2511f5311047825 */ /* 0x000fe200078e00ff */
[----:B------:R-:W-:Y:S01]  /*5c30*/  LOP3.LUT R141, R8, UR39, R21, 0x96, !PT ;  /* 0x00000027088d7c12 */ /* 0x000fe2000f8e9615 */
[----:B------:R-:W-:Y:S02]  /*5c40*/  UIADD3 UR39, UPT, UPT, UR15, -0x4ab325aa, URZ ;  /* 0xb54cda560f277890 */ /* 0x000fe4000fffe0ff */
[----:B------:R-:W-:Y:S01]  /*5c50*/  FFMA.FTZ R0, R63, UR14, -R0 ;  /* 0x0000000e3f007c23 */ /* 0x000fe20008010800 */
[----:B------:R-:W-:Y:S01]  /*5c60*/  IMAD.WIDE.U32 R8, R133, -0x2daee0ad, RZ ;  /* 0xd2511f5385087825 */ /* 0x000fe200078e00ff */
[----:B------:R-:W-:Y:S02]  /*5c70*/  LOP3.LUT R13, R6, UR10, R5, 0x96, !PT ;  /* 0x0000000a060d7c12 */ /* 0x000fe4000f8e9605 */
[----:B------:R-:W3:Y:S01]  /*5c80*/  MUFU.EX2 R219, R24 ;  /* 0x0000001800db7308 */ /* 0x000ee20000000800 */
[----:B-1----:R-:W-:Y:S01]  /*5c90*/  PRMT R22, R4, 0x7770, RZ ;  /* 0x0000777004167816 */ /* 0x002fe200000000ff */
[----:B------:R-:W-:Y:S01]  /*5ca0*/  IMAD.WIDE.U32 R16, R16, -0x2daee0ad, RZ ;  /* 0xd2511f5310107825 */ /* 0x000fe200078e00ff */
[C---:B------:R-:W-:Y:S02]  /*5cb0*/  PRMT R21, R4.reuse, 0x7771, RZ ;  /* 0x0000777104157816 */ /* 0x040fe400000000ff */
[----:B--2---:R-:W-:Y:S01]  /*5cc0*/  PRMT R23, R4, 0x7773, RZ ;  /* 0x0000777304177816 */ /* 0x004fe200000000ff */
        /* <DEDUP_REMOVED lines=9> */
[----:B------:R-:W2:Y:S01]  /*5d60*/  MUFU.EX2 R225, R27 ;  /* 0x0000001b00e17308 */ /* 0x000ea20000000800 */
[----:B------:R-:W-:Y:S01]  /*5d70*/  LOP3.LUT R4, R148, UR34, R15, 0x96, !PT ;  /* 0x0000002294047c12 */ /* 0x000fe2000f8e960f */
[----:B------:R-:W-:Y:S01]  /*5d80*/  VIADD R155, R157, 0x1c040 ;  /* 0x0001c0409d9b7836 */ /* 0x000fe20000000000 */
[----:B------:R-:W-:Y:S02]  /*5d90*/  ISETP.LE.U32.AND P5, PT, R11, UR13, PT ;  /* 0x0000000d0b007c0c */ /* 0x000fe4000bfa3070 */
[----:B------:R-:W-:Y:S01]  /*5da0*/  LOP3.LUT R7, R14, UR10, R7, 0x96, !PT ;  /* 0x0000000a0e077c12 */ /* 0x000fe2000f8e9607 */
[----:B------:R-:W-:Y:S01]  /*5db0*/  IMAD.WIDE.U32 R4, R4, -0x326172a9, RZ ;  /* 0xcd9e8d5704047825 */ /* 0x000fe200078e00ff */
[--C-:B------:R-:W-:Y:S03]  /*5dc0*/  SHF.R.U32.HI R14, RZ, 0x18, R9.reuse ;  /* 0x00000018ff0e7819 */ /* 0x100fe60000011609 */
[----:B------:R-:W2:Y:S01]  /*5dd0*/  MUFU.EX2 R218, R28 ;  /* 0x0000001c00da7308 */ /* 0x000ea20000000800 */
[C---:B------:R-:W-:Y:S02]  /*5de0*/  LOP3.LUT R11, R9.reuse, 0xffff, RZ, 0xc0, !PT ;  /* 0x0000ffff090b7812 */ /* 0x040fe400078ec0ff */
[----:B------:R-:W-:Y:S02]  /*5df0*/  PRMT R9, R9, 0x7632, R9 ;  /* 0x0000763209097816 */ /* 0x000fe40000000009 */
[----:B------:R-:W-:Y:S02]  /*5e00*/  LOP3.LUT R5, R18, UR39, R5, 0x96, !PT ;  /* 0x0000002712057c12 */ /* 0x000fe4000f8e9605 */
[----:B------:R-:W-:Y:S01]  /*5e10*/  LOP3.LUT R9, R9, 0xff, RZ, 0xc0, !PT ;  /* 0x000000ff09097812 */ /* 0x000fe200078ec0ff */
[----:B------:R-:W-:Y:S01]  /*5e20*/  @!P5 FADD.FTZ R208, -R208, -RZ ;  /* 0x800000ffd0d0d221 */ /* 0x000fe20000010100 */
[----:B------:R-:W-:Y:S01]  /*5e30*/  SHF.R.U32.HI R11, RZ, 0x8, R11 ;  /* 0x00000008ff0b7819 */ /* 0x000fe2000001160b */
[----:B------:R-:W2:Y:S01]  /*5e40*/  MUFU.EX2 R224, R30 ;  /* 0x0000001e00e07308 */ /* 0x000ea20000000800 */
[----:B------:R-:W-:Y:S02]  /*5e50*/  ISETP.LE.U32.AND P2, PT, R9, UR13, PT ;  /* 0x0000000d09007c0c */ /* 0x000fe4000bf43070 */
[----:B------:R-:W-:Y:S02]  /*5e60*/  ISETP.LE.U32.AND P1, PT, R14, UR13, PT ;  /* 0x0000000d0e007c0c */ /* 0x000fe4000bf23070 */
[C---:B------:R-:W-:Y:S02]  /*5e70*/  LOP3.LUT R14, R5.reuse, 0xff, RZ, 0xc0, !PT ;  /* 0x000000ff050e7812 */ /* 0x040fe400078ec0ff */
[----:B------:R-:W-:Y:S03]  /*5e80*/  LOP3.LUT R9, R5, 0xffff, RZ, 0xc0, !PT ;  /* 0x0000ffff05097812 */ /* 0x000fe600078ec0ff */
[----:B------:R-:W-:Y:S01]  /*5e90*/  MUFU.EX2 R223, R31 ;  /* 0x0000001f00df7308 */ /* 0x000fe20000000800 */
[----:B------:R-:W-:Y:S02]  /*5ea0*/  LOP3.LUT R11, R11, 0xffff, RZ, 0xc0, !PT ;  /* 0x0000ffff0b0b7812 */ /* 0x000fe400078ec0ff */
[----:B------:R-:W-:Y:S02]  /*5eb0*/  ISETP.LE.U32.AND P5, PT, R14, UR13, PT ;  /* 0x0000000d0e007c0c */ /* 0x000fe4000bfa3070 */
[----:B------:R-:W-:Y:S01]  /*5ec0*/  SHF.R.U32.HI R9, RZ, 0x8, R9 ;  /* 0x00000008ff097819 */ /* 0x000fe20000011609 */
[----:B------:R-:W-:Y:S01]  /*5ed0*/  @!P2 FADD.FTZ R205, -R205, -RZ ;  /* 0x800000ffcdcda221 */ /* 0x000fe20000010100 */
[----:B------:R-:W-:Y:S01]  /*5ee0*/  ISETP.LE.U32.AND P6, PT, R11, UR13, PT ;  /* 0x0000000d0b007c0c */ /* 0x000fe2000bfc3070 */
[----:B------:R-:W-:Y:S01]  /*5ef0*/  @!P1 FADD.FTZ R227, -R227, -RZ ;  /* 0x800000ffe3e39221 */ /* 0x000fe20000010100 */
[----:B------:R-:W-:Y:S01]  /*5f00*/  LOP3.LUT R9, R9, 0xffff, RZ, 0xc0, !PT ;  /* 0x0000ffff09097812 */ /* 0x000fe200078ec0ff */
[----:B------:R-:W2:Y:S01]  /*5f10*/  MUFU.EX2 R217, R29 ;  /* 0x0000001d00d97308 */ /* 0x000ea20000000800 */
[----:B------:R-:W-:Y:S02]  /*5f20*/  PRMT R11, R5, 0x7632, R11 ;  /* 0x00007632050b7816 */ /* 0x000fe4000000000b */
[----:B------:R-:W-:Y:S02]  /*5f30*/  ISETP.LE.U32.AND P2, PT, R9, UR13, PT ;  /* 0x0000000d09007c0c */ /* 0x000fe4000bf43070 */
[----:B------:R-:W-:Y:S01]  /*5f40*/  PRMT R9, R4, 0x7770, RZ ;  /* 0x0000777004097816 */ /* 0x000fe200000000ff */
[----:B------:R-:W-:Y:S01]  /*5f50*/  @!P5 FADD.FTZ R231, -R231, -RZ ;  /* 0x800000ffe7e7d221 */ /* 0x000fe20000010100 */
[----:B------:R-:W-:Y:S03]  /*5f60*/  SHF.R.U32.HI R5, RZ, 0x18, R5 ;  /* 0x00000018ff057819 */ /* 0x000fe60000011605 */
[----:B------:R-:W2:Y:S01]  /*5f70*/  MUFU.EX2 R187, R36 ;  /* 0x0000002400bb7308 */ /* 0x000ea20000000800 */
[----:B------:R-:W-:Y:S01]  /*5f80*/  LOP3.LUT R11, R11, 0xff, RZ, 0xc0, !PT ;  /* 0x000000ff0b0b7812 */ /* 0x000fe200078ec0ff */
[----:B------:R-:W-:Y:S01]  /*5f90*/  @!P6 FADD.FTZ R207, -R207, -RZ ;  /* 0x800000ffcfcfe221 */ /* 0x000fe20000010100 */
[----:B------:R-:W-:Y:S02]  /*5fa0*/  ISETP.LE.U32.AND P1, PT, R9, UR13, PT ;  /* 0x0000000d09007c0c */ /* 0x000fe4000bf23070 */
[----:B------:R-:W-:Y:S02]  /*5fb0*/  ISETP.LE.U32.AND P5, PT, R5, UR13, PT ;  /* 0x0000000d05007c0c */ /* 0x000fe4000bfa3070 */
[----:B------:R-:W-:Y:S01]  /*5fc0*/  ISETP.LE.U32.AND P6, PT, R11, UR13, PT ;  /* 0x0000000d0b007c0c */ /* 0x000fe2000bfc3070 */
[----:B------:R-:W-:Y:S01]  /*5fd0*/  @!P2 FADD.FTZ R230, -R230, -RZ ;  /* 0x800000ffe6e6a221 */ /* 0x000fe20000010100 */
[C---:B------:R-:W-:Y:S01]  /*5fe0*/  PRMT R11, R4.reuse, 0x7771, RZ ;  /* 0x00007771040b7816 */ /* 0x040fe200000000ff */
[----:B------:R-:W2:Y:S01]  /*5ff0*/  MUFU.EX2 R186, R37 ;  /* 0x0000002500ba7308 */ /* 0x000ea20000000800 */
        /* <DEDUP_REMOVED lines=9> */
[----:B------:R-:W2:Y:S01]  /*6090*/  MUFU.EX2 R195, R38 ;  /* 0x0000002600c37308 */ /* 0x000ea20000000800 */
        /* <DEDUP_REMOVED lines=14> */
[----:B------:R-:W-:Y:S01]  /*6180*/  MUFU.EX2 R202, R41 ;  /* 0x0000002900ca7308 */ /* 0x000fe20000000800 */
        /* <DEDUP_REMOVED lines=32> */
[----:B---3--:R-:W-:Y:S01]  /*6390*/  @!P1 FADD.FTZ R220, -R220, -RZ ;  /* 0x800000ffdcdc9221 */ /* 0x008fe20000010100 */
[----:B------:R-:W-:Y:S01]  /*63a0*/  ISETP.LE.U32.AND P1, PT, R7, UR13, PT ;  /* 0x0000000d07007c0c */ /* 0x000fe2000bf23070 */
[----:B------:R-:W-:Y:S01]  /*63b0*/  @!P6 FADD.FTZ R219, -R219, -RZ ;  /* 0x800000ffdbdbe221 */ /* 0x000fe20000010100 */
[----:B------:R-:W-:Y:S03]  /*63c0*/  ISETP.LE.U32.AND P2, PT, R5, UR13, PT ;  /* 0x0000000d05007c0c */ /* 0x000fe6000bf43070 */
[----:B------:R-:W-:Y:S01]  /*63d0*/  MUFU.EX2 R201, R44 ;  /* 0x0000002c00c97308 */ /* 0x000fe20000000800 */
[----:B------:R-:W-:Y:S02]  /*63e0*/  ISETP.GT.U32.AND P6, PT, R4, UR13, PT ;  /* 0x0000000d04007c0c */ /* 0x000fe4000bfc4070 */
[----:B------:R-:W-:Y:S01]  /*63f0*/  PRMT R4, R6, 0x7772, RZ ;  /* 0x0000777206047816 */ /* 0x000fe200000000ff */
[----:B-1----:R-:W-:Y:S01]  /*6400*/  @!P5 FADD.FTZ R226, -R226, -RZ ;  /* 0x800000ffe2e2d221 */ /* 0x002fe20000010100 */
[----:B------:R-:W-:Y:S02]  /*6410*/  PRMT R6, R6, 0x7773, RZ ;  /* 0x0000777306067816 */ /* 0x000fe400000000ff */
[----:B------:R-:W-:Y:S03]  /*6420*/  ISETP.GT.U32.AND P5, PT, R4, UR13, PT ;  /* 0x0000000d04007c0c */ /* 0x000fe6000bfa4070 */
[----:B------:R-:W1:Y:S01]  /*6430*/  MUFU.EX2 R200, R45 ;  /* 0x0000002d00c87308 */ /* 0x000e620000000800 */
[----:B------:R-:W-:Y:S01]  /*6440*/  PRMT R16, R8, 0x7772, RZ ;  /* 0x0000777208107816 */ /* 0x000fe200000000ff */
[----:B--2---:R-:W-:Y:S01]  /*6450*/  @!P1 FADD.FTZ R225, -R225, -RZ ;  /* 0x800000ffe1e19221 */ /* 0x004fe20000010100 */
[----:B------:R-:W-:Y:S01]  /*6460*/  ISETP.GT.U32.AND P1, PT, R6, UR13, PT ;  /* 0x0000000d06007c0c */ /* 0x000fe2000bf24070 */
[----:B------:R-:W-:Y:S01]  /*6470*/  @!P2 FADD.FTZ R218, -R218, -RZ ;  /* 0x800000ffdadaa221 */ /* 0x000fe20000010100 */
[C---:B------:R-:W-:Y:S01]  /*6480*/  PRMT R13, R8.reuse, 0x7770, RZ ;  /* 0x00007770080d7816 */ /* 0x040fe200000000ff */
[----:B------:R-:W-:Y:S01]  /*6490*/  IMAD.WIDE.U32 R6, R141, -0x2daee0ad, RZ ;  /* 0xd2511f538d067825 */ /* 0x000fe200078e00ff */
[C---:B------:R-:W-:Y:S03]  /*64a0*/  PRMT R15, R8.reuse, 0x7771, RZ ;  /* 0x00007771080f7816 */ /* 0x040fe600000000ff */
[----:B------:R-:W-:Y:S01]  /*64b0*/  MUFU.EX2 R209, R47 ;  /* 0x0000002f00d17308 */ /* 0x000fe20000000800 */
        /* <DEDUP_REMOVED lines=9> */
[----:B------:R-:W2:Y:S01]  /*6550*/  MUFU.EX2 R210, R46 ;  /* 0x0000002e00d27308 */ /* 0x000ea20000000800 */
[----:B------:R-:W-:Y:S02]  /*6560*/  LOP3.LUT R11, R9, 0xffff, RZ, 0xc0, !PT ;  /* 0x0000ffff090b7812 */ /* 0x000fe400078ec0ff */
[----:B------:R-:W-:Y:S01]  /*6570*/  LOP3.LUT R7, R10, UR10, R7, 0x96, !PT ;  /* 0x0000000a0a077c12 */ /* 0x000fe2000f8e9607 */
[----:B------:R-:W-:Y:S01]  /*6580*/  IMAD.WIDE.U32 R4, R4, -0x326172a9, RZ ;  /* 0xcd9e8d5704047825 */ /* 0x000fe200078e00ff */
[----:B------:R-:W-:Y:S02]  /*6590*/  ISETP.GT.U32.AND P1, PT, R23, UR13, PT ;  /* 0x0000000d17007c0c */ /* 0x000fe4000bf24070 */
[----:B------:R-:W-:Y:S01]  /*65a0*/  LOP3.LUT R10, R9, 0xff, RZ, 0xc0, !PT ;  /* 0x000000ff090a7812 */ /* 0x000fe200078ec0ff */
[----:B------:R-:W-:Y:S01]  /*65b0*/  @!P2 FADD.FTZ R191, -R191, -RZ ;  /* 0x800000ffbfbfa221 */ /* 0x000fe20000010100 */
[----:B------:R-:W-:Y:S01]  /*65c0*/  SHF.R.U32.HI R11, RZ, 0x8, R11 ;  /* 0x00000008ff0b7819 */ /* 0x000fe2000001160b */
[----:B------:R-:W-:Y:S01]  /*65d0*/  @P5 FADD.FTZ R199, -R199, -RZ ;  /* 0x800000ffc7c75221 */ /* 0x000fe20000010100 */
[----:B------:R-:W-:Y:S01]  /*65e0*/  ISETP.GT.U32.AND P6, PT, R21, UR13, PT ;  /* 0x0000000d15007c0c */ /* 0x000fe2000bfc4070 */
[----:B------:R-:W3:Y:S01]  /*65f0*/  MUFU.EX2 R175, R52 ;  /* 0x0000003400af7308 */ /* 0x000ee20000000800 */
[----:B------:R-:W-:Y:S02]  /*6600*/  ISETP.LE.U32.AND P2, PT, R10, UR13, PT ;  /* 0x0000000d0a007c0c */ /* 0x000fe4000bf43070 */
[--C-:B------:R-:W-:Y:S02]  /*6610*/  SHF.R.U32.HI R10, RZ, 0x18, R9.reuse ;  /* 0x00000018ff0a7819 */ /* 0x100fe40000011609 */
[----:B------:R-:W-:Y:S01]  /*6620*/  LOP3.LUT R11, R11, 0xffff, RZ, 0xc0, !PT ;  /* 0x0000ffff0b0b7812 */ /* 0x000fe200078ec0ff */
[----:B------:R-:W-:Y:S01]  /*6630*/  @P1 FADD.FTZ R198, -R198, -RZ ;  /* 0x800000ffc6c61221 */ /* 0x000fe20000010100 */
[----:B------:R-:W-:Y:S03]  /*6640*/  PRMT R9, R9, 0x7632, R9 ;  /* 0x0000763209097816 */ /* 0x000fe60000000009 */
[----:B------:R-:W-:Y:S01]  /*6650*/  MUFU.EX2 R167, R53 ;  /* 0x0000003500a77308 */ /* 0x000fe20000000800 */
[----:B------:R-:W-:Y:S02]  /*6660*/  LOP3.LUT R5, R20, UR39, R5, 0x96, !PT ;  /* 0x0000002714057c12 */ /* 0x000fe4000f8e9605 */
[----:B------:R-:W-:Y:S01]  /*6670*/  ISETP.LE.U32.AND P5, PT, R11, UR13, PT ;  /* 0x0000000d0b007c0c */ /* 0x000fe2000bfa3070 */
[----:B------:R-:W-:Y:S01]  /*6680*/  @P6 FADD.FTZ R190, -R190, -RZ ;  /* 0x800000ffbebe6221 */ /* 0x000fe20000010100 */
[----:B------:R-:W-:Y:S01]  /*6690*/  LOP3.LUT R9, R9, 0xff, RZ, 0xc0, !PT ;  /* 0x000000ff09097812 */ /* 0x000fe200078ec0ff */
[----:B------:R-:W-:Y:S01]  /*66a0*/  @!P2 FADD.FTZ R187, -R187, -RZ ;  /* 0x800000ffbbbba221 */ /* 0x000fe20000010100 */
[----:B------:R-:W-:Y:S03]  /*66b0*/  LOP3.LUT R11, R5, 0xffff, RZ, 0xc0, !PT ;  /* 0x0000ffff050b7812 */ /* 0x000fe600078ec0ff */
[----:B------:R-:W-:Y:S01]  /*66c0*/  MUFU.EX2 R183, R54 ;  /* 0x0000003600b77308 */ /* 0x000fe20000000800 */
[----:B------:R-:W-:Y:S02]  /*66d0*/  ISETP.LE.U32.AND P1, PT, R9, UR13, PT ;  /* 0x0000000d09007c0c */ /* 0x000fe4000bf23070 */
[----:B------:R-:W-:Y:S02]  /*66e0*/  SHF.R.U32.HI R9, RZ, 0x8, R11 ;  /* 0x00000008ff097819 */ /* 0x000fe4000001160b */
[----:B------:R-:W-:Y:S02]  /*66f0*/  ISETP.LE.U32.AND P6, PT, R10, UR13, PT ;  /* 0x0000000d0a007c0c */ /* 0x000fe4000bfc3070 */
[----:B------:R-:W-:Y:S01]  /*6700*/  LOP3.LUT R9, R9, 0xffff, RZ, 0xc0, !PT ;  /* 0x0000ffff09097812 */ /* 0x000fe200078ec0ff */
[----:B------:R-:W-:Y:S01]  /*6710*/  @!P5 FADD.FTZ R186, -R186, -RZ ;  /* 0x800000ffbabad221 */ /* 0x000fe20000010100 */
[----:B------:R-:W-:Y:S01]  /*6720*/  LOP3.LUT R10, R5, 0xff, RZ, 0xc0, !PT ;  /* 0x000000ff050a7812 */ /* 0x000fe200078ec0ff */
[----:B------:R-:W-:Y:S01]  /*6730*/  MUFU.EX2 R193, R56 ;  /* 0x0000003800c17308 */ /* 0x000fe20000000800 */
[----:B------:R-:W-:Y:S02]  /*6740*/  ISETP.LE.U32.AND P5, PT, R9, UR13, PT ;  /* 0x0000000d09007c0c */ /* 0x000fe4000bfa3070 */
[----:B------:R-:W-:Y:S01]  /*6750*/  ISETP.LE.U32.AND P2, PT, R10, UR13, PT ;  /* 0x0000000d0a007c0c */ /* 0x000fe2000bf43070 */
[----:B------:R-:W-:Y:S01]  /*6760*/  @!P1 FADD.FTZ R195, -R195, -RZ ;  /* 0x800000ffc3c39221 */ /* 0x000fe20000010100 */
[----:B------:R-:W-:Y:S02]  /*6770*/  PRMT R10, R5, 0x7632, R10 ;  /* 0x00007632050a7816 */ /* 0x000fe4000000000a */
[----:B------:R-:W-:Y:S01]  /*6780*/  SHF.R.U32.HI R5, RZ, 0x18, R5 ;  /* 0x00000018ff057819 */ /* 0x000fe20000011605 */
[----:B----4-:R-:W-:Y:S01]  /*6790*/  @!P6 FADD.FTZ R194, -R194, -RZ ;  /* 0x800000ffc2c2e221 */ /* 0x010fe20000010100 */
[----:B------:R-:W-:Y:S01]  /*67a0*/  LOP3.LUT R9, R10, 0xff, RZ, 0xc0, !PT ;  /* 0x000000ff0a097812 */ /* 0x000fe200078ec0ff */
[----:B------:R-:W-:Y:S01]  /*67b0*/  MUFU.EX2 R192, R57 ;  /* 0x0000003900c07308 */ /* 0x000fe20000000800 */
[----:B------:R-:W-:Y:S02]  /*67c0*/  ISETP.LE.U32.AND P6, PT, R5, UR13, PT ;  /* 0x0000000d05007c0c */ /* 0x000fe4000bfc3070 */
[----:B------:R-:W-:Y:S01]  /*67d0*/  ISETP.LE.U32.AND P1, PT, R9, UR13, PT ;  /* 0x0000000d09007c0c */ /* 0x000fe2000bf23070 */
[----:B------:R-:W-:Y:S01]  /*67e0*/  @!P5 FADD.FTZ R202, -R202, -RZ ;  /* 0x800000ffcacad221 */ /* 0x000fe20000010100 */
[C---:B------:R-:W-:Y:S01]  /*67f0*/  PRMT R9, R4.reuse, 0x7771, RZ ;  /* 0x0000777104097816 */ /* 0x040fe200000000ff */
[----:B------:R-:W-:Y:S01]  /*6800*/  @!P2 FADD.FTZ R203, -R203, -RZ ;  /* 0x800000ffcbcba221 */ /* 0x000fe20000010100 */
[C---:B------:R-:W-:Y:S03]  /*6810*/  PRMT R5, R4.reuse, 0x7770, RZ ;  /* 0x0000777004057816 */ /* 0x040fe600000000ff */
[----:B------:R-:W-:Y:S01]  /*6820*/  MUFU.EX2 R197, R58 ;  /* 0x0000003a00c57308 */ /* 0x000fe20000000800 */
[----:B------:R-:W-:Y:S02]  /*6830*/  ISETP.GT.U32.AND P5, PT, R9, UR13, PT ;  /* 0x0000000d09007c0c */ /* 0x000fe4000bfa4070 */
[----:B------:R-:W4:Y:S01]  /*6840*/  LDL R9, [R1+0x24] ;  /* 0x0000240001097983 */ /* 0x000f220000100800 */
[----:B------:R-:W-:Y:S02]  /*6850*/  ISETP.LE.U32.AND P2, PT, R5, UR13, PT ;  /* 0x0000000d05007c0c */ /* 0x000fe4000bf43070 */
[C---:B------:R-:W-:Y:S01]  /*6860*/  PRMT R5, R4.reuse, 0x7772, RZ ;  /* 0x0000777204057816 */ /* 0x040fe200000000ff */
[----:B------:R-:W-:Y:S01]  /*6870*/  @!P6 FADD.FTZ R213, -R213, -RZ ;  /* 0x800000ffd5d5e221 */ /* 0x000fe20000010100 */
[----:B------:R-:W-:Y:S01]  /*6880*/  PRMT R4, R4, 0x7773, RZ ;  /* 0x0000777304047816 */ /* 0x000fe200000000ff */
[----:B------:R-:W-:Y:S01]  /*6890*/  @!P1 FADD.FTZ R216, -R216, -RZ ;  /* 0x800000ffd8d89221 */ /* 0x000fe20000010100 */
[----:B------:R-:W-:Y:S01]  /*68a0*/  ISETP.GT.U32.AND P1, PT, R5, UR13, PT ;  /* 0x0000000d05007c0c */ /* 0x000fe2000bf24070 */
[----:B------:R-:W3:Y:S01]  /*68b0*/  MUFU.EX2 R182, R55 ;  /* 0x0000003700b67308 */ /* 0x000ee20000000800 */
[----:B------:R-:W-:Y:S02]  /*68c0*/  ISETP.GT.U32.AND P6, PT, R4, UR13, PT ;  /* 0x0000000d04007c0c */ /* 0x000fe4000bfc4070 */
[----:B------:R-:W-:Y:S01]  /*68d0*/  PRMT R4, R8, 0x7770, RZ ;  /* 0x0000777008047816 */ /* 0x000fe200000000ff */
[----:B-1----:R-:W-:Y:S01]  /*68e0*/  @P5 FADD.FTZ R200, -R200, -RZ ;  /* 0x800000ffc8c85221 */ /* 0x002fe20000010100 */
[----:B------:R-:W-:Y:S01]  /*68f0*/  PRMT R5, R8, 0x7771, RZ ;  /* 0x0000777108057816 */ /* 0x000fe200000000ff */
[----:B------:R-:W-:Y:S01]  /*6900*/  @!P2 FADD.FTZ R201, -R201, -RZ ;  /* 0x800000ffc9c9a221 */ /* 0x000fe20000010100 */
[----:B------:R-:W-:Y:S03]  /*6910*/  ISETP.LE.U32.AND P2, PT, R4, UR13, PT ;  /* 0x0000000d04007c0c */ /* 0x000fe6000bf43070 */
[----:B------:R-:W-:Y:S01]  /*6920*/  MUFU.EX2 R166, R144 ;  /* 0x0000009000a67308 */ /* 0x000fe20000000800 */
[----:B------:R-:W-:Y:S02]  /*6930*/  PRMT R4, R8, 0x7772, RZ ;  /* 0x0000777208047816 */ /* 0x000fe400000000ff */
[----:B------:R-:W-:Y:S01]  /*6940*/  ISETP.GT.U32.AND P5, PT, R5, UR13, PT ;  /* 0x0000000d05007c0c */ /* 0x000fe2000bfa4070 */
[----:B--2---:R-:W-:Y:S01]  /*6950*/  @P1 FADD.FTZ R210, -R210, -RZ ;  /* 0x800000ffd2d21221 */ /* 0x004fe20000010100 */
[----:B------:R-:W-:Y:S01]  /*6960*/  PRMT R8, R8, 0x7773, RZ ;  /* 0x0000777308087816 */ /* 0x000fe200000000ff */
[----:B------:R-:W-:Y:S01]  /*6970*/  @P6 FADD.FTZ R209, -R209, -RZ ;  /* 0x800000ffd1d16221 */ /* 0x000fe20000010100 */
[----:B------:R-:W-:Y:S03]  /*6980*/  ISETP.GT.U32.AND P6, PT, R4, UR13, PT ;  /* 0x0000000d04007c0c */ /* 0x000fe6000bfc4070 */
[----:B------:R-:W-:Y:S01]  /*6990*/  MUFU.EX2 R176, R3 ;  /* 0x0000000300b07308 */ /* 0x000fe20000000800 */
[C---:B------:R-:W-:Y:S02]  /*69a0*/  LOP3.LUT R5, R12.reuse, 0xff, RZ, 0xc0, !PT ;  /* 0x000000ff0c057812 */ /* 0x040fe400078ec0ff */
[----:B------:R-:W-:Y:S01]  /*69b0*/  LOP3.LUT R4, R12, 0xffff, RZ, 0xc0, !PT ;  /* 0x0000ffff0c047812 */ /* 0x000fe200078ec0ff */
[----:B------:R-:W-:Y:S01]  /*69c0*/  @!P2 FADD.FTZ R179, -R179, -RZ ;  /* 0x800000ffb3b3a221 */ /* 0x000fe20000010100 */
[----:B------:R-:W-:Y:S02]  /*69d0*/  ISETP.GT.U32.AND P2, PT, R8, UR13, PT ;  /* 0x0000000d08007c0c */ /* 0x000fe4000bf44070 */
[----:B------:R-:W-:Y:S01]  /*69e0*/  ISETP.LE.U32.AND P1, PT, R5, UR13, PT ;  /* 0x0000000d05007c0c */ /* 0x000fe2000bf23070 */
[----:B------:R-:W-:Y:S01]  /*69f0*/  @P5 FADD.FTZ R177, -R177, -RZ ;  /* 0x800000ffb1b15221 */ /* 0x000fe20000010100 */
[----:B------:R-:W-:Y:S01]  /*6a00*/  SHF.R.U32.HI R4, RZ, 0x8, R4 ;  /* 0x00000008ff047819 */ /* 0x000fe20000011604 */
[----:B------:R-:W-:Y:S01]  /*6a10*/  MUFU.EX2 R178, R66 ;  /* 0x0000004200b27308 */ /* 0x000fe20000000800 */
[--C-:B------:R-:W-:Y:S01]  /*6a20*/  SHF.R.U32.HI R5, RZ, 0x18, R12.reuse ;  /* 0x00000018ff057819 */ /* 0x100fe2000001160c */
[----:B------:R-:W-:Y:S01]  /*6a30*/  @P6 FADD.FTZ R185, -R185, -RZ ;  /* 0x800000ffb9b96221 */ /* 0x000fe20000010100 */
[----:B------:R-:W-:Y:S02]  /*6a40*/  PRMT R12, R12, 0x7632, R12 ;  /* 0x000076320c0c7816 */ /* 0x000fe4000000000c */
[----:B------:R-:W-:Y:S02]  /*6a50*/  LOP3.LUT R4, R4, 0xffff, RZ, 0xc0, !PT ;  /* 0x0000ffff04047812 */ /* 0x000fe400078ec0ff */
[----:B------:R-:W-:Y:S01]  /*6a60*/  ISETP.LE.U32.AND P5, PT, R5, UR13, PT ;  /* 0x0000000d05007c0c */ /* 0x000fe2000bfa3070 */
[----:B------:R-:W-:Y:S01]  /*6a70*/  @P2 FADD.FTZ R184, -R184, -RZ ;  /* 0x800000ffb8b82221 */ /* 0x000fe20000010100 */
[----:B------:R-:W-:Y:S01]  /*6a80*/  LOP3.LUT R5, R7, 0xff, RZ, 0xc0, !PT ;  /* 0x000000ff07057812 */ /* 0x000fe200078ec0ff */
[----:B---3--:R-:W-:Y:S01]  /*6a90*/  @!P1 FADD.FTZ R175, -R175, -RZ ;  /* 0x800000ffafaf9221 */ /* 0x008fe20000010100 */
[----:B------:R-:W-:Y:S01]  /*6aa0*/  LOP3.LUT R12, R12, 0xff, RZ, 0xc0, !PT ;  /* 0x000000ff0c0c7812 */ /* 0x000fe200078ec0ff */
[----:B------:R-:W1:Y:S01]  /*6ab0*/  MUFU.EX2 R196, R59 ;  /* 0x0000003b00c47308 */ /* 0x000e620000000800 */
[----:B------:R-:W-:Y:S02]  /*6ac0*/  ISETP.LE.U32.AND P6, PT, R4, UR13, PT ;  /* 0x0000000d04007c0c */ /* 0x000fe4000bfc3070 */
[C---:B------:R-:W-:Y:S02]  /*6ad0*/  PRMT R8, R7.reuse, 0x7632, R8 ;  /* 0x0000763207087816 */ /* 0x040fe40000000008 */
[----:B------:R-:W-:Y:S02]  /*6ae0*/  LOP3.LUT R4, R7, 0xffff, RZ, 0xc0, !PT ;  /* 0x0000ffff07047812 */ /* 0x000fe400078ec0ff */
[----:B------:R-:W-:Y:S01]  /*6af0*/  ISETP.LE.U32.AND P1, PT, R5, UR13, PT ;  /* 0x0000000d05007c0c */ /* 0x000fe2000bf23070 */
[----:B------:R-:W-:Y:S01]  /*6b00*/  @!P5 FADD.FTZ R182, -R182, -RZ ;  /* 0x800000ffb6b6d221 */ /* 0x000fe20000010100 */
[----:B------:R-:W-:Y:S01]  /*6b10*/  ISETP.LE.U32.AND P2, PT, R12, UR13, PT ;  /* 0x0000000d0c007c0c */ /* 0x000fe2000bf43070 */
[----:B------:R2:W-:Y:S01]  /*6b20*/  MUFU.EX2 R180, R2 ;  /* 0x0000000200b47308 */ /* 0x0005e20000000800 */
[----:B------:R-:W-:Y:S02]  /*6b30*/  LOP3.LUT R5, R8, 0xff, RZ, 0xc0, !PT ;  /* 0x000000ff08057812 */ /* 0x000fe400078ec0ff */
[----:B------:R-:W-:Y:S01]  /*6b40*/  SHF.R.U32.HI R4, RZ, 0x8, R4 ;  /* 0x00000008ff047819 */ /* 0x000fe20000011604 */
[----:B------:R-:W3:Y:S01]  /*6b50*/  LDL R8, [R1+0x18] ;  /* 0x0000180001087983 */ /* 0x000ee20000100800 */
[----:B------:R-:W-:Y:S01]  /*6b60*/  @!P6 FADD.FTZ R167, -R167, -RZ ;  /* 0x800000ffa7a7e221 */ /* 0x000fe20000010100 */
[----:B------:R-:W-:Y:S02]  /*6b70*/  SHF.R.U32.HI R7, RZ, 0x18, R7 ;  /* 0x00000018ff077819 */ /* 0x000fe40000011607 */
[----:B------:R-:W-:Y:S02]  /*6b80*/  LOP3.LUT R4, R4, 0xffff, RZ, 0xc0, !PT ;  /* 0x0000ffff04047812 */ /* 0x000fe400078ec0ff */
[----:B------:R-:W-:Y:S01]  /*6b90*/  MUFU.EX2 R188, R0 ;  /* 0x0000000000bc7308 */ /* 0x000fe20000000800 */
[----:B------:R-:W-:Y:S01]  /*6ba0*/  @!P1 FADD.FTZ R193, -R193, -RZ ;  /* 0x800000ffc1c19221 */ /* 0x000fe20000010100 */
[----:B------:R-:W-:Y:S01]  /*6bb0*/  ISETP.LE.U32.AND P1, PT, R13, UR13, PT ;  /* 0x0000000d0d007c0c */ /* 0x000fe2000bf23070 */
[----:B------:R-:W-:Y:S01]  /*6bc0*/  @!P2 FADD.FTZ R183, -R183, -RZ ;  /* 0x800000ffb7b7a221 */ /* 0x000fe20000010100 */
[----:B------:R-:W-:Y:S01]  /*6bd0*/  ISETP.LE.U32.AND P6, PT, R4, UR13, PT ;  /* 0x0000000d04007c0c */ /* 0x000fe2000bfc3070 */
[----:B------:R-:W-:Y:S01]  /*6be0*/  VIADD R4, R157, 0x1c000 ;  /* 0x0001c0009d047836 */ /* 0x000fe20000000000 */
[----:B------:R-:W-:Y:S02]  /*6bf0*/  ISETP.LE.U32.AND P2, PT, R5, UR13, PT ;  /* 0x0000000d05007c0c */ /* 0x000fe4000bf43070 */
[----:B------:R-:W-:Y:S01]  /*6c00*/  PRMT R5, R6, 0x7770, RZ ;  /* 0x0000777006057816 */ /* 0x000fe200000000ff */
[----:B------:R-:W-:Y:S01]  /*6c10*/  @P4 VIADD R155, R4, 0xffffffc0 ;  /* 0xffffffc0049b4836 */ /* 0x000fe20000000000 */
[----:B------:R-:W-:Y:S01]  /*6c20*/  PRMT R4, R6, 0x7771, RZ ;  /* 0x0000777106047816 */ /* 0x000fe200000000ff */
[----:B------:R-:W1:Y:S01]  /*6c30*/  MUFU.EX2 R181, R60 ;  /* 0x0000003c00b57308 */ /* 0x000e620000000800 */
[----:B------:R-:W-:Y:S01]  /*6c40*/  ISETP.LE.U32.AND P5, PT, R7, UR13, PT ;  /* 0x0000000d07007c0c */ /* 0x000fe2000bfa3070 */
[----:B--2---:R-:W-:Y:S01]  /*6c50*/  IMAD.IADD R2, R160, 0x1, R155 ;  /* 0x00000001a0027824 */ /* 0x004fe200078e029b */
[----:B------:R-:W-:Y:S01]  /*6c60*/  PRMT R3, R6, 0x7772, RZ ;  /* 0x0000777206037816 */ /* 0x000fe200000000ff */
[----:B------:R-:W-:Y:S01]  /*6c70*/  @!P1 FADD.FTZ R165, -R165, -RZ ;  /* 0x800000ffa5a59221 */ /* 0x000fe20000010100 */
[----:B------:R-:W-:Y:S01]  /*6c80*/  ISETP.LE.U32.AND P1, PT, R5, UR13, PT ;  /* 0x0000000d05007c0c */ /* 0x000fe2000bf23070 */
[----:B------:R-:W-:Y:S01]  /*6c90*/  @!P6 FADD.FTZ R192, -R192, -RZ ;  /* 0x800000ffc0c0e221 */ /* 0x000fe20000010100 */
[----:B------:R-:W-:Y:S01]  /*6ca0*/  ISETP.GT.U32.AND P6, PT, R15, UR13, PT ;  /* 0x0000000d0f007c0c */ /* 0x000fe2000bfc4070 */
[----:B------:R-:W-:Y:S01]  /*6cb0*/  @!P2 FADD.FTZ R197, -R197, -RZ ;  /* 0x800000ffc5c5a221 */ /* 0x000fe20000010100 */
[----:B------:R-:W-:Y:S01]  /*6cc0*/  ISETP.GT.U32.AND P2, PT, R16, UR13, PT ;  /* 0x0000000d10007c0c */ /* 0x000fe2000bf44070 */
[----:B------:R-:W2:Y:S01]  /*6cd0*/  MUFU.EX2 R189, R62 ;  /* 0x0000003e00bd7308 */ /* 0x000ea20000000800 */
[----:B------:R-:W-:Y:S02]  /*6ce0*/  F2FP.RELU.F16.F32.PACK_AB R5, R207, R208 ;  /* 0x000000d0cf05723e */ /* 0x000fe400000008ff */
[----:B------:R-:W-:Y:S01]  /*6cf0*/  PRMT R6, R6, 0x7773, RZ ;  /* 0x0000777306067816 */ /* 0x000fe200000000ff */
[----:B-1----:R-:W-:Y:S01]  /*6d00*/  @!P5 FADD.FTZ R196, -R196, -RZ ;  /* 0x800000ffc4c4d221 */ /* 0x002fe20000010100 */
[----:B------:R-:W-:Y:S01]  /*6d10*/  ISETP.GT.U32.AND P5, PT, R14, UR13, PT ;  /* 0x0000000d0e007c0c */ /* 0x000fe2000bfa4070 */
[----:B------:R1:W-:Y:S01]  /*6d20*/  STS [R157+0x1c000], R5 ;  /* 0x01c000059d007388 */ /* 0x0003e20000000800 */
[----:B------:R-:W-:Y:S01]  /*6d30*/  F2FP.RELU.F16.F32.PACK_AB R7, R232, R233 ;  /* 0x000000e9e807723e */ /* 0x000fe200000008ff */
[----:B------:R-:W-:Y:S01]  /*6d40*/  @!P1 FADD.FTZ R181, -R181, -RZ ;  /* 0x800000ffb5b59221 */ /* 0x000fe20000010100 */
[----:B------:R-:W-:Y:S01]  /*6d50*/  LEA R152, R172, UR4, 0x1 ;  /* 0x00000004ac987c11 */ /* 0x000fe2000f8e08ff */
[----:B------:R-:W-:Y:S01]  /*6d60*/  @P6 FADD.FTZ R166, -R166, -RZ ;  /* 0x800000ffa6a66221 */ /* 0x000fe20000010100 */
[----:B------:R-:W-:Y:S01]  /*6d70*/  ISETP.GT.U32.AND P6, PT, R4, UR13, PT ;  /* 0x0000000d04007c0c */ /* 0x000fe2000bfc4070 */
[----:B------:R-:W-:Y:S01]  /*6d80*/  @P2 FADD.FTZ R178, -R178, -RZ ;  /* 0x800000ffb2b22221 */ /* 0x000fe20000010100 */
[----:B------:R-:W-:Y:S02]  /*6d90*/  F2FP.RELU.F16.F32.PACK_AB R4, R227, R205 ;  /* 0x000000cde304723e */ /* 0x000fe400000008ff */
[----:B------:R-:W-:Y:S02]  /*6da0*/  ISETP.GT.U32.AND P2, PT, R3, UR13, PT ;  /* 0x0000000d03007c0c */ /* 0x000fe4000bf44070 */
[----:B------:R-:W-:Y:S01]  /*6db0*/  F2FP.RELU.F16.F32.PACK_AB R3, R211, R212 ;  /* 0x000000d4d303723e */ /* 0x000fe200000008ff */
[----:B------:R1:W-:Y:S01]  /*6dc0*/  STS [R157+0x1c400], R4 ;  /* 0x01c400049d007388 */ /* 0x0003e20000000800 */
[----:B------:R-:W-:Y:S01]  /*6dd0*/  @P5 FADD.FTZ R176, -R176, -RZ ;  /* 0x800000ffb0b05221 */ /* 0x000fe20000010100 */
[----:B------:R-:W-:Y:S02]  /*6de0*/  ISETP.GT.U32.AND P5, PT, R6, UR13, PT ;  /* 0x0000000d06007c0c */ /* 0x000fe4000bfa4070 */
[----:B------:R1:W-:Y:S01]  /*6df0*/  STS [R163+0x1c000], R3 ;  /* 0x01c00003a3007388 */ /* 0x0003e20000000800 */
[----:B------:R-:W-:Y:S01]  /*6e00*/  F2FP.RELU.F16.F32.PACK_AB R6, R221, R222 ;  /* 0x000000dedd06723e */ /* 0x000fe200000008ff */
[----:B------:R-:W-:Y:S01]  /*6e10*/  @P6 FADD.FTZ R180, -R180, -RZ ;  /* 0x800000ffb4b46221 */ /* 0x000fe20000010100 */
[----:B------:R-:W-:Y:S02]  /*6e20*/  F2FP.RELU.F16.F32.PACK_AB R0, R166, R165 ;  /* 0x000000a5a600723e */ /* 0x000fe400000008ff */
[----:B------:R-:W-:Y:S01]  /*6e30*/  FSETP.GE.FTZ.AND P6, PT, R212, RZ, PT ;  /* 0x000000ffd400720b */ /* 0x000fe20003fd6000 */
[----:B------:R1:W-:Y:S01]  /*6e40*/  STS [R163+0x1c400], R6 ;  /* 0x01c40006a3007388 */ /* 0x0003e20000000800 */
[----:B--2---:R-:W-:Y:S01]  /*6e50*/  @P2 FADD.FTZ R189, -R189, -RZ ;  /* 0x800000ffbdbd2221 */ /* 0x004fe20000010100 */
[----:B------:R-:W-:Y:S02]  /*6e60*/  FSETP.GE.FTZ.AND P2, PT, R207, RZ, PT ;  /* 0x000000ffcf00720b */ /* 0x000fe40003f56000 */
[----:B-1----:R-:W-:Y:S01]  /*6e70*/  F2FP.RELU.F16.F32.PACK_AB R5, R230, R231 ;  /* 0x000000e7e605723e */ /* 0x002fe200000008ff */
[----:B------:R-:W-:Y:S01]  /*6e80*/  @P5 FADD.FTZ R188, -R188, -RZ ;  /* 0x800000ffbcbc5221 */ /* 0x000fe20000010100 */
[----:B------:R-:W-:Y:S03]  /*6e90*/  FSETP.GE.FTZ.AND P5, PT, R208, RZ, PT ;  /* 0x000000ffd000720b */ /* 0x000fe60003fb6000 */
[----:B------:R1:W-:Y:S01]  /*6ea0*/  STS [R157+0x1e000], R5 ;  /* 0x01e000059d007388 */ /* 0x0003e20000000800 */
[----:B------:R-:W-:Y:S02]  /*6eb0*/  F2FP.RELU.F16.F32.PACK_AB R4, R234, R235 ;  /* 0x000000ebea04723e */ /* 0x000fe400000008ff */
[----:B------:R-:W-:Y:S03]  /*6ec0*/  F2FP.RELU.F16.F32.PACK_AB R3, R228, R229 ;  /* 0x000000e5e403723e */ /* 0x000fe600000008ff */
[----:B------:R2:W-:Y:S04]  /*6ed0*/  STS [R157+0x1e400], R4 ;  /* 0x01e400049d007388 */ /* 0x0005e80000000800 */
[----:B------:R2:W-:Y:S01]  /*6ee0*/  STS [R163+0x1e000], R3 ;  /* 0x01e00003a3007388 */ /* 0x0005e20000000800 */
[----:B------:R-:W-:Y:S03]  /*6ef0*/  F2FP.RELU.F16.F32.PACK_AB R6, R204, R206 ;  /* 0x000000cecc06723e */ /* 0x000fe600000008ff */
[----:B------:R2:W-:Y:S01]  /*6f00*/  STS [R163+0x1e400], R7 ;  /* 0x01e40007a3007388 */ /* 0x0005e20000000800 */
[----:B-1----:R-:W-:Y:S02]  /*6f10*/  F2FP.RELU.F16.F32.PACK_AB R5, R214, R215 ;  /* 0x000000d7d605723e */ /* 0x002fe400000008ff */
[----:B--2---:R-:W-:Y:S02]  /*6f20*/  F2FP.RELU.F16.F32.PACK_AB R4, R190, R191 ;  /* 0x000000bfbe04723e */ /* 0x004fe400000008ff */
[----:B------:R-:W-:Y:S01]  /*6f30*/  F2FP.RELU.F16.F32.PACK_AB R3, R198, R199 ;  /* 0x000000c7c603723e */ /* 0x000fe200000008ff */
[----:B------:R-:W-:Y:S05]  /*6f40*/  IMAD.MOV.U32 R7, RZ, RZ, 0x20 ;  /* 0x00000020ff077424 */ /* 0x000fea00078e00ff */
[----:B------:R-:W-:Y:S05]  /*6f50*/  SEL R170, R7, 0xffffffe0, !P3 ;  /* 0xffffffe007aa7807 */ /* 0x000fea0005800000 */
[----:B------:R-:W-:Y:S02]  /*6f60*/  IMAD.IADD R154, R152, 0x1, R170 ;  /* 0x00000001989a7824 */ /* 0x000fe400078e02aa */
[----:B----4-:R-:W-:Y:S02]  /*6f70*/  IMAD.IADD R159, R157, 0x1, R9 ;  /* 0x000000019d9f7824 */ /* 0x010fe400078e0209 */
[----:B------:R-:W-:Y:S02]  /*6f80*/  IMAD.IADD R158, R9, 0x1, R155 ;  /* 0x00000001099e7824 */ /* 0x000fe400078e029b */
[C---:B------:R-:W-:Y:S01]  /*6f90*/  IMAD.IADD R162, R160.reuse, 0x1, R159 ;  /* 0x00000001a0a27824 */ /* 0x040fe200078e029f */
[----:B------:R1:W-:Y:S01]  /*6fa0*/  STS [R159+0x1c000], R6 ;  /* 0x01c000069f007388 */ /* 0x0003e20000000800 */
[----:B------:R-:W-:Y:S03]  /*6fb0*/  IMAD.IADD R161, R160, 0x1, R158 ;  /* 0x00000001a0a17824 */ /* 0x000fe600078e029e */
[----:B------:R2:W-:Y:S04]  /*6fc0*/  STS [R159+0x1c400], R5 ;  /* 0x01c400059f007388 */ /* 0x0005e80000000800 */
[----:B------:R4:W-:Y:S04]  /*6fd0*/  STS [R162+0x1c000], R4 ;  /* 0x01c00004a2007388 */ /* 0x0009e80000000800 */
[----:B------:R4:W-:Y:S01]  /*6fe0*/  STS [R162+0x1c400], R3 ;  /* 0x01c40003a2007388 */ /* 0x0009e20000000800 */
[----:B-1----:R-:W-:Y:S02]  /*6ff0*/  F2FP.RELU.F16.F32.PACK_AB R6, R220, R219 ;  /* 0x000000dbdc06723e */ /* 0x002fe400000008ff */
[----:B--2---:R-:W-:Y:S03]  /*7000*/  F2FP.RELU.F16.F32.PACK_AB R5, R225, R226 ;  /* 0x000000e2e105723e */ /* 0x004fe600000008ff */
[----:B------:R1:W-:Y:S01]  /*7010*/  STS [R159+0x1e000], R6 ;  /* 0x01e000069f007388 */ /* 0x0003e20000000800 */
[----:B----4-:R-:W-:Y:S03]  /*7020*/  F2FP.RELU.F16.F32.PACK_AB R4, R217, R218 ;  /* 0x000000dad904723e */ /* 0x010fe600000008ff */
[----:B------:R2:W-:Y:S01]  /*7030*/  STS [R159+0x1e400], R5 ;  /* 0x01e400059f007388 */ /* 0x0005e20000000800 */
[----:B------:R-:W-:Y:S03]  /*7040*/  F2FP.RELU.F16.F32.PACK_AB R3, R223, R224 ;  /* 0x000000e0df03723e */ /* 0x000fe600000008ff */
[----:B------:R4:W-:Y:S04]  /*7050*/  STS [R162+0x1e000], R4 ;  /* 0x01e00004a2007388 */ /* 0x0009e80000000800 */
[----:B------:R4:W-:Y:S01]  /*7060*/  STS [R162+0x1e400], R3 ;  /* 0x01e40003a2007388 */ /* 0x0009e20000000800 */
[----:B-1----:R-:W-:Y:S02]  /*7070*/  F2FP.RELU.F16.F32.PACK_AB R6, R202, R203 ;  /* 0x000000cbca06723e */ /* 0x002fe400000008ff */
[----:B---3--:R-:W-:Y:S02]  /*7080*/  LEA R153, R8, UR4, 0x1 ;  /* 0x0000000408997c11 */ /* 0x008fe4000f8e08ff */
[----:B--2---:R-:W-:Y:S03]  /*7090*/  F2FP.RELU.F16.F32.PACK_AB R5, R213, R216 ;  /* 0x000000d8d505723e */ /* 0x004fe600000008ff */
[--C-:B------:R-:W-:Y:S01]  /*70a0*/  IMAD.IADD R156, R170, 0x1, R153.reuse ;  /* 0x00000001aa9c7824 */ /* 0x100fe200078e0299 */
[----:B----4-:R-:W-:Y:S02]  /*70b0*/  F2FP.RELU.F16.F32.PACK_AB R4, R186, R187 ;  /* 0x000000bbba04723e */ /* 0x010fe400000008ff */
[----:B------:R-:W-:Y:S03]  /*70c0*/  F2FP.RELU.F16.F32.PACK_AB R3, R194, R195 ;  /* 0x000000c3c203723e */ /* 0x000fe600000008ff */
        /* <DEDUP_REMOVED lines=31> */
[----:B-1----:R-:W-:Y:S02]  /*72c0*/  IMAD.MOV.U32 R0, RZ, RZ, 0x40 ;  /* 0x00000040ff007424 */ /* 0x002fe400078e00ff */
[----:B--2---:R-:W-:Y:S03]  /*72d0*/  IMAD.U32 R2, RZ, RZ, UR8 ;  /* 0x00000008ff027e24 */ /* 0x004fe6000f8e00ff */
[----:B------:R-:W-:Y:S02]  /*72e0*/  SEL R160, R0, 0xffffffc0, !P0 ;  /* 0xffffffc000a07807 */ /* 0x000fe40004000000 */
[----:B------:R-:W1:Y:S01]  /*72f0*/  LDSM.16.M88.4 R32, [R153+0x10800] ;  /* 0x010800009920783b */ /* 0x000e620000000200 */
[----:B------:R-:W-:Y:S02]  /*7300*/  LEA R2, P1, R242, R2, 0x2 ;  /* 0x00000002f2027211 */ /* 0x000fe400078210ff */
[----:B------:R-:W-:Y:S02]  /*7310*/  IMAD.IADD R164, R160, 0x1, R153 ;  /* 0x00000001a0a47824 */ /* 0x000fe400078e0299 */
[----:B------:R-:W-:Y:S02]  /*7320*/  LEA.HI.X R3, R242, R3, RZ, 0x2, P1 ;  /* 0x00000003f2037211 */ /* 0x000fe400008f14ff */
[----:B------:R-:W-:Y:S01]  /*7330*/  IMAD.IADD R169, R170, 0x1, R164 ;  /* 0x00000001aaa97824 */ /* 0x000fe200078e02a4 */
        /* <DEDUP_REMOVED lines=9> */
[C---:B------:R-:W-:Y:S07]  /*73d0*/  HMMA.16816.F32 R16, R64.reuse, R18, RZ ;  /* 0x000000124010723c */ /* 0x040fee00000018ff */
        /* <DEDUP_REMOVED lines=19> */
[-C--:B------:R-:W-:Y:S08]  /*7510*/  HMMA.16816.F32 R20, R136, R148.reuse, R20 ;  /* 0x000000948814723c */ /* 0x080ff00000001814 */
[C---:B------:R-:W-:Y:S04]  /*7520*/  HMMA.16816.F32 R24, R144.reuse, R148, R24 ;  /* 0x000000949018723c */ /* 0x040fe80000001818 */
[----:B------:R-:W-:Y:S04]  /*7530*/  IMAD.IADD R148, R152, 0x1, R160 ;  /* 0x0000000198947824 */ /* 0x000fe800078e02a0 */
[-C--:B------:R-:W-:Y:S08]  /*7540*/  HMMA.16816.F32 R28, R144, R150.reuse, R28 ;  /* 0x00000096901c723c */ /* 0x080ff0000000181c */
[C---:B------:R-:W-:Y:S08]  /*7550*/  HMMA.16816.F32 R32, R136.reuse, R150, R32 ;  /* 0x000000968820723c */ /* 0x040ff00000001820 */
        /* <DEDUP_REMOVED lines=24> */
[----:B------:R-:W3:Y:S03]  /*76e0*/  LDG.E R145, desc[UR30][R2.64+0x20] ;  /* 0x0000201e02917981 */ /* 0x000ee6000c1e1900 */
[----:B------:R-:W-:Y:S04]  /*76f0*/  IMAD.IADD R144, R170, 0x1, R148 ;  /* 0x00000001aa907824 */ /* 0x000fe800078e0294 */
[-C--:B------:R-:W-:Y:S08]  /*7700*/  HMMA.16816.F32 R44, R136, R146.reuse, R44 ;  /* 0x00000092882c723c */ /* 0x080ff0000000182c */
[C---:B------:R-:W-:Y:S01]  /*7710*/  HMMA.16816.F32 R48, R132.reuse, R146, R48 ;  /* 0x000000928430723c */ /* 0x040fe20000001830 */
[----:B------:R-:W4:Y:S07]  /*7720*/  LDG.E R146, desc[UR30][R2.64] ;  /* 0x0000001e02927981 */ /* 0x000f2e000c1e1900 */
        /* <DEDUP_REMOVED lines=10> */
[----:B------:R-:W5:Y:S03]  /*77d0*/  LDG.E R6, desc[UR30][R2.64+0x100] ;  /* 0x0001001e02067981 */ /* 0x000f66000c1e1900 */
[----:B------:R-:W-:Y:S02]  /*77e0*/  FSEL R0, R0, R145, P1 ;  /* 0x0000009100007208 */ /* 0x000fe40000800000 */
[----:B------:R-:W-:Y:S03]  /*77f0*/  FSETP.GE.FTZ.AND P1, PT, R204, RZ, PT ;  /* 0x000000ffcc00720b */ /* 0x000fe60003f36000 */
[----:B------:R-:W-:Y:S01]  /*7800*/  FMUL.FTZ R205, R205, R0 ;  /* 0x00000000cdcd7220 */ /* 0x000fe20000410000 */
[C---:B----4-:R-:W-:Y:S01]  /*7810*/  FADD.FTZ R140, -R146.reuse, R4 ;  /* 0x00000004928c7221 */ /* 0x050fe20000010100 */
[----:B------:R-:W-:Y:S04]  /*7820*/  FADD.FTZ R4, -R146, R5 ;  /* 0x0000000592047221 */ /* 0x000fe80000010100 */
[-C--:B------:R-:W-:Y:S02]  /*7830*/  FSEL R5, R140, R146.reuse, P5 ;  /* 0x000000928c057208 */ /* 0x080fe40002800000 */
[----:B------:R-:W1:Y:S01]  /*7840*/  LDSM.16.M88.4 R140, [R144+0xa000] ;  /* 0x00a00000908c783b */ /* 0x000e620000000200 */
[----:B------:R-:W-:Y:S02]  /*7850*/  FSEL R4, R4, R146, P2 ;  /* 0x0000009204047208 */ /* 0x000fe40001000000 */
[----:B------:R-:W-:Y:S01]  /*7860*/  FMUL.FTZ R208, R208, R5 ;  /* 0x00000005d0d07220 */ /* 0x000fe20000410000 */
[----:B------:R-:W-:Y:S02]  /*7870*/  FSETP.GE.FTZ.AND P5, PT, R211, RZ, PT ;  /* 0x000000ffd300720b */ /* 0x000fe40003fb6000 */
[----:B------:R-:W-:Y:S01]  /*7880*/  FMUL.FTZ R207, R207, R4 ;  /* 0x00000004cfcf7220 */ /* 0x000fe20000410000 */
[----:B------:R-:W-:Y:S01]  /*7890*/  IMAD.SHL.U32 R4, R174, 0x40, RZ ;  /* 0x00000040ae047824 */ /* 0x000fe200078e00ff */
[----:B------:R2:W5:Y:S01]  /*78a0*/  LDG.E R5, desc[UR30][R2.64+0x120] ;  /* 0x0001201e02057981 */ /* 0x000562000c1e1900 */
[----:B------:R-:W-:Y:S03]  /*78b0*/  FSETP.GE.FTZ.AND P2, PT, R206, RZ, PT ;  /* 0x000000ffce00720b */ /* 0x000fe60003f56000 */
[----:B------:R-:W-:Y:S04]  /*78c0*/  LOP3.LUT R0, R4, 0x1c0, RZ, 0xc0, !PT ;  /* 0x000001c004007812 */ /* 0x000fe800078ec0ff */
[----:B------:R-:W-:Y:S02]  /*78d0*/  LOP3.LUT R0, R0, 0x38, R173, 0xf8, !PT ;  /* 0x0000003800007812 */ /* 0x000fe400078ef8ad */
[--C-:B--2---:R-:W-:Y:S02]  /*78e0*/  SHF.R.U32.HI R3, RZ, 0x4, R174.reuse ;  /* 0x00000004ff037819 */ /* 0x104fe400000116ae */
[----:B------:R-:W-:Y:S01]  /*78f0*/  SHF.R.U32.HI R2, RZ, 0x1, R174 ;  /* 0x00000001ff027819 */ /* 0x000fe200000116ae */
[C---:B-1----:R-:W-:Y:S08]  /*7900*/  HMMA.16816.F32 R8, R140.reuse, R136, R8 ;  /* 0x000000888c08723c */ /* 0x042ff00000001808 */
[-C--:B------:R-:W-:Y:S08]  /*7910*/  HMMA.16816.F32 R12, R140, R138.reuse, R12 ;  /* 0x0000008a8c0c723c */ /* 0x080ff0000000180c */
[C---:B------:R-:W-:Y:S01]  /*7920*/  HMMA.16816.F32 R16, R132.reuse, R138, R16 ;  /* 0x0000008a8410723c */ /* 0x040fe20000001810 */
[----:B------:R-:W1:Y:S11]  /*7930*/  LDSM.16.M88.4 R136, [R169+0x10800] ;  /* 0x01080000a988783b */ /* 0x000e760000000200 */
[----:B------:R-:W-:Y:S07]  /*7940*/  @!UPT UIADD3 URZ, UPT, UPT, URZ, URZ, URZ ;  /* 0x000000fffffff290 */ /* 0x000fee000fffe0ff */
[----:B------:R-:W-:Y:S05]  /*7950*/  FADD.FTZ R16, -R146, R16 ;  /* 0x0000001092107221 */ /* 0x000fea0000010100 */
[----:B------:R-:W-:Y:S02]  /*7960*/  FSEL R16, R16, R146, P6 ;  /* 0x0000009210107208 */ /* 0x000fe40003000000 */
        /* <DEDUP_REMOVED lines=29> */
[C---:B------:R-:W-:Y:S01]  /*7b40*/  FADD.FTZ R20, -R146.reuse, R32 ;  /* 0x0000002092147221 */ /* 0x040fe20000010100 */
[----:B------:R-:W-:Y:S01]  /*7b50*/  LOP3.LUT R0, R3, 0x1c0, R4, 0xf8, !PT ;  /* 0x000001c003007812 */ /* 0x000fe200078ef804 */
[C---:B------:R-:W-:Y:S01]  /*7b60*/  FADD.FTZ R3, -R146.reuse, R17 ;  /* 0x0000001192037221 */ /* 0x040fe20000010100 */
        /* <DEDUP_REMOVED lines=8> */
[----:B------:R-:W-:Y:S01]  /*7bf0*/  FSEL R17, R17, R146, P5 ;  /* 0x0000009211117208 */ /* 0x000fe20002800000 */
[C---:B------:R-:W-:Y:S01]  /*7c00*/  FADD.FTZ R20, -R146.reuse, R48 ;  /* 0x0000003092147221 */ /* 0x040fe20000010100 */
[----:B------:R-:W-:Y:S01]  /*7c10*/  FSETP.GE.FTZ.AND P5, PT, R177, RZ, PT ;  /* 0x000000ffb100720b */ /* 0x000fe20003fb6000 */
[C---:B------:R-:W-:Y:S01]  /*7c20*/  FADD.FTZ R64, -R146.reuse, R64 ;  /* 0x0000004092407221 */ /* 0x040fe20000010100 */
[----:B------:R-:W-:Y:S01]  /*7c30*/  F2FP.F16.F32.PACK_AB R132, R3, R16 ;  /* 0x000000100384723e */ /* 0x000fe200000000ff */
[----:B------:R-:W-:Y:S01]  /*7c40*/  FADD.FTZ R16, -R146, R36 ;  /* 0x0000002492107221 */ /* 0x000fe20000010100 */
[-C--:B------:R-:W-:Y:S01]  /*7c50*/  FSEL R20, R20, R146.reuse, P6 ;  /* 0x0000009214147208 */ /* 0x080fe20003000000 */
[----:B------:R-:W-:Y:S01]  /*7c60*/  FADD.FTZ R3, -R146, R37 ;  /* 0x0000002592037221 */ /* 0x000fe20000010100 */
[----:B------:R-:W-:Y:S01]  /*7c70*/  LOP3.LUT R2, R2, 0x200, R4, 0xf8, !PT ;  /* 0x0000020002027812 */ /* 0x000fe200078ef804 */
[----:B------:R-:W-:Y:S01]  /*7c80*/  FMUL.FTZ R21, R190, R17 ;  /* 0x00000011be157220 */ /* 0x000fe20000410000 */
[-C--:B------:R-:W-:Y:S01]  /*7c90*/  FSEL R16, R16, R146.reuse, P2 ;  /* 0x0000009210107208 */ /* 0x080fe20001000000 */
[C---:B------:R-:W-:Y:S01]  /*7ca0*/  FADD.FTZ R17, -R146.reuse, R49 ;  /* 0x0000003192117221 */ /* 0x040fe20000010100 */
[----:B------:R-:W-:Y:S01]  /*7cb0*/  FSEL R3, R3, R146, P1 ;  /* 0x0000009203037208 */ /* 0x000fe20000800000 */
        /* <DEDUP_REMOVED lines=9> */
[-C--:B------:R-:W-:Y:S01]  /*7d50*/  FSEL R16, R16, R146.reuse, P2 ;  /* 0x0000009210107208 */ /* 0x080fe20001000000 */
        /* <DEDUP_REMOVED lines=65> */
.L_x_1973:
        /* <DEDUP_REMOVED lines=8> */
[----:B------:R-:W-:Y:S01]  /*81f0*/  FADD.FTZ R3, -R145, R34 ;  /* 0x0000002291037221 */ /* 0x000fe20000010100 */
[-C--:B------:R-:W-:Y:S01]  /*8200*/  FSEL R19, R19, R145.reuse, P2 ;  /* 0x0000009113137208 */ /* 0x080fe20001000000 */
[C---:B------:R-:W-:Y:S01]  /*8210*/  FADD.FTZ R35, -R145.reuse, R35 ;  /* 0x0000002391237221 */ /* 0x040fe20000010100 */
        /* <DEDUP_REMOVED lines=22> */
[-C--:B------:R-:W-:Y:S01]  /*8380*/  FSEL R17, R17, R145.reuse, P1 ;  /* 0x0000009111117208 */ /* 0x080fe20000800000 */
[C---:B------:R-:W-:Y:S01]  /*8390*/  FADD.FTZ R13, -R6.reuse, R13 ;  /* 0x0000000d060d7221 */ /* 0x040fe20000010100 */
        /* <DEDUP_REMOVED lines=19> */
[-C--:B------:R-:W-:Y:S01]  /*84d0*/  FSEL R16, R55, R145.reuse, P2 ;  /* 0x0000009137107208 */ /* 0x080fe20001000000 */
[C---:B------:R-:W-:Y:S01]  /*84e0*/  FADD.FTZ R18, -R145.reuse, R51 ;  /* 0x0000003391127221 */ /* 0x040fe20000010100 */
[C---:B------:R-:W-:Y:S01]  /*84f0*/  FADD.FTZ R17, -R145.reuse, R54 ;  /* 0x0000003691117221 */ /* 0x040fe20000010100 */
[----:B------:R-:W-:Y:S01]  /*8500*/  FADD.FTZ R7, -R145, R66 ;  /* 0x0000004291077221 */ /* 0x000fe20000010100 */
[----:B------:R-:W-:Y:S01]  /*8510*/  FSETP.GE.FTZ.AND P6, PT, R184, RZ, PT ;  /* 0x000000ffb800720b */ /* 0x000fe20003fd6000 */
[----:B------:R-:W-:Y:S01]  /*8520*/  FMUL.FTZ R16, R182, R16 ;  /* 0x00000010b6107220 */ /* 0x000fe20000410000 */
[----:B------:R-:W-:Y:S01]  /*8530*/  FSETP.GE.FTZ.AND P5, PT, R183, RZ, PT ;  /* 0x000000ffb700720b */ /* 0x000fe20003fb6000 */
[----:B------:R-:W-:Y:S01]  /*8540*/  FADD.FTZ R44, -R6, R44 ;  /* 0x0000002c062c7221 */ /* 0x000fe20000010100 */
        /* <DEDUP_REMOVED lines=12> */
[-C--:B------:R-:W-:Y:S01]  /*8610*/  FSEL R8, R8, R6.reuse, P1 ;  /* 0x0000000608087208 */ /* 0x080fe20000800000 */
        /* <DEDUP_REMOVED lines=12> */
[C---:B------:R-:W-:Y:S01]  /*86e0*/  FADD.FTZ R26, -R5.reuse, R26 ;  /* 0x0000001a051a7221 */ /* 0x040fe20000010100 */
        /* <DEDUP_REMOVED lines=15> */
[C---:B------:R-:W-:Y:S01]  /*87e0*/  FADD.FTZ R43, -R5.reuse, R43 ;  /* 0x0000002b052b7221 */ /* 0x040fe20000010100 */
        /* <DEDUP_REMOVED lines=8> */
[----:B------:R-:W-:Y:S01]  /*8870*/  FSEL R29, R29, R6, P5 ;  /* 0x000000061d1d7208 */ /* 0x000fe20002800000 */
        /* <DEDUP_REMOVED lines=10> */
[----:B------:R-:W-:Y:S01]  /*8920*/  FADD.FTZ R8, -R6, R56 ;  /* 0x0000003806087221 */ /* 0x000fe20000010100 */
        /* <DEDUP_REMOVED lines=25> */
[C---:B------:R-:W-:Y:S01]  /*8ac0*/  FADD.FTZ R7, -R5.reuse, R11 ;  /* 0x0000000b05077221 */ /* 0x040fe20000010100 */
        /* <DEDUP_REMOVED lines=81> */
[--C-:B------:R-:W-:Y:S02]  /*8fe0*/  LOP3.LUT R0, R0, 0x38, R173.reuse, 0x78, !PT ;  /* 0x0000003800007812 */ /* 0x100fe400078e78ad */
        /* <DEDUP_REMOVED lines=12> */
[----:B------:R2:W-:Y:S05]  /*90b0*/  STS [R161+-0x7c00], R145 ;  /* 0xff840091a1007388 */ /* 0x0005ea0000000800 */
[----:B------:R-:W-:Y:S05]  /*90c0*/  STS [R158+-0x6000], R17 ;  /* 0xffa000119e007388 */ /* 0x000fea0000000800 */
[----:B------:R-:W-:Y:S01]  /*90d0*/  STS [R158+-0x5c00], R7 ;  /* 0xffa400079e007388 */ /* 0x000fe20000000800 */
[----:B-1----:R-:W-:Y:S04]  /*90e0*/  IMAD.IADD R3, R2, 0x1, R160 ;  /* 0x0000000102037824 */ /* 0x002fe800078e02a0 */
[----:B------:R-:W-:Y:S05]  /*90f0*/  STS [R161+-0x6000], R18 ;  /* 0xffa00012a1007388 */ /* 0x000fea0000000800 */
[----:B------:R-:W-:Y:S01]  /*9100*/  STS [R161+-0x5c00], R8 ;  /* 0xffa40008a1007388 */ /* 0x000fe20000000800 */
[----:B------:R-:W-:Y:S01]  /*9110*/  BAR.SYNC.DEFER_BLOCKING 0x0 ;  /* 0x0000000000007b1d */ /* 0x000fe20000010000 */
[----:B--2---:R-:W-:Y:S05]  /*9120*/  IMAD R145, R240, UR12, RZ ;  /* 0x0000000cf0917c24 */ /* 0x004fea000f8e02ff */
        /* <DEDUP_REMOVED lines=111> */
[----:B------:R-:W2:Y:S01]  /*9820*/  LDC R12, c[0x0][0x594] ;  /* 0x00016500ff0c7b82 */ /* 0x000ea20000000800 */
        /* <DEDUP_REMOVED lines=14> */
[----:B------:R1:W-:Y:S01]  /*9910*/  @!P2 LDGSTS.E.BYPASS.LTC128B.128 [R143+0x8000], desc[UR30][R10.64] ;  /* 0x080000000a8fafae */ /* 0x0003e2000b981a1e */
[C---:B------:R-:W-:Y:S02]  /*9920*/  @!P1 LEA R6, P5, R7.reuse, R4, 0x7 ;  /* 0x0000000407069211 */ /* 0x040fe400078a38ff */
[CCC-:B------:R-:W-:Y:S01]  /*9930*/  @!P1 LEA.HI.X R9, R7.reuse, R5.reuse, R12.reuse, 0x6, P6 ;  /* 0x0000000507099211 */ /* 0x1c0fe200030f340c */
        /* <DEDUP_REMOVED lines=18> */
.L_x_1974:
[----:B------:R-:W-:Y:S01]  /*9a60*/  LDSM.16.M88.4 R32, [R152+0x14000] ;  /* 0x014000009820783b */ /* 0x000fe20000000200 */
[----:B------:R-:W-:Y:S01]  /*9a70*/  PLOP3.LUT P2, PT, PT, PT, UP0, 0x80, 0x8 ;  /* 0x000000000008781c */ /* 0x000fe20003f4f008 */
[----:B------:R-:W-:Y:S01]  /*9a80*/  IMAD.MOV.U32 R175, RZ, RZ, 0x4 ;  /* 0x00000004ffaf7424 */ /* 0x000fe200078e00ff */
[----:B------:R-:W-:Y:S01]  /*9a90*/  ULOP3.LUT UR5, UR37, 0x1, URZ, 0xc0, !UPT ;  /* 0x0000000125057892 */ /* 0x000fe2000f8ec0ff */
[----:B------:R-:W1:Y:S01]  /*9aa0*/  LDSM.16.MT88.4 R16, [R2+0xc000] ;  /* 0x00c000000210783b */ /* 0x000e620000004200 */
[----:B------:R-:W-:Y:S01]  /*9ab0*/  @UP0 UIADD3 UR39, UP3, UPT, UR40, -0x200, URZ ;  /* 0xfffffe0028270890 */ /* 0x000fe2000ff7e0ff */
[----:B------:R-:W-:Y:S01]  /*9ac0*/  VIADD R243, R243, 0xfffffff8 ;  /* 0xfffffff8f3f37836 */ /* 0x000fe20000000000 */
[----:B------:R-:W-:Y:S01]  /*9ad0*/  UISETP.NE.U32.AND UP2, UPT, UR5, 0x1, UPT ;  /* 0x000000010500788c */ /* 0x000fe2000bf45070 */
[----:B------:R-:W2:Y:S01]  /*9ae0*/  LDSM.16.M88.4 R28, [R152+0x16000] ;  /* 0x01600000981c783b */ /* 0x000ea20000000200 */
[----:B------:R-:W-:Y:S02]  /*9af0*/  UIADD3 UR42, UPT, UPT, UR37, -0x1, URZ ;  /* 0xffffffff252a7890 */ /* 0x000fe4000fffe0ff */
[----:B------:R-:W-:Y:S01]  /*9b00*/  @UP0 UIADD3.X UR5, UPT, UPT, UR41, -0x1, URZ, UP3, !UPT ;  /* 0xffffffff29050890 */ /* 0x000fe20009ffe4ff */
[----:B------:R-:W3:Y:S04]  /*9b10*/  LDSM.16.MT88.4 R36, [R3+0xc000] ;  /* 0x00c000000324783b */ /* 0x000ee80000004200 */
[----:B------:R-:W4:Y:S04]  /*9b20*/  LDL R165, [R1+0x8] ;  /* 0x0000080001a57983 */ /* 0x000f280000100800 */
[----:B------:R-:W-:Y:S04]  /*9b30*/  LDSM.16.M88.4 R40, [R154+0x14000] ;  /* 0x014000009a28783b */ /* 0x000fe80000000200 */
[----:B------:R-:W4:Y:S04]  /*9b40*/  LDL R161, [R1+0x4] ;  /* 0x0000040001a17983 */ /* 0x000f280000100800 */
[----:B------:R-:W3:Y:S04]  /*9b50*/  LDSM.16.MT88.4 R44, [R2+0xc800] ;  /* 0x00c80000022c783b */ /* 0x000ee80000004200 */
[----:B------:R-:W4:Y:S04]  /*9b60*/  LDL R157, [R1] ;  /* 0x00000000019d7983 */ /* 0x000f280000100800 */
[----:B------:R-:W3:Y:S04]  /*9b70*/  LDSM.16.M88.4 R48, [R154+0x16000] ;  /* 0x016000009a30783b */ /* 0x000ee80000000200 */
[----:B------:R-:W3:Y:S01]  /*9b80*/  LDSM.16.MT88.4 R52, [R3+0xc800] ;  /* 0x00c800000334783b */ /* 0x000ee20000004200 */
[-C--:B-1----:R-:W-:Y:S03]  /*9b90*/  HMMA.16816.F32 R4, R32, R16.reuse, RZ ;  /* 0x000000102004723c */ /* 0x082fe600000018ff */
[----:B------:R-:W-:Y:S04]  /*9ba0*/  LDSM.16.M88.4 R56, [R148+0x14000] ;  /* 0x014000009438783b */ /* 0x000fe80000000200 */
[----:B------:R-:W1:Y:S01]  /*9bb0*/  LDSM.16.MT88.4 R60, [R2+0xd000] ;  /* 0x00d00000023c783b */ /* 0x000e620000004200 */
[C---:B--2---:R-:W-:Y:S03]  /*9bc0*/  HMMA.16816.F32 R8, R28.reuse, R16, RZ ;  /* 0x000000101c08723c */ /* 0x044fe600000018ff */
[----:B------:R-:W2:Y:S04]  /*9bd0*/  LDSM.16.M88.4 R64, [R148+0x16000] ;  /* 0x016000009440783b */ /* 0x000ea80000000200 */
[----:B------:R-:W2:Y:S01]  /*9be0*/  LDSM.16.MT88.4 R132, [R3+0xd000] ;  /* 0x00d000000384783b */ /* 0x000ea20000004200 */
[-C--:B------:R-:W-:Y:S03]  /*9bf0*/  HMMA.16816.F32 R12, R28, R18.reuse, RZ ;  /* 0x000000121c0c723c */ /* 0x080fe600000018ff */
[----:B------:R-:W-:Y:S05]  /*9c00*/  LDSM.16.M88.4 R136, [R144+0x16000] ;  /* 0x016000009088783b */ /* 0x000fea0000000200 */
[C---:B------:R-:W-:Y:S08]  /*9c10*/  HMMA.16816.F32 R16, R32.reuse, R18, RZ ;  /* 0x000000122010723c */ /* 0x040ff000000018ff */
[-C--:B---3--:R-:W-:Y:S08]  /*9c20*/  HMMA.16816.F32 R20, R32, R36.reuse, RZ ;  /* 0x000000242014723c */ /* 0x088ff000000018ff */
[C---:B------:R-:W-:Y:S08]  /*9c30*/  HMMA.16816.F32 R24, R28.reuse, R36, RZ ;  /* 0x000000241c18723c */ /* 0x040ff000000018ff */
[-C--:B------:R-:W-:Y:S08]  /*9c40*/  HMMA.16816.F32 R28, R28, R38.reuse, RZ ;  /* 0x000000261c1c723c */ /* 0x080ff000000018ff */
[----:B------:R-:W-:Y:S01]  /*9c50*/  HMMA.16816.F32 R32, R32, R38, RZ ;  /* 0x000000262020723c */ /* 0x000fe200000018ff */
[----:B------:R-:W-:Y:S07]  /*9c60*/  LDSM.16.M88.4 R36, [R144+0x14000] ;  /* 0x014000009024783b */ /* 0x000fee0000000200 */
[-C--:B------:R-:W-:Y:S08]  /*9c70*/  HMMA.16816.F32 R4, R40, R44.reuse, R4 ;  /* 0x0000002c2804723c */ /* 0x080ff00000001804 */
[C---:B------:R-:W-:Y:S08]  /*9c80*/  HMMA.16816.F32 R8, R48.reuse, R44, R8 ;  /* 0x0000002c3008723c */ /* 0x040ff00000001808 */
[-C--:B------:R-:W-:Y:S08]  /*9c90*/  HMMA.16816.F32 R12, R48, R46.reuse, R12 ;  /* 0x0000002e300c723c */ /* 0x080ff0000000180c */
[C---:B------:R-:W-:Y:S01]  /*9ca0*/  HMMA.16816.F32 R16, R40.reuse, R46, R16 ;  /* 0x0000002e2810723c */ /* 0x040fe20000001810 */
[----:B------:R-:W3:Y:S07]  /*9cb0*/  LDSM.16.MT88.4 R44, [R2+0xd800] ;  /* 0x00d80000022c783b */ /* 0x000eee0000004200 */
[-C--:B------:R-:W-:Y:S08]  /*9cc0*/  HMMA.16816.F32 R20, R40, R52.reuse, R20 ;  /* 0x000000342814723c */ /* 0x080ff00000001814 */
[C---:B------:R-:W-:Y:S08]  /*9cd0*/  HMMA.16816.F32 R24, R48.reuse, R52, R24 ;  /* 0x000000343018723c */ /* 0x040ff00000001818 */
[-C--:B------:R-:W-:Y:S01]  /*9ce0*/  HMMA.16816.F32 R28, R48, R54.reuse, R28 ;  /* 0x00000036301c723c */ /* 0x080fe2000000181c */
[----:B------:R-:W3:Y:S07]  /*9cf0*/  LDSM.16.MT88.4 R48, [R3+0xd800] ;  /* 0x00d800000330783b */ /* 0x000eee0000004200 */
[----:B------:R-:W-:Y:S01]  /*9d00*/  HMMA.16816.F32 R32, R40, R54, R32 ;  /* 0x000000362820723c */ /* 0x000fe20000001820 */
[----:B------:R-:W-:Y:S04]  /*9d10*/  LDSM.16.M88.4 R40, [R152+0x18000] ;  /* 0x018000009828783b */ /* 0x000fe80000000200 */
[----:B------:R-:W3:Y:S03]  /*9d20*/  LDSM.16.MT88.4 R52, [R2+0xe000] ;  /* 0x00e000000234783b */ /* 0x000ee60000004200 */
[-C--:B-1----:R-:W-:Y:S08]  /*9d30*/  HMMA.16816.F32 R4, R56, R60.reuse, R4 ;  /* 0x0000003c3804723c */ /* 0x082ff00000001804 */
[C---:B--2---:R-:W-:Y:S08]  /*9d40*/  HMMA.16816.F32 R8, R64.reuse, R60, R8 ;  /* 0x0000003c4008723c */ /* 0x044ff00000001808 */
[-C--:B------:R-:W-:Y:S08]  /*9d50*/  HMMA.16816.F32 R12, R64, R62.reuse, R12 ;  /* 0x0000003e400c723c */ /* 0x080ff0000000180c */
[C---:B------:R-:W-:Y:S01]  /*9d60*/  HMMA.16816.F32 R16, R56.reuse, R62, R16 ;  /* 0x0000003e3810723c */ /* 0x040fe20000001810 */
[----:B------:R-:W-:Y:S07]  /*9d70*/  LDSM.16.MT88.4 R60, [R3+0xf000] ;  /* 0x00f00000033c783b */ /* 0x000fee0000004200 */
[-C--:B------:R-:W-:Y:S08]  /*9d80*/  HMMA.16816.F32 R20, R56, R132.reuse, R20 ;  /* 0x000000843814723c */ /* 0x080ff00000001814 */
        /* <DEDUP_REMOVED lines=9> */
[-C--:B------:R-:W-:Y:S08]  /*9e20*/  HMMA.16816.F32 R20, R36, R48.reuse, R20 ;  /* 0x000000302414723c */ /* 0x080ff00000001814 */
        /* <DEDUP_REMOVED lines=8> */
[----:B------:R-:W3:Y:S03]  /*9eb0*/  LDSM.16.MT88.4 R48, [R2+0xe800] ;  /* 0x00e800000230783b */ /* 0x000ee60000004200 */
        /* <DEDUP_REMOVED lines=24> */
[C---:B------:R-:W-:Y:S01]  /*a040*/  LEA R150, P1, R145.reuse, R154, 0x5 ;  /* 0x0000009a91967211 */ /* 0x040fe200078228ff */
[----:B------:R-:W1:Y:S03]  /*a050*/  LDSM.16.MT88.4 R44, [R2+0xf000] ;  /* 0x00f00000022c783b */ /* 0x000e660000004200 */
        /* <DEDUP_REMOVED lines=57> */
[----:B------:R-:W2:Y:S04]  /*a3f0*/  @P2 LDG.E R165, desc[UR30][R2.64+-0x200] ;  /* 0xfffe001e02a52981 */ /* 0x000ea8000c1e1900 */
[C---:B------:R-:W-:Y:S01]  /*a400*/  HMMA.16816.F32 R16, R36.reuse, R46, R16 ;  /* 0x0000002e2410723c */ /* 0x040fe20000001810 */
[----:B------:R-:W4:Y:S03]  /*a410*/  @P2 LDG.E R161, desc[UR30][R2.64+-0x1e0] ;  /* 0xfffe201e02a12981 */ /* 0x000f26000c1e1900 */
[C---:B------:R-:W-:Y:S01]  /*a420*/  LEA R46, P1, R145.reuse, R48, 0x5 ;  /* 0x00000030912e7211 */ /* 0x040fe200078228ff */
[----:B------:R-:W2:Y:S03]  /*a430*/  @P2 LDG.E R157, desc[UR30][R2.64+-0x100] ;  /* 0xffff001e029d2981 */ /* 0x000ea6000c1e1900 */
[-C--:B---3--:R-:W-:Y:S01]  /*a440*/  HMMA.16816.F32 R20, R36, R40.reuse, R20 ;  /* 0x000000282414723c */ /* 0x088fe20000001814 */
[----:B------:R1:W5:Y:S02]  /*a450*/  @P2 LDG.E R252, desc[UR30][R2.64+-0xe0] ;  /* 0xffff201e02fc2981 */ /* 0x000364000c1e1900 */
[C---:B------:R-:W-:Y:S02]  /*a460*/  LEA.HI.X.SX32 R47, R145.reuse, R49, 0x5, P1 ;  /* 0x00000031912f7211 */ /* 0x040fe400008f2eff */
[----:B------:R-:W-:Y:S01]  /*a470*/  REDG.E.ADD.F32.FTZ.RN.STRONG.GPU desc[UR30][R238.64], R4 ;  /* 0x00000004ee0079a6 */ /* 0x000fe2000c12f31e */
[C---:B------:R-:W-:Y:S02]  /*a480*/  LEA R44, P1, R145.reuse, R46, 0x5 ;  /* 0x0000002e912c7211 */ /* 0x040fe400078228ff */
[C---:B------:R-:W-:Y:S01]  /*a490*/  HMMA.16816.F32 R24, R52.reuse, R40, R24 ;  /* 0x000000283418723c */ /* 0x040fe20000001818 */
[----:B------:R-:W-:Y:S03]  /*a4a0*/  REDG.E.ADD.F32.FTZ.RN.STRONG.GPU desc[UR30][R182.64], R5 ;  /* 0x00000005b60079a6 */ /* 0x000fe6000c12f31e */
[C---:B------:R-:W-:Y:S01]  /*a4b0*/  LEA.HI.X.SX32 R45, R145.reuse, R47, 0x5, P1 ;  /* 0x0000002f912d7211 */ /* 0x040fe200008f2eff */
[----:B------:R3:W-:Y:S01]  /*a4c0*/  REDG.E.ADD.F32.FTZ.RN.STRONG.GPU desc[UR30][R180.64], R6 ;  /* 0x00000006b40079a6 */ /* 0x0007e2000c12f31e */
[C---:B------:R-:W-:Y:S02]  /*a4d0*/  LEA R40, P1, R145.reuse, R44, 0x5 ;  /* 0x0000002c91287211 */ /* 0x040fe400078228ff */
[-C--:B------:R-:W-:Y:S01]  /*a4e0*/  HMMA.16816.F32 R28, R52, R42.reuse, R28 ;  /* 0x0000002a341c723c */ /* 0x080fe2000000181c */
[----:B------:R1:W-:Y:S02]  /*a4f0*/  REDG.E.ADD.F32.FTZ.RN.STRONG.GPU desc[UR30][R178.64], R7 ;  /* 0x00000007b20079a6 */ /* 0x0003e4000c12f31e */
[C---:B------:R-:W-:Y:S02]  /*a500*/  LEA.HI.X.SX32 R41, R145.reuse, R45, 0x5, P1 ;  /* 0x0000002d91297211 */ /* 0x040fe400008f2eff */
[----:B------:R1:W-:Y:S03]  /*a510*/  REDG.E.ADD.F32.FTZ.RN.STRONG.GPU desc[UR30][R176.64], R8 ;  /* 0x00000008b00079a6 */ /* 0x0003e6000c12f31e */
[----:B------:R-:W-:Y:S01]  /*a520*/  HMMA.16816.F32 R32, R36, R42, R32 ;  /* 0x0000002a2420723c */ /* 0x000fe20000001820 */
[----:B------:R1:W-:Y:S04]  /*a530*/  REDG.E.ADD.F32.FTZ.RN.STRONG.GPU desc[UR30][R166.64], R9 ;  /* 0x00000009a60079a6 */ /* 0x0003e8000c12f31e */
[----:B------:R-:W-:Y:S04]  /*a540*/  REDG.E.ADD.F32.FTZ.RN.STRONG.GPU desc[UR30][R162.64], R10 ;  /* 0x0000000aa20079a6 */ /* 0x000fe8000c12f31e */
[----:B------:R-:W-:Y:S04]  /*a550*/  REDG.E.ADD.F32.FTZ.RN.STRONG.GPU desc[UR30][R158.64], R11 ;  /* 0x0000000b9e0079a6 */ /* 0x000fe8000c12f31e */
[----:B------:R-:W-:Y:S01]  /*a560*/  REDG.E.ADD.F32.FTZ.RN.STRONG.GPU desc[UR30][R154.64], R16 ;  /* 0x000000109a0079a6 */ /* 0x000fe2000c12f31e */
[C---:B---3--:R-:W-:Y:S03]  /*a570*/  LEA R6, P1, R145.reuse, R40, 0x5 ;  /* 0x0000002891067211 */ /* 0x048fe600078228ff */
[----:B------:R-:W-:Y:S01]  /*a580*/  REDG.E.ADD.F32.FTZ.RN.STRONG.GPU desc[UR30][R150.64], R17 ;  /* 0x00000011960079a6 */ /* 0x000fe2000c12f31e */
[C---:B-1----:R-:W-:Y:S03]  /*a590*/  LEA.HI.X.SX32 R7, R145.reuse, R41, 0x5, P1 ;  /* 0x0000002991077211 */ /* 0x042fe600008f2eff */
        /* <DEDUP_REMOVED lines=34> */
[----:B------:R-:W3:Y:S04]  /*a7c0*/  LDSM.16.MT88.4 R8, [R168] ;  /* 0x00000000a808783b */ /* 0x000ee80000004200 */
[----:B------:R-:W3:Y:S04]  /*a7d0*/  LDSM.16.MT88.4 R12, [R0+0x18000] ;  /* 0x01800000000c783b */ /* 0x000ee80000004200 */
        /* <DEDUP_REMOVED lines=9> */
[-C--:B---3--:R-:W-:Y:S08]  /*a870*/  HMMA.16816.F32 R100, R4, R8.reuse, R100 ;  /* 0x000000080464723c */ /* 0x088ff00000001864 */
        /* <DEDUP_REMOVED lines=9> */
[----:B------:R-:W4:Y:S04]  /*a910*/  LDSM.16.MT88.4 R4, [R2+0x1000] ;  /* 0x001000000204783b */ /* 0x000f280000004200 */
[----:B------:R-:W-:Y:S03]  /*a920*/  LDSM.16.MT88.4 R16, [R0+0x15800] ;  /* 0x015800000010783b */ /* 0x000fe60000004200 */
[-C--:B------:R-:W-:Y:S08]  /*a930*/  HMMA.16816.F32 R100, R20, R24.reuse, R100 ;  /* 0x000000181464723c */ /* 0x080ff00000001864 */
[C---:B------:R-:W-:Y:S08]  /*a940*/  HMMA.16816.F32 R104, R32.reuse, R24, R104 ;  /* 0x000000182068723c */ /* 0x040ff00000001868 */
[-C--:B------:R-:W-:Y:S08]  /*a950*/  HMMA.16816.F32 R108, R32, R26.reuse, R108 ;  /* 0x0000001a206c723c */ /* 0x080ff0000000186c */
[C---:B------:R-:W-:Y:S01]  /*a960*/  HMMA.16816.F32 R112, R20.reuse, R26, R112 ;  /* 0x0000001a1470723c */ /* 0x040fe20000001870 */
[----:B------:R-:W4:Y:S07]  /*a970*/  LDSM.16.MT88.4 R24, [R168+0x1800] ;  /* 0x00180000a818783b */ /* 0x000f2e0000004200 */
[-C--:B---3--:R-:W-:Y:S08]  /*a980*/  HMMA.16816.F32 R116, R20, R8.reuse, R116 ;  /* 0x000000081474723c */ /* 0x088ff00000001874 */
[C---:B------:R-:W-:Y:S08]  /*a990*/  HMMA.16816.F32 R120, R32.reuse, R8, R120 ;  /* 0x000000082078723c */ /* 0x040ff00000001878 */
[-C--:B------:R-:W-:Y:S01]  /*a9a0*/  HMMA.16816.F32 R124, R32, R10.reuse, R124 ;  /* 0x0000000a207c723c */ /* 0x080fe2000000187c */
[----:B------:R-:W-:Y:S07]  /*a9b0*/  LDSM.16.MT88.4 R32, [R2+0x2000] ;  /* 0x002000000220783b */ /* 0x000fee0000004200 */
[----:B------:R-:W-:Y:S01]  /*a9c0*/  HMMA.16816.F32 R128, R20, R10, R128 ;  /* 0x0000000a1480723c */ /* 0x000fe20000001880 */
[----:B------:R-:W-:Y:S04]  /*a9d0*/  LDSM.16.MT88.4 R8, [R0+0x16000] ;  /* 0x016000000008783b */ /* 0x000fe80000004200 */
[----:B------:R-:W3:Y:S03]  /*a9e0*/  LDSM.16.MT88.4 R20, [R168+0x2000] ;  /* 0x00200000a814783b */ /* 0x000ee60000004200 */
[-C--:B-1----:R-:W-:Y:S01]  /*a9f0*/  HMMA.16816.F32 R100, R12, R28.reuse, R100 ;  /* 0x0000001c0c64723c */ /* 0x082fe20000001864 */
[----:B--2---:R-:W-:Y:S04]  /*aa00*/  @P2 STL [R1], R157 ;  /* 0x0000009d01002387 */ /* 0x004fe80000100800 */
[----:B------:R-:W-:Y:S03]  /*aa10*/  @P2 STL [R1+0x8], R165 ;  /* 0x000008a501002387 */ /* 0x000fe60000100800 */
[C---:B------:R-:W-:Y:S01]  /*aa20*/  HMMA.16816.F32 R104, R36.reuse, R28, R104 ;  /* 0x0000001c2468723c */ /* 0x040fe20000001868 */
[----:B----4-:R-:W-:Y:S07]  /*aa30*/  @P2 STL [R1+0x4], R161 ;  /* 0x000004a101002387 */ /* 0x010fee0000100800 */
        /* <DEDUP_REMOVED lines=66> */
[----:B------:R-:W-:Y:S02]  /*ae60*/  SHF.L.U32 R3, R174, 0x4, RZ ;  /* 0x00000004ae037819 */ /* 0x000fe400000006ff */
        /* <DEDUP_REMOVED lines=167> */
.L_x_1976:
[----:B------:R-:W1:Y:S01]  /*b8e0*/  LDCU.64 UR10, c[0x0][0x5c0] ;  /* 0x0000b800ff0a77ac */ /* 0x000e620008000a00 */
[----:B------:R-:W-:-:S05]  /*b8f0*/  IADD3 R2, PT, PT, R62, UR27, RZ ;  /* 0x0000001b3e027c10 */ /* 0x000fca000fffe0ff */
[C---:B-1----:R-:W-:Y:S02]  /*b900*/  IMAD R0, R2.reuse, UR11, RZ ;  /* 0x0000000b02007c24 */ /* 0x042fe4000f8e02ff */
[----:B------:R-:W-:-:S05]  /*b910*/  IMAD.WIDE.U32 R2, R2, UR10, RZ ;  /* 0x0000000a02027c25 */ /* 0x000fca000f8e00ff */
[----:B------:R-:W-:Y:S02]  /*b920*/  IADD3 R7, PT, PT, R3, R0, RZ ;  /* 0x0000000003077210 */ /* 0x000fe40007ffe0ff */
[----:B------:R-:W-:Y:S02]  /*b930*/  MOV R6, R2 ;  /* 0x0000000200067202 */ /* 0x000fe40000000f00 */
.L_x_1977:
        /* <DEDUP_REMOVED lines=17> */
.L_x_1978:
[----:B------:R-:W1:Y:S01]  /*ba50*/  LDCU.64 UR8, c[0x0][0x5c8] ;  /* 0x0000b900ff0877ac */ /* 0x000e620008000a00 */
[----:B------:R-:W-:-:S05]  /*ba60*/  IADD3 R2, PT, PT, R62, UR27, RZ ;  /* 0x0000001b3e027c10 */ /* 0x000fca000fffe0ff */
[C---:B-1----:R-:W-:Y:S02]  /*ba70*/  IMAD R0, R2.reuse, UR9, RZ ;  /* 0x0000000902007c24 */ /* 0x042fe4000f8e02ff */
[----:B------:R-:W-:-:S05]  /*ba80*/  IMAD.WIDE.U32 R2, R2, UR8, RZ ;  /* 0x0000000802027c25 */ /* 0x000fca000f8e00ff */
[----:B------:R-:W-:Y:S02]  /*ba90*/  IADD3 R21, PT, PT, R3, R0, RZ ;  /* 0x0000000003157210 */ /* 0x000fe40007ffe0ff */
[----:B------:R-:W-:-:S07]  /*baa0*/  MOV R20, R2 ;  /* 0x0000000200147202 */ /* 0x000fce0000000f00 */
.L_x_1979:
[----:B------:R-:W-:Y:S01]  /*bab0*/  BAR.SYNC.DEFER_BLOCKING 0x0 ;  /* 0x0000000000007b1d */ /* 0x000fe20000010000 */
[----:B------:R-:W-:Y:S01]  /*bac0*/  USHF.L.U32 UR12, UR28, 0x7, URZ ;  /* 0x000000071c0c7899 */ /* 0x000fe200080006ff */
[----:B------:R-:W-:-:S03]  /*bad0*/  SHF.R.U32.HI R174, RZ, 0x3, R174 ;  /* 0x00000003ffae7819 */ /* 0x000fc600000116ae */
        /* <DEDUP_REMOVED lines=9> */
[----:B------:R-:W-:Y:S01]  /*bb70*/  USHF.L.U32 UR14, UR28, 0x7, URZ ;  /* 0x000000071c0e7899 */ /* 0x000fe200080006ff */
[----:B------:R-:W-:Y:S01]  /*bb80*/  VIADD R3, R174, 0x60 ;  /* 0x00000060ae037836 */ /* 0x000fe20000000000 */
[----:B------:R-:W-:Y:S01]  /*bb90*/  LOP3.LUT R2, R2, 0x38, R173, 0xf8, !PT ;  /* 0x0000003802027812 */ /* 0x000fe200078ef8ad */
[----:B------:R-:W-:Y:S01]  /*bba0*/  UIMAD UR5, UR13, UR10, URZ ;  /* 0x0000000a0d0572a4 */ /* 0x000fe2000f8e02ff */
[----:B------:R-:W3:Y:S01]  /*bbb0*/  LDC.64 R34, c[0x0][0x5e0] ;  /* 0x00017800ff227b82 */ /* 0x000ee20000000a00 */
[----:B------:R-:W-:Y:S01]  /*bbc0*/  UIADD3 UR26, UPT, UPT, -UR14, UR26, URZ ;  /* 0x0000001a0e1a7290 */ /* 0x000fe2000fffe1ff */
[----:B------:R-:W-:Y:S01]  /*bbd0*/  IADD3 R2, P0, PT, R6, R2, RZ ;  /* 0x0000000206027210 */ /* 0x000fe20007f1e0ff */
[C---:B------:R-:W-:Y:S01]  /*bbe0*/  VIADD R6, R174.reuse, 0x40 ;  /* 0x00000040ae067836 */ /* 0x040fe20000000000 */
[----:B------:R-:W-:Y:S01]  /*bbf0*/  UIMAD UR5, UR12, UR11, UR5 ;  /* 0x0000000b0c0572a4 */ /* 0x000fe2000f8e0205 */
[----:B------:R-:W-:Y:S01]  /*bc00*/  IADD3 R29, P1, PT, R174, 0x40, RZ ;  /* 0x00000040ae1d7810 */ /* 0x000fe20007f3e0ff */
[----:B------:R4:W3:Y:S01]  /*bc10*/  LDS.128 R16, [R143+0xd000] ;  /* 0x00d000008f107984 */ /* 0x0008e20000000c00 */
[----:B--2---:R-:W-:Y:S01]  /*bc20*/  ISETP.GE.AND P6, PT, R241, UR4, PT ;  /* 0x00000004f1007c0c */ /* 0x004fe2000bfc6270 */
[----:B------:R-:W-:-:S02]  /*bc30*/  IMAD.X R33, RZ, RZ, RZ, P2 ;  /* 0x000000ffff217224 */ /* 0x000fc400010e06ff */
[----:B------:R-:W-:Y:S01]  /*bc40*/  IMAD.U32 R0, RZ, RZ, UR5 ;  /* 0x00000005ff007e24 */ /* 0x000fe2000f8e00ff */
[----:B------:R-:W-:Y:S02]  /*bc50*/  ISETP.GE.OR P5, PT, R8, UR26, P6 ;  /* 0x0000001a08007c0c */ /* 0x000fe4000b7a6670 */
[----:B------:R-:W-:Y:S02]  /*bc60*/  ISETP.GE.OR P4, PT, R6, UR26, P6 ;  /* 0x0000001a06007c0c */ /* 0x000fe4000b786670 */
[----:B------:R-:W-:Y:S02]  /*bc70*/  ISETP.GE.OR P3, PT, R3, UR26, P6 ;  /* 0x0000001a03007c0c */ /* 0x000fe4000b766670 */
[C---:B------:R-:W-:Y:S02]  /*bc80*/  ISETP.GE.OR P6, PT, R174.reuse, UR26, P6 ;  /* 0x0000001aae007c0c */ /* 0x040fe4000b7c6670 */
        /* <DEDUP_REMOVED lines=14> */
.L_x_1981:
[----:B------:R-:W-:Y:S05]  /*bd70*/  BSYNC.RECONVERGENT B0 ;  /* 0x0000000000007941 */ /* 0x000fea0003800200 */
.L_x_1980:
        /* <DEDUP_REMOVED lines=12> */
.L_x_1983:
[----:B------:R-:W-:Y:S05]  /*be40*/  BSYNC.RECONVERGENT B0 ;  /* 0x0000000000007941 */ /* 0x000fea0003800200 */
.L_x_1982:
        /* <DEDUP_REMOVED lines=14> */
.L_x_1985:
[----:B------:R-:W-:Y:S05]  /*bf30*/  BSYNC.RECONVERGENT B0 ;  /* 0x0000000000007941 */ /* 0x000fea0003800200 */
.L_x_1984:
        /* <DEDUP_REMOVED lines=15> */
.L_x_1987:
[----:B------:R-:W-:Y:S05]  /*c030*/  BSYNC.RECONVERGENT B0 ;  /* 0x0000000000007941 */ /* 0x000fea0003800200 */
.L_x_1986:
        /* <DEDUP_REMOVED lines=32> */
.L_x_1989:
[----:B------:R-:W-:Y:S05]  /*c240*/  BSYNC.RECONVERGENT B0 ;  /* 0x0000000000007941 */ /* 0x000fea0003800200 */
.L_x_1988:
        /* <DEDUP_REMOVED lines=12> */
.L_x_1991:
[----:B------:R-:W-:Y:S05]  /*c310*/  BSYNC.RECONVERGENT B0 ;  /* 0x0000000000007941 */ /* 0x000fea0003800200 */
.L_x_1990:
        /* <DEDUP_REMOVED lines=11> */
.L_x_1932:
[----:B------:R-:W-:Y:S05]  /*c3d0*/  BSYNC.RECONVERGENT B1 ;  /* 0x0000000000017941 */ /* 0x000fea0003800200 */
.L_x_1906:
        /* <DEDUP_REMOVED lines=11> */
.L_x_1993:
        /* <DEDUP_REMOVED lines=15> */
.L_x_2787:


//--------------------- .text._ZN5flash44flash_bwd_dq_dk_dv_loop_seqk_parallel_kernelI23Flash_bwd_kernel_traitsILi64ELi128ELi128ELi8ELi4ELi4ELi4ELb0ELb0EN7cutlass6half_tE19Flash_kernel_traitsILi64ELi128ELi128ELi8ES3_EELb0ELb0ELb0ELb0ELb0ELb0ELb1EEEvNS_16Flash_bwd_paramsE --------------------------
	.section	.text._ZN5flash44flash_bwd_dq_dk_dv_loop_seqk_parallel_kernelI23Flash_bwd_kernel_traitsILi64ELi128ELi128ELi8ELi4ELi4ELi4ELb0ELb0EN7cutlass6half_tE19Flash_kernel_traitsILi64ELi128ELi128ELi8ES3_EELb0ELb0ELb0ELb0ELb0ELb0ELb1EEEvNS_16Flash_bwd_paramsE,"ax",@progbits
	.align	128
        .global         _ZN5flash44flash_bwd_dq_dk_dv_loop_seqk_parallel_kernelI23Flash_bwd_kernel_traitsILi64ELi128ELi128ELi8ELi4ELi4ELi4ELb0ELb0EN7cutlass6half_tE19Flash_kernel_traitsILi64ELi128ELi128ELi8ES3_EELb0ELb0ELb0ELb0ELb0ELb0ELb1EEEvNS_16Flash_bwd_paramsE
        .type           _ZN5flash44flash_bwd_dq_dk_dv_loop_seqk_parallel_kernelI23Flash_bwd_kernel_traitsILi64ELi128ELi128ELi8ELi4ELi4ELi4ELb0ELb0EN7cutlass6half_tE19Flash_kernel_traitsILi64ELi128ELi128ELi8ES3_EELb0ELb0ELb0ELb0ELb0ELb0ELb1EEEvNS_16Flash_bwd_paramsE,@function
        .size           _ZN5flash44flash_bwd_dq_dk_dv_loop_seqk_parallel_kernelI23Flash_bwd_kernel_traitsILi64ELi128ELi128ELi8ELi4ELi4ELi4ELb0ELb0EN7cutlass6half_tE19Flash_kernel_traitsILi64ELi128ELi128ELi8ES3_EELb0ELb0ELb0ELb0ELb0ELb0ELb1EEEvNS_16Flash_bwd_paramsE,(.L_x_2788 - _ZN5flash44flash_bwd_dq_dk_dv_loop_seqk_parallel_kernelI23Flash_bwd_kernel_traitsILi64ELi128ELi128ELi8ELi4ELi4ELi4ELb0ELb0EN7cutlass6half_tE19Flash_kernel_traitsILi64ELi128ELi128ELi8ES3_EELb0ELb0ELb0ELb0ELb0ELb0ELb1EEEvNS_16Flash_bwd_paramsE)
        .other          _ZN5flash44flash_bwd_dq_dk_dv_loop_seqk_parallel_kernelI23Flash_bwd_kernel_traitsILi64ELi128ELi128ELi8ELi4ELi4ELi4ELb0ELb0EN7cutlass6half_tE19Flash_kernel_traitsILi64ELi128ELi128ELi8ES3_EELb0ELb0ELb0ELb0ELb0ELb0ELb1EEEvNS_16Flash_bwd_paramsE,@"STO_CUDA_ENTRY STV_DEFAULT"
_ZN5flash44flash_bwd_dq_dk_dv_loop_seqk_parallel_kernelI23Flash_bwd_kernel_traitsILi64ELi128ELi128ELi8ELi4ELi4ELi4ELb0ELb0EN7cutlass6half_tE19Flash_kernel_traitsILi64ELi128ELi128ELi8ES3_EELb0ELb0ELb0ELb0ELb0ELb0ELb1EEEvNS_16Flash_bwd_paramsE:
.text._ZN5flash44flash_bwd_dq_dk_dv_loop_seqk_parallel_kernelI23Flash_bwd_kernel_traitsILi64ELi128ELi128ELi8ELi4ELi4ELi4ELb0ELb0EN7cutlass6half_tE19Flash_kernel_traitsILi64ELi128ELi128ELi8ES3_EELb0ELb0ELb0ELb0ELb0ELb0ELb1EEEvNS_16Flash_bwd_paramsE:
        /* <DEDUP_REMOVED lines=41> */
.L_x_2081:
[----:B-1-3--:R-:W3:Y:S01]  /*0290*/  LDC.64 R2, c[0x0][0x470] ;  /* 0x00011c00ff027b82 */ /* 0x00aee20000000a00 */
[----:B------:R-:W5:Y:S01]  /*02a0*/  LDCU.64 UR8, c[0x0][0x478] ;  /* 0x00008f00ff0877ac */ /* 0x000f620008000a00 */
[----:B------:R-:W-:Y:S01]  /*02b0*/  IMAD.U32 R0, RZ, RZ, UR36 ;  /* 0x00000024ff007e24 */ /* 0x000fe2000f8e00ff */
[----:B------:R-:W-:-:S05]  /*02c0*/  PLOP3.LUT P2, PT, PT, PT, UP6, 0x80, 0x8 ;  /* 0x000000000008781c */ /* 0x000fca0003f4f068 */
[----:B----4-:R-:W4:Y:S08]  /*02d0*/  LDC.U8 R7, c[0x0][0x532] ;  /* 0x00014c80ff077b82 */ /* 0x010f300000000000 */
        /* <DEDUP_REMOVED lines=49> */
.L_x_1994:
        /* <DEDUP_REMOVED lines=37> */
.L_x_1996:
[----:B------:R-:W2:Y:S01]  /*0840*/  LDCU.64 UR16, c[0x0][0x3b8] ;  /* 0x00007700ff1077ac */ /* 0x000ea20008000a00 */
[----:B------:R-:W-:-:S05]  /*0850*/  IADD3 R2, PT, PT, R38, UR32, RZ ;  /* 0x0000002026027c10 */ /* 0x000fca000fffe0ff */
[C---:B--2---:R-:W-:Y:S02]  /*0860*/  IMAD R0, R2.reuse, UR17, RZ ;  /* 0x0000001102007c24 */ /* 0x044fe4000f8e02ff */
[----:B------:R-:W-:-:S05]  /*0870*/  IMAD.WIDE.U32 R2, R2, UR16, RZ ;  /* 0x0000001002027c25 */ /* 0x000fca000f8e00ff */
[----:B------:R-:W-:Y:S02]  /*0880*/  IADD3 R23, PT, PT, R3, R0, RZ ;  /* 0x0000000003177210 */ /* 0x000fe40007ffe0ff */
[----:B------:R-:W-:-:S07]  /*0890*/  MOV R22, R2 ;  /* 0x0000000200167202 */ /* 0x000fce0000000f00 */
.L_x_1997:
        /* <DEDUP_REMOVED lines=47> */
.L_x_1998:
[----:B------:R-:W2:Y:S01]  /*0b90*/  LDCU.64 UR14, c[0x0][0x3c0] ;  /* 0x00007800ff0e77ac */ /* 0x000ea20008000a00 */
[----:B------:R-:W-:-:S05]  /*0ba0*/  IADD3 R0, PT, PT, R38, UR32, RZ ;  /* 0x0000002026007c10 */ /* 0x000fca000fffe0ff */
[C---:B--2---:R-:W-:Y:S02]  /*0bb0*/  IMAD R4, R0.reuse, UR15, RZ ;  /* 0x0000000f00047c24 */ /* 0x044fe4000f8e02ff */
[----:B------:R-:W-:-:S05]  /*0bc0*/  IMAD.WIDE.U32 R2, R0, UR14, RZ ;  /* 0x0000000e00027c25 */ /* 0x000fca000f8e00ff */
[----:B------:R-:W-:Y:S02]  /*0bd0*/  IADD3 R25, PT, PT, R3, R4, RZ ;  /* 0x0000000403197210 */ /* 0x000fe40007ffe0ff */
[----:B------:R-:W-:Y:S02]  /*0be0*/  MOV R24, R2 ;  /* 0x0000000200187202 */ /* 0x000fe40000000f00 */
.L_x_1999:
        /* <DEDUP_REMOVED lines=28> */
.L_x_2000:
[----:B------:R-:W-:Y:S02]  /*0db0*/  UIMAD.WIDE.U32 UR50, UR54, UR12, URZ ;  /* 0x0000000c363272a5 */ /* 0x000fe4000f8e00ff */
[----:B------:R-:W-:-:S04]  /*0dc0*/  UIMAD UR44, UR55, UR12, URZ ;  /* 0x0000000c372c72a4 */ /* 0x000fc8000f8e02ff */
[----:B------:R-:W-:Y:S02]  /*0dd0*/  UIADD3 UR44, UPT, UPT, UR51, UR44, URZ ;  /* 0x0000002c332c7290 */ /* 0x000fe4000fffe0ff */
.L_x_2001:
        /* <DEDUP_REMOVED lines=20> */
.L_x_2002:
[----:B------:R-:W2:Y:S01]  /*0f20*/  LDCU UR45, c[0x0][0x434] ;  /* 0x00008680ff2d77ac */ /* 0x000ea20008000800 */
[----:B------:R-:W-:-:S04]  /*0f30*/  UIMAD UR9, UR36, UR48, UR23 ;  /* 0x00000030240972a4 */ /* 0x000fc8000f8e0217 */
[----:B--2---:R-:W-:Y:S02]  /*0f40*/  UIMAD UR45, UR9, UR45, URZ ;  /* 0x0000002d092d72a4 */ /* 0x004fe4000f8e02ff */
.L_x_2003:
        /* <DEDUP_REMOVED lines=11> */
.L_x_2004:
[----:B------:R-:W2:Y:S01]  /*1000*/  LDCU UR49, c[0x0][0x444] ;  /* 0x00008880ff3177ac */ /* 0x000ea20008000800 */
[----:B------:R-:W-:-:S04]  /*1010*/  UIMAD UR8, UR36, UR48, UR23 ;  /* 0x00000030240872a4 */ /* 0x000fc8000f8e0217 */
[----:B--2---:R-:W-:-:S12]  /*1020*/  UIMAD UR49, UR8, UR49, URZ ;  /* 0x00000031083172a4 */ /* 0x004fd8000f8e02ff */
.L_x_2005:
        /* <DEDUP_REMOVED lines=32> */
[----:B------:R-:W4:Y:S02]  /*1230*/  LDCU.64 UR10, c[0x0][0x550] ;  /* 0x0000aa00ff0a77ac */ /* 0x000f240008000a00 */
[----:B------:R-:W-:Y:S02]  /*1240*/  IMAD.MOV.U32 R6, RZ, RZ, R2 ;  /* 0x000000ffff067224 */ /* 0x000fe400078e0002 */
[----:B------:R-:W-:Y:S01]  /*1250*/  IMAD R7, R0, UR23, R3 ;  /* 0x0000001700077c24 */ /* 0x000fe2000f8e0203 */
[----:B------:R-:W4:Y:S01]  /*1260*/  LDCU.64 UR8, c[0x0][0x570] ;  /* 0x0000ae00ff0877ac */ /* 0x000f220008000a00 */
[----:B-----5:R-:W-:-:S02]  /*1270*/  IMAD R0, R10, UR40, RZ ;  /* 0x000000280a007c24 */ /* 0x020fc4000f8e02ff */
[----:B------:R-:W-:Y:S01]  /*1280*/  IMAD.X R5, RZ, RZ, UR43, P0 ;  /* 0x0000002bff057e24 */ /* 0x000fe200080e06ff */
[----:B------:R-:W-:Y:S01]  /*1290*/  UIADD3.X UR41, UPT, UPT, UR41, UR44, UR42, UP1, UP0 ;  /* 0x0000002c29297290 */ /* 0x000fe20008fe042a */
[----:B-1----:R-:W-:Y:S01]  /*12a0*/  IMAD.WIDE.U32 R2, R16, UR21, RZ ;  /* 0x0000001510027c25 */ /* 0x002fe2000f8e00ff */
[----:B------:R-:W1:Y:S03]  /*12b0*/  LDCU.64 UR42, c[0x0][0x5e8] ;  /* 0x0000bd00ff2a77ac */ /* 0x000e660008000a00 */
[----:B------:R-:W-:Y:S01]  /*12c0*/  IMAD R0, R11, UR39, R0 ;  /* 0x000000270b007c24 */ /* 0x000fe2000f8e0200 */
[----:B------:R-:W-:Y:S01]  /*12d0*/  SEL R2, R2, RZ, P3 ;  /* 0x000000ff02027207 */ /* 0x000fe20001800000 */
[----:B------:R-:W-:Y:S01]  /*12e0*/  IMAD.WIDE.U32 R4, R10, UR39, R4 ;  /* 0x000000270a047c25 */ /* 0x000fe2000f8e0004 */
[----:B------:R-:W-:Y:S02]  /*12f0*/  UISETP.GT.AND UP0, UPT, UR38, URZ, UPT ;  /* 0x000000ff2600728c */ /* 0x000fe4000bf04270 */
[----:B------:R-:W-:Y:S01]  /*1300*/  IADD3 R16, P1, P0, R8, UR50, R2 ;  /* 0x0000003208107c10 */ /* 0x000fe2000f83e002 */
[----:B------:R-:W-:Y:S01]  /*1310*/  IMAD R9, R17, UR21, R3 ;  /* 0x0000001511097c24 */ /* 0x000fe2000f8e0203 */
[----:B------:R-:W-:Y:S01]  /*1320*/  IADD3 R3, PT, PT, R5, R0, RZ ;  /* 0x0000000005037210 */ /* 0x000fe20007ffe0ff */
[----:B------:R-:W-:Y:S01]  /*1330*/  IMAD.MOV.U32 R2, RZ, RZ, R4 ;  /* 0x000000ffff027224 */ /* 0x000fe200078e0004 */
[----:B------:R-:W-:Y:S01]  /*1340*/  SHF.R.S32.HI R8, RZ, 0x1f, R8 ;  /* 0x0000001fff087819 */ /* 0x000fe20000011408 */
[----:B------:R-:W-:Y:S01]  /*1350*/  IMAD.WIDE.U32 R4, R28, R14, R6 ;  /* 0x0000000e1c047225 */ /* 0x000fe200078e0006 */
[----:B------:R-:W-:-:S02]  /*1360*/  SEL R0, R9, RZ, P3 ;  /* 0x000000ff09007207 */ /* 0x000fc40001800000 */
[----:B------:R-:W-:Y:S01]  /*1370*/  SHF.L.U64.HI R7, R14, 0x5, R15 ;  /* 0x000000050e077819 */ /* 0x000fe2000001020f */
[----:B---3--:R-:W-:Y:S01]  /*1380*/  IMAD.WIDE.U32 R2, R20, UR23, R2 ;  /* 0x0000001714027c25 */ /* 0x008fe2000f8e0002 */
[----:B------:R-:W-:Y:S01]  /*1390*/  IADD3.X R8, PT, PT, R8, UR41, R0, P1, P0 ;  /* 0x0000002908087c10 */ /* 0x000fe20008fe0400 */
[----:B------:R-:W3:Y:S01]  /*13a0*/  LDCU.64 UR40, c[0x0][0x420] ;  /* 0x00008400ff2877ac */ /* 0x000ee20008000a00 */
[----:B--2---:R-:W-:Y:S01]  /*13b0*/  LEA R35, P1, R4, UR12, 0x1 ;  /* 0x0000000c04237c11 */ /* 0x004fe2000f8208ff */
[----:B------:R-:W-:Y:S02]  /*13c0*/  IMAD R3, R21, UR23, R3 ;  /* 0x0000001715037c24 */ /* 0x000fe4000f8e0203 */
[----:B------:R-:W-:Y:S01]  /*13d0*/  IMAD R6, R28, R15, R5 ;  /* 0x0000000f1c067224 */ /* 0x000fe200078e0205 */
[----:B------:R-:W-:Y:S01]  /*13e0*/  IADD3 R5, P0, PT, R16, UR47, RZ ;  /* 0x0000002f10057c10 */ /* 0x000fe2000ff1e0ff */
[----:B------:R-:W-:Y:S01]  /*13f0*/  IMAD.U32 R0, RZ, RZ, UR47 ;  /* 0x0000002fff007e24 */ /* 0x000fe2000f8e00ff */
[----:B------:R-:W-:Y:S01]  /*1400*/  STL [R1+0x54], R35 ;  /* 0x0000542301007387 */ /* 0x000fe20000100800 */
[----:B------:R-:W-:Y:S01]  /*1410*/  IMAD.WIDE.U32 R2, R28, R10, R2 ;  /* 0x0000000a1c027225 */ /* 0x000fe200078e0002 */
[----:B------:R-:W-:-:S02]  /*1420*/  LEA.HI.X R34, R4, UR13, R6, 0x1, P1 ;  /* 0x0000000d04227c11 */ /* 0x000fc400088f0c06 */
[----:B------:R-:W-:Y:S01]  /*1430*/  LEA.HI.X.SX32 R4, R0, R8, 0x1, P0 ;  /* 0x0000000800047211 */ /* 0x000fe200000f0eff */
[----:B------:R-:W-:Y:S01]  /*1440*/  IMAD R0, R28, R11, R3 ;  /* 0x0000000b1c007224 */ /* 0x000fe200078e0203 */
[C---:B----4-:R-:W-:Y:S01]  /*1450*/  LEA R37, P1, R2.reuse, UR10, 0x1 ;  /* 0x0000000a02257c11 */ /* 0x050fe2000f8208ff */
[----:B------:R-:W-:Y:S01]  /*1460*/  STL [R1+0x50], R34 ;  /* 0x0000502201007387 */ /* 0x000fe20000100800 */
[C---:B------:R-:W-:Y:S02]  /*1470*/  LEA R30, P0, R5.reuse, UR8, 0x2 ;  /* 0x00000008051e7c11 */ /* 0x040fe4000f8010ff */
[----:B------:R-:W-:Y:S01]  /*1480*/  LEA.HI.X R36, R2, UR11, R0, 0x1, P1 ;  /* 0x0000000b02247c11 */ /* 0x000fe200088f0c00 */
[----:B------:R-:W-:Y:S01]  /*1490*/  STL [R1+0x4c], R37 ;  /* 0x00004c2501007387 */ /* 0x000fe20000100800 */
[----:B------:R-:W-:Y:S01]  /*14a0*/  LEA.HI.X R31, R5, UR9, R4, 0x2, P0 ;  /* 0x00000009051f7c11 */ /* 0x000fe200080f1404 */
[----:B------:R-:W-:Y:S01]  /*14b0*/  IMAD.SHL.U32 R4, R10, 0x20, RZ ;  /* 0x000000200a047824 */ /* 0x000fe200078e00ff */
[C---:B------:R-:W-:Y:S01]  /*14c0*/  IADD3 R16, P2, PT, R28.reuse, 0x20, RZ ;  /* 0x000000201c107810 */ /* 0x040fe20007f5e0ff */
[----:B------:R-:W-:Y:S01]  /*14d0*/  STL [R1+0x48], R36 ;  /* 0x0000482401007387 */ /* 0x000fe20000100800 */
[C---:B------:R-:W-:Y:S01]  /*14e0*/  IADD3 R19, P0, PT, R28.reuse, 0x60, RZ ;  /* 0x000000601c137810 */ /* 0x040fe20007f1e0ff */
[----:B-1----:R-:W-:Y:S01]  /*14f0*/  UIMAD.WIDE UR10, UR49, 0x4, UR42 ;  /* 0x00000004310a78a5 */ /* 0x002fe2000f8e022a */
[----:B------:R-:W-:Y:S01]  /*1500*/  IADD3 R17, P1, PT, R28, 0x40, RZ ;  /* 0x000000401c117810 */ /* 0x000fe20007f3e0ff */
[----:B------:R1:W-:Y:S01]  /*1510*/  STL.64 [R1+0x38], R30 ;  /* 0x0000381e01007387 */ /* 0x0003e20000100a00 */
[----:B------:R-:W-:Y:S01]  /*1520*/  SHF.L.U32 R6, R14, 0x5, RZ ;  /* 0x000000050e067819 */ /* 0x000fe200000006ff */
[----:B------:R-:W-:Y:S01]  /*1530*/  IMAD.X R20, RZ, RZ, RZ, P2 ;  /* 0x000000ffff147224 */ /* 0x000fe200010e06ff */
[----:B------:R-:W-:Y:S01]  /*1540*/  SHF.L.U64.HI R5, R10, 0x5, R11 ;  /* 0x000000050a057819 */ /* 0x000fe2000001020b */
[----:B------:R-:W-:Y:S01]  /*1550*/  IMAD.X R26, RZ, RZ, RZ, P0 ;  /* 0x000000ffff1a7224 */ /* 0x000fe200000e06ff */
[----:B------:R-:W-:Y:S01]  /*1560*/  IADD3.X R21, PT, PT, RZ, RZ, RZ, P1, !PT ;  /* 0x000000ffff157210 */ /* 0x000fe20000ffe4ff */
[----:B---3--:R-:W-:Y:S01]  /*1570*/  UIMAD.WIDE UR40, UR45, 0x4, UR40 ;  /* 0x000000042d2878a5 */ /* 0x008fe2000f8e0228 */
[C---:B-1----:R-:W-:Y:S01]  /*1580*/  IADD3 R31, PT, PT, R28.reuse, 0x40, RZ ;  /* 0x000000401c1f7810 */ /* 0x042fe20007ffe0ff */
[----:B------:R-:W-:Y:S01]  /*1590*/  VIADD R30, R28, 0x60 ;  /* 0x000000601c1e7836 */ /* 0x000fe20000000000 */
[----:B------:R-:W-:Y:S09]  /*15a0*/  BRA.U UP0, `(.L_x_2006) ;  /* 0x0000000900987547 */ /* 0x000ff2000b800000 */
        /* <DEDUP_REMOVED lines=17> */
.L_x_2007:
[----:B------:R-:W1:Y:S01]  /*16c0*/  LDCU.64 UR12, c[0x0][0x5c0] ;  /* 0x0000b800ff0c77ac */ /* 0x000e620008000a00 */
[----:B------:R-:W-:-:S05]  /*16d0*/  IADD3 R0, PT, PT, R38, UR32, RZ ;  /* 0x0000002026007c10 */ /* 0x000fca000fffe0ff */
[C---:B-1----:R-:W-:Y:S02]  /*16e0*/  IMAD R4, R0.reuse, UR13, RZ ;  /* 0x0000000d00047c24 */ /* 0x042fe4000f8e02ff */
[----:B------:R-:W-:-:S05]  /*16f0*/  IMAD.WIDE.U32 R2, R0, UR12, RZ ;  /* 0x0000000c00027c25 */ /* 0x000fca000f8e00ff */
[----:B------:R-:W-:Y:S02]  /*1700*/  IADD3 R6, PT, PT, R3, R4, RZ ;  /* 0x0000000403067210 */ /* 0x000fe40007ffe0ff */
[----:B------:R-:W-:Y:S02]  /*1710*/  MOV R5, R2 ;  /* 0x0000000200057202 */ /* 0x000fe40000000f00 */
.L_x_2008:
        /* <DEDUP_REMOVED lines=17> */
.L_x_2009:
[----:B------:R-:W1:Y:S01]  /*1830*/  LDCU.64 UR10, c[0x0][0x5c8] ;  /* 0x0000b900ff0a77ac */ /* 0x000e620008000a00 */
[----:B------:R-:W-:-:S05]  /*1840*/  IADD3 R0, PT, PT, R38, UR32, RZ ;  /* 0x0000002026007c10 */ /* 0x000fca000fffe0ff */
[C---:B-1----:R-:W-:Y:S02]  /*1850*/  IMAD R4, R0.reuse, UR11, RZ ;  /* 0x0000000b00047c24 */ /* 0x042fe4000f8e02ff */
[----:B------:R-:W-:-:S05]  /*1860*/  IMAD.WIDE.U32 R2, R0, UR10, RZ ;  /* 0x0000000a00027c25 */ /* 0x000fca000f8e00ff */
[----:B------:R-:W-:Y:S02]  /*1870*/  IADD3 R11, PT, PT, R3, R4, RZ ;  /* 0x00000004030b7210 */ /* 0x000fe40007ffe0ff */
[----:B------:R-:W-:-:S07]  /*1880*/  MOV R10, R2 ;  /* 0x00000002000a7202 */ /* 0x000fce0000000f00 */
.L_x_2010:
        /* <DEDUP_REMOVED lines=37> */
.L_x_2012:
[----:B------:R-:W-:Y:S05]  /*1ae0*/  BSYNC.RECONVERGENT B0 ;  /* 0x0000000000007941 */ /* 0x000fea0003800200 */
.L_x_2011:
        /* <DEDUP_REMOVED lines=12> */
.L_x_2014:
[----:B------:R-:W-:Y:S05]  /*1bb0*/  BSYNC.RECONVERGENT B0 ;  /* 0x0000000000007941 */ /* 0x000fea0003800200 */
.L_x_2013:
        /* <DEDUP_REMOVED lines=12> */
.L_x_2016:
[----:B------:R-:W-:Y:S05]  /*1c80*/  BSYNC.RECONVERGENT B0 ;  /* 0x0000000000007941 */ /* 0x000fea0003800200 */
.L_x_2015:
        /* <DEDUP_REMOVED lines=30> */
.L_x_2018:
[----:B------:R-:W-:Y:S05]  /*1e70*/  BSYNC.RECONVERGENT B0 ;  /* 0x0000000000007941 */ /* 0x000fea0003800200 */
.L_x_2017:
        /* <DEDUP_REMOVED lines=12> */
.L_x_2020:
[----:B------:R-:W-:Y:S05]  /*1f40*/  BSYNC.RECONVERGENT B0 ;  /* 0x0000000000007941 */ /* 0x000fea0003800200 */
.L_x_2019:
        /* <DEDUP_REMOVED lines=12> */
.L_x_2006:
        /* <DEDUP_REMOVED lines=22> */
.L_x_2024:
[----:B------:R3:W-:Y:S01]  /*2170*/  STS.128 [R8+0x8000], RZ ;  /* 0x008000ff08007388 */ /* 0x0007e20000000c00 */
[----:B------:R-:W-:Y:S05]  /*2180*/  BRA `(.L_x_2025) ;  /* 0x0000000000047947 */ /* 0x000fea0003800000 */
.L_x_2023:
[----:B------:R1:W-:Y:S02]  /*2190*/  STS.128 [R8+0x8000], RZ ;  /* 0x008000ff08007388 */ /* 0x0003e40000000c00 */
.L_x_2025:
[----:B------:R-:W-:Y:S05]  /*21a0*/  BSYNC.RECONVERGENT B0 ;  /* 0x0000000000007941 */ /* 0x000fea0003800200 */
.L_x_2022:
        /* <DEDUP_REMOVED lines=16> */
.L_x_2027:
[----:B------:R-:W-:Y:S05]  /*22b0*/  BSYNC.RECONVERGENT B0 ;  /* 0x0000000000007941 */ /* 0x000fea0003800200 */
.L_x_2026:
        /* <DEDUP_REMOVED lines=13> */
.L_x_2029:
[----:B------:R-:W-:Y:S05]  /*2390*/  BSYNC.RECONVERGENT B0 ;  /* 0x0000000000007941 */ /* 0x000fea0003800200 */
.L_x_2028:
        /* <DEDUP_REMOVED lines=13> */
.L_x_2031:
[----:B------:R-:W-:Y:S05]  /*2470*/  BSYNC.RECONVERGENT B0 ;  /* 0x0000000000007941 */ /* 0x000fea0003800200 */
.L_x_2030:
        /* <DEDUP_REMOVED lines=13> */
.L_x_2034:
[----:B------:R1:W-:Y:S01]  /*2550*/  STS.128 [R208], RZ ;  /* 0x000000ffd0007388 */ /* 0x0003e20000000c00 */
[----:B------:R-:W-:Y:S05]  /*2560*/  BRA `(.L_x_2035) ;  /* 0x0000000000047947 */ /* 0x000fea0003800000 */
.L_x_2033:
[----:B------:R1:W-:Y:S02]  /*2570*/  STS.128 [R208], RZ ;  /* 0x000000ffd0007388 */ /* 0x0003e40000000c00 */
.L_x_2035:
[----:B------:R-:W-:Y:S05]  /*2580*/  BSYNC.RECONVERGENT B0 ;  /* 0x0000000000007941 */ /* 0x000fea0003800200 */
.L_x_2032:
[--C-:B------:R-:W-:Y:S01]  /*2590*/  SHF.R.U32.HI R11, RZ, 0x1, R29.reuse ;  /* 0x00000001ff0b7819 */ /* 0x100fe2000001161d */
[----:B-1----:R-:W-:Y:S01]  /*25a0*/  IMAD.MOV.U32 R5, RZ, RZ, 0x7f800000 ;  /* 0x7f800000ff057424 */ /* 0x002fe200078e00ff */
[----:B------:R-:W-:Y:S01]  /*25b0*/  SHF.R.U32.HI R2, RZ, 0x2, R29 ;  /* 0x00000002ff027819 */ /* 0x000fe2000001161d */
[----:B------:R-:W-:Y:S01]  /*25c0*/  IMAD.MOV.U32 R9, RZ, RZ, 0x7f800000 ;  /* 0x7f800000ff097424 */ /* 0x000fe200078e00ff */
[----:B------:R-:W-:-:S04]  /*25d0*/  LOP3.LUT R0, R11, 0x30, RZ, 0xc0, !PT ;  /* 0x000000300b007812 */ /* 0x000fc800078ec0ff */
        /* <DEDUP_REMOVED lines=8> */
[----:B------:R1:W-:Y:S01]  /*2660*/  STL [R1+0x44], R4 ;  /* 0x0000440401007387 */ /* 0x0003e20000100800 */
[----:B------:R-:W-:Y:S01]  /*2670*/  ISETP.GE.AND P2, PT, R3, UR9, PT ;  /* 0x0000000903007c0c */ /* 0x000fe2000bf46270 */
[----:B------:R-:W-:-:S04]  /*2680*/  IMAD.WIDE.U32 R2, R4, R2, UR40 ;  /* 0x0000002804027e25 */ /* 0x000fc8000f8e0002 */
[----:B------:R-:W-:Y:S02]  /*2690*/  IMAD.MOV.U32 R0, RZ, RZ, 0x7f800000 ;  /* 0x7f800000ff007424 */ /* 0x000fe400078e00ff */
[----:B------:R-:W5:Y:S04]  /*26a0*/  @!P3 LDG.E R9, desc[UR26][R2.64] ;  /* 0x0000001a0209b981 */ /* 0x000f68000c1e1900 */
[----:B------:R-:W2:Y:S04]  /*26b0*/  @!P0 LDG.E R0, desc[UR26][R2.64+0x120] ;  /* 0x0001201a02008981 */ /* 0x000ea8000c1e1900 */
[----:B------:R-:W3:Y:S01]  /*26c0*/  @!P2 LDG.E R5, desc[UR26][R2.64+0x20] ;  /* 0x0000201a0205a981 */ /* 0x000ee2000c1e1900 */
[----:B-1----:R-:W-:-:S06]  /*26d0*/  IMAD.MOV.U32 R4, RZ, RZ, 0x7f800000 ;  /* 0x7f800000ff047424 */ /* 0x002fcc00078e00ff */
[----:B------:R1:W4:Y:S04]  /*26e0*/  @!P1 LDG.E R4, desc[UR26][R2.64+0x100] ;  /* 0x0001001a02049981 */ /* 0x000328000c1e1900 */
[----:B------:R2:W-:Y:S01]  /*26f0*/  @P6 STS.128 [R208+0x1000], RZ ;  /* 0x001000ffd0006388 */ /* 0x0005e20000000c00 */
[----:B------:R-:W-:Y:S01]  /*2700*/  BSSY.RECONVERGENT B0, `(.L_x_2036) ;  /* 0x0000010000007945 */ /* 0x000fe20003800200 */
[----:B-1----:R-:W-:-:S04]  /*2710*/  LEA R2, P0, R6, R35, 0x1 ;  /* 0x0000002306027211 */ /* 0x002fc800078008ff */
[----:B------:R-:W-:Y:S01]  /*2720*/  LEA.HI.X R3, R6, R34, R7, 0x1, P0 ;  /* 0x0000002206037211 */ /* 0x000fe200000f0c07 */
[----:B--2---:R1:W-:Y:S04]  /*2730*/  STL [R1+0x58], R0 ;  /* 0x0000580001007387 */ /* 0x0043e80000100800 */
[----:B----4-:R1:W-:Y:S04]  /*2740*/  STL [R1+0x5c], R4 ;  /* 0x00005c0401007387 */ /* 0x0103e80000100800 */
[----:B---3--:R1:W-:Y:S04]  /*2750*/  STL [R1+0x60], R5 ;  /* 0x0000600501007387 */ /* 0x0083e80000100800 */
[----:B-----5:R1:W-:Y:S01]  /*2760*/  STL [R1+0x64], R9 ;  /* 0x0000640901007387 */ /* 0x0203e20000100800 */
        /* <DEDUP_REMOVED lines=9> */
.L_x_2037:
[----:B------:R-:W-:Y:S05]  /*2800*/  BSYNC.RECONVERGENT B0 ;  /* 0x0000000000007941 */ /* 0x000fea0003800200 */
.L_x_2036:
        /* <DEDUP_REMOVED lines=13> */
.L_x_2039:
[----:B------:R-:W-:Y:S05]  /*28e0*/  BSYNC.RECONVERGENT B0 ;  /* 0x0000000000007941 */ /* 0x000fea0003800200 */
.L_x_2038:
[----:B------:R1:W-:Y:S01]  /*28f0*/  @P4 STS.128 [R208+0x3000], RZ ;  /* 0x003000ffd0004388 */ /* 0x0003e20000000c00 */
[----:B------:R-:W-:Y:S04]  /*2900*/  BSSY.RECONVERGENT B0, `(.L_x_2040) ;  /* 0x000000c000007945 */ /* 0x000fe80003800200 */
[----:B------:R-:W-:Y:S05]  /*2910*/  @P4 BRA `(.L_x_2041) ;  /* 0x0000000000284947 */ /* 0x000fea0003800000 */
[----:B------:R-:W5:Y:S02]  /*2920*/  LDCU UR8, c[0x0][0x440] ;  /* 0x00008800ff0877ac */ /* 0x000f640008000800 */
[----:B-----5:R-:W-:-:S13]  /*2930*/  ISETP.GE.AND P0, PT, R12, UR8, PT ;  /* 0x000000080c007c0c */ /* 0x020fda000bf06270 */
[----:B------:R1:W-:Y:S01]  /*2940*/  @P0 STS.128 [R208+0x3000], RZ ;  /* 0x003000ffd0000388 */ /* 0x0003e20000000c00 */
[----:B------:R-:W-:Y:S05]  /*2950*/  @P0 BRA `(.L_x_2041) ;  /* 0x0000000000180947 */ /* 0x000fea0003800000 */
[----:B---3--:R-:W-:-:S04]  /*2960*/  LEA R2, P0, R14, R2, 0x7 ;  /* 0x000000020e027211 */ /* 0x008fc800078038ff */
[----:B------:R-:W-:-:S05]  /*2970*/  LEA.HI.X R3, R14, R3, R15, 0x7, P0 ;  /* 0x000000030e037211 */ /* 0x000fca00000f3c0f */
[----:B------:R-:W-:Y:S01]  /*2980*/  @!PT LDS RZ, [RZ] ;  /* 0x00000000fffff984 */ /* 0x000fe20000000800 */
[----:B------:R-:W-:Y:S01]  /*2990*/  @!PT LDS RZ, [RZ] ;  /* 0x00000000fffff984 */ /* 0x000fe20000000800 */
[----:B------:R-:W-:Y:S01]  /*29a0*/  @!PT LDS RZ, [RZ] ;  /* 0x00000000fffff984 */ /* 0x000fe20000000800 */
[----:B------:R3:W-:Y:S04]  /*29b0*/  LDGSTS.E.BYPASS.LTC128B.128 [R208+0x3000], desc[UR26][R2.64] ;  /* 0x0300000002d07fae */ /* 0x0007e8000b981a1a */
.L_x_2041:
[----:B------:R-:W-:Y:S05]  /*29c0*/  BSYNC.RECONVERGENT B0 ;  /* 0x0000000000007941 */ /* 0x000fea0003800200 */
.L_x_2040:
[----:B------:R-:W1:Y:S01]  /*29d0*/  LDCU.64 UR8, c[0x0][0x3d0] ;  /* 0x00007a00ff0877ac */ /* 0x000e620008000a00 */
[----:B---3--:R-:W-:Y:S01]  /*29e0*/  MOV R2, UR16 ;  /* 0x0000001000027c02 */ /* 0x008fe20008000f00 */
        /* <DEDUP_REMOVED lines=8> */
[----:B-1----:R-:W-:-:S04]  /*2a70*/  IMAD R0, R27, UR8, RZ ;  /* 0x000000081b007c24 */ /* 0x002fc8000f8e02ff */
        /* <DEDUP_REMOVED lines=19> */
.L_x_2044:
[----:B------:R3:W-:Y:S01]  /*2bb0*/  STS.128 [R8+0xc000], RZ ;  /* 0x00c000ff08007388 */ /* 0x0007e20000000c00 */
[----:B------:R-:W-:Y:S05]  /*2bc0*/  BRA `(.L_x_2045) ;  /* 0x0000000000047947 */ /* 0x000fea0003800000 */
.L_x_2043:
[----:B------:R1:W-:Y:S02]  /*2bd0*/  STS.128 [R8+0xc000], RZ ;  /* 0x00c000ff08007388 */ /* 0x0003e40000000c00 */
.L_x_2045:
[----:B------:R-:W-:Y:S05]  /*2be0*/  BSYNC.RECONVERGENT B0 ;  /* 0x0000000000007941 */ /* 0x000fea0003800200 */
.L_x_2042:
        /* <DEDUP_REMOVED lines=23> */
.L_x_2047:
[----:B------:R-:W-:Y:S05]  /*2d60*/  BSYNC.RECONVERGENT B0 ;  /* 0x0000000000007941 */ /* 0x000fea0003800200 */
.L_x_2046:
[----:B------:R1:W-:Y:S01]  /*2d70*/  @P2 STS.128 [R8+0xe000], RZ ;  /* 0x00e000ff08002388 */ /* 0x0003e20000000c00 */
[----:B------:R-:W-:Y:S04]  /*2d80*/  BSSY.RECONVERGENT B0, `(.L_x_2048) ;  /* 0x0000013000007945 */ /* 0x000fe80003800200 */
        /* <DEDUP_REMOVED lines=18> */
.L_x_2049:
[----:B------:R-:W-:Y:S05]  /*2eb0*/  BSYNC.RECONVERGENT B0 ;  /* 0x0000000000007941 */ /* 0x000fea0003800200 */
.L_x_2048:
        /* <DEDUP_REMOVED lines=12> */
[----:B-1----:R-:W-:-:S05]  /*2f80*/  IMAD.WIDE.U32 R4, R19, UR16, R2 ;  /* 0x0000001013047c25 */ /* 0x002fca000f8e0002 */
[----:B------:R-:W-:Y:S02]  /*2f90*/  IADD3 R0, PT, PT, R5, R0, RZ ;  /* 0x0000000005007210 */ /* 0x000fe40007ffe0ff */
[----:B-----5:R-:W-:-:S04]  /*2fa0*/  LEA R2, P0, R4, UR8, 0x1 ;  /* 0x0000000804027c11 */ /* 0x020fc8000f8008ff */
[----:B------:R-:W-:-:S05]  /*2fb0*/  LEA.HI.X R3, R4, UR9, R0, 0x1, P0 ;  /* 0x0000000904037c11 */ /* 0x000fca00080f0c00 */
[----:B------:R-:W-:Y:S01]  /*2fc0*/  @!PT LDS RZ, [RZ] ;  /* 0x00000000fffff984 */ /* 0x000fe20000000800 */
[----:B------:R-:W-:Y:S01]  /*2fd0*/  @!PT LDS RZ, [RZ] ;  /* 0x00000000fffff984 */ /* 0x000fe20000000800 */
[----:B------:R-:W-:Y:S01]  /*2fe0*/  @!PT LDS RZ, [RZ] ;  /* 0x00000000fffff984 */ /* 0x000fe20000000800 */
[----:B------:R1:W-:Y:S04]  /*2ff0*/  LDGSTS.E.BYPASS.LTC128B.128 [R8+0xf000], desc[UR26][R2.64] ;  /* 0x0f00000002087fae */ /* 0x0003e8000b981a1a */
.L_x_2051:
[----:B------:R-:W-:Y:S05]  /*3000*/  BSYNC.RECONVERGENT B0 ;  /* 0x0000000000007941 */ /* 0x000fea0003800200 */
.L_x_2050:
[----:B------:R-:W5:Y:S01]  /*3010*/  LDCU.64 UR8, c[0x0][0x3d8] ;  /* 0x00007b00ff0877ac */ /* 0x000f620008000a00 */
[----:B-1----:R-:W-:Y:S01]  /*3020*/  MOV R2, UR14 ;  /* 0x0000000e00027c02 */ /* 0x002fe20008000f00 */
[----:B------:R-:W-:Y:S01]  /*3030*/  BSSY.RECONVERGENT B0, `(.L_x_2052) ;  /* 0x000001d000007945 */ /* 0x000fe20003800200 */
[----:B------:R-:W-:-:S03]  /*3040*/  UIMAD UR5, UR5, UR14, URZ ;  /* 0x0000000e050572a4 */ /* 0x000fc6000f8e02ff */
[----:B------:R-:W-:Y:S01]  /*3050*/  IMAD.WIDE.U32 R2, R2, UR25, R12 ;  /* 0x0000001902027c25 */ /* 0x000fe2000f8e000c */
[----:B------:R-:W-:Y:S02]  /*3060*/  UIMAD UR5, UR25, UR15, UR5 ;  /* 0x0000000f190572a4 */ /* 0x000fe4000f8e0205 */
[----:B------:R-:W-:-:S04]  /*3070*/  IADD3 R2, P0, PT, R24, R2, RZ ;  /* 0x0000000218027210 */ /* 0x000fc80007f1e0ff */
[----:B------:R-:W-:Y:S01]  /*3080*/  IADD3.X R3, PT, PT, R25, UR5, R3, P0, !PT ;  /* 0x0000000519037c10 */ /* 0x000fe200087fe403 */
[----:B-----5:R-:W-:Y:S02]  /*3090*/  IMAD R0, R27, UR8, RZ ;  /* 0x000000081b007c24 */ /* 0x020fe4000f8e02ff */
        /* <DEDUP_REMOVED lines=19> */
.L_x_2054:
[----:B------:R1:W-:Y:S01]  /*31d0*/  STS.128 [R8+0x10000], RZ ;  /* 0x010000ff08007388 */ /* 0x0003e20000000c00 */
[----:B------:R-:W-:Y:S05]  /*31e0*/  BRA `(.L_x_2055) ;  /* 0x0000000000047947 */ /* 0x000fea0003800000 */
.L_x_2053:
[----:B------:R1:W-:Y:S02]  /*31f0*/  STS.128 [R8+0x10000], RZ ;  /* 0x010000ff08007388 */ /* 0x0003e40000000c00 */
.L_x_2055:
[----:B------:R-:W-:Y:S05]  /*3200*/  BSYNC.RECONVERGENT B0 ;  /* 0x0000000000007941 */ /* 0x000fea0003800200 */
.L_x_2052:
[----:B------:R-:W1:Y:S01]  /*3210*/  S2R R185, SR_TID.X ;  /* 0x0000000000b97919 */ /* 0x000e620000002100 */
[C---:B------:R-:W-:Y:S01]  /*3220*/  IMAD.SHL.U32 R180, R29.reuse, 0x40, RZ ;  /* 0x000000401db47824 */ /* 0x040fe200078e00ff */
[----:B------:R-:W1:Y:S01]  /*3230*/  LDCU UR5, c[0x0][0x440] ;  /* 0x00008800ff0577ac */ /* 0x000e620008000800 */
[----:B------:R-:W-:Y:S01]  /*3240*/  IMAD.SHL.U32 R150, R29, 0x20, RZ ;  /* 0x000000201d967824 */ /* 0x000fe200078e00ff */
[----:B------:R1:W-:Y:S01]  /*3250*/  @P3 STS.128 [R8+0x11000], RZ ;  /* 0x011000ff08003388 */ /* 0x0003e20000000c00 */
[----:B------:R-:W-:Y:S01]  /*3260*/  BSSY.RECONVERGENT B0, `(.L_x_2056) ;  /* 0x000001a000007945 */ /* 0x000fe20003800200 */
[C---:B------:R-:W-:Y:S01]  /*3270*/  LOP3.LUT R0, R180.reuse, 0x1c0, RZ, 0xc0, !PT ;  /* 0x000001c0b4007812 */ /* 0x040fe200078ec0ff */
[----:B------:R-:W1:Y:S01]  /*3280*/  LDCU UR13, c[0x0][0x3e0] ;  /* 0x00007c00ff0d77ac */ /* 0x000e620008000800 */
[----:B------:R-:W-:Y:S02]  /*3290*/  LOP3.LUT R10, R180, 0x200, RZ, 0xc0, !PT ;  /* 0x00000200b40a7812 */ /* 0x000fe400078ec0ff */
[----:B------:R-:W-:-:S02]  /*32a0*/  LOP3.LUT R0, R0, 0x38, R33, 0xf8, !PT ;  /* 0x0000003800007812 */ /* 0x000fc400078ef821 */
[----:B------:R-:W-:Y:S02]  /*32b0*/  SHF.R.U32.HI R14, RZ, 0x4, R29 ;  /* 0x00000004ff0e7819 */ /* 0x000fe4000001161d */
[----:B------:R-:W-:Y:S02]  /*32c0*/  LOP3.LUT R10, R10, 0xc00, R150, 0xf8, !PT ;  /* 0x00000c000a0a7812 */ /* 0x000fe400078ef896 */
[----:B------:R-:W-:Y:S01]  /*32d0*/  LOP3.LUT R11, R0, 0x8, R11, 0x78, !PT ;  /* 0x00000008000b7812 */ /* 0x000fe200078e780b */
[----:B------:R-:W-:Y:S05]  /*32e0*/  @P3 BRA `(.L_x_2057) ;  /* 0x0000000000443947 */ /* 0x000fea0003800000 */
[----:B------:R-:W5:Y:S02]  /*32f0*/  LDCU UR8, c[0x0][0x440] ;  /* 0x00008800ff0877ac */ /* 0x000f640008000800 */
[----:B-----5:R-:W-:-:S13]  /*3300*/  ISETP.GE.AND P0, PT, R12, UR8, PT ;  /* 0x000000080c007c0c */ /* 0x020fda000bf06270 */
[----:B------:R1:W-:Y:S01]  /*3310*/  @P0 STS.128 [R8+0x11000], RZ ;  /* 0x011000ff08000388 */ /* 0x0003e20000000c00 */
        /* <DEDUP_REMOVED lines=14> */
.L_x_2057:
[----:B-1----:R-:W-:Y:S05]  /*3400*/  BSYNC.RECONVERGENT B0 ;  /* 0x0000000000007941 */ /* 0x002fea0003800200 */
.L_x_2056:
[----:B------:R1:W-:Y:S01]  /*3410*/  @P2 STS.128 [R8+0x12000], RZ ;  /* 0x012000ff08002388 */ /* 0x0003e20000000c00 */
[----:B------:R-:W-:Y:S01]  /*3420*/  LOP3.LUT R2, R14, 0x8, RZ, 0xc0, !PT ;  /* 0x000000080e027812 */ /* 0x000fe200078ec0ff */
[C---:B------:R-:W-:Y:S01]  /*3430*/  IMAD.SHL.U32 R186, R185.reuse, 0x40, RZ ;  /* 0x00000040b9ba7824 */ /* 0x040fe200078e00ff */
[----:B------:R-:W-:Y:S01]  /*3440*/  SHF.R.U32.HI R4, RZ, 0x1, R185 ;  /* 0x00000001ff047819 */ /* 0x000fe200000116b9 */
[C---:B------:R-:W-:Y:S01]  /*3450*/  IMAD.SHL.U32 R184, R185.reuse, 0x8, RZ ;  /* 0x00000008b9b87824 */ /* 0x040fe200078e00ff */
[--C-:B------:R-:W-:Y:S01]  /*3460*/  LOP3.LUT R2, R2, 0x10, R29.reuse, 0xf8, !PT ;  /* 0x0000001002027812 */ /* 0x100fe200078ef81d */
[----:B------:R-:W-:Y:S01]  /*3470*/  IMAD.SHL.U32 R187, R185, 0x20, RZ ;  /* 0x00000020b9bb7824 */ /* 0x000fe200078e00ff */
[----:B------:R-:W-:Y:S01]  /*3480*/  LOP3.LUT R14, R186, 0x1c0, RZ, 0xc0, !PT ;  /* 0x000001c0ba0e7812 */ /* 0x000fe200078ec0ff */
[----:B------:R-:W1:Y:S01]  /*3490*/  LDCU UR16, c[0x0][0x50c] ;  /* 0x0000a180ff1077ac */ /* 0x000e620008000800 */
[----:B------:R-:W-:Y:S01]  /*34a0*/  LOP3.LUT R2, R2, R0, RZ, 0x3c, !PT ;  /* 0x0000000002027212 */ /* 0x000fe200078e3cff */
[----:B------:R-:W-:Y:S01]  /*34b0*/  BSSY.RECONVERGENT B0, `(.L_x_2058) ;  /* 0x000001b000007945 */ /* 0x000fe20003800200 */
[----:B------:R-:W-:-:S02]  /*34c0*/  LOP3.LUT R0, R0, 0x8, R29, 0x78, !PT ;  /* 0x0000000800007812 */ /* 0x000fc400078e781d */
[----:B------:R-:W-:Y:S02]  /*34d0*/  LOP3.LUT R3, R186, 0x200, RZ, 0xc0, !PT ;  /* 0x00000200ba037812 */ /* 0x000fe400078ec0ff */
[----:B------:R-:W-:Y:S02]  /*34e0*/  LOP3.LUT R14, R14, 0x38, R184, 0xf8, !PT ;  /* 0x000000380e0e7812 */ /* 0x000fe400078ef8b8 */
[----:B------:R-:W-:Y:S02]  /*34f0*/  LOP3.LUT R180, R2, 0x200, R180, 0xf8, !PT ;  /* 0x0000020002b47812 */ /* 0x000fe400078ef8b4 */
[----:B------:R-:W-:Y:S02]  /*3500*/  LOP3.LUT R150, R0, 0x7200, R150, 0xf8, !PT ;  /* 0x0000720000967812 */ /* 0x000fe400078ef896 */
[----:B------:R-:W-:Y:S02]  /*3510*/  LOP3.LUT R182, R10, R11, RZ, 0xfc, !PT ;  /* 0x0000000b0ab67212 */ /* 0x000fe400078efcff */
[----:B------:R-:W-:-:S02]  /*3520*/  LOP3.LUT R0, R3, 0xc00, R187, 0xf8, !PT ;  /* 0x00000c0003007812 */ /* 0x000fc400078ef8bb */
[----:B------:R-:W-:Y:S01]  /*3530*/  LOP3.LUT R2, R14, 0x8, R4, 0x78, !PT ;  /* 0x000000080e027812 */ /* 0x000fe200078e7804 */
[----:B-1----:R-:W-:Y:S05]  /*3540*/  @P2 BRA `(.L_x_2059) ;  /* 0x0000000000442947 */ /* 0x002fea0003800000 */
[----:B------:R-:W1:Y:S02]  /*3550*/  LDCU UR8, c[0x0][0x440] ;  /* 0x00008800ff0877ac */ /* 0x000e640008000800 */
[----:B-1----:R-:W-:-:S13]  /*3560*/  ISETP.GE.AND P0, PT, R12, UR8, PT ;  /* 0x000000080c007c0c */ /* 0x002fda000bf06270 */
        /* <DEDUP_REMOVED lines=15> */
.L_x_2059:
[----:B------:R-:W-:Y:S05]  /*3660*/  BSYNC.RECONVERGENT B0 ;  /* 0x0000000000007941 */ /* 0x000fea0003800200 */
.L_x_2058:
[----:B------:R1:W-:Y:S01]  /*3670*/  @P1 STS.128 [R8+0x13000], RZ ;  /* 0x013000ff08001388 */ /* 0x0003e20000000c00 */
[----:B------:R-:W-:Y:S01]  /*3680*/  BSSY.RECONVERGENT B0, `(.L_x_2060) ;  /* 0x0000014000007945 */ /* 0x000fe20003800200 */
[----:B------:R-:W-:-:S03]  /*3690*/  LOP3.LUT R183, R0, R2, RZ, 0xfc, !PT ;  /* 0x0000000200b77212 */ /* 0x000fc600078efcff */
        /* <DEDUP_REMOVED lines=18> */
.L_x_2061:
[----:B------:R-:W-:Y:S05]  /*37c0*/  BSYNC.RECONVERGENT B0 ;  /* 0x0000000000007941 */ /* 0x000fea0003800200 */
.L_x_2060:
[----:B-1----:R-:W-:Y:S01]  /*37d0*/  IMAD.SHL.U32 R2, R185, 0x10, RZ ;  /* 0x00000010b9027824 */ /* 0x002fe200078e00ff */
[----:B------:R-:W-:Y:S01]  /*37e0*/  R2P PR, R29, 0x6 ;  /* 0x000000061d007804 */ /* 0x000fe20000000000 */
[C---:B------:R-:W-:Y:S01]  /*37f0*/  IMAD.SHL.U32 R5, R185.reuse, 0x2, RZ ;  /* 0x00000002b9057824 */ /* 0x040fe200078e00ff */
[----:B------:R-:W-:Y:S01]  /*3800*/  LOP3.LUT P0, RZ, R185, 0x4, RZ, 0xc0, !PT ;  /* 0x00000004b9ff7812 */ /* 0x000fe2000780c0ff */
[----:B------:R-:W-:Y:S01]  /*3810*/  IMAD.MOV.U32 R3, RZ, RZ, 0x10 ;  /* 0x00000010ff037424 */ /* 0x000fe200078e00ff */
[----:B------:R-:W-:Y:S01]  /*3820*/  LOP3.LUT R2, R2, 0x1c0, RZ, 0xc0, !PT ;  /* 0x000001c002027812 */ /* 0x000fe200078ec0ff */
[----:B------:R-:W-:Y:S01]  /*3830*/  IMAD.MOV.U32 R4, RZ, RZ, 0x20 ;  /* 0x00000020ff047424 */ /* 0x000fe200078e00ff */
[----:B------:R-:W-:Y:S01]  /*3840*/  LOP3.LUT R0, R5, 0xe006, R186, 0xc8, !PT ;  /* 0x0000e00605007812 */ /* 0x000fe200078ec8ba */
[----:B------:R-:W-:Y:S01]  /*3850*/  STL [R1+0x40], R208 ;  /* 0x000040d001007387 */ /* 0x000fe20000100800 */
[----:B------:R-:W-:Y:S01]  /*3860*/  LOP3.LUT P5, RZ, R185, 0x8, RZ, 0xc0, !PT ;  /* 0x00000008b9ff7812 */ /* 0x000fe200078ac0ff */
[----:B------:R-:W-:Y:S01]  /*3870*/  IMAD.MOV.U32 R153, RZ, RZ, 0x40 ;  /* 0x00000040ff997424 */ /* 0x000fe200078e00ff */
[----:B------:R-:W-:Y:S01]  /*3880*/  LOP3.LUT R2, R2, 0x38, R5, 0xf8, !PT ;  /* 0x0000003802027812 */ /* 0x000fe200078ef805 */
[----:B------:R-:W0:Y:S01]  /*3890*/  LDGDEPBAR ;  /* 0x00000000000079af */ /* 0x000e220000000000 */
[----:B------:R-:W-:Y:S01]  /*38a0*/  LOP3.LUT R0, R0, 0xc00, R187, 0xf8, !PT ;  /* 0x00000c0000007812 */ /* 0x000fe200078ef8bb */
[----:B------:R-:W-:Y:S01]  /*38b0*/  IMAD.MOV.U32 R173, RZ, RZ, 0x20 ;  /* 0x00000020ffad7424 */ /* 0x000fe200078e00ff */
[----:B------:R-:W-:Y:S01]  /*38c0*/  SEL R3, R3, 0xfffffff0, !P0 ;  /* 0xfffffff003037807 */ /* 0x000fe20004000000 */
[----:B------:R-:W-:Y:S01]  /*38d0*/  UIADD3 UR25, UPT, UPT, UR25, 0x80, URZ ;  /* 0x0000008019197890 */ /* 0x000fe2000fffe0ff */
[----:B------:R-:W-:-:S02]  /*38e0*/  SEL R3, R4, 0xffffffe0, !P5 ;  /* 0xffffffe004037807 */ /* 0x000fc40006800000 */
[----:B------:R-:W-:Y:S02]  /*38f0*/  CS2R R126, SRZ ;  /* 0x00000000007e7805 */ /* 0x000fe4000001ff00 */
[----:B------:R-:W-:Y:S02]  /*3900*/  LOP3.LUT R0, R0, R2, RZ, 0xfc, !PT ;  /* 0x0000000200007212 */ /* 0x000fe400078efcff */
[----:B------:R-:W-:Y:S02]  /*3910*/  CS2R R124, SRZ ;  /* 0x00000000007c7805 */ /* 0x000fe4000001ff00 */
[----:B------:R-:W-:Y:S01]  /*3920*/  LOP3.LUT R14, R14, 0x8, R185, 0x78, !PT ;  /* 0x000000080e0e7812 */ /* 0x000fe200078e78b9 */
[----:B------:R-:W-:Y:S01]  /*3930*/  STL [R1+0x74], R3 ;  /* 0x0000740301007387 */ /* 0x000fe20000100800 */
[----:B------:R-:W-:Y:S02]  /*3940*/  LEA R150, R150, UR24, 0x1 ;  /* 0x0000001896967c11 */ /* 0x000fe4000f8e08ff */
[----:B------:R-:W-:-:S02]  /*3950*/  CS2R R130, SRZ ;  /* 0x0000000000827805 */ /* 0x000fc4000001ff00 */
[----:B------:R-:W-:Y:S01]  /*3960*/  SEL R153, R153, 0xffffffc0, !P2 ;  /* 0xffffffc099997807 */ /* 0x000fe20005000000 */
[----:B------:R1:W-:Y:S01]  /*3970*/  STL [R1+0x6c], R0 ;  /* 0x00006c0001007387 */ /* 0x0003e20000100800 */
[----:B------:R-:W-:Y:S02]  /*3980*/  LEA R182, R182, UR24, 0x1 ;  /* 0x00000018b6b67c11 */ /* 0x000fe4000f8e08ff */
[----:B------:R-:W-:Y:S02]  /*3990*/  CS2R R128, SRZ ;  /* 0x0000000000807805 */ /* 0x000fe4000001ff00 */
[----:B------:R-:W-:Y:S01]  /*39a0*/  LEA R180, R180, UR24, 0x1 ;  /* 0x00000018b4b47c11 */ /* 0x000fe2000f8e08ff */
[----:B------:R-:W-:Y:S01]  /*39b0*/  IMAD.IADD R172, R153, 0x1, R150 ;  /* 0x0000000199ac7824 */ /* 0x000fe200078e0296 */
[----:B------:R-:W-:Y:S02]  /*39c0*/  SEL R173, R173, 0xffffffe0, !P1 ;  /* 0xffffffe0adad7807 */ /* 0x000fe40004800000 */
        /* <DEDUP_REMOVED lines=19> */
[----:B-1----:R-:W-:Y:S02]  /*3b00*/  LOP3.LUT R0, R14, 0x7200, R187, 0xf8, !PT ;  /* 0x000072000e007812 */ /* 0x002fe400078ef8bb */
[----:B------:R-:W-:Y:S02]  /*3b10*/  CS2R R84, SRZ ;  /* 0x0000000000547805 */ /* 0x000fe4000001ff00 */
[----:B------:R-:W-:Y:S02]  /*3b20*/  CS2R R78, SRZ ;  /* 0x00000000004e7805 */ /* 0x000fe4000001ff00 */
[----:B------:R-:W-:Y:S02]  /*3b30*/  CS2R R76, SRZ ;  /* 0x00000000004c7805 */ /* 0x000fe4000001ff00 */
[----:B------:R-:W-:Y:S01]  /*3b40*/  CS2R R82, SRZ ;  /* 0x0000000000527805 */ /* 0x000fe2000001ff00 */
[----:B------:R1:W-:Y:S01]  /*3b50*/  STL [R1+0x68], R0 ;  /* 0x0000680001007387 */ /* 0x0003e20000100800 */
[----:B------:R-:W-:-:S02]  /*3b60*/  CS2R R80, SRZ ;  /* 0x0000000000507805 */ /* 0x000fc4000001ff00 */
[----:B------:R-:W-:Y:S02]  /*3b70*/  CS2R R74, SRZ ;  /* 0x00000000004a7805 */ /* 0x000fe4000001ff00 */
[----:B------:R-:W-:Y:S02]  /*3b80*/  CS2R R72, SRZ ;  /* 0x0000000000487805 */ /* 0x000fe4000001ff00 */
[----:B------:R-:W-:Y:S02]  /*3b90*/  CS2R R70, SRZ ;  /* 0x0000000000467805 */ /* 0x000fe4000001ff00 */
[----:B------:R-:W-:Y:S02]  /*3ba0*/  CS2R R68, SRZ ;  /* 0x0000000000447805 */ /* 0x000fe4000001ff00 */
[C---:B------:R-:W-:Y:S01]  /*3bb0*/  LOP3.LUT P3, RZ, R185.reuse, 0x2, RZ, 0xc0, !PT ;  /* 0x00000002b9ff7812 */ /* 0x040fe2000786c0ff */
[----:B------:R-:W-:Y:S01]  /*3bc0*/  VIADD R182, R182, UR12 ;  /* 0x0000000cb6b67c36 */ /* 0x000fe20008000000 */
[----:B------:R-:W-:Y:S01]  /*3bd0*/  LOP3.LUT P4, RZ, R185, 0x10, RZ, 0xc0, !PT ;  /* 0x00000010b9ff7812 */ /* 0x000fe2000788c0ff */
[----:B------:R-:W-:Y:S01]  /*3be0*/  VIADD R180, R180, UR12 ;  /* 0x0000000cb4b47c36 */ /* 0x000fe20008000000 */
[----:B------:R-:W1:Y:S01]  /*3bf0*/  LDCU UR8, c[0x0][0x45c] ;  /* 0x00008b80ff0877ac */ /* 0x000e620008000800 */
[----:B------:R-:W-:-:S02]  /*3c00*/  IMAD.IADD R152, R173, 0x1, R150 ;  /* 0x00000001ad987824 */ /* 0x000fc400078e0296 */
[----:B------:R-:W-:Y:S01]  /*3c10*/  IMAD.IADD R181, R173, 0x1, R172 ;  /* 0x00000001adb57824 */ /* 0x000fe200078e02ac */
[----:B------:R-:W-:-:S11]  /*3c20*/  UISETP.GE.AND UP0, UPT, UR25, UR31, UPT ;  /* 0x0000001f1900728c */ /* 0x000fd6000bf06270 */
.L_x_2064:
        /* <DEDUP_REMOVED lines=8> */
[----:B------:R-:W4:Y:S04]  /*3cb0*/  LDL R2, [R1+0x60] ;  /* 0x0000600001027983 */ /* 0x000f280000100800 */
        /* <DEDUP_REMOVED lines=30> */
[----:B------:R-:W3:Y:S01]  /*3ea0*/  S2R R184, SR_TID.X ;  /* 0x0000000000b87919 */ /* 0x000ee20000002100 */
[----:B------:R-:W-:Y:S04]  /*3eb0*/  DEPBAR.LE SB0, 0x0 ;  /* 0x000080000000791a */ /* 0x000fe80000000000 */
[----:B------:R-:W-:Y:S01]  /*3ec0*/  BAR.SYNC.DEFER_BLOCKING 0x0 ;  /* 0x0000000000007b1d */ /* 0x000fe20000010000 */
[----:B-1----:R-:W-:Y:S05]  /*3ed0*/  IMAD.SHL.U32 R187, R187, 0x2, RZ ;  /* 0x00000002bbbb7824 */ /* 0x002fea00078e00ff */
[----:B------:R-:W-:Y:S01]  /*3ee0*/  LDSM.16.M88.4 R64, [R182] ;  /* 0x00000000b640783b */ /* 0x000fe20000000200 */
[----:B---3--:R-:W-:Y:S07]  /*3ef0*/  SHF.R.U32.HI R184, RZ, 0x1, R184 ;  /* 0x00000001ffb87819 */ /* 0x008fee00000116b8 */
[----:B------:R-:W1:Y:S08]  /*3f00*/  LDSM.16.M88.4 R16, [R150+0xc000] ;  /* 0x00c000009610783b */ /* 0x000e700000000200 */
[----:B------:R-:W3:Y:S08]  /*3f10*/  LDSM.16.M88.4 R60, [R182+0x2000] ;  /* 0x00200000b63c783b */ /* 0x000ef00000000200 */
[----:B------:R-:W3:Y:S08]  /*3f20*/  LDSM.16.M88.4 R32, [R150+0xc800] ;  /* 0x00c800009620783b */ /* 0x000ef00000000200 */
[----:B------:R-:W3:Y:S08]  /*3f30*/  LDSM.16.M88.4 R48, [R150+0xd000] ;  /* 0x00d000009630783b */ /* 0x000ef00000000200 */
[----:B------:R-:W2:Y:S01]  /*3f40*/  LDSM.16.M88.4 R132, [R150+0xd800] ;  /* 0x00d800009684783b */ /* 0x000ea20000000200 */
        /* <DEDUP_REMOVED lines=19> */
[----:B-1----:R-:W-:Y:S06]  /*4080*/  IADD3 R0, PT, PT, R173, R0, RZ ;  /* 0x00000000ad007210 */ /* 0x002fec0007ffe0ff */
[-C--:B------:R-:W-:Y:S08]  /*4090*/  HMMA.16816.F32 R44, R60, R50.reuse, RZ ;  /* 0x000000323c2c723c */ /* 0x080ff000000018ff */
[C---:B------:R-:W-:Y:S02]  /*40a0*/  HMMA.16816.F32 R48, R64.reuse, R50, RZ ;  /* 0x000000324030723c */ /* 0x040fe400000018ff */
[----:B--2---:R-:W-:Y:S06]  /*40b0*/  FSETP.NEU.FTZ.AND P6, PT, R3, -INF , PT ;  /* 0xff8000000300780b */ /* 0x004fec0003fdd000 */
[-C--:B------:R-:W-:Y:S08]  /*40c0*/  HMMA.16816.F32 R52, R64, R132.reuse, RZ ;  /* 0x000000844034723c */ /* 0x080ff000000018ff */
[C---:B------:R-:W-:Y:S08]  /*40d0*/  HMMA.16816.F32 R56, R60.reuse, R132, RZ ;  /* 0x000000843c38723c */ /* 0x040ff000000018ff */
[-C--:B------:R-:W-:Y:S08]  /*40e0*/  HMMA.16816.F32 R60, R60, R134.reuse, RZ ;  /* 0x000000863c3c723c */ /* 0x080ff000000018ff */
[----:B------:R-:W-:Y:S01]  /*40f0*/  HMMA.16816.F32 R64, R64, R134, RZ ;  /* 0x000000864040723c */ /* 0x000fe200000018ff */
[----:B------:R-:W1:Y:S07]  /*4100*/  LDSM.16.M88.4 R132, [R152+0xd000] ;  /* 0x00d000009884783b */ /* 0x000e6e0000000200 */
[-C--:B------:R-:W-:Y:S01]  /*4110*/  HMMA.16816.F32 R4, R136, R140.reuse, R4 ;  /* 0x0000008c8804723c */ /* 0x080fe20000001804 */
[----:B------:R-:W2:Y:S07]  /*4120*/  LDSM.16.M88.4 R152, [R152+0xd800] ;  /* 0x00d800009898783b */ /* 0x000eae0000000200 */
[C---:B---3--:R-:W-:Y:S08]  /*4130*/  HMMA.16816.F32 R8, R144.reuse, R140, R8 ;  /* 0x0000008c9008723c */ /* 0x048ff00000001808 */
[-C--:B------:R-:W-:Y:S08]  /*4140*/  HMMA.16816.F32 R12, R144, R142.reuse, R12 ;  /* 0x0000008e900c723c */ /* 0x080ff0000000180c */
[C---:B------:R-:W-:Y:S01]  /*4150*/  HMMA.16816.F32 R16, R136.reuse, R142, R16 ;  /* 0x0000008e8810723c */ /* 0x040fe20000001810 */
[----:B------:R-:W3:Y:S07]  /*4160*/  LDSM.16.M88.4 R140, [R172+0xc800] ;  /* 0x00c80000ac8c783b */ /* 0x000eee0000000200 */
[-C--:B------:R-:W-:Y:S01]  /*4170*/  HMMA.16816.F32 R20, R136, R148.reuse, R20 ;  /* 0x000000948814723c */ /* 0x080fe20000001814 */
[----:B------:R-:W3:Y:S07]  /*4180*/  LDSM.16.M88.4 R172, [R172+0xd800] ;  /* 0x00d80000acac783b */ /* 0x000eee0000000200 */
        /* <DEDUP_REMOVED lines=11> */
[-C--:B------:R-:W-:Y:S03]  /*4240*/  HMMA.16816.F32 R60, R144, R154.reuse, R60 ;  /* 0x0000009a903c723c */ /* 0x080fe6000000183c */
[----:B-1----:R-:W-:Y:S02]  /*4250*/  @P5 LOP3.LUT R0, R187, 0x6, RZ, 0xc0, !PT ;  /* 0x00000006bb005812 */ /* 0x002fe400078ec0ff */
[----:B------:R-:W-:Y:S02]  /*4260*/  PLOP3.LUT P5, PT, PT, PT, UP0, 0x80, 0x8 ;  /* 0x000000000008781c */ /* 0x000fe40003faf008 */
[----:B------:R-:W-:Y:S01]  /*4270*/  @P2 LOP3.LUT R0, R0, 0x1c0, R184, 0xf8, !PT ;  /* 0x000001c000002812 */ /* 0x000fe200078ef8b8 */
[----:B------:R-:W-:Y:S04]  /*4280*/  HMMA.16816.F32 R64, R136, R154, R64 ;  /* 0x0000009a8840723c */ /* 0x000fe80000001840 */
[----:B----4-:R-:W-:Y:S04]  /*4290*/  FSETP.NEU.FTZ.AND P2, PT, R2, -INF , PT ;  /* 0xff8000000200780b */ /* 0x010fe80003f5d000 */
[-C--:B------:R-:W-:Y:S08]  /*42a0*/  HMMA.16816.F32 R4, R156, R160.reuse, R4 ;  /* 0x000000a09c04723c */ /* 0x080ff00000001804 */
[C---:B------:R-:W-:Y:S08]  /*42b0*/  HMMA.16816.F32 R8, R164.reuse, R160, R8 ;  /* 0x000000a0a408723c */ /* 0x040ff00000001808 */
        /* <DEDUP_REMOVED lines=14> */
[-C--:B------:R-:W-:Y:S08]  /*43a0*/  HMMA.16816.F32 R4, R148, R176.reuse, R4 ;  /* 0x000000b09404723c */ /* 0x080ff00000001804 */
[C---:B------:R-:W-:Y:S08]  /*43b0*/  HMMA.16816.F32 R8, R132.reuse, R176, R8 ;  /* 0x000000b08408723c */ /* 0x040ff00000001808 */
        /* <DEDUP_REMOVED lines=23> */
[----:B---3--:R-:W3:Y:S09]  /*4530*/  LDL R12, [R1+0x5c] ;  /* 0x00005c00010c7983 */ /* 0x008ef20000100800 */
[----:B------:R2:W-:Y:S01]  /*4540*/  MUFU.TANH R223, R9 ;  /* 0x0000000900df7308 */ /* 0x0005e20000002400 */
[----:B----4-:R-:W4:Y:S09]  /*4550*/  LDL R11, [R1+0x58] ;  /* 0x00005800010b7983 */ /* 0x010f320000100800 */
[----:B------:R-:W-:Y:S01]  /*4560*/  MUFU.TANH R186, R6 ;  /* 0x0000000600ba7308 */ /* 0x000fe20000002400 */
[----:B-1----:R-:W-:Y:S01]  /*4570*/  FMUL.FTZ R8, R3, 1.4426950216293334961 ;  /* 0x3fb8aa3b03087820 */ /* 0x002fe20000410000 */
[----:B------:R-:W-:Y:S04]  /*4580*/  FMUL.FTZ R3, R2, 1.4426950216293334961 ;  /* 0x3fb8aa3b02037820 */ /* 0x000fe80000410000 */
[----:B------:R-:W-:Y:S04]  /*4590*/  FSEL R8, R8, RZ, P6 ;  /* 0x000000ff08087208 */ /* 0x000fe80003000000 */
[----:B------:R1:W1:Y:S01]  /*45a0*/  MUFU.TANH R185, R7 ;  /* 0x0000000700b97308 */ /* 0x0002620000002400 */
[----:B------:R-:W-:Y:S01]  /*45b0*/  FSEL R3, R3, RZ, P2 ;  /* 0x000000ff03037208 */ /* 0x000fe20001000000 */
[----:B--2---:R-:W-:Y:S01]  /*45c0*/  IMAD.U32 R9, RZ, RZ, UR33 ;  /* 0x00000021ff097e24 */ /* 0x004fe2000f8e00ff */
[----:B------:R-:W-:Y:S02]  /*45d0*/  PLOP3.LUT P2, PT, PT, PT, UP0, 0x80, 0x8 ;  /* 0x000000000008781c */ /* 0x000fe40003f4f008 */
[----:B------:R-:W-:Y:S02]  /*45e0*/  PLOP3.LUT P6, PT, PT, PT, UP0, 0x80, 0x8 ;  /* 0x000000000008781c */ /* 0x000fe40003fcf008 */
[----:B------:R-:W-:Y:S03]  /*45f0*/  @P1 LEA R9, R9, R0, 0x7 ;  /* 0x0000000009091211 */ /* 0x000fe600078e38ff */
[----:B------:R2:W2:Y:S01]  /*4600*/  MUFU.TANH R241, R10 ;  /* 0x0000000a00f17308 */ /* 0x0004a20000002400 */
[----:B------:R-:W-:Y:S01]  /*4610*/  IMAD.MOV.U32 R0, RZ, RZ, R162 ;  /* 0x000000ffff007224 */ /* 0x000fe200078e00a2 */
[----:B------:R-:W-:Y:S02]  /*4620*/  PLOP3.LUT P1, PT, PT, PT, UP0, 0x80, 0x8 ;  /* 0x000000000008781c */ /* 0x000fe40003f2f008 */
[C---:B------:R-:W-:Y:S06]  /*4630*/  @P5 ISETP.GE.AND P5, PT, R9.reuse, UR31, PT ;  /* 0x0000001f09005c0c */ /* 0x040fec000bfa6270 */
[----:B------:R2:W-:Y:S01]  /*4640*/  MUFU.TANH R218, R13 ;  /* 0x0000000d00da7308 */ /* 0x0005e20000002400 */
[----:B------:R-:W-:Y:S01]  /*4650*/  @P2 FSEL R0, R162, -INF , !P5 ;  /* 0xff800000a2002808 */ /* 0x000fe20006800000 */
[----:B-1----:R-:W1:Y:S01]  /*4660*/  LDSM.16.M88.4 R4, [R181+0xc800] ;  /* 0x00c80000b504783b */ /* 0x002e620000000200 */
[----:B------:R-:W-:Y:S03]  /*4670*/  PLOP3.LUT P2, PT, PT, PT, UP0, 0x80, 0x8 ;  /* 0x000000000008781c */ /* 0x000fe60003f4f008 */
[----:B------:R-:W-:Y:S01]  /*4680*/  FFMA.FTZ R0, R0, UR8, -R8 ;  /* 0x0000000800007c23 */ /* 0x000fe20008010808 */
[----:B------:R-:W-:Y:S03]  /*4690*/  @P1 VIADD R2, R9, 0x1 ;  /* 0x0000000109021836 */ /* 0x000fe60000000000 */
[----:B------:R-:W-:Y:S01]  /*46a0*/  MUFU.TANH R236, R15 ;  /* 0x0000000f00ec7308 */ /* 0x000fe20000002400 */
[----:B--2---:R-:W-:Y:S02]  /*46b0*/  MOV R10, R153 ;  /* 0x00000099000a7202 */ /* 0x004fe40000000f00 */
[----:B------:R-:W-:Y:S02]  /*46c0*/  PLOP3.LUT P1, PT, PT, PT, UP0, 0x80, 0x8 ;  /* 0x000000000008781c */ /* 0x000fe40003f2f008 */
[----:B------:R-:W-:Y:S01]  /*46d0*/  @P6 ISETP.GE.AND P6, PT, R2, UR31, PT ;  /* 0x0000001f02006c0c */ /* 0x000fe2000bfc6270 */
[----:B------:R-:W-:Y:S04]  /*46e0*/  IMAD.MOV.U32 R2, RZ, RZ, R185 ;  /* 0x000000ffff027224 */ /* 0x000fe800078e00b9 */
[----:B------:R2:W-:Y:S01]  /*46f0*/  MUFU.EX2 R96, R0 ;  /* 0x0000000000607308 */ /* 0x0005e20000000800 */
[----:B------:R-:W4:Y:S09]  /*4700*/  LDL R13, [R1+0x6c] ;  /* 0x00006c00010d7983 */ /* 0x000f320000100800 */
[----:B------:R-:W-:Y:S01]  /*4710*/  MUFU.TANH R237, R14 ;  /* 0x0000000e00ed7308 */ /* 0x000fe20000002400 */
[----:B------:R-:W-:Y:S02]  /*4720*/  @P1 FSEL R10, R153, -INF , !P6 ;  /* 0xff800000990a1808 */ /* 0x000fe40007000000 */
[----:B------:R-:W-:Y:S07]  /*4730*/  PLOP3.LUT P1, PT, PT, PT, UP0, 0x80, 0x8 ;  /* 0x000000000008781c */ /* 0x000fee0003f2f008 */
[----:B------:R-:W-:Y:S01]  /*4740*/  MUFU.TANH R91, R16 ;  /* 0x00000010005b7308 */ /* 0x000fe20000002400 */
[----:B--2---:R-:W-:Y:S01]  /*4750*/  IMAD.MOV.U32 R0, RZ, RZ, R186 ;  /* 0x000000ffff007224 */ /* 0x004fe200078e00ba */
[----:B------:R-:W-:Y:S05]  /*4760*/  @P2 FSEL R0, R186, -INF , !P5 ;  /* 0xff800000ba002808 */ /* 0x000fea0006800000 */
[----:B------:R-:W-:Y:S03]  /*4770*/  FFMA.FTZ R0, R0, UR8, -R3 ;  /* 0x0000000800007c23 */ /* 0x000fe60008010803 */
[----:B------:R-:W2:Y:S01]  /*4780*/  MUFU.TANH R90, R17 ;  /* 0x00000011005a7308 */ /* 0x000ea20000002400 */
[----:B------:R-:W-:Y:S01]  /*4790*/  @P1 FSEL R2, R185, -INF , !P6 ;  /* 0xff800000b9021808 */ /* 0x000fe20007000000 */
[-C--:B-1----:R-:W-:Y:S08]  /*47a0*/  HMMA.16816.F32 R20, R148, R4.reuse, R20 ;  /* 0x000000049414723c */ /* 0x082ff00000001814 */
[----:B------:R1:W-:Y:S01]  /*47b0*/  MUFU.EX2 R187, R0 ;  /* 0x0000000000bb7308 */ /* 0x0003e20000000800 */
[C---:B------:R-:W-:Y:S04]  /*47c0*/  HMMA.16816.F32 R24, R132.reuse, R4, R24 ;  /* 0x000000048418723c */ /* 0x040fe80000001818 */
[----:B------:R-:W-:Y:S01]  /*47d0*/  FFMA.FTZ R4, R10, UR8, -R8 ;  /* 0x000000080a047c23 */ /* 0x000fe20008010808 */
[----:B------:R-:W-:Y:S04]  /*47e0*/  IMAD.MOV.U32 R10, RZ, RZ, R223 ;  /* 0x000000ffff0a7224 */ /* 0x000fe800078e00df */
[----:B------:R-:W-:Y:S01]  /*47f0*/  MUFU.TANH R199, R19 ;  /* 0x0000001300c77308 */ /* 0x000fe20000002400 */
[----:B------:R-:W-:Y:S01]  /*4800*/  IMAD.MOV.U32 R5, RZ, RZ, R241 ;  /* 0x000000ffff057224 */ /* 0x000fe200078e00f1 */
[-C--:B------:R-:W-:Y:S03]  /*4810*/  HMMA.16816.F32 R28, R132, R6.reuse, R28 ;  /* 0x00000006841c723c */ /* 0x080fe6000000181c */
[----:B------:R-:W-:Y:S01]  /*4820*/  FMUL.FTZ R23, R23, UR16 ;  /* 0x0000001017177c20 */ /* 0x000fe20008410000 */
[----:B------:R-:W-:Y:S01]  /*4830*/  FMUL.FTZ R22, R22, UR16 ;  /* 0x0000001016167c20 */ /* 0x000fe20008410000 */
[----:B------:R-:W-:Y:S03]  /*4840*/  FMUL.FTZ R21, R21, UR16 ;  /* 0x0000001015157c20 */ /* 0x000fe60008410000 */
[----:B------:R2:W-:Y:S01]  /*4850*/  MUFU.EX2 R163, R4 ;  /* 0x0000000400a37308 */ /* 0x0005e20000000800 */
[----:B-1----:R-:W-:Y:S01]  /*4860*/  FFMA.FTZ R0, R2, UR8, -R3 ;  /* 0x0000000802007c23 */ /* 0x002fe20008010803 */
[C---:B------:R-:W-:Y:S04]  /*4870*/  HMMA.16816.F32 R32, R148.reuse, R6, R32 ;  /* 0x000000069420723c */ /* 0x040fe80000001820 */
[----:B------:R-:W-:Y:S01]  /*4880*/  FMUL.FTZ R24, R24, UR16 ;  /* 0x0000001018187c20 */ /* 0x000fe20008410000 */
[----:B------:R-:W-:Y:S03]  /*4890*/  FMUL.FTZ R20, R20, UR16 ;  /* 0x0000001014147c20 */ /* 0x000fe60008410000 */
[----:B------:R4:W-:Y:S01]  /*48a0*/  MUFU.EX2 R184, R0 ;  /* 0x0000000000b87308 */ /* 0x0009e20000000800 */
[----:B------:R-:W-:Y:S01]  /*48b0*/  FMUL.FTZ R25, R25, UR16 ;  /* 0x0000001019197c20 */ /* 0x000fe20008410000 */
[----:B------:R-:W-:Y:S01]  /*48c0*/  FMUL.FTZ R26, R26, UR16 ;  /* 0x000000101a1a7c20 */ /* 0x000fe20008410000 */
[----:B------:R-:W-:Y:S01]  /*48d0*/  FMUL.FTZ R27, R27, UR16 ;  /* 0x000000101b1b7c20 */ /* 0x000fe20008410000 */
[----:B------:R-:W-:Y:S01]  /*48e0*/  FMUL.FTZ R28, R28, UR16 ;  /* 0x000000101c1c7c20 */ /* 0x000fe20008410000 */
[----:B------:R-:W-:Y:S01]  /*48f0*/  FMUL.FTZ R29, R29, UR16 ;  /* 0x000000101d1d7c20 */ /* 0x000fe20008410000 */
[----:B------:R-:W-:Y:S04]  /*4900*/  FMUL.FTZ R31, R31, UR16 ;  /* 0x000000101f1f7c20 */ /* 0x000fe80008410000 */
[----:B------:R-:W-:Y:S01]  /*4910*/  MUFU.TANH R193, R23 ;  /* 0x0000001700c17308 */ /* 0x000fe20000002400 */
[----:B--2---:R-:W-:Y:S01]  /*4920*/  MOV R4, R225 ;  /* 0x000000e100047202 */ /* 0x004fe20000000f00 */
[----:B------:R-:W-:Y:S01]  /*4930*/  FMUL.FTZ R30, R30, UR16 ;  /* 0x000000101e1e7c20 */ /* 0x000fe20008410000 */
[----:B------:R-:W-:Y:S01]  /*4940*/  FMUL.FTZ R32, R32, UR16 ;  /* 0x0000001020207c20 */ /* 0x000fe20008410000 */
[----:B------:R-:W-:Y:S01]  /*4950*/  FMUL.FTZ R33, R33, UR16 ;  /* 0x0000001021217c20 */ /* 0x000fe20008410000 */
[----:B------:R-:W-:Y:S05]  /*4960*/  FMUL.FTZ R35, R35, UR16 ;  /* 0x0000001023237c20 */ /* 0x000fea0008410000 */
[----:B------:R-:W-:Y:S01]  /*4970*/  MUFU.TANH R195, R22 ;  /* 0x0000001600c37308 */ /* 0x000fe20000002400 */
[----:B------:R-:W-:Y:S09]  /*4980*/  FMUL.FTZ R34, R34, UR16 ;  /* 0x0000001022227c20 */ /* 0x000ff20008410000 */
        /* <DEDUP_REMOVED lines=15> */
[C---:B---3--:R-:W-:Y:S01]  /*4a80*/  FMUL.FTZ R2, R12.reuse, 1.4426950216293334961 ;  /* 0x3fb8aa3b0c027820 */ /* 0x048fe20000410000 */
[----:B------:R-:W-:Y:S01]  /*4a90*/  FSETP.NEU.FTZ.AND P2, PT, R12, -INF , PT ;  /* 0xff8000000c00780b */ /* 0x000fe20003f5d000 */
[----:B------:R-:W-:Y:S03]  /*4aa0*/  IMAD.MOV.U32 R12, RZ, RZ, R90 ;  /* 0x000000ffff0c7224 */ /* 0x000fe600078e005a */
[----:B------:R-:W-:Y:S02]  /*4ab0*/  FSEL R2, R2, RZ, P2 ;  /* 0x000000ff02027208 */ /* 0x000fe40001000000 */
[----:B------:R-:W-:Y:S01]  /*4ac0*/  PLOP3.LUT P2, PT, PT, PT, UP0, 0x80, 0x8 ;  /* 0x000000000008781c */ /* 0x000fe20003f4f008 */
[C---:B----4-:R-:W-:Y:S01]  /*4ad0*/  FMUL.FTZ R0, R11.reuse, 1.4426950216293334961 ;  /* 0x3fb8aa3b0b007820 */ /* 0x050fe20000410000 */
[----:B------:R-:W-:Y:S04]  /*4ae0*/  FSETP.NEU.FTZ.AND P1, PT, R11, -INF , PT ;  /* 0xff8000000b00780b */ /* 0x000fe80003f3d000 */
[----:B------:R-:W-:Y:S02]  /*4af0*/  FSEL R0, R0, RZ, P1 ;  /* 0x000000ff00007208 */ /* 0x000fe40000800000 */
[----:B------:R-:W-:Y:S05]  /*4b00*/  PLOP3.LUT P1, PT, PT, PT, UP0, 0x80, 0x8 ;  /* 0x000000000008781c */ /* 0x000fea0003f2f008 */
[----:B------:R-:W-:Y:S02]  /*4b10*/  @P2 FSEL R4, R225, -INF , !P5 ;  /* 0xff800000e1042808 */ /* 0x000fe40006800000 */
[----:B------:R-:W-:Y:S03]  /*4b20*/  PLOP3.LUT P2, PT, PT, PT, UP0, 0x80, 0x8 ;  /* 0x000000000008781c */ /* 0x000fe60003f4f008 */
[--C-:B------:R-:W-:Y:S03]  /*4b30*/  FFMA.FTZ R4, R4, UR8, -R2.reuse ;  /* 0x0000000804047c23 */ /* 0x100fe60008010802 */
[----:B------:R-:W-:Y:S01]  /*4b40*/  @P1 FSEL R10, R223, -INF , !P6 ;  /* 0xff800000df0a1808 */ /* 0x000fe20007000000 */
[----:B------:R1:W2:Y:S01]  /*4b50*/  MUFU.EX2 R136, R4 ;  /* 0x0000000400887308 */ /* 0x0002a20000000800 */
[----:B------:R-:W-:Y:S03]  /*4b60*/  PLOP3.LUT P1, PT, PT, PT, UP0, 0x80, 0x8 ;  /* 0x000000000008781c */ /* 0x000fe60003f2f008 */
[----:B------:R-:W-:Y:S02]  /*4b70*/  FFMA.FTZ R10, R10, UR8, -R2 ;  /* 0x000000080a0a7c23 */ /* 0x000fe40008010802 */
[----:B------:R-:W-:Y:S04]  /*4b80*/  @P2 FSEL R5, R241, -INF , !P5 ;  /* 0xff800000f1052808 */ /* 0x000fe80006800000 */
[----:B------:R-:W3:Y:S01]  /*4b90*/  MUFU.EX2 R137, R10 ;  /* 0x0000000a00897308 */ /* 0x000ee20000000800 */
[----:B------:R-:W-:Y:S01]  /*4ba0*/  PLOP3.LUT P2, PT, PT, PT, UP0, 0x80, 0x8 ;  /* 0x000000000008781c */ /* 0x000fe20003f4f008 */
[--C-:B------:R-:W-:Y:S01]  /*4bb0*/  FFMA.FTZ R5, R5, UR8, -R0.reuse ;  /* 0x0000000805057c23 */ /* 0x100fe20008010800 */
[----:B------:R-:W-:Y:S07]  /*4bc0*/  PLOP3.LUT P5, PT, PT, PT, UP0, 0x80, 0x8 ;  /* 0x000000000008781c */ /* 0x000fee0003faf008 */
[----:B------:R-:W4:Y:S01]  /*4bd0*/  MUFU.EX2 R68, R5 ;  /* 0x0000000500447308 */ /* 0x000f220000000800 */
[----:B-1----:R-:W-:Y:S01]  /*4be0*/  MOV R4, R240 ;  /* 0x000000f000047202 */ /* 0x002fe20000000f00 */
[----:B--2---:R-:W-:Y:S01]  /*4bf0*/  STL [R1+0x1c], R136 ;  /* 0x00001c8801007387 */ /* 0x004fe20000100800 */
[----:B------:R-:W-:Y:S02]  /*4c00*/  @P1 FSEL R4, R240, -INF , !P6 ;  /* 0xff800000f0041808 */ /* 0x000fe40007000000 */
[----:B------:R-:W-:Y:S02]  /*4c10*/  PLOP3.LUT P1, PT, PT, PT, UP0, 0x80, 0x8 ;  /* 0x000000000008781c */ /* 0x000fe40003f2f008 */
[----:B------:R-:W-:Y:S01]  /*4c20*/  PLOP3.LUT P6, PT, PT, PT, UP0, 0x80, 0x8 ;  /* 0x000000000008781c */ /* 0x000fe20003fcf008 */
[----:B------:R-:W-:Y:S01]  /*4c30*/  FFMA.FTZ R4, R4, UR8, -R0 ;  /* 0x0000000804047c23 */ /* 0x000fe20008010800 */
[----:B---3--:R-:W-:Y:S01]  /*4c40*/  STL [R1+0x18], R137 ;  /* 0x0000188901007387 */ /* 0x008fe20000100800 */
[----:B------:R-:W-:Y:S02]  /*4c50*/  MOV R10, R236 ;  /* 0x000000ec000a7202 */ /* 0x000fe40000000f00 */
[----:B------:R1:W2:Y:S01]  /*4c60*/  MUFU.EX2 R69, R4 ;  /* 0x0000000400457308 */ /* 0x0002a20000000800 */
[----:B------:R-:W-:Y:S02]  /*4c70*/  LEA R154, R13, UR4, 0x1 ;  /* 0x000000040d9a7c11 */ /* 0x000fe4000f8e08ff */
[----:B------:R-:W-:Y:S01]  /*4c80*/  MOV R13, 0x10 ;  /* 0x00000010000d7802 */ /* 0x000fe20000000f00 */
[----:B----4-:R-:W-:Y:S02]  /*4c90*/  STL [R1+0x34], R68 ;  /* 0x0000344401007387 */ /* 0x010fe40000100800 */
[----:B------:R-:W-:Y:S01]  /*4ca0*/  @P1 VIADD R5, R9, 0x9 ;  /* 0x0000000909051836 */ /* 0x000fe20000000000 */
[----:B------:R-:W-:Y:S01]  /*4cb0*/  PLOP3.LUT P1, PT, PT, PT, UP0, 0x80, 0x8 ;  /* 0x000000000008781c */ /* 0x000fe20003f2f008 */
[C---:B------:R-:W-:Y:S01]  /*4cc0*/  VIADD R155, R154.reuse, 0x1c040 ;  /* 0x0001c0409a9b7836 */ /* 0x040fe20000000000 */
[----:B------:R-:W-:Y:S02]  /*4cd0*/  SEL R13, R13, 0xfffffff0, !P0 ;  /* 0xfffffff00d0d7807 */ /* 0x000fe40004000000 */
[----:B------:R-:W-:Y:S01]  /*4ce0*/  @P6 ISETP.GE.AND P6, PT, R5, UR31, PT ;  /* 0x0000001f05006c0c */ /* 0x000fe2000bfc6270 */
[----:B------:R-:W-:Y:S02]  /*4cf0*/  IMAD.MOV.U32 R5, RZ, RZ, R218 ;  /* 0x000000ffff057224 */ /* 0x000fe400078e00da */
[----:B------:R-:W-:Y:S02]  /*4d00*/  IMAD.IADD R161, R154, 0x1, R13 ;  /* 0x000000019aa17824 */ /* 0x000fe400078e020d */
[----:B-1----:R-:W-:Y:S01]  /*4d10*/  @P2 VIADD R4, R9, 0x8 ;  /* 0x0000000809042836 */ /* 0x002fe20000000000 */
[----:B------:R-:W-:Y:S01]  /*4d20*/  PLOP3.LUT P2, PT, PT, PT, UP0, 0x80, 0x8 ;  /* 0x000000000008781c */ /* 0x000fe20003f4f008 */
[----:B--2---:R-:W-:Y:S02]  /*4d30*/  STL [R1+0x30], R69 ;  /* 0x0000304501007387 */ /* 0x004fe40000100800 */
[----:B------:R-:W-:Y:S02]  /*4d40*/  @P1 FSEL R5, R218, -INF , !P6 ;  /* 0xff800000da051808 */ /* 0x000fe40007000000 */
[----:B------:R-:W-:Y:S02]  /*4d50*/  @P5 ISETP.GE.AND P5, PT, R4, UR31, PT ;  /* 0x0000001f04005c0c */ /* 0x000fe4000bfa6270 */
[----:B------:R-:W-:Y:S01]  /*4d60*/  MOV R4, R219 ;  /* 0x000000db00047202 */ /* 0x000fe20000000f00 */
[--C-:B------:R-:W-:Y:S01]  /*4d70*/  FFMA.FTZ R5, R5, UR8, -R2.reuse ;  /* 0x0000000805057c23 */ /* 0x100fe20008010802 */
[----:B------:R-:W-:Y:S03]  /*4d80*/  PLOP3.LUT P1, PT, PT, PT, UP0, 0x80, 0x8 ;  /* 0x000000000008781c */ /* 0x000fe60003f2f008 */
[----:B------:R-:W-:Y:S01]  /*4d90*/  MUFU.EX2 R24, R5 ;  /* 0x0000000500187308 */ /* 0x000fe20000000800 */
[----:B------:R-:W-:Y:S02]  /*4da0*/  @P2 FSEL R4, R219, -INF , !P5 ;  /* 0xff800000db042808 */ /* 0x000fe40006800000 */
[----:B------:R-:W-:Y:S03]  /*4db0*/  PLOP3.LUT P2, PT, PT, PT, UP0, 0x80, 0x8 ;  /* 0x000000000008781c */ /* 0x000fe60003f4f008 */
[----:B------:R-:W-:Y:S04]  /*4dc0*/  FFMA.FTZ R4, R4, UR8, -R2 ;  /* 0x0000000804047c23 */ /* 0x000fe80008010802 */
[----:B------:R-:W-:Y:S01]  /*4dd0*/  @P1 FSEL R10, R236, -INF , !P6 ;  /* 0xff800000ec0a1808 */ /* 0x000fe20007000000 */
[----:B------:R1:W2:Y:S01]  /*4de0*/  MUFU.EX2 R23, R4 ;  /* 0x0000000400177308 */ /* 0x0002a20000000800 */
[----:B------:R-:W-:Y:S03]  /*4df0*/  PLOP3.LUT P1, PT, PT, PT, UP0, 0x80, 0x8 ;  /* 0x000000000008781c */ /* 0x000fe60003f2f008 */
[----:B------:R-:W-:Y:S06]  /*4e00*/  FFMA.FTZ R10, R10, UR8, -R0 ;  /* 0x000000080a0a7c23 */ /* 0x000fec0008010800 */
[----:B------:R3:W-:Y:S04]  /*4e10*/  MUFU.EX2 R22, R10 ;  /* 0x0000000a00167308 */ /* 0x0007e80000000800 */
[----:B------:R-:W-:Y:S02]  /*4e20*/  @P1 FSEL R12, R90, -INF , !P6 ;  /* 0xff8000005a0c1808 */ /* 0x000fe40007000000 */
[----:B------:R-:W-:Y:S01]  /*4e30*/  PLOP3.LUT P1, PT, PT, PT, UP0, 0x80, 0x8 ;  /* 0x000000000008781c */ /* 0x000fe20003f2f008 */
[----:B-1----:R-:W-:Y:S01]  /*4e40*/  IMAD.MOV.U32 R4, RZ, RZ, R237 ;  /* 0x000000ffff047224 */ /* 0x002fe200078e00ed */
[----:B------:R-:W-:Y:S01]  /*4e50*/  @P2 FSEL R4, R237, -INF , !P5 ;  /* 0xff800000ed042808 */ /* 0x000fe20006800000 */
[----:B------:R-:W-:Y:S01]  /*4e60*/  FFMA.FTZ R12, R12, UR8, -R8 ;  /* 0x000000080c0c7c23 */ /* 0x000fe20008010808 */
[----:B------:R-:W-:Y:S01]  /*4e70*/  PLOP3.LUT P2, PT, PT, PT, UP0, 0x80, 0x8 ;  /* 0x000000000008781c */ /* 0x000fe20003f4f008 */
[----:B--2---:R-:W-:Y:S02]  /*4e80*/  STL [R1+0xc], R23 ;  /* 0x00000c1701007387 */ /* 0x004fe40000100800 */
[----:B------:R1:W-:Y:S01]  /*4e90*/  MUFU.EX2 R94, R12 ;  /* 0x0000000c005e7308 */ /* 0x0003e20000000800 */
[----:B------:R-:W-:Y:S01]  /*4ea0*/  FFMA.FTZ R11, R4, UR8, -R0 ;  /* 0x00000008040b7c23 */ /* 0x000fe20008010800 */
[----:B---3--:R-:W-:Y:S01]  /*4eb0*/  IMAD.MOV.U32 R10, RZ, RZ, R91 ;  /* 0x000000ffff0a7224 */ /* 0x008fe200078e005b */
[----:B------:R-:W2:Y:S07]  /*4ec0*/  LDSM.16.M88.4 R4, [R181+0xd000] ;  /* 0x00d00000b504783b */ /* 0x000eae0000000200 */
[----:B------:R3:W4:Y:S01]  /*4ed0*/  MUFU.EX2 R21, R11 ;  /* 0x0000000b00157308 */ /* 0x0007220000000800 */
[----:B------:R-:W-:Y:S01]  /*4ee0*/  @P2 FSEL R10, R91, -INF , !P5 ;  /* 0xff8000005b0a2808 */ /* 0x000fe20006800000 */
[----:B------:R-:W-:Y:S01]  /*4ef0*/  STL [R1+0x8], R24 ;  /* 0x0000081801007387 */ /* 0x000fe20000100800 */
[----:B------:R-:W-:Y:S03]  /*4f00*/  PLOP3.LUT P2, PT, PT, PT, UP0, 0x80, 0x8 ;  /* 0x000000000008781c */ /* 0x000fe60003f4f008 */
[----:B------:R-:W-:Y:S01]  /*4f10*/  FFMA.FTZ R10, R10, UR8, -R8 ;  /* 0x000000080a0a7c23 */ /* 0x000fe20008010808 */
[----:B-1----:R-:W-:Y:S03]  /*4f20*/  IMAD.MOV.U32 R12, RZ, RZ, R84 ;  /* 0x000000ffff0c7224 */ /* 0x002fe600078e0054 */
[----:B------:R1:W-:Y:S01]  /*4f30*/  MUFU.EX2 R95, R10 ;  /* 0x0000000a005f7308 */ /* 0x0003e20000000800 */
[----:B---3--:R-:W-:Y:S01]  /*4f40*/  MOV R11, R200 ;  /* 0x000000c8000b7202 */ /* 0x008fe20000000f00 */
[----:B----4-:R-:W-:Y:S04]  /*4f50*/  STL [R1+0x2c], R21 ;  /* 0x00002c1501007387 */ /* 0x010fe80000100800 */
[----:B------:R-:W-:Y:S02]  /*4f60*/  @P2 FSEL R11, R200, -INF , !P5 ;  /* 0xff800000c80b2808 */ /* 0x000fe40006800000 */
[----:B------:R-:W-:Y:S01]  /*4f70*/  PLOP3.LUT P2, PT, PT, PT, UP0, 0x80, 0x8 ;  /* 0x000000000008781c */ /* 0x000fe20003f4f008 */
[----:B------:R-:W-:Y:S01]  /*4f80*/  STL [R1+0x28], R22 ;  /* 0x0000281601007387 */ /* 0x000fe20000100800 */
[----:B------:R-:W-:Y:S01]  /*4f90*/  PLOP3.LUT P5, PT, PT, PT, UP0, 0x80, 0x8 ;  /* 0x000000000008781c */ /* 0x000fe20003faf008 */
[----:B------:R-:W-:Y:S04]  /*4fa0*/  FFMA.FTZ R11, R11, UR8, -R3 ;  /* 0x000000080b0b7c23 */ /* 0x000fe80008010803 */
[----:B------:R3:W-:Y:S01]  /*4fb0*/  MUFU.EX2 R242, R11 ;  /* 0x0000000b00f27308 */ /* 0x0007e20000000800 */
[----:B-1----:R-:W-:Y:S01]  /*4fc0*/  IMAD.MOV.U32 R10, RZ, RZ, R199 ;  /* 0x000000ffff0a7224 */ /* 0x002fe200078e00c7 */
[----:B------:R-:W-:Y:S02]  /*4fd0*/  @P1 FSEL R10, R199, -INF , !P6 ;  /* 0xff800000c70a1808 */ /* 0x000fe40007000000 */
[----:B------:R-:W-:Y:S02]  /*4fe0*/  PLOP3.LUT P1, PT, PT, PT, UP0, 0x80, 0x8 ;  /* 0x000000000008781c */ /* 0x000fe40003f2f008 */
[----:B------:R-:W-:Y:S01]  /*4ff0*/  PLOP3.LUT P6, PT, PT, PT, UP0, 0x80, 0x8 ;  /* 0x000000000008781c */ /* 0x000fe20003fcf008 */
[----:B------:R-:W-:Y:S01]  /*5000*/  FFMA.FTZ R10, R10, UR8, -R3 ;  /* 0x000000080a0a7c23 */ /* 0x000fe20008010803 */
[-C--:B--2---:R-:W-:Y:S03]  /*5010*/  HMMA.16816.F32 R36, R148, R4.reuse, R36 ;  /* 0x000000049424723c */ /* 0x084fe60000001824 */
[----:B------:R1:W-:Y:S05]  /*5020*/  MUFU.EX2 R244, R10 ;  /* 0x0000000a00f47308 */ /* 0x0003ea0000000800 */
[C---:B------:R-:W-:Y:S04]  /*5030*/  HMMA.16816.F32 R40, R132.reuse, R4, R40 ;  /* 0x000000048428723c */ /* 0x040fe80000001828 */
[C---:B---3--:R-:W-:Y:S01]  /*5040*/  @P1 IADD3 R11, PT, PT, R9.reuse, 0x11, RZ ;  /* 0x00000011090b1810 */ /* 0x048fe20007ffe0ff */
[----:B------:R-:W-:Y:S01]  /*5050*/  IMAD.MOV.U32 R5, RZ, RZ, R193 ;  /* 0x000000ffff057224 */ /* 0x000fe200078e00c1 */
[----:B------:R-:W-:Y:S02]  /*5060*/  PLOP3.LUT P1, PT, PT, PT, UP0, 0x80, 0x8 ;  /* 0x000000000008781c */ /* 0x000fe40003f2f008 */
[----:B------:R-:W-:Y:S01]  /*5070*/  MOV R4, R195 ;  /* 0x000000c300047202 */ /* 0x000fe20000000f00 */
[-C--:B------:R-:W-:Y:S03]  /*5080*/  HMMA.16816.F32 R44, R132, R6.reuse, R44 ;  /* 0x00000006842c723c */ /* 0x080fe6000000182c */
[----:B-1----:R-:W-:Y:S01]  /*5090*/  @P2 VIADD R10, R9, 0x10 ;  /* 0x00000010090a2836 */ /* 0x002fe20000000000 */
[----:B------:R-:W-:Y:S01]  /*50a0*/  PLOP3.LUT P2, PT, PT, PT, UP0, 0x80, 0x8 ;  /* 0x000000000008781c */ /* 0x000fe20003f4f008 */
[----:B------:R-:W-:Y:S01]  /*50b0*/  FMUL.FTZ R36, R36, UR16 ;  /* 0x0000001024247c20 */ /* 0x000fe20008410000 */
[----:B------:R-:W-:Y:S01]  /*50c0*/  @P6 ISETP.GE.AND P6, PT, R11, UR31, PT ;  /* 0x0000001f0b006c0c */ /* 0x000fe2000bfc6270 */
[----:B------:R-:W-:Y:S01]  /*50d0*/  IMAD.MOV.U32 R11, RZ, RZ, R88 ;  /* 0x000000ffff0b7224 */ /* 0x000fe200078e0058 */
[----:B------:R-:W-:Y:S01]  /*50e0*/  @P5 ISETP.GE.AND P5, PT, R10, UR31, PT ;  /* 0x0000001f0a005c0c */ /* 0x000fe2000bfa6270 */
[----:B------:R-:W-:Y:S01]  /*50f0*/  MUFU.TANH R81, R36 ;  /* 0x0000002400517308 */ /* 0x000fe20000002400 */
[----:B------:R-:W-:Y:S01]  /*5100*/  IMAD.MOV.U32 R10, RZ, RZ, R89 ;  /* 0x000000ffff0a7224 */ /* 0x000fe200078e0059 */
[----:B------:R-:W-:Y:S01]  /*5110*/  @P1 FSEL R11, R88, -INF , !P6 ;  /* 0xff800000580b1808 */ /* 0x000fe20007000000 */
[C---:B------:R-:W-:Y:S01]  /*5120*/  HMMA.16816.F32 R48, R148.reuse, R6, R48 ;  /* 0x000000069430723c */ /* 0x040fe20000001830 */
[----:B------:R-:W-:Y:S03]  /*5130*/  PLOP3.LUT P1, PT, PT, PT, UP0, 0x80, 0x8 ;  /* 0x000000000008781c */ /* 0x000fe60003f2f008 */
[----:B------:R-:W-:Y:S01]  /*5140*/  FMUL.FTZ R38, R38, UR16 ;  /* 0x0000001026267c20 */ /* 0x000fe20008410000 */
[----:B------:R-:W-:Y:S01]  /*5150*/  @P2 FSEL R10, R89, -INF , !P5 ;  /* 0xff800000590a2808 */ /* 0x000fe20006800000 */
[----:B------:R-:W-:Y:S01]  /*5160*/  FMUL.FTZ R37, R37, UR16 ;  /* 0x0000001025257c20 */ /* 0x000fe20008410000 */
[----:B------:R-:W-:Y:S01]  /*5170*/  PLOP3.LUT P2, PT, PT, PT, UP0, 0x80, 0x8 ;  /* 0x000000000008781c */ /* 0x000fe20003f4f008 */
[----:B------:R-:W-:Y:S01]  /*5180*/  MUFU.TANH R175, R38 ;  /* 0x0000002600af7308 */ /* 0x000fe20000002400 */
[----:B------:R-:W-:Y:S01]  /*5190*/  FMUL.FTZ R39, R39, UR16 ;  /* 0x0000001027277c20 */ /* 0x000fe20008410000 */
[--C-:B------:R-:W-:Y:S01]  /*51a0*/  FFMA.FTZ R10, R10, UR8, -R8.reuse ;  /* 0x000000080a0a7c23 */ /* 0x100fe20008010808 */
[----:B------:R-:W-:Y:S01]  /*51b0*/  FMUL.FTZ R40, R40, UR16 ;  /* 0x0000001028287c20 */ /* 0x000fe20008410000 */
[----:B------:R-:W-:Y:S01]  /*51c0*/  FMUL.FTZ R41, R41, UR16 ;  /* 0x0000001029297c20 */ /* 0x000fe20008410000 */
[----:B------:R-:W-:Y:S01]  /*51d0*/  FMUL.FTZ R42, R42, UR16 ;  /* 0x000000102a2a7c20 */ /* 0x000fe20008410000 */
[----:B------:R-:W-:Y:S01]  /*51e0*/  @P1 FSEL R5, R193, -INF , !P6 ;  /* 0xff800000c1051808 */ /* 0x000fe20007000000 */
[----:B------:R-:W-:Y:S03]  /*51f0*/  FMUL.FTZ R43, R43, UR16 ;  /* 0x000000102b2b7c20 */ /* 0x000fe60008410000 */
[----:B------:R1:W-:Y:S01]  /*5200*/  MUFU.EX2 R93, R10 ;  /* 0x0000000a005d7308 */ /* 0x0003e20000000800 */
[----:B------:R-:W-:Y:S01]  /*5210*/  PLOP3.LUT P1, PT, PT, PT, UP0, 0x80, 0x8 ;  /* 0x000000000008781c */ /* 0x000fe20003f2f008 */
[----:B------:R-:W-:Y:S01]  /*5220*/  FMUL.FTZ R44, R44, UR16 ;  /* 0x000000102c2c7c20 */ /* 0x000fe20008410000 */
[----:B------:R-:W-:Y:S01]  /*5230*/  FMUL.FTZ R48, R48, UR16 ;  /* 0x0000001030307c20 */ /* 0x000fe20008410000 */
[----:B------:R-:W-:Y:S01]  /*5240*/  @P2 FSEL R4, R195, -INF , !P5 ;  /* 0xff800000c3042808 */ /* 0x000fe20006800000 */
[----:B------:R-:W-:Y:S01]  /*5250*/  FMUL.FTZ R50, R50, UR16 ;  /* 0x0000001032327c20 */ /* 0x000fe20008410000 */
[----:B------:R-:W-:Y:S01]  /*5260*/  PLOP3.LUT P2, PT, PT, PT, UP0, 0x80, 0x8 ;  /* 0x000000000008781c */ /* 0x000fe20003f4f008 */
[----:B------:R-:W-:Y:S03]  /*5270*/  FMUL.FTZ R49, R49, UR16 ;  /* 0x0000001031317c20 */ /* 0x000fe60008410000 */
[----:B------:R-:W-:Y:S01]  /*5280*/  MUFU.TANH R80, R37 ;  /* 0x0000002500507308 */ /* 0x000fe20000002400 */
[--C-:B------:R-:W-:Y:S01]  /*5290*/  FFMA.FTZ R4, R4, UR8, -R3.reuse ;  /* 0x0000000804047c23 */ /* 0x100fe20008010803 */
[----:B------:R-:W-:Y:S01]  /*52a0*/  FMUL.FTZ R51, R51, UR16 ;  /* 0x0000001033337c20 */ /* 0x000fe20008410000 */
[----:B------:R-:W-:Y:S01]  /*52b0*/  FMUL.FTZ R45, R45, UR16 ;  /* 0x000000102d2d7c20 */ /* 0x000fe20008410000 */
[----:B------:R-:W-:Y:S01]  /*52c0*/  FMUL.FTZ R46, R46, UR16 ;  /* 0x000000102e2e7c20 */ /* 0x000fe20008410000 */
[----:B------:R-:W-:Y:S05]  /*52d0*/  FMUL.FTZ R47, R47, UR16 ;  /* 0x000000102f2f7c20 */ /* 0x000fea0008410000 */
[----:B------:R2:W-:Y:S01]  /*52e0*/  MUFU.EX2 R234, R4 ;  /* 0x0000000400ea7308 */ /* 0x0005e20000000800 */
[----:B-1----:R-:W-:Y:S09]  /*52f0*/  FFMA.FTZ R10, R11, UR8, -R8 ;  /* 0x000000080b0a7c23 */ /* 0x002ff20008010808 */
[----:B------:R1:W-:Y:S10]  /*5300*/  MUFU.EX2 R92, R10 ;  /* 0x0000000a005c7308 */ /* 0x0003f40000000800 */
[----:B------:R-:W-:Y:S01]  /*5310*/  MUFU.TANH R174, R39 ;  /* 0x0000002700ae7308 */ /* 0x000fe20000002400 */
[----:B--2---:R-:W-:Y:S01]  /*5320*/  FFMA.FTZ R4, R5, UR8, -R3 ;  /* 0x0000000805047c23 */ /* 0x004fe20008010803 */
[----:B------:R-:W-:Y:S08]  /*5330*/  IMAD.MOV.U32 R5, RZ, RZ, R231 ;  /* 0x000000ffff057224 */ /* 0x000ff000078e00e7 */
[----:B------:R2:W-:Y:S01]  /*5340*/  MUFU.EX2 R233, R4 ;  /* 0x0000000400e97308 */ /* 0x0005e20000000800 */
[----:B-1----:R-:W-:Y:S02]  /*5350*/  MOV R10, R210 ;  /* 0x000000d2000a7202 */ /* 0x002fe40000000f00 */
[----:B------:R-:W-:Y:S02]  /*5360*/  @P1 FSEL R10, R210, -INF , !P6 ;  /* 0xff800000d20a1808 */ /* 0x000fe40007000000 */
[----:B------:R-:W-:Y:S05]  /*5370*/  PLOP3.LUT P1, PT, PT, PT, UP0, 0x80, 0x8 ;  /* 0x000000000008781c */ /* 0x000fea0003f2f008 */
[----:B------:R-:W-:Y:S01]  /*5380*/  MUFU.TANH R203, R40 ;  /* 0x0000002800cb7308 */ /* 0x000fe20000002400 */
[----:B------:R-:W-:Y:S09]  /*5390*/  FFMA.FTZ R10, R10, UR8, -R2 ;  /* 0x000000080a0a7c23 */ /* 0x000ff20008010802 */
[----:B------:R1:W-:Y:S01]  /*53a0*/  MUFU.EX2 R251, R10 ;  /* 0x0000000a00fb7308 */ /* 0x0003e20000000800 */
[----:B--2---:R-:W-:Y:S01]  /*53b0*/  IMAD.MOV.U32 R4, RZ, RZ, R212 ;  /* 0x000000ffff047224 */ /* 0x004fe200078e00d4 */
[----:B------:R-:W-:Y:S02]  /*53c0*/  @P2 FSEL R4, R212, -INF , !P5 ;  /* 0xff800000d4042808 */ /* 0x000fe40006800000 */
[----:B------:R-:W-:Y:S03]  /*53d0*/  PLOP3.LUT P2, PT, PT, PT, UP0, 0x80, 0x8 ;  /* 0x000000000008781c */ /* 0x000fe60003f4f008 */
[----:B------:R-:W-:Y:S03]  /*53e0*/  FFMA.FTZ R4, R4, UR8, -R2 ;  /* 0x0000000804047c23 */ /* 0x000fe60008010802 */
[----:B------:R-:W-:Y:S10]  /*53f0*/  MUFU.TANH R201, R41 ;  /* 0x0000002900c97308 */ /* 0x000ff40000002400 */
[----:B------:R2:W-:Y:S01]  /*5400*/  MUFU.EX2 R252, R4 ;  /* 0x0000000400fc7308 */ /* 0x0005e20000000800 */
[----:B------:R-:W-:Y:S01]  /*5410*/  @P2 FSEL R5, R231, -INF , !P5 ;  /* 0xff800000e7052808 */ /* 0x000fe20006800000 */
[----:B-1----:R-:W-:Y:S01]  /*5420*/  IMAD.MOV.U32 R10, RZ, RZ, R227 ;  /* 0x000000ffff0a7224 */ /* 0x002fe200078e00e3 */
[----:B------:R-:W-:Y:S02]  /*5430*/  PLOP3.LUT P2, PT, PT, PT, UP0, 0x80, 0x8 ;  /* 0x000000000008781c */ /* 0x000fe40003f4f008 */
[----:B------:R-:W-:Y:S01]  /*5440*/  PLOP3.LUT P5, PT, PT, PT, UP0, 0x80, 0x8 ;  /* 0x000000000008781c */ /* 0x000fe20003faf008 */
[----:B------:R-:W-:Y:S04]  /*5450*/  FFMA.FTZ R5, R5, UR8, -R0 ;  /* 0x0000000805057c23 */ /* 0x000fe80008010800 */
[----:B------:R-:W-:Y:S10]  /*5460*/  MUFU.TANH R216, R42 ;  /* 0x0000002a00d87308 */ /* 0x000ff40000002400 */
[----:B------:R1:W3:Y:S01]  /*5470*/  MUFU.EX2 R19, R5 ;  /* 0x0000000500137308 */ /* 0x0002e20000000800 */
[----:B--2---:R-:W-:Y:S01]  /*5480*/  IMAD.MOV.U32 R4, RZ, RZ, R230 ;  /* 0x000000ffff047224 */ /* 0x004fe200078e00e6 */
[----:B------:R-:W-:Y:S02]  /*5490*/  @P1 FSEL R4, R230, -INF , !P6 ;  /* 0xff800000e6041808 */ /* 0x000fe40007000000 */
[----:B------:R-:W-:Y:S02]  /*54a0*/  PLOP3.LUT P1, PT, PT, PT, UP0, 0x80, 0x8 ;  /* 0x000000000008781c */ /* 0x000fe40003f2f008 */
[----:B------:R-:W-:Y:S01]  /*54b0*/  PLOP3.LUT P6, PT, PT, PT, UP0, 0x80, 0x8 ;  /* 0x000000000008781c */ /* 0x000fe20003fcf008 */
[----:B------:R-:W-:Y:S03]  /*54c0*/  FFMA.FTZ R4, R4, UR8, -R0 ;  /* 0x0000000804047c23 */ /* 0x000fe60008010800 */
[----:B------:R-:W-:Y:S10]  /*54d0*/  MUFU.TANH R215, R43 ;  /* 0x0000002b00d77308 */ /* 0x000ff40000002400 */
[----:B------:R2:W4:Y:S01]  /*54e0*/  MUFU.EX2 R20, R4 ;  /* 0x0000000400147308 */ /* 0x0005220000000800 */
[----:B-1----:R-:W-:Y:S01]  /*54f0*/  @P1 VIADD R5, R9, 0x19 ;  /* 0x0000001909051836 */ /* 0x002fe20000000000 */
[----:B------:R-:W-:Y:S01]  /*5500*/  PLOP3.LUT P1, PT, PT, PT, UP0, 0x80, 0x8 ;  /* 0x000000000008781c */ /* 0x000fe20003f2f008 */
[----:B---3--:R-:W-:Y:S03]  /*5510*/  STL [R1+0x24], R19 ;  /* 0x0000241301007387 */ /* 0x008fe60000100800 */
[----:B------:R-:W-:Y:S02]  /*5520*/  @P6 ISETP.GE.AND P6, PT, R5, UR31, PT ;  /* 0x0000001f05006c0c */ /* 0x000fe4000bfc6270 */
[----:B------:R-:W-:Y:S02]  /*5530*/  MOV R5, R206 ;  /* 0x000000ce00057202 */ /* 0x000fe40000000f00 */
[----:B------:R-:W-:Y:S05]  /*5540*/  MUFU.TANH R191, R44 ;  /* 0x0000002c00bf7308 */ /* 0x000fea0000002400 */
[----:B------:R-:W-:Y:S02]  /*5550*/  @P1 FSEL R5, R206, -INF , !P6 ;  /* 0xff800000ce051808 */ /* 0x000fe40007000000 */
[----:B--2---:R-:W-:Y:S01]  /*5560*/  @P2 IADD3 R4, PT, PT, R9, 0x18, RZ ;  /* 0x0000001809042810 */ /* 0x004fe20007ffe0ff */
[----:B----4-:R-:W-:Y:S01]  /*5570*/  STL [R1+0x20], R20 ;  /* 0x0000201401007387 */ /* 0x010fe20000100800 */
[----:B------:R-:W-:Y:S01]  /*5580*/  PLOP3.LUT P2, PT, PT, PT, UP0, 0x80, 0x8 ;  /* 0x000000000008781c */ /* 0x000fe20003f4f008 */
[--C-:B------:R-:W-:Y:S01]  /*5590*/  FFMA.FTZ R5, R5, UR8, -R2.reuse ;  /* 0x0000000805057c23 */ /* 0x100fe20008010802 */
[----:B------:R-:W-:Y:S01]  /*55a0*/  @P5 ISETP.GE.AND P5, PT, R4, UR31, PT ;  /* 0x0000001f04005c0c */ /* 0x000fe2000bfa6270 */
[----:B------:R-:W-:Y:S01]  /*55b0*/  IMAD.MOV.U32 R4, RZ, RZ, R207 ;  /* 0x000000ffff047224 */ /* 0x000fe200078e00cf */
[----:B------:R-:W-:Y:S01]  /*55c0*/  PLOP3.LUT P1, PT, PT, PT, UP0, 0x80, 0x8 ;  /* 0x000000000008781c */ /* 0x000fe20003f2f008 */
[----:B------:R-:W-:Y:S08]  /*55d0*/  MUFU.EX2 R247, R5 ;  /* 0x0000000500f77308 */ /* 0x000ff00000000800 */
[----:B------:R-:W-:Y:S02]  /*55e0*/  @P2 FSEL R4, R207, -INF , !P5 ;  /* 0xff800000cf042808 */ /* 0x000fe40006800000 */
[----:B------:R-:W-:Y:S01]  /*55f0*/  MUFU.TANH R190, R45 ;  /* 0x0000002d00be7308 */ /* 0x000fe20000002400 */
[----:B------:R-:W-:Y:S02]  /*5600*/  PLOP3.LUT P2, PT, PT, PT, UP0, 0x80, 0x8 ;  /* 0x000000000008781c */ /* 0x000fe40003f4f008 */
[----:B------:R-:W-:Y:S01]  /*5610*/  @P1 FSEL R10, R227, -INF , !P6 ;  /* 0xff800000e30a1808 */ /* 0x000fe20007000000 */
[----:B------:R-:W-:Y:S01]  /*5620*/  FFMA.FTZ R4, R4, UR8, -R2 ;  /* 0x0000000804047c23 */ /* 0x000fe20008010802 */
[----:B------:R-:W-:Y:S05]  /*5630*/  PLOP3.LUT P1, PT, PT, PT, UP0, 0x80, 0x8 ;  /* 0x000000000008781c */ /* 0x000fea0003f2f008 */
[----:B------:R1:W-:Y:S01]  /*5640*/  MUFU.EX2 R248, R4 ;  /* 0x0000000400f87308 */ /* 0x0003e20000000800 */
[----:B------:R-:W-:Y:S09]  /*5650*/  FFMA.FTZ R10, R10, UR8, -R0 ;  /* 0x000000080a0a7c23 */ /* 0x000ff20008010800 */
[----:B------:R2:W-:Y:S01]  /*5660*/  MUFU.EX2 R18, R10 ;  /* 0x0000000a00127308 */ /* 0x0005e20000000800 */
[----:B------:R-:W-:Y:S02]  /*5670*/  @P1 FSEL R12, R84, -INF , !P6 ;  /* 0xff800000540c1808 */ /* 0x000fe40007000000 */
[----:B------:R-:W-:Y:S03]  /*5680*/  PLOP3.LUT P1, PT, PT, PT, UP0, 0x80, 0x8 ;  /* 0x000000000008781c */ /* 0x000fe60003f2f008 */
[----:B------:R-:W-:Y:S04]  /*5690*/  FFMA.FTZ R12, R12, UR8, -R8 ;  /* 0x000000080c0c7c23 */ /* 0x000fe80008010808 */
[----:B------:R-:W-:Y:S01]  /*56a0*/  MUFU.TANH R211, R46 ;  /* 0x0000002e00d37308 */ /* 0x000fe20000002400 */
[----:B-1----:R-:W-:Y:S01]  /*56b0*/  IMAD.MOV.U32 R4, RZ, RZ, R228 ;  /* 0x000000ffff047224 */ /* 0x002fe200078e00e4 */
[----:B------:R-:W-:Y:S02]  /*56c0*/  @P2 FSEL R4, R228, -INF , !P5 ;  /* 0xff800000e4042808 */ /* 0x000fe40006800000 */
[----:B------:R-:W-:Y:S03]  /*56d0*/  PLOP3.LUT P2, PT, PT, PT, UP0, 0x80, 0x8 ;  /* 0x000000000008781c */ /* 0x000fe60003f4f008 */
[----:B------:R-:W-:Y:S03]  /*56e0*/  FFMA.FTZ R11, R4, UR8, -R0 ;  /* 0x00000008040b7c23 */ /* 0x000fe60008010800 */
[----:B------:R-:W-:Y:S01]  /*56f0*/  MUFU.TANH R209, R47 ;  /* 0x0000002f00d17308 */ /* 0x000fe20000002400 */
[----:B--2---:R-:W-:Y:S01]  /*5700*/  MOV R10, R85 ;  /* 0x00000055000a7202 */ /* 0x004fe20000000f00 */
[----:B------:R1:W2:Y:S08]  /*5710*/  LDSM.16.M88.4 R4, [R181+0xd800] ;  /* 0x00d80000b504783b */ /* 0x0002b00000000200 */
[----:B------:R3:W4:Y:S01]  /*5720*/  MUFU.EX2 R17, R11 ;  /* 0x0000000b00117308 */ /* 0x0007220000000800 */
[----:B------:R-:W-:Y:S02]  /*5730*/  @P2 FSEL R10, R85, -INF , !P5 ;  /* 0xff800000550a2808 */ /* 0x000fe40006800000 */
[----:B------:R-:W-:Y:S03]  /*5740*/  PLOP3.LUT P2, PT, PT, PT, UP0, 0x80, 0x8 ;  /* 0x000000000008781c */ /* 0x000fe60003f4f008 */
[----:B------:R-:W-:Y:S04]  /*5750*/  FFMA.FTZ R10, R10, UR8, -R8 ;  /* 0x000000080a0a7c23 */ /* 0x000fe80008010808 */
[----:B------:R-:W-:Y:S10]  /*5760*/  MUFU.TANH R77, R48 ;  /* 0x00000030004d7308 */ /* 0x000ff40000002400 */
[----:B------:R2:W-:Y:S01]  /*5770*/  MUFU.EX2 R87, R10 ;  /* 0x0000000a00577308 */ /* 0x0005e20000000800 */
[----:B---3--:R-:W-:Y:S01]  /*5780*/  MOV R11, R179 ;  /* 0x000000b3000b7202 */ /* 0x008fe20000000f00 */
[----:B----4-:R-:W-:Y:S01]  /*5790*/  STL [R1+0x14], R17 ;  /* 0x0000141101007387 */ /* 0x010fe20000100800 */
[----:B------:R-:W-:Y:S01]  /*57a0*/  @P2 FSEL R11, R179, -INF , !P5 ;  /* 0xff800000b30b2808 */ /* 0x000fe20006800000 */
[----:B-1----:R-:W-:Y:S01]  /*57b0*/  IMAD.MOV.U32 R181, RZ, RZ, R153 ;  /* 0x000000ffffb57224 */ /* 0x002fe200078e0099 */
[----:B------:R-:W-:Y:S01]  /*57c0*/  PLOP3.LUT P2, PT, PT, PT, UP0, 0x80, 0x8 ;  /* 0x000000000008781c */ /* 0x000fe20003f4f008 */
[----:B------:R-:W-:Y:S01]  /*57d0*/  STL [R1+0x10], R18 ;  /* 0x0000101201007387 */ /* 0x000fe20000100800 */
[----:B------:R-:W-:Y:S01]  /*57e0*/  PLOP3.LUT P5, PT, PT, PT, UP0, 0x80, 0x8 ;  /* 0x000000000008781c */ /* 0x000fe20003faf008 */
[--C-:B------:R-:W-:Y:S02]  /*57f0*/  FFMA.FTZ R11, R11, UR8, -R3.reuse ;  /* 0x000000080b0b7c23 */ /* 0x100fe40008010803 */
[----:B------:R-:W-:Y:S01]  /*5800*/  MUFU.TANH R169, R50 ;  /* 0x0000003200a97308 */ /* 0x000fe20000002400 */
[----:B--2---:R-:W-:Y:S01]  /*5810*/  IMAD.MOV.U32 R10, RZ, RZ, R178 ;  /* 0x000000ffff0a7224 */ /* 0x004fe200078e00b2 */
[-C--:B------:R-:W-:Y:S08]  /*5820*/  HMMA.16816.F32 R52, R148, R4.reuse, R52 ;  /* 0x000000049434723c */ /* 0x080ff00000001834 */
[----:B------:R1:W-:Y:S01]  /*5830*/  MUFU.EX2 R222, R11 ;  /* 0x0000000b00de7308 */ /* 0x0003e20000000800 */
[----:B------:R-:W-:Y:S02]  /*5840*/  @P1 FSEL R10, R178, -INF , !P6 ;  /* 0xff800000b20a1808 */ /* 0x000fe40007000000 */
[----:B------:R-:W-:Y:S02]  /*5850*/  PLOP3.LUT P1, PT, PT, PT, UP0, 0x80, 0x8 ;  /* 0x000000000008781c */ /* 0x000fe40003f2f008 */
[----:B------:R-:W-:Y:S01]  /*5860*/  PLOP3.LUT P6, PT, PT, PT, UP0, 0x80, 0x8 ;  /* 0x000000000008781c */ /* 0x000fe20003fcf008 */
[C---:B------:R-:W-:Y:S04]  /*5870*/  HMMA.16816.F32 R56, R132.reuse, R4, R56 ;  /* 0x000000048438723c */ /* 0x040fe80000001838 */
[----:B------:R-:W2:Y:S01]  /*5880*/  MUFU.TANH R76, R49 ;  /* 0x00000031004c7308 */ /* 0x000ea20000002400 */
[----:B------:R-:W-:Y:S01]  /*5890*/  FFMA.FTZ R10, R10, UR8, -R3 ;  /* 0x000000080a0a7c23 */ /* 0x000fe20008010803 */
[----:B------:R-:W-:Y:S01]  /*58a0*/  MOV R4, R175 ;  /* 0x000000af00047202 */ /* 0x000fe20000000f00 */
[----:B------:R-:W-:Y:S01]  /*58b0*/  IMAD.MOV.U32 R5, RZ, RZ, R174 ;  /* 0x000000ffff057224 */ /* 0x000fe200078e00ae */
[-C--:B------:R-:W-:Y:S06]  /*58c0*/  HMMA.16816.F32 R60, R132, R6.reuse, R60 ;  /* 0x00000006843c723c */ /* 0x080fec000000183c */
[----:B------:R3:W-:Y:S01]  /*58d0*/  MUFU.EX2 R221, R10 ;  /* 0x0000000a00dd7308 */ /* 0x0007e20000000800 */
[----:B-1----:R-:W-:Y:S01]  /*58e0*/  @P1 VIADD R11, R9, 0x21 ;  /* 0x00000021090b1836 */ /* 0x002fe20000000000 */
[----:B------:R-:W-:Y:S01]  /*58f0*/  PLOP3.LUT P1, PT, PT, PT, UP0, 0x80, 0x8 ;  /* 0x000000000008781c */ /* 0x000fe20003f2f008 */
[----:B------:R-:W-:Y:S01]  /*5900*/  FMUL.FTZ R54, R54, UR16 ;  /* 0x0000001036367c20 */ /* 0x000fe20008410000 */
[----:B------:R-:W-:Y:S01]  /*5910*/  FMUL.FTZ R53, R53, UR16 ;  /* 0x0000001035357c20 */ /* 0x000fe20008410000 */
[----:B------:R-:W-:Y:S01]  /*5920*/  FMUL.FTZ R52, R52, UR16 ;  /* 0x0000001034347c20 */ /* 0x000fe20008410000 */
[----:B------:R-:W-:Y:S04]  /*5930*/  HMMA.16816.F32 R64, R148, R6, R64 ;  /* 0x000000069440723c */ /* 0x000fe80000001840 */
[----:B------:R-:W-:Y:S01]  /*5940*/  MUFU.TANH R168, R51 ;  /* 0x0000003300a87308 */ /* 0x000fe20000002400 */
[----:B------:R-:W-:Y:S02]  /*5950*/  MOV R149, 0x40 ;  /* 0x0000004000957802 */ /* 0x000fe40000000f00 */
[----:B------:R-:W-:Y:S01]  /*5960*/  @P6 ISETP.GE.AND P6, PT, R11, UR31, PT ;  /* 0x0000001f0b006c0c */ /* 0x000fe2000bfc6270 */
[----:B------:R-:W-:Y:S02]  /*5970*/  IMAD.MOV.U32 R11, RZ, RZ, R80 ;  /* 0x000000ffff0b7224 */ /* 0x000fe400078e0050 */
[----:B------:R-:W-:Y:S01]  /*5980*/  FMUL.FTZ R56, R56, UR16 ;  /* 0x0000001038387c20 */ /* 0x000fe20008410000 */
[----:B--2---:R-:W-:Y:S02]  /*5990*/  IMAD.MOV.U32 R6, RZ, RZ, R76 ;  /* 0x000000ffff067224 */ /* 0x004fe400078e004c */
[----:B------:R-:W-:Y:S01]  /*59a0*/  FMUL.FTZ R58, R58, UR16 ;  /* 0x000000103a3a7c20 */ /* 0x000fe20008410000 */
[----:B------:R-:W-:Y:S01]  /*59b0*/  @P1 FSEL R11, R80, -INF , !P6 ;  /* 0xff800000500b1808 */ /* 0x000fe20007000000 */
[----:B------:R-:W1:Y:S01]  /*59c0*/  MUFU.TANH R167, R54 ;  /* 0x0000003600a77308 */ /* 0x000e620000002400 */
[----:B---3--:R-:W-:Y:S01]  /*59d0*/  @P2 IADD3 R10, PT, PT, R9, 0x20, RZ ;  /* 0x00000020090a2810 */ /* 0x008fe20007ffe0ff */
[----:B------:R-:W-:Y:S01]  /*59e0*/  FMUL.FTZ R55, R55, UR16 ;  /* 0x0000001037377c20 */ /* 0x000fe20008410000 */
[----:B------:R-:W-:Y:S01]  /*59f0*/  PLOP3.LUT P2, PT, PT, PT, UP0, 0x80, 0x8 ;  /* 0x000000000008781c */ /* 0x000fe20003f4f008 */
[----:B------:R-:W-:Y:S01]  /*5a00*/  FMUL.FTZ R57, R57, UR16 ;  /* 0x0000001039397c20 */ /* 0x000fe20008410000 */
[----:B------:R-:W-:Y:S01]  /*5a10*/  @P5 ISETP.GE.AND P5, PT, R10, UR31, PT ;  /* 0x0000001f0a005c0c */ /* 0x000fe2000bfa6270 */
[----:B------:R-:W-:Y:S01]  /*5a20*/  FMUL.FTZ R59, R59, UR16 ;  /* 0x000000103b3b7c20 */ /* 0x000fe20008410000 */
[----:B------:R-:W-:Y:S03]  /*5a30*/  MOV R10, R81 ;  /* 0x00000051000a7202 */ /* 0x000fe60000000f00 */
[----:B------:R2:W-:Y:S01]  /*5a40*/  MUFU.TANH R177, R56 ;  /* 0x0000003800b17308 */ /* 0x0005e20000002400 */
[----:B------:R-:W-:Y:S01]  /*5a50*/  PLOP3.LUT P1, PT, PT, PT, UP0, 0x80, 0x8 ;  /* 0x000000000008781c */ /* 0x000fe20003f2f008 */
[----:B------:R-:W-:Y:S01]  /*5a60*/  FMUL.FTZ R60, R60, UR16 ;  /* 0x000000103c3c7c20 */ /* 0x000fe20008410000 */
[----:B------:R-:W-:Y:S01]  /*5a70*/  FMUL.FTZ R61, R61, UR16 ;  /* 0x000000103d3d7c20 */ /* 0x000fe20008410000 */
[----:B------:R-:W-:Y:S01]  /*5a80*/  FMUL.FTZ R64, R64, UR16 ;  /* 0x0000001040407c20 */ /* 0x000fe20008410000 */
[----:B------:R-:W-:Y:S01]  /*5a90*/  FMUL.FTZ R65, R65, UR16 ;  /* 0x0000001041417c20 */ /* 0x000fe20008410000 */
[----:B------:R-:W-:Y:S01]  /*5aa0*/  FMUL.FTZ R66, R66, UR16 ;  /* 0x0000001042427c20 */ /* 0x000fe20008410000 */
[----:B------:R-:W-:Y:S01]  /*5ab0*/  FMUL.FTZ R67, R67, UR16 ;  /* 0x0000001043437c20 */ /* 0x000fe20008410000 */
[----:B------:R-:W-:Y:S02]  /*5ac0*/  @P2 FSEL R10, R81, -INF , !P5 ;  /* 0xff800000510a2808 */ /* 0x000fe40006800000 */
[----:B------:R-:W-:Y:S01]  /*5ad0*/  MUFU.TANH R72, R53 ;  /* 0x0000003500487308 */ /* 0x000fe20000002400 */
[----:B------:R-:W-:Y:S01]  /*5ae0*/  PLOP3.LUT P2, PT, PT, PT, UP0, 0x80, 0x8 ;  /* 0x000000000008781c */ /* 0x000fe20003f4f008 */
[----:B------:R-:W-:Y:S01]  /*5af0*/  FMUL.FTZ R62, R62, UR16 ;  /* 0x000000103e3e7c20 */ /* 0x000fe20008410000 */
[----:B-1----:R-:W-:Y:S01]  /*5b00*/  MOV R7, R167 ;  /* 0x000000a700077202 */ /* 0x002fe20000000f00 */
[--C-:B------:R-:W-:Y:S01]  /*5b10*/  FFMA.FTZ R10, R10, UR8, -R8.reuse ;  /* 0x000000080a0a7c23 */ /* 0x100fe20008010808 */
[----:B------:R-:W-:Y:S01]  /*5b20*/  @P1 FSEL R5, R174, -INF , !P6 ;  /* 0xff800000ae051808 */ /* 0x000fe20007000000 */
[----:B------:R-:W-:Y:S01]  /*5b30*/  FMUL.FTZ R63, R63, UR16 ;  /* 0x000000103f3f7c20 */ /* 0x000fe20008410000 */
[----:B------:R-:W-:Y:S03]  /*5b40*/  PLOP3.LUT P1, PT, PT, PT, UP0, 0x80, 0x8 ;  /* 0x000000000008781c */ /* 0x000fe60003f2f008 */
[----:B------:R1:W-:Y:S01]  /*5b50*/  MUFU.EX2 R83, R10 ;  /* 0x0000000a00537308 */ /* 0x0003e20000000800 */
[----:B------:R-:W-:Y:S02]  /*5b60*/  LEA R148, R183, UR4, 0x1 ;  /* 0x00000004b7947c11 */ /* 0x000fe4000f8e08ff */
[----:B--2---:R-:W-:Y:S02]  /*5b70*/  MOV R56, 0x20 ;  /* 0x0000002000387802 */ /* 0x004fe40000000f00 */
[----:B------:R-:W-:Y:S02]  /*5b80*/  SEL R153, R149, 0xffffffc0, !P0 ;  /* 0xffffffc095997807 */ /* 0x000fe40004000000 */
[----:B------:R-:W-:Y:S03]  /*5b90*/  @P2 FSEL R4, R175, -INF , !P5 ;  /* 0xff800000af042808 */ /* 0x000fe60006800000 */
[----:B------:R-:W-:Y:S01]  /*5ba0*/  MUFU.TANH R73, R52 ;  /* 0x0000003400497308 */ /* 0x000fe20000002400 */
[----:B------:R-:W-:Y:S01]  /*5bb0*/  PLOP3.LUT P2, PT, PT, PT, UP0, 0x80, 0x8 ;  /* 0x000000000008781c */ /* 0x000fe20003f4f008 */
[----:B------:R-:W-:Y:S01]  /*5bc0*/  IMAD.IADD R149, R148, 0x1, R153 ;  /* 0x0000000194957824 */ /* 0x000fe200078e0299 */
[----:B------:R-:W-:Y:S01]  /*5bd0*/  SEL R173, R56, 0xffffffe0, !P3 ;  /* 0xffffffe038ad7807 */ /* 0x000fe20005800000 */
[----:B------:R-:W-:Y:S03]  /*5be0*/  FFMA.FTZ R4, R4, UR8, -R3 ;  /* 0x0000000804047c23 */ /* 0x000fe60008010803 */
[----:B------:R-:W-:Y:S03]  /*5bf0*/  IADD3 R151, PT, PT, R148, R173, RZ ;  /* 0x000000ad94977210 */ /* 0x000fe60007ffe0ff */
[----:B------:R2:W-:Y:S01]  /*5c00*/  MUFU.EX2 R213, R4 ;  /* 0x0000000400d57308 */ /* 0x0005e20000000800 */
[----:B-1----:R-:W-:Y:S01]  /*5c10*/  FFMA.FTZ R10, R11, UR8, -R8 ;  /* 0x000000080b0a7c23 */ /* 0x002fe20008010808 */
[----:B------:R-:W-:Y:S08]  /*5c20*/  IMAD.MOV.U32 R11, RZ, RZ, R169 ;  /* 0x000000ffff0b7224 */ /* 0x000ff000078e00a9 */
[----:B------:R-:W-:Y:S10]  /*5c30*/  MUFU.EX2 R82, R10 ;  /* 0x0000000a00527308 */ /* 0x000ff40000000800 */
[----:B------:R-:W-:Y:S01]  /*5c40*/  MUFU.EX2 R86, R12 ;  /* 0x0000000c00567308 */ /* 0x000fe20000000800 */
[----:B--2---:R-:W-:Y:S01]  /*5c50*/  FFMA.FTZ R4, R5, UR8, -R3 ;  /* 0x0000000805047c23 */ /* 0x004fe20008010803 */
[----:B------:R-:W-:Y:S02]  /*5c60*/  MOV R5, R203 ;  /* 0x000000cb00057202 */ /* 0x000fe40000000f00 */
[----:B------:R-:W-:Y:S02]  /*5c70*/  @P2 FSEL R5, R203, -INF , !P5 ;  /* 0xff800000cb052808 */ /* 0x000fe40006800000 */
[----:B------:R-:W-:Y:S04]  /*5c80*/  PLOP3.LUT P2, PT, PT, PT, UP0, 0x80, 0x8 ;  /* 0x000000000008781c */ /* 0x000fe80003f4f008 */
[----:B------:R1:W-:Y:S01]  /*5c90*/  MUFU.EX2 R214, R4 ;  /* 0x0000000400d67308 */ /* 0x0003e20000000800 */
[--C-:B------:R-:W-:Y:S09]  /*5ca0*/  FFMA.FTZ R5, R5, UR8, -R2.reuse ;  /* 0x0000000805057c23 */ /* 0x100ff20008010802 */
[----:B------:R2:W-:Y:S10]  /*5cb0*/  MUFU.EX2 R243, R5 ;  /* 0x0000000500f37308 */ /* 0x0005f40000000800 */
[----:B------:R-:W3:Y:S01]  /*5cc0*/  MUFU.TANH R205, R58 ;  /* 0x0000003a00cd7308 */ /* 0x000ee20000002400 */
[----:B-1----:R-:W-:Y:S01]  /*5cd0*/  IMAD.MOV.U32 R4, RZ, RZ, R201 ;  /* 0x000000ffff047224 */ /* 0x002fe200078e00c9 */
[----:B------:R-:W-:Y:S02]  /*5ce0*/  @P1 FSEL R4, R201, -INF , !P6 ;  /* 0xff800000c9041808 */ /* 0x000fe40007000000 */
[----:B------:R-:W-:Y:S03]  /*5cf0*/  PLOP3.LUT P1, PT, PT, PT, UP0, 0x80, 0x8 ;  /* 0x000000000008781c */ /* 0x000fe60003f2f008 */
[----:B------:R-:W-:Y:S03]  /*5d00*/  FFMA.FTZ R4, R4, UR8, -R2 ;  /* 0x0000000804047c23 */ /* 0x000fe60008010802 */
[----:B------:R-:W-:Y:S01]  /*5d10*/  MUFU.TANH R166, R55 ;  /* 0x0000003700a67308 */ /* 0x000fe20000002400 */
[----:B--2---:R-:W-:Y:S02]  /*5d20*/  MOV R5, R216 ;  /* 0x000000d800057202 */ /* 0x004fe40000000f00 */
[----:B------:R-:W-:Y:S02]  /*5d30*/  @P2 FSEL R5, R216, -INF , !P5 ;  /* 0xff800000d8052808 */ /* 0x000fe40006800000 */
[----:B------:R-:W-:Y:S02]  /*5d40*/  PLOP3.LUT P5, PT, PT, PT, UP0, 0x80, 0x8 ;  /* 0x000000000008781c */ /* 0x000fe40003faf008 */
[----:B------:R-:W-:Y:S03]  /*5d50*/  PLOP3.LUT P2, PT, PT, PT, UP0, 0x80, 0x8 ;  /* 0x000000000008781c */ /* 0x000fe60003f4f008 */
[----:B------:R1:W-:Y:S01]  /*5d60*/  MUFU.EX2 R238, R4 ;  /* 0x0000000400ee7308 */ /* 0x0003e20000000800 */
[--C-:B------:R-:W-:Y:S01]  /*5d70*/  FFMA.FTZ R5, R5, UR8, -R0.reuse ;  /* 0x0000000805057c23 */ /* 0x100fe20008010800 */
[----:B---3--:R-:W-:Y:S08]  /*5d80*/  MOV R12, R205 ;  /* 0x000000cd000c7202 */ /* 0x008ff00000000f00 */
[----:B------:R-:W2:Y:S10]  /*5d90*/  MUFU.EX2 R15, R5 ;  /* 0x00000005000f7308 */ /* 0x000eb40000000800 */
[----:B------:R-:W-:Y:S01]  /*5da0*/  MUFU.TANH R176, R57 ;  /* 0x0000003900b07308 */ /* 0x000fe20000002400 */
[----:B-1----:R-:W-:Y:S01]  /*5db0*/  IMAD.MOV.U32 R4, RZ, RZ, R215 ;  /* 0x000000ffff047224 */ /* 0x002fe200078e00d7 */
[----:B------:R-:W-:Y:S02]  /*5dc0*/  @P1 FSEL R4, R215, -INF , !P6 ;  /* 0xff800000d7041808 */ /* 0x000fe40007000000 */
[----:B------:R-:W-:Y:S02]  /*5dd0*/  PLOP3.LUT P1, PT, PT, PT, UP0, 0x80, 0x8 ;  /* 0x000000000008781c */ /* 0x000fe40003f2f008 */
[----:B------:R-:W-:Y:S01]  /*5de0*/  PLOP3.LUT P6, PT, PT, PT, UP0, 0x80, 0x8 ;  /* 0x000000000008781c */ /* 0x000fe20003fcf008 */
[----:B------:R-:W-:Y:S03]  /*5df0*/  FFMA.FTZ R4, R4, UR8, -R0 ;  /* 0x0000000804047c23 */ /* 0x000fe60008010800 */
[----:B------:R-:W-:Y:S01]  /*5e00*/  MUFU.TANH R204, R59 ;  /* 0x0000003b00cc7308 */ /* 0x000fe20000002400 */
[----:B--2---:R-:W-:Y:S01]  /*5e10*/  STL [R1+0x4], R15 ;  /* 0x0000040f01007387 */ /* 0x004fe20000100800 */
[----:B------:R-:W-:Y:S08]  /*5e20*/  MOV R5, R191 ;  /* 0x000000bf00057202 */ /* 0x000ff00000000f00 */
[----:B------:R-:W1:Y:S01]  /*5e30*/  MUFU.EX2 R16, R4 ;  /* 0x0000000400107308 */ /* 0x000e620000000800 */
[C---:B------:R-:W-:Y:S01]  /*5e40*/  @P1 VIADD R10, R9.reuse, 0x29 ;  /* 0x00000029090a1836 */ /* 0x040fe20000000000 */
[----:B------:R-:W-:Y:S04]  /*5e50*/  PLOP3.LUT P1, PT, PT, PT, UP0, 0x80, 0x8 ;  /* 0x000000000008781c */ /* 0x000fe80003f2f008 */
[----:B------:R-:W-:Y:S04]  /*5e60*/  @P6 ISETP.GE.AND P6, PT, R10, UR31, PT ;  /* 0x0000001f0a006c0c */ /* 0x000fe8000bfc6270 */
[----:B------:R-:W-:Y:S10]  /*5e70*/  MUFU.TANH R171, R60 ;  /* 0x0000003c00ab7308 */ /* 0x000ff40000002400 */
[----:B------:R-:W2:Y:S01]  /*5e80*/  MUFU.TANH R170, R61 ;  /* 0x0000003d00aa7308 */ /* 0x000ea20000002400 */
[----:B-1----:R-:W-:Y:S01]  /*5e90*/  STL [R1], R16 ;  /* 0x0000001001007387 */ /* 0x002fe20000100800 */
[----:B------:R-:W-:Y:S02]  /*5ea0*/  @P5 IADD3 R4, PT, PT, R9, 0x28, RZ ;  /* 0x0000002809045810 */ /* 0x000fe40007ffe0ff */
[----:B------:R-:W-:Y:S01]  /*5eb0*/  PLOP3.LUT P5, PT, PT, PT, UP0, 0x80, 0x8 ;  /* 0x000000000008781c */ /* 0x000fe20003faf008 */
[----:B------:R-:W3:Y:S01]  /*5ec0*/  LDL R14, [R1+0x74] ;  /* 0x00007400010e7983 */ /* 0x000ee20000100800 */
[----:B------:R-:W-:Y:S01]  /*5ed0*/  @P2 ISETP.GE.AND P2, PT, R4, UR31, PT ;  /* 0x0000001f04002c0c */ /* 0x000fe2000bf46270 */
[----:B------:R-:W-:Y:S01]  /*5ee0*/  IMAD.MOV.U32 R4, RZ, RZ, R190 ;  /* 0x000000ffff047224 */ /* 0x000fe200078e00be */
[----:B------:R-:W-:Y:S02]  /*5ef0*/  @P1 FSEL R4, R190, -INF , !P6 ;  /* 0xff800000be041808 */ /* 0x000fe40007000000 */
[----:B------:R-:W1:Y:S01]  /*5f00*/  MUFU.TANH R71, R64 ;  /* 0x0000004000477308 */ /* 0x000e620000002400 */
[----:B------:R-:W-:Y:S06]  /*5f10*/  PLOP3.LUT P1, PT, PT, PT, UP0, 0x80, 0x8 ;  /* 0x000000000008781c */ /* 0x000fec0003f2f008 */
[----:B------:R-:W-:Y:S03]  /*5f20*/  @P5 FSEL R5, R191, -INF , !P2 ;  /* 0xff800000bf055808 */ /* 0x000fe60005000000 */
[----:B------:R-:W4:Y:S01]  /*5f30*/  MUFU.TANH R70, R65 ;  /* 0x0000004100467308 */ /* 0x000f220000002400 */
[----:B------:R-:W-:Y:S01]  /*5f40*/  PLOP3.LUT P5, PT, PT, PT, UP0, 0x80, 0x8 ;  /* 0x000000000008781c */ /* 0x000fe20003faf008 */
[----:B------:R-:W-:Y:S01]  /*5f50*/  FFMA.FTZ R10, R5, UR8, -R2 ;  /* 0x00000008050a7c23 */ /* 0x000fe20008010802 */
[----:B------:R-:W-:Y:S07]  /*5f60*/  MOV R5, R211 ;  /* 0x000000d300057202 */ /* 0x000fee0000000f00 */
[----:B------:R2:W-:Y:S04]  /*5f70*/  MUFU.EX2 R232, R10 ;  /* 0x0000000a00e87308 */ /* 0x0005e80000000800 */
[----:B------:R-:W-:Y:S02]  /*5f80*/  @P5 FSEL R5, R211, -INF , !P2 ;  /* 0xff800000d3055808 */ /* 0x000fe40005000000 */
[----:B------:R-:W-:Y:S04]  /*5f90*/  PLOP3.LUT P5, PT, PT, PT, UP0, 0x80, 0x8 ;  /* 0x000000000008781c */ /* 0x000fe80003faf008 */
[----:B------:R-:W4:Y:S01]  /*5fa0*/  MUFU.TANH R165, R66 ;  /* 0x0000004200a57308 */ /* 0x000f220000002400 */
[----:B------:R-:W-:Y:S01]  /*5fb0*/  FFMA.FTZ R5, R5, UR8, -R0 ;  /* 0x0000000805057c23 */ /* 0x000fe20008010800 */
[----:B--2---:R-:W-:Y:S01]  /*5fc0*/  FFMA.FTZ R10, R4, UR8, -R2 ;  /* 0x00000008040a7c23 */ /* 0x004fe20008010802 */
[----:B------:R-:W-:Y:S01]  /*5fd0*/  IMAD.MOV.U32 R4, RZ, RZ, R209 ;  /* 0x000000ffff047224 */ /* 0x000fe200078e00d1 */
[----:B------:R-:W-:Y:S06]  /*5fe0*/  @P1 FSEL R4, R209, -INF , !P6 ;  /* 0xff800000d1041808 */ /* 0x000fec0007000000 */
[----:B------:R-:W-:Y:S01]  /*5ff0*/  MUFU.EX2 R250, R5 ;  /* 0x0000000500fa7308 */ /* 0x000fe20000000800 */
[----:B------:R-:W-:Y:S01]  /*6000*/  PLOP3.LUT P1, PT, PT, PT, UP0, 0x80, 0x8 ;  /* 0x000000000008781c */ /* 0x000fe20003f2f008 */
[----:B------:R-:W-:Y:S08]  /*6010*/  FFMA.FTZ R4, R4, UR8, -R0 ;  /* 0x0000000804047c23 */ /* 0x000ff00008010800 */
[----:B------:R2:W-:Y:S04]  /*6020*/  MUFU.EX2 R229, R10 ;  /* 0x0000000a00e57308 */ /* 0x0005e80000000800 */
[----:B------:R-:W-:Y:S06]  /*6030*/  @P1 FSEL R11, R169, -INF , !P2 ;  /* 0xff800000a90b1808 */ /* 0x000fec0005000000 */
[----:B------:R1:W-:Y:S01]  /*6040*/  MUFU.EX2 R249, R4 ;  /* 0x0000000400f97308 */ /* 0x0003e20000000800 */
[----:B------:R-:W-:Y:S09]  /*6050*/  PLOP3.LUT P1, PT, PT, PT, UP0, 0x80, 0x8 ;  /* 0x000000000008781c */ /* 0x000ff20003f2f008 */
[----:B------:R-:W4:Y:S01]  /*6060*/  MUFU.TANH R164, R67 ;  /* 0x0000004300a47308 */ /* 0x000f220000002400 */
[----:B--2---:R-:W-:Y:S02]  /*6070*/  MOV R10, R77 ;  /* 0x0000004d000a7202 */ /* 0x004fe40000000f00 */
[----:B------:R-:W-:Y:S02]  /*6080*/  @P5 FSEL R10, R77, -INF , !P2 ;  /* 0xff8000004d0a5808 */ /* 0x000fe40005000000 */
[----:B------:R-:W-:Y:S02]  /*6090*/  PLOP3.LUT P5, PT, PT, PT, UP0, 0x80, 0x8 ;  /* 0x000000000008781c */ /* 0x000fe40003faf008 */
[----:B------:R-:W-:Y:S01]  /*60a0*/  PLOP3.LUT P2, PT, PT, PT, UP0, 0x80, 0x8 ;  /* 0x000000000008781c */ /* 0x000fe20003f4f008 */
[--C-:B------:R-:W-:Y:S01]  /*60b0*/  FFMA.FTZ R10, R10, UR8, -R8.reuse ;  /* 0x000000080a0a7c23 */ /* 0x100fe20008010808 */
[----:B-1----:R-:W-:Y:S01]  /*60c0*/  MOV R4, R168 ;  /* 0x000000a800047202 */ /* 0x002fe20000000f00 */
[----:B------:R-:W-:Y:S01]  /*60d0*/  MUFU.TANH R197, R62 ;  /* 0x0000003e00c57308 */ /* 0x000fe20000002400 */
[----:B------:R-:W-:Y:S02]  /*60e0*/  @P1 FSEL R6, R76, -INF , !P6 ;  /* 0xff8000004c061808 */ /* 0x000fe40007000000 */
[----:B------:R-:W-:Y:S03]  /*60f0*/  PLOP3.LUT P1, PT, PT, PT, UP0, 0x80, 0x8 ;  /* 0x000000000008781c */ /* 0x000fe60003f2f008 */
[--C-:B------:R-:W-:Y:S02]  /*6100*/  FFMA.FTZ R6, R6, UR8, -R8.reuse ;  /* 0x0000000806067c23 */ /* 0x100fe40008010808 */
[----:B------:R-:W-:Y:S02]  /*6110*/  @P5 IADD3 R5, PT, PT, R9, 0x30, RZ ;  /* 0x0000003009055810 */ /* 0x000fe40007ffe0ff */
[----:B------:R1:W-:Y:S01]  /*6120*/  MUFU.EX2 R79, R10 ;  /* 0x0000000a004f7308 */ /* 0x0003e20000000800 */
[----:B------:R-:W-:Y:S02]  /*6130*/  PLOP3.LUT P5, PT, PT, PT, UP0, 0x80, 0x8 ;  /* 0x000000000008781c */ /* 0x000fe40003faf008 */
[----:B------:R-:W-:Y:S02]  /*6140*/  @P2 FSEL R4, R168, -INF , !P6 ;  /* 0xff800000a8042808 */ /* 0x000fe40007000000 */
[----:B------:R-:W-:Y:S02]  /*6150*/  PLOP3.LUT P6, PT, PT, PT, UP0, 0x80, 0x8 ;  /* 0x000000000008781c */ /* 0x000fe40003fcf008 */
[----:B------:R-:W-:Y:S03]  /*6160*/  PLOP3.LUT P2, PT, PT, PT, UP0, 0x80, 0x8 ;  /* 0x000000000008781c */ /* 0x000fe60003f4f008 */
[----:B------:R2:W4:Y:S01]  /*6170*/  MUFU.EX2 R78, R6 ;  /* 0x00000006004e7308 */ /* 0x0005220000000800 */
[----:B------:R-:W-:Y:S03]  /*6180*/  FFMA.FTZ R4, R4, UR8, -R3 ;  /* 0x0000000804047c23 */ /* 0x000fe60008010803 */
[----:B------:R-:W-:Y:S01]  /*6190*/  @P5 ISETP.GE.AND P5, PT, R5, UR31, PT ;  /* 0x0000001f05005c0c */ /* 0x000fe2000bfa6270 */
[----:B------:R-:W-:Y:S05]  /*61a0*/  IMAD.MOV.U32 R5, RZ, RZ, R73 ;  /* 0x000000ffff057224 */ /* 0x000fea00078e0049 */
[----:B------:R4:W-:Y:S01]  /*61b0*/  MUFU.EX2 R198, R4 ;  /* 0x0000000400c67308 */ /* 0x0009e20000000800 */
[----:B-1----:R-:W-:Y:S01]  /*61c0*/  IMAD.MOV.U32 R10, RZ, RZ, R177 ;  /* 0x000000ffff0a7224 */ /* 0x002fe200078e00b1 */
[----:B------:R-:W-:Y:S02]  /*61d0*/  @P6 FSEL R7, R167, -INF , !P5 ;  /* 0xff800000a7076808 */ /* 0x000fe40006800000 */
[----:B------:R-:W-:Y:S02]  /*61e0*/  PLOP3.LUT P6, PT, PT, PT, UP0, 0x80, 0x8 ;  /* 0x000000000008781c */ /* 0x000fe40003fcf008 */
[----:B------:R-:W-:Y:S02]  /*61f0*/  @P2 FSEL R10, R177, -INF , !P5 ;  /* 0xff800000b10a2808 */ /* 0x000fe40006800000 */
[----:B------:R-:W-:Y:S01]  /*6200*/  PLOP3.LUT P2, PT, PT, PT, UP0, 0x80, 0x8 ;  /* 0x000000000008781c */ /* 0x000fe20003f4f008 */
[--C-:B--2---:R-:W-:Y:S01]  /*6210*/  FFMA.FTZ R6, R11, UR8, -R3.reuse ;  /* 0x000000080b067c23 */ /* 0x104fe20008010803 */
[----:B------:R-:W-:Y:S01]  /*6220*/  @P1 FSEL R5, R73, -INF , !P5 ;  /* 0xff80000049051808 */ /* 0x000fe20006800000 */
[----:B------:R-:W1:Y:S01]  /*6230*/  MUFU.TANH R196, R63 ;  /* 0x0000003f00c47308 */ /* 0x000e620000002400 */
[----:B------:R-:W-:Y:S03]  /*6240*/  PLOP3.LUT P1, PT, PT, PT, UP0, 0x80, 0x8 ;  /* 0x000000000008781c */ /* 0x000fe60003f2f008 */
[--C-:B------:R-:W-:Y:S02]  /*6250*/  FFMA.FTZ R5, R5, UR8, -R8.reuse ;  /* 0x0000000805057c23 */ /* 0x100fe40008010808 */
[----:B------:R-:W-:Y:S01]  /*6260*/  @P6 VIADD R11, R9, 0x31 ;  /* 0x00000031090b6836 */ /* 0x000fe20000000000 */
[----:B------:R-:W-:Y:S03]  /*6270*/  PLOP3.LUT P6, PT, PT, PT, UP0, 0x80, 0x8 ;  /* 0x000000000008781c */ /* 0x000fe60003fcf008 */
[----:B------:R2:W1:Y:S01]  /*6280*/  MUFU.EX2 R202, R6 ;  /* 0x0000000600ca7308 */ /* 0x0004620000000800 */
[----:B----4-:R-:W-:Y:S02]  /*6290*/  MOV R4, R72 ;  /* 0x0000004800047202 */ /* 0x010fe40000000f00 */
[----:B------:R-:W-:Y:S02]  /*62a0*/  @P2 ISETP.GE.AND P2, PT, R11, UR31, PT ;  /* 0x0000001f0b002c0c */ /* 0x000fe4000bf46270 */
[----:B------:R-:W-:Y:S02]  /*62b0*/  @P1 FSEL R12, R205, -INF , !P5 ;  /* 0xff800000cd0c1808 */ /* 0x000fe40006800000 */
[----:B------:R-:W-:Y:S03]  /*62c0*/  PLOP3.LUT P1, PT, PT, PT, UP0, 0x80, 0x8 ;  /* 0x000000000008781c */ /* 0x000fe60003f2f008 */
[----:B------:R4:W-:Y:S01]  /*62d0*/  MUFU.EX2 R75, R5 ;  /* 0x00000005004b7308 */ /* 0x0009e20000000800 */
[----:B------:R-:W-:Y:S02]  /*62e0*/  PLOP3.LUT P5, PT, PT, PT, UP0, 0x80, 0x8 ;  /* 0x000000000008781c */ /* 0x000fe40003faf008 */
[----:B------:R-:W-:Y:S02]  /*62f0*/  @P6 FSEL R4, R72, -INF , !P2 ;  /* 0xff80000048046808 */ /* 0x000fe40005000000 */
[----:B------:R-:W-:Y:S03]  /*6300*/  PLOP3.LUT P6, PT, PT, PT, UP0, 0x80, 0x8 ;  /* 0x000000000008781c */ /* 0x000fe60003fcf008 */
[----:B------:R-:W-:Y:S01]  /*6310*/  FFMA.FTZ R4, R4, UR8, -R8 ;  /* 0x0000000804047c23 */ /* 0x000fe20008010808 */
[----:B--2---:R-:W-:Y:S03]  /*6320*/  IADD3 R6, PT, PT, R154, 0x1c000, RZ ;  /* 0x0001c0009a067810 */ /* 0x004fe60007ffe0ff */
[----:B------:R2:W1:Y:S01]  /*6330*/  MUFU.EX2 R74, R4 ;  /* 0x00000004004a7308 */ /* 0x0004620000000800 */
[----:B------:R-:W-:Y:S01]  /*6340*/  @P4 IADD3 R155, PT, PT, R6, -0x40, RZ ;  /* 0xffffffc0069b4810 */ /* 0x000fe20007ffe0ff */
[----:B------:R-:W-:Y:S01]  /*6350*/  FFMA.FTZ R6, R7, UR8, -R3 ;  /* 0x0000000807067c23 */ /* 0x000fe20008010803 */
[C---:B------:R-:W-:Y:S01]  /*6360*/  @P1 IADD3 R11, PT, PT, R9.reuse, 0x38, RZ ;  /* 0x00000038090b1810 */ /* 0x040fe20007ffe0ff */
[----:B------:R-:W-:Y:S01]  /*6370*/  IMAD.MOV.U32 R7, RZ, RZ, R176 ;  /* 0x000000ffff077224 */ /* 0x000fe200078e00b0 */
[----:B------:R-:W-:Y:S01]  /*6380*/  PLOP3.LUT P1, PT, PT, PT, UP0, 0x80, 0x8 ;  /* 0x000000000008781c */ /* 0x000fe20003f2f008 */
[----:B----4-:R-:W-:Y:S04]  /*6390*/  IMAD.MOV.U32 R5, RZ, RZ, R166 ;  /* 0x000000ffff057224 */ /* 0x010fe800078e00a6 */
[----:B------:R4:W-:Y:S01]  /*63a0*/  MUFU.EX2 R194, R6 ;  /* 0x0000000600c27308 */ /* 0x0009e20000000800 */
[----:B------:R-:W-:Y:S01]  /*63b0*/  @P5 VIADD R9, R9, 0x39 ;  /* 0x0000003909095836 */ /* 0x000fe20000000000 */
[----:B------:R-:W-:Y:S01]  /*63c0*/  PLOP3.LUT P5, PT, PT, PT, UP0, 0x80, 0x8 ;  /* 0x000000000008781c */ /* 0x000fe20003faf008 */
[----:B------:R-:W-:Y:S03]  /*63d0*/  IMAD.IADD R158, R13, 0x1, R155 ;  /* 0x000000010d9e7824 */ /* 0x000fe600078e029b */
[----:B------:R-:W-:Y:S01]  /*63e0*/  @P6 ISETP.GE.AND P6, PT, R9, UR31, PT ;  /* 0x0000001f09006c0c */ /* 0x000fe2000bfc6270 */
[--C-:B------:R-:W-:Y:S01]  /*63f0*/  FFMA.FTZ R9, R10, UR8, -R2.reuse ;  /* 0x000000080a097c23 */ /* 0x100fe20008010802 */
[----:B------:R-:W-:Y:S02]  /*6400*/  MOV R10, R204 ;  /* 0x000000cc000a7202 */ /* 0x000fe40000000f00 */
[----:B--2---:R-:W-:Y:S01]  /*6410*/  F2FP.F16.F32.PACK_AB R4, R163, R96 ;  /* 0x00000060a304723e */ /* 0x004fe200000000ff */
[----:B------:R2:W-:Y:S01]  /*6420*/  MUFU.EX2 R226, R9 ;  /* 0x0000000900e27308 */ /* 0x0005e20000000800 */
[----:B------:R-:W-:Y:S02]  /*6430*/  @P1 FSEL R5, R166, -INF , !P2 ;  /* 0xff800000a6051808 */ /* 0x000fe40005000000 */
[----:B------:R-:W-:Y:S01]  /*6440*/  PLOP3.LUT P1, PT, PT, PT, UP0, 0x80, 0x8 ;  /* 0x000000000008781c */ /* 0x000fe20003f2f008 */
[----:B------:R1:W-:Y:S01]  /*6450*/  STS [R154+0x1c000], R4 ;  /* 0x01c000049a007388 */ /* 0x0003e20000000800 */
[----:B------:R-:W-:Y:S01]  /*6460*/  @P5 ISETP.GE.AND P5, PT, R11, UR31, PT ;  /* 0x0000001f0b005c0c */ /* 0x000fe2000bfa6270 */
[----:B------:R-:W-:Y:S01]  /*6470*/  FFMA.FTZ R5, R5, UR8, -R3 ;  /* 0x0000000805057c23 */ /* 0x000fe20008010803 */
[----:B----4-:R-:W-:Y:S03]  /*6480*/  F2FP.F16.F32.PACK_AB R6, R94, R95 ;  /* 0x0000005f5e06723e */ /* 0x010fe600000000ff */
[----:B------:R4:W-:Y:S06]  /*6490*/  MUFU.EX2 R192, R5 ;  /* 0x0000000500c07308 */ /* 0x0009ec0000000800 */
[----:B------:R-:W-:Y:S02]  /*64a0*/  @P1 FSEL R7, R176, -INF , !P2 ;  /* 0xff800000b0071808 */ /* 0x000fe40005000000 */
[----:B------:R-:W-:Y:S02]  /*64b0*/  PLOP3.LUT P1, PT, PT, PT, UP0, 0x80, 0x8 ;  /* 0x000000000008781c */ /* 0x000fe40003f2f008 */
[----:B--2---:R-:W-:Y:S02]  /*64c0*/  MOV R9, R170 ;  /* 0x000000aa00097202 */ /* 0x004fe40000000f00 */
[----:B----4-:R-:W-:Y:S02]  /*64d0*/  F2FP.F16.F32.PACK_AB R5, R137, R136 ;  /* 0x000000888905723e */ /* 0x010fe400000000ff */
[----:B-1----:R-:W-:Y:S07]  /*64e0*/  F2FP.F16.F32.PACK_AB R4, R184, R187 ;  /* 0x000000bbb804723e */ /* 0x002fee00000000ff */
[----:B------:R-:W-:Y:S02]  /*64f0*/  @P1 FSEL R10, R204, -INF , !P2 ;  /* 0xff800000cc0a1808 */ /* 0x000fe40005000000 */
[----:B------:R-:W-:Y:S01]  /*6500*/  PLOP3.LUT P2, PT, PT, PT, UP0, 0x80, 0x8 ;  /* 0x000000000008781c */ /* 0x000fe20003f4f008 */
[----:B------:R1:W-:Y:S01]  /*6510*/  STS [R154+0x1c400], R4 ;  /* 0x01c400049a007388 */ /* 0x0003e20000000800 */
[----:B------:R-:W-:Y:S03]  /*6520*/  PLOP3.LUT P1, PT, PT, PT, UP0, 0x80, 0x8 ;  /* 0x000000000008781c */ /* 0x000fe60003f2f008 */
[----:B------:R2:W-:Y:S10]  /*6530*/  STS [R161+0x1c000], R6 ;  /* 0x01c00006a1007388 */ /* 0x0005f40000000800 */
[----:B------:R-:W-:Y:S02]  /*6540*/  @P1 FSEL R9, R170, -INF , !P6 ;  /* 0xff800000aa091808 */ /* 0x000fe40007000000 */
[----:B------:R-:W-:Y:S02]  /*6550*/  PLOP3.LUT P1, PT, PT, PT, UP0, 0x80, 0x8 ;  /* 0x000000000008781c */ /* 0x000fe40003f2f008 */
[----:B-1----:R-:W-:Y:S02]  /*6560*/  F2FP.F16.F32.PACK_AB R4, R244, R242 ;  /* 0x000000f2f404723e */ /* 0x002fe400000000ff */
[----:B--2---:R-:W-:Y:S03]  /*6570*/  F2FP.F16.F32.PACK_AB R6, R69, R68 ;  /* 0x000000444506723e */ /* 0x004fe600000000ff */
[----:B------:R1:W-:Y:S04]  /*6580*/  STS [R161+0x1c400], R4 ;  /* 0x01c40004a1007388 */ /* 0x0003e80000000800 */
[----:B------:R2:W-:Y:S04]  /*6590*/  STS [R154+0x1e400], R6 ;  /* 0x01e400069a007388 */ /* 0x0005e80000000800 */
[----:B------:R4:W-:Y:S01]  /*65a0*/  STS [R154+0x1e000], R5 ;  /* 0x01e000059a007388 */ /* 0x0009e20000000800 */
[----:B-1----:R-:W-:Y:S01]  /*65b0*/  FFMA.FTZ R4, R7, UR8, -R2 ;  /* 0x0000000807047c23 */ /* 0x002fe20008010802 */
[----:B------:R-:W-:Y:S01]  /*65c0*/  IMAD.MOV.U32 R7, RZ, RZ, R171 ;  /* 0x000000ffff077224 */ /* 0x000fe200078e00ab */
[----:B------:R-:W-:Y:S02]  /*65d0*/  @P2 FSEL R7, R171, -INF , !P5 ;  /* 0xff800000ab072808 */ /* 0x000fe40006800000 */
[----:B------:R1:W-:Y:S01]  /*65e0*/  MUFU.EX2 R224, R4 ;  /* 0x0000000400e07308 */ /* 0x0003e20000000800 */
[--C-:B--2---:R-:W-:Y:S01]  /*65f0*/  FFMA.FTZ R6, R12, UR8, -R0.reuse ;  /* 0x000000080c067c23 */ /* 0x104fe20008010800 */
[----:B------:R-:W-:Y:S02]  /*6600*/  PLOP3.LUT P2, PT, PT, PT, UP0, 0x80, 0x8 ;  /* 0x000000000008781c */ /* 0x000fe40003f4f008 */
[----:B----4-:R-:W-:Y:S06]  /*6610*/  F2FP.F16.F32.PACK_AB R5, R24, R23 ;  /* 0x000000171805723e */ /* 0x010fec00000000ff */
[----:B------:R2:W-:Y:S01]  /*6620*/  MUFU.EX2 R246, R6 ;  /* 0x0000000600f67308 */ /* 0x0005e20000000800 */
[----:B------:R4:W-:Y:S01]  /*6630*/  STS [R161+0x1e000], R5 ;  /* 0x01e00005a1007388 */ /* 0x0009e20000000800 */
[----:B-1----:R-:W-:Y:S05]  /*6640*/  F2FP.F16.F32.PACK_AB R4, R22, R21 ;  /* 0x000000151604723e */ /* 0x002fea00000000ff */
[----:B------:R1:W-:Y:S01]  /*6650*/  STS [R161+0x1e400], R4 ;  /* 0x01e40004a1007388 */ /* 0x0003e20000000800 */
[----:B--2---:R-:W-:Y:S02]  /*6660*/  F2FP.F16.F32.PACK_AB R6, R92, R93 ;  /* 0x0000005d5c06723e */ /* 0x004fe400000000ff */
[----:B----4-:R-:W-:Y:S01]  /*6670*/  F2FP.F16.F32.PACK_AB R5, R233, R234 ;  /* 0x000000eae905723e */ /* 0x010fe200000000ff */
[----:B-1----:R-:W-:Y:S01]  /*6680*/  FFMA.FTZ R4, R10, UR8, -R0 ;  /* 0x000000080a047c23 */ /* 0x002fe20008010800 */
[----:B---3--:R-:W-:Y:S02]  /*6690*/  IMAD.IADD R157, R154, 0x1, R14 ;  /* 0x000000019a9d7824 */ /* 0x008fe400078e020e */
[--C-:B------:R-:W-:Y:S01]  /*66a0*/  FFMA.FTZ R10, R7, UR8, -R2.reuse ;  /* 0x00000008070a7c23 */ /* 0x100fe20008010802 */
[----:B------:R-:W-:Y:S01]  /*66b0*/  IMAD.MOV.U32 R7, RZ, RZ, R71 ;  /* 0x000000ffff077224 */ /* 0x000fe200078e0047 */
[----:B------:R-:W-:Y:S01]  /*66c0*/  @P2 FSEL R7, R71, -INF , !P5 ;  /* 0xff80000047072808 */ /* 0x000fe20006800000 */
[----:B------:R1:W-:Y:S01]  /*66d0*/  MUFU.EX2 R245, R4 ;  /* 0x0000000400f57308 */ /* 0x0003e20000000800 */
[----:B------:R2:W-:Y:S01]  /*66e0*/  STS [R157+0x1c000], R6 ;  /* 0x01c000069d007388 */ /* 0x0005e20000000800 */
[----:B------:R-:W-:Y:S01]  /*66f0*/  FFMA.FTZ R2, R9, UR8, -R2 ;  /* 0x0000000809027c23 */ /* 0x000fe20008010802 */
[----:B------:R-:W-:Y:S01]  /*6700*/  IADD3 R160, PT, PT, R13, R157, RZ ;  /* 0x0000009d0da07210 */ /* 0x000fe20007ffe0ff */
[----:B------:R-:W-:Y:S01]  /*6710*/  FFMA.FTZ R7, R7, UR8, -R8 ;  /* 0x0000000807077c23 */ /* 0x000fe20008010808 */
[----:B------:R3:W-:Y:S01]  /*6720*/  STS [R157+0x1c400], R5 ;  /* 0x01c400059d007388 */ /* 0x0007e20000000800 */
[----:B------:R-:W-:Y:S04]  /*6730*/  PLOP3.LUT P2, PT, PT, PT, UP0, 0x80, 0x8 ;  /* 0x000000000008781c */ /* 0x000fe80003f4f008 */
[----:B------:R4:W-:Y:S01]  /*6740*/  MUFU.EX2 R217, R2 ;  /* 0x0000000200d97308 */ /* 0x0009e20000000800 */
[----:B------:R-:W-:Y:S05]  /*6750*/  IADD3 R156, PT, PT, R14, R155, RZ ;  /* 0x0000009b0e9c7210 */ /* 0x000fea0007ffe0ff */
[----:B------:R-:W-:Y:S04]  /*6760*/  IMAD.IADD R159, R13, 0x1, R156 ;  /* 0x000000010d9f7824 */ /* 0x000fe800078e029c */
[----:B------:R3:W-:Y:S01]  /*6770*/  MUFU.EX2 R69, R7 ;  /* 0x0000000700457308 */ /* 0x0007e20000000800 */
[----:B-1----:R-:W-:Y:S05]  /*6780*/  F2FP.F16.F32.PACK_AB R4, R86, R87 ;  /* 0x000000575604723e */ /* 0x002fea00000000ff */
[----:B------:R1:W-:Y:S04]  /*6790*/  STS [R160+0x1c000], R4 ;  /* 0x01c00004a0007388 */ /* 0x0003e80000000800 */
[----:B------:R-:W-:Y:S01]  /*67a0*/  MUFU.EX2 R220, R10 ;  /* 0x0000000a00dc7308 */ /* 0x000fe20000000800 */
[----:B----4-:R-:W-:Y:S02]  /*67b0*/  F2FP.F16.F32.PACK_AB R2, R221, R222 ;  /* 0x000000dedd02723e */ /* 0x010fe400000000ff */
[----:B--2---:R-:W-:Y:S02]  /*67c0*/  MOV R6, R70 ;  /* 0x0000004600067202 */ /* 0x004fe40000000f00 */
[----:B------:R-:W-:Y:S01]  /*67d0*/  @P1 FSEL R6, R70, -INF , !P6 ;  /* 0xff80000046061808 */ /* 0x000fe20007000000 */
[----:B------:R2:W-:Y:S01]  /*67e0*/  STS [R160+0x1c400], R2 ;  /* 0x01c40002a0007388 */ /* 0x0005e20000000800 */
[----:B---3--:R-:W-:Y:S02]  /*67f0*/  F2FP.F16.F32.PACK_AB R5, R251, R252 ;  /* 0x000000fcfb05723e */ /* 0x008fe400000000ff */
[----:B------:R-:W-:Y:S01]  /*6800*/  PLOP3.LUT P1, PT, PT, PT, UP0, 0x80, 0x8 ;  /* 0x000000000008781c */ /* 0x000fe20003f2f008 */
[----:B------:R-:W-:Y:S01]  /*6810*/  FFMA.FTZ R8, R6, UR8, -R8 ;  /* 0x0000000806087c23 */ /* 0x000fe20008010808 */
[----:B------:R-:W-:Y:S01]  /*6820*/  IMAD.MOV.U32 R7, RZ, RZ, R165 ;  /* 0x000000ffff077224 */ /* 0x000fe200078e00a5 */
[----:B------:R3:W-:Y:S01]  /*6830*/  STS [R157+0x1e000], R5 ;  /* 0x01e000059d007388 */ /* 0x0007e20000000800 */
[----:B------:R-:W-:Y:S01]  /*6840*/  @P2 FSEL R7, R165, -INF , !P5 ;  /* 0xff800000a5072808 */ /* 0x000fe20006800000 */
[----:B------:R4:W-:Y:S01]  /*6850*/  MUFU.EX2 R68, R8 ;  /* 0x0000000800447308 */ /* 0x0009e20000000800 */
[----:B------:R-:W-:Y:S02]  /*6860*/  MOV R6, R164 ;  /* 0x000000a400067202 */ /* 0x000fe40000000f00 */
[----:B------:R-:W-:Y:S01]  /*6870*/  PLOP3.LUT P2, PT, PT, PT, UP0, 0x80, 0x8 ;  /* 0x000000000008781c */ /* 0x000fe20003f4f008 */
[--C-:B------:R-:W-:Y:S04]  /*6880*/  FFMA.FTZ R7, R7, UR8, -R3.reuse ;  /* 0x0000000807077c23 */ /* 0x100fe80008010803 */
[----:B------:R-:W-:Y:S02]  /*6890*/  @P1 FSEL R6, R164, -INF , !P6 ;  /* 0xff800000a4061808 */ /* 0x000fe40007000000 */
[----:B------:R-:W-:Y:S01]  /*68a0*/  MUFU.EX2 R189, R7 ;  /* 0x0000000700bd7308 */ /* 0x000fe20000000800 */
[----:B-1----:R-:W-:Y:S02]  /*68b0*/  F2FP.F16.F32.PACK_AB R4, R20, R19 ;  /* 0x000000131404723e */ /* 0x002fe400000000ff */
[----:B------:R-:W-:Y:S01]  /*68c0*/  PLOP3.LUT P1, PT, PT, PT, UP0, 0x80, 0x8 ;  /* 0x000000000008781c */ /* 0x000fe20003f2f008 */
[----:B------:R-:W-:Y:S02]  /*68d0*/  FFMA.FTZ R3, R6, UR8, -R3 ;  /* 0x0000000806037c23 */ /* 0x000fe40008010803 */
[----:B------:R1:W-:Y:S01]  /*68e0*/  STS [R157+0x1e400], R4 ;  /* 0x01e400049d007388 */ /* 0x0003e20000000800 */
[----:B--2---:R-:W-:Y:S03]  /*68f0*/  F2FP.F16.F32.PACK_AB R2, R247, R248 ;  /* 0x000000f8f702723e */ /* 0x004fe600000000ff */
[----:B------:R2:W1:Y:S01]  /*6900*/  MUFU.EX2 R188, R3 ;  /* 0x0000000300bc7308 */ /* 0x0004620000000800 */
[----:B----4-:R-:W4:Y:S04]  /*6910*/  LDL R8, [R1+0x68] ;  /* 0x0000680001087983 */ /* 0x010f280000100800 */
[----:B------:R1:W-:Y:S01]  /*6920*/  STS [R160+0x1e000], R2 ;  /* 0x01e00002a0007388 */ /* 0x0003e20000000800 */
[----:B---3--:R-:W-:Y:S05]  /*6930*/  F2FP.F16.F32.PACK_AB R5, R18, R17 ;  /* 0x000000111205723e */ /* 0x008fea00000000ff */
[----:B------:R3:W-:Y:S01]  /*6940*/  STS [R160+0x1e400], R5 ;  /* 0x01e40005a0007388 */ /* 0x0007e20000000800 */
[----:B--2---:R-:W-:Y:S02]  /*6950*/  F2FP.F16.F32.PACK_AB R3, R78, R79 ;  /* 0x0000004f4e03723e */ /* 0x004fe400000000ff */
[----:B-1----:R-:W-:Y:S05]  /*6960*/  F2FP.F16.F32.PACK_AB R4, R82, R83 ;  /* 0x000000535204723e */ /* 0x002fea00000000ff */
[----:B------:R1:W-:Y:S01]  /*6970*/  STS [R155], R4 ;  /* 0x000000049b007388 */ /* 0x0003e20000000800 */
[----:B------:R-:W-:Y:S05]  /*6980*/  F2FP.F16.F32.PACK_AB R2, R214, R213 ;  /* 0x000000d5d602723e */ /* 0x000fea00000000ff */
[----:B------:R2:W-:Y:S01]  /*6990*/  STS [R155+0x400], R2 ;  /* 0x000400029b007388 */ /* 0x0005e20000000800 */
[----:B---3--:R-:W-:Y:S02]  /*69a0*/  MOV R5, R196 ;  /* 0x000000c400057202 */ /* 0x008fe40000000f00 */
[----:B------:R-:W-:Y:S01]  /*69b0*/  @P1 FSEL R5, R196, -INF , !P6 ;  /* 0xff800000c4051808 */ /* 0x000fe20007000000 */
[----:B------:R3:W-:Y:S01]  /*69c0*/  STS [R158], R3 ;  /* 0x000000039e007388 */ /* 0x0007e20000000800 */
[----:B-1----:R-:W-:Y:S01]  /*69d0*/  IMAD.MOV.U32 R4, RZ, RZ, R197 ;  /* 0x000000ffff047224 */ /* 0x002fe200078e00c5 */
[----:B------:R-:W-:Y:S05]  /*69e0*/  @P2 FSEL R4, R197, -INF , !P5 ;  /* 0xff800000c5042808 */ /* 0x000fea0006800000 */
[--C-:B------:R-:W-:Y:S01]  /*69f0*/  FFMA.FTZ R6, R4, UR8, -R0.reuse ;  /* 0x0000000804067c23 */ /* 0x100fe20008010800 */
[----:B------:R-:W-:Y:S01]  /*6a00*/  F2FP.F16.F32.PACK_AB R4, R238, R243 ;  /* 0x000000f3ee04723e */ /* 0x000fe200000000ff */
[----:B------:R-:W-:Y:S01]  /*6a10*/  FFMA.FTZ R0, R5, UR8, -R0 ;  /* 0x0000000805007c23 */ /* 0x000fe20008010800 */
[----:B--2---:R-:W-:Y:S01]  /*6a20*/  F2FP.F16.F32.PACK_AB R2, R198, R202 ;  /* 0x000000cac602723e */ /* 0x004fe200000000ff */
[----:B------:R-:W-:Y:S01]  /*6a30*/  MUFU.EX2 R239, R6 ;  /* 0x0000000600ef7308 */ /* 0x000fe20000000800 */
[----:B------:R-:W-:Y:S02]  /*6a40*/  F2FP.F16.F32.PACK_AB R5, R74, R75 ;  /* 0x0000004b4a05723e */ /* 0x000fe400000000ff */
[----:B---3--:R-:W-:Y:S01]  /*6a50*/  F2FP.F16.F32.PACK_AB R3, R229, R232 ;  /* 0x000000e8e503723e */ /* 0x008fe200000000ff */
[----:B------:R1:W-:Y:S04]  /*6a60*/  STS [R158+0x400], R2 ;  /* 0x000400029e007388 */ /* 0x0003e80000000800 */
[----:B------:R2:W-:Y:S02]  /*6a70*/  STS [R155+0x2000], R4 ;  /* 0x002000049b007388 */ /* 0x0005e40000000800 */
[----:B------:R3:W2:Y:S02]  /*6a80*/  MUFU.EX2 R235, R0 ;  /* 0x0000000000eb7308 */ /* 0x0006a40000000800 */
[----:B---3--:R-:W-:Y:S02]  /*6a90*/  F2FP.F16.F32.PACK_AB R0, R188, R189 ;  /* 0x000000bdbc00723e */ /* 0x008fe400000000ff */
[----:B-1----:R-:W-:Y:S02]  /*6aa0*/  F2FP.F16.F32.PACK_AB R2, R249, R250 ;  /* 0x000000faf902723e */ /* 0x002fe400000000ff */
[----:B--2---:R-:W-:Y:S05]  /*6ab0*/  F2FP.F16.F32.PACK_AB R4, R16, R15 ;  /* 0x0000000f1004723e */ /* 0x004fea00000000ff */
[----:B------:R1:W-:Y:S04]  /*6ac0*/  STS [R155+0x2400], R4 ;  /* 0x002400049b007388 */ /* 0x0003e80000000800 */
        /* <DEDUP_REMOVED lines=17> */
[----:B------:R-:W-:Y:S01]  /*6be0*/  LDSM.16.M88.4 R60, [R148+0xa000] ;  /* 0x00a00000943c783b */ /* 0x000fe20000000200 */
[----:B-1----:R-:W-:Y:S07]  /*6bf0*/  MOV R3, UR11 ;  /* 0x0000000b00037c02 */ /* 0x002fee0008000f00 */
[----:B------:R-:W-:Y:S01]  /*6c00*/  LDSM.16.M88.4 R136, [R151+0x8000] ;  /* 0x008000009788783b */ /* 0x000fe20000000200 */
[----:B--2---:R-:W-:Y:S07]  /*6c10*/  IMAD.U32 R2, RZ, RZ, UR10 ;  /* 0x0000000aff027e24 */ /* 0x004fee000f8e00ff */
[----:B---3--:R-:W2:Y:S04]  /*6c20*/  LDL R0, [R1+0x44] ;  /* 0x0000440001007983 */ /* 0x008ea80000100800 */
[----:B------:R-:W-:Y:S01]  /*6c30*/  LDSM.16.M88.4 R144, [R151+0xa000] ;  /* 0x00a000009790783b */ /* 0x000fe20000000200 */
[----:B----4-:R-:W-:Y:S04]  /*6c40*/  LEA R150, R8, UR4, 0x1 ;  /* 0x0000000408967c11 */ /* 0x010fe8000f8e08ff */
[----:B------:R-:W-:Y:S03]  /*6c50*/  IADD3 R172, PT, PT, R153, R150, RZ ;  /* 0x0000009699ac7210 */ /* 0x000fe60007ffe0ff */
[----:B------:R-:W1:Y:S01]  /*6c60*/  LDSM.16.M88.4 R16, [R150+0x10000] ;  /* 0x010000009610783b */ /* 0x000e620000000200 */
[C---:B------:R-:W-:Y:S07]  /*6c70*/  IMAD.IADD R152, R173.reuse, 0x1, R150 ;  /* 0x00000001ad987824 */ /* 0x040fee00078e0296 */
[----:B------:R-:W3:Y:S08]  /*6c80*/  LDSM.16.M88.4 R32, [R150+0x10800] ;  /* 0x010800009620783b */ /* 0x000ef00000000200 */
[----:B------:R-:W4:Y:S08]  /*6c90*/  LDSM.16.M88.4 R48, [R150+0x11000] ;  /* 0x011000009630783b */ /* 0x000f300000000200 */
[----:B------:R-:W4:Y:S08]  /*6ca0*/  LDSM.16.M88.4 R132, [R150+0x11800] ;  /* 0x011800009684783b */ /* 0x000f300000000200 */
[----:B------:R-:W4:Y:S01]  /*6cb0*/  LDSM.16.M88.4 R140, [R152+0x10000] ;  /* 0x01000000988c783b */ /* 0x000f220000000200 */
[-C--:B-1----:R-:W-:Y:S08]  /*6cc0*/  HMMA.16816.F32 R4, R64, R16.reuse, RZ ;  /* 0x000000104004723c */ /* 0x082ff000000018ff */
        /* <DEDUP_REMOVED lines=20> */
[----:B------:R-:W3:Y:S07]  /*6e10*/  LDSM.16.M88.4 R140, [R152+0x11000] ;  /* 0x01100000988c783b */ /* 0x000eee0000000200 */
[-C--:B-1----:R-:W-:Y:S08]  /*6e20*/  HMMA.16816.F32 R20, R136, R132.reuse, R20 ;  /* 0x000000848814723c */ /* 0x082ff00000001814 */
[C---:B------:R-:W-:Y:S08]  /*6e30*/  HMMA.16816.F32 R24, R144.reuse, R132, R24 ;  /* 0x000000849018723c */ /* 0x040ff00000001818 */
        /* <DEDUP_REMOVED lines=13> */
[----:B------:R-:W3:Y:S08]  /*6f10*/  LDSM.16.M88.4 R132, [R149+0xa000] ;  /* 0x00a000009584783b */ /* 0x000ef00000000200 */
[----:B------:R-:W4:Y:S01]  /*6f20*/  LDSM.16.M88.4 R136, [R172+0x10800] ;  /* 0x01080000ac88783b */ /* 0x000f220000000200 */
[-C--:B-1----:R-:W-:Y:S08]  /*6f30*/  HMMA.16816.F32 R4, R140, R144.reuse, R4 ;  /* 0x000000908c04723c */ /* 0x082ff00000001804 */
[C---:B---3--:R-:W-:Y:S08]  /*6f40*/  HMMA.16816.F32 R8, R132.reuse, R144, R8 ;  /* 0x000000908408723c */ /* 0x048ff00000001808 */
[-C--:B------:R-:W-:Y:S08]  /*6f50*/  HMMA.16816.F32 R12, R132, R146.reuse, R12 ;  /* 0x00000092840c723c */ /* 0x080ff0000000180c */
[C---:B------:R-:W-:Y:S01]  /*6f60*/  HMMA.16816.F32 R16, R140.reuse, R146, R16 ;  /* 0x000000928c10723c */ /* 0x040fe20000001810 */
[----:B------:R-:W1:Y:S07]  /*6f70*/  LDSM.16.M88.4 R144, [R172+0x11000] ;  /* 0x01100000ac90783b */ /* 0x000e6e0000000200 */
[-C--:B----4-:R-:W-:Y:S08]  /*6f80*/  HMMA.16816.F32 R20, R140, R136.reuse, R20 ;  /* 0x000000888c14723c */ /* 0x090ff00000001814 */
[C---:B------:R-:W-:Y:S08]  /*6f90*/  HMMA.16816.F32 R24, R132.reuse, R136, R24 ;  /* 0x000000888418723c */ /* 0x040ff00000001818 */
[-C--:B------:R-:W-:Y:S08]  /*6fa0*/  HMMA.16816.F32 R28, R132, R138.reuse, R28 ;  /* 0x0000008a841c723c */ /* 0x080ff0000000181c */
[C---:B------:R-:W-:Y:S01]  /*6fb0*/  HMMA.16816.F32 R32, R140.reuse, R138, R32 ;  /* 0x0000008a8c20723c */ /* 0x040fe20000001820 */
[----:B------:R-:W3:Y:S07]  /*6fc0*/  LDSM.16.M88.4 R136, [R172+0x11800] ;  /* 0x01180000ac88783b */ /* 0x000eee0000000200 */
[-C--:B-1----:R-:W-:Y:S08]  /*6fd0*/  HMMA.16816.F32 R36, R140, R144.reuse, R36 ;  /* 0x000000908c24723c */ /* 0x082ff00000001824 */
[C---:B------:R-:W-:Y:S04]  /*6fe0*/  HMMA.16816.F32 R40, R132.reuse, R144, R40 ;  /* 0x000000908428723c */ /* 0x040fe80000001828 */
[C---:B------:R-:W-:Y:S04]  /*6ff0*/  IADD3 R144, PT, PT, R173.reuse, R149, RZ ;  /* 0x00000095ad907210 */ /* 0x040fe80007ffe0ff */
[-C--:B------:R-:W-:Y:S08]  /*7000*/  HMMA.16816.F32 R44, R132, R146.reuse, R44 ;  /* 0x00000092842c723c */ /* 0x080ff0000000182c */
[C---:B------:R-:W-:Y:S04]  /*7010*/  HMMA.16816.F32 R48, R140.reuse, R146, R48 ;  /* 0x000000928c30723c */ /* 0x040fe80000001830 */
[C---:B--2---:R-:W-:Y:S04]  /*7020*/  LEA R146, P1, R0.reuse, R2, 0x2 ;  /* 0x0000000200927211 */ /* 0x044fe800078210ff */
[----:B------:R-:W-:Y:S01]  /*7030*/  LEA.HI.X R147, R0, R3, RZ, 0x2, P1 ;  /* 0x0000000300937211 */ /* 0x000fe200008f14ff */
[----:B------:R-:W-:Y:S01]  /*7040*/  IMAD.MOV.U32 R3, RZ, RZ, R181 ;  /* 0x000000ffff037224 */ /* 0x000fe200078e00b5 */
[-C--:B---3--:R-:W-:Y:S03]  /*7050*/  HMMA.16816.F32 R52, R140, R136.reuse, R52 ;  /* 0x000000888c34723c */ /* 0x088fe60000001834 */
[----:B------:R-:W2:Y:S01]  /*7060*/  LDG.E R145, desc[UR26][R146.64] ;  /* 0x0000001a92917981 */ /* 0x000ea2000c1e1900 */
[----:B------:R-:W-:Y:S02]  /*7070*/  IMAD.IADD R181, R173, 0x1, R172 ;  /* 0x00000001adb57824 */ /* 0x000fe400078e02ac */
[----:B------:R-:W-:Y:S02]  /*7080*/  FFMA.FTZ R0, -R162, R162, 1 ;  /* 0x3f800000a2007423 */ /* 0x000fe400000101a2 */
[C---:B------:R-:W-:Y:S04]  /*7090*/  HMMA.16816.F32 R56, R132.reuse, R136, R56 ;  /* 0x000000888438723c */ /* 0x040fe80000001838 */
[----:B------:R-:W-:Y:S04]  /*70a0*/  FMUL.FTZ R0, R0, UR16 ;  /* 0x0000001000007c20 */ /* 0x000fe80008410000 */
[-C--:B------:R-:W-:Y:S01]  /*70b0*/  HMMA.16816.F32 R60, R132, R138.reuse, R60 ;  /* 0x0000008a843c723c */ /* 0x080fe2000000183c */
[----:B------:R-:W-:Y:S07]  /*70c0*/  LDSM.16.M88.4 R132, [R144+0x8000] ;  /* 0x008000009084783b */ /* 0x000fee0000000200 */
[----:B------:R-:W-:Y:S01]  /*70d0*/  HMMA.16816.F32 R64, R140, R138, R64 ;  /* 0x0000008a8c40723c */ /* 0x000fe20000001840 */
        /* <DEDUP_REMOVED lines=27> */
[----:B------:R1:W5:Y:S01]  /*7290*/  LDL.LU R96, [R1+0xe8] ;  /* 0x0000e80001607983 */ /* 0x0003620000300800 */
[----:B------:R-:W-:Y:S01]  /*72a0*/  FMUL.FTZ R21, R94, R4 ;  /* 0x000000045e157220 */ /* 0x000fe20000410000 */
[----:B------:R-:W-:Y:S01]  /*72b0*/  FMUL.FTZ R133, R92, R133 ;  /* 0x000000855c857220 */ /* 0x000fe20000410000 */
[----:B------:R-:W-:Y:S01]  /*72c0*/  FFMA.FTZ R4, -R91, R91, 1 ;  /* 0x3f8000005b047423 */ /* 0x000fe2000001015b */
[----:B------:R1:W5:Y:S01]  /*72d0*/  LDL.LU R95, [R1+0xe4] ;  /* 0x0000e400015f7983 */ /* 0x0003620000300800 */
[C---:B------:R-:W-:Y:S01]  /*72e0*/  FADD.FTZ R5, -R145.reuse, R5 ;  /* 0x0000000591057221 */ /* 0x040fe20000010100 */
[----:B------:R-:W-:Y:S01]  /*72f0*/  FADD.FTZ R20, -R145, R20 ;  /* 0x0000001491147221 */ /* 0x000fe20000010100 */
[----:B------:R-:W-:Y:S01]  /*7300*/  FFMA.FTZ R16, -R90, R90, 1 ;  /* 0x3f8000005a107423 */ /* 0x000fe2000001015a */
[----:B------:R1:W5:Y:S01]  /*7310*/  LDL.LU R94, [R1+0xe0] ;  /* 0x0000e000015e7983 */ /* 0x0003620000300800 */
[----:B------:R-:W-:Y:S01]  /*7320*/  FMUL.FTZ R5, R163, R5 ;  /* 0x00000005a3057220 */ /* 0x000fe20000410000 */
[----:B------:R-:W-:Y:S01]  /*7330*/  FMUL.FTZ R163, R2, R0 ;  /* 0x0000000002a37220 */ /* 0x000fe20000410000 */
[----:B------:R-:W-:Y:S01]  /*7340*/  FMUL.FTZ R132, R93, R20 ;  /* 0x000000145d847220 */ /* 0x000fe20000410000 */
[----:B------:R1:W5:Y:S01]  /*7350*/  LDG.E R2, desc[UR26][R146.64+0x100] ;  /* 0x0001001a92027981 */ /* 0x000362000c1e1900 */
[----:B------:R-:W-:Y:S01]  /*7360*/  FFMA.FTZ R0, -R3, R3, 1 ;  /* 0x3f80000003007423 */ /* 0x000fe20000010103 */
[----:B------:R-:W-:Y:S01]  /*7370*/  FFMA.FTZ R20, -R89, R89, 1 ;  /* 0x3f80000059147423 */ /* 0x000fe20000010159 */
[C---:B------:R-:W-:Y:S01]  /*7380*/  FADD.FTZ R32, -R145.reuse, R32 ;  /* 0x0000002091207221 */ /* 0x040fe20000010100 */
[----:B------:R-:W2:Y:S01]  /*7390*/  LDG.E R3, desc[UR26][R146.64+0x20] ;  /* 0x0000201a92037981 */ /* 0x000ea2000c1e1900 */
[----:B------:R-:W-:Y:S01]  /*73a0*/  FMUL.FTZ R0, R0, UR16 ;  /* 0x0000001000007c20 */ /* 0x000fe20008410000 */
[C---:B------:R-:W-:Y:S01]  /*73b0*/  FADD.FTZ R36, -R145.reuse, R36 ;  /* 0x0000002491247221 */ /* 0x040fe20000010100 */
[----:B------:R-:W-:Y:S01]  /*73c0*/  FADD.FTZ R37, -R145, R37 ;  /* 0x0000002591257221 */ /* 0x000fe20000010100 */
[----:B------:R1:W5:Y:S01]  /*73d0*/  LDL.LU R93, [R1+0xdc] ;  /* 0x0000dc00015d7983 */ /* 0x0003620000300800 */
[----:B------:R-:W-:Y:S01]  /*73e0*/  FMUL.FTZ R162, R5, R0 ;  /* 0x0000000005a27220 */ /* 0x000fe20000410000 */
[----:B------:R-:W-:Y:S01]  /*73f0*/  FFMA.FTZ R5, -R88, R88, 1 ;  /* 0x3f80000058057423 */ /* 0x000fe20000010158 */
[----:B------:R-:W-:Y:S01]  /*7400*/  FMUL.FTZ R36, R83, R36 ;  /* 0x0000002453247220 */ /* 0x000fe20000410000 */
[----:B------:R1:W5:Y:S01]  /*7410*/  LDL.LU R92, [R1+0xd8] ;  /* 0x0000d800015c7983 */ /* 0x0003620000300800 */
[----:B------:R-:W-:Y:S01]  /*7420*/  FMUL.FTZ R37, R82, R37 ;  /* 0x0000002552257220 */ /* 0x000fe20000410000 */
[C---:B------:R-:W-:Y:S01]  /*7430*/  FADD.FTZ R48, -R145.reuse, R48 ;  /* 0x0000003091307221 */ /* 0x040fe20000010100 */
[C---:B------:R-:W-:Y:S01]  /*7440*/  FADD.FTZ R49, -R145.reuse, R49 ;  /* 0x0000003191317221 */ /* 0x040fe20000010100 */
[----:B------:R1:W5:Y:S01]  /*7450*/  LDL.LU R91, [R1+0xd4] ;  /* 0x0000d400015b7983 */ /* 0x0003620000300800 */
[----:B------:R-:W-:Y:S01]  /*7460*/  FADD.FTZ R52, -R145, R52 ;  /* 0x0000003491347221 */ /* 0x000fe20000010100 */
[----:B------:R-:W-:Y:S01]  /*7470*/  FMUL.FTZ R48, R79, R48 ;  /* 0x000000304f307220 */ /* 0x000fe20000410000 */
[----:B------:R-:W-:Y:S01]  /*7480*/  FMUL.FTZ R49, R78, R49 ;  /* 0x000000314e317220 */ /* 0x000fe20000410000 */
[----:B------:R1:W5:Y:S01]  /*7490*/  LDL.LU R90, [R1+0xd0] ;  /* 0x0000d000015a7983 */ /* 0x0003620000300800 */
[----:B------:R-:W-:Y:S01]  /*74a0*/  FMUL.FTZ R20, R20, UR16 ;  /* 0x0000001014147c20 */ /* 0x000fe20008410000 */
[----:B------:R-:W-:Y:S01]  /*74b0*/  FMUL.FTZ R5, R5, UR16 ;  /* 0x0000001005057c20 */ /* 0x000fe20008410000 */
[----:B------:R-:W-:Y:S01]  /*74c0*/  FMUL.FTZ R52, R75, R52 ;  /* 0x000000344b347220 */ /* 0x000fe20000410000 */
[----:B------:R1:W5:Y:S01]  /*74d0*/  LDL.LU R89, [R1+0xcc] ;  /* 0x0000cc0001597983 */ /* 0x0003620000300800 */
[----:B------:R-:W-:Y:S01]  /*74e0*/  FMUL.FTZ R20, R132, R20 ;  /* 0x0000001484147220 */ /* 0x000fe20000410000 */
[----:B------:R-:W-:Y:S01]  /*74f0*/  FMUL.FTZ R5, R133, R5 ;  /* 0x0000000585057220 */ /* 0x000fe20000410000 */
[----:B------:R-:W-:Y:S01]  /*7500*/  FMUL.FTZ R16, R16, UR16 ;  /* 0x0000001010107c20 */ /* 0x000fe20008410000 */
[----:B------:R1:W5:Y:S01]  /*7510*/  LDL.LU R88, [R1+0xc8] ;  /* 0x0000c80001587983 */ /* 0x0003620000300800 */
[----:B------:R-:W-:Y:S01]  /*7520*/  FMUL.FTZ R4, R4, UR16 ;  /* 0x0000001004047c20 */ /* 0x000fe20008410000 */
[----:B------:R-:W-:Y:S01]  /*7530*/  FADD.FTZ R53, -R145, R53 ;  /* 0x0000003591357221 */ /* 0x000fe20000010100 */
[----:B------:R-:W-:Y:S01]  /*7540*/  F2FP.F16.F32.PACK_AB R134, R5, R20 ;  /* 0x000000140586723e */ /* 0x000fe200000000ff */
[----:B------:R1:W5:Y:S01]  /*7550*/  LDG.E R0, desc[UR26][R146.64+0x120] ;  /* 0x0001201a92007981 */ /* 0x000362000c1e1900 */
[----:B------:R-:W-:Y:S01]  /*7560*/  FMUL.FTZ R16, R21, R16 ;  /* 0x0000001015107220 */ /* 0x000fe20000410000 */
[----:B------:R-:W-:Y:S01]  /*7570*/  FMUL.FTZ R20, R87, R32 ;  /* 0x0000002057147220 */ /* 0x000fe20000410000 */
[----:B------:R-:W-:Y:S01]  /*7580*/  FADD.FTZ R21, -R145, R33 ;  /* 0x0000002191157221 */ /* 0x000fe20000010100 */
[----:B------:R1:W5:Y:S01]  /*7590*/  LDL.LU R87, [R1+0xc4] ;  /* 0x0000c40001577983 */ /* 0x0003620000300800 */
[----:B------:R-:W-:Y:S01]  /*75a0*/  FFMA.FTZ R33, -R85, R85, 1 ;  /* 0x3f80000055217423 */ /* 0x000fe20000010155 */
[----:B------:R-:W-:Y:S01]  /*75b0*/  FFMA.FTZ R32, -R84, R84, 1 ;  /* 0x3f80000054207423 */ /* 0x000fe20000010154 */
[----:B------:R-:W-:Y:S01]  /*75c0*/  FMUL.FTZ R21, R86, R21 ;  /* 0x0000001556157220 */ /* 0x000fe20000410000 */
[----:B------:R-:W-:Y:S01]  /*75d0*/  FFMA.FTZ R5, -R81, R81, 1 ;  /* 0x3f80000051057423 */ /* 0x000fe20000010151 */
[----:B------:R1:W5:Y:S01]  /*75e0*/  LDL.LU R86, [R1+0xc0] ;  /* 0x0000c00001567983 */ /* 0x0003620000300800 */
[----:B------:R-:W-:Y:S01]  /*75f0*/  FMUL.FTZ R53, R74, R53 ;  /* 0x000000354a357220 */ /* 0x000fe20000410000 */
[----:B------:R-:W-:Y:S01]  /*7600*/  FMUL.FTZ R4, R17, R4 ;  /* 0x0000000411047220 */ /* 0x000fe20000410000 */
[----:B------:R-:W-:Y:S01]  /*7610*/  FMUL.FTZ R32, R32, UR16 ;  /* 0x0000001020207c20 */ /* 0x000fe20008410000 */
[----:B------:R1:W5:Y:S01]  /*7620*/  LDL.LU R85, [R1+0xbc] ;  /* 0x0000bc0001557983 */ /* 0x0003620000300800 */
[----:B------:R-:W-:Y:S01]  /*7630*/  FMUL.FTZ R33, R33, UR16 ;  /* 0x0000001021217c20 */ /* 0x000fe20008410000 */
[----:B------:R-:W-:Y:S01]  /*7640*/  FMUL.FTZ R5, R5, UR16 ;  /* 0x0000001005057c20 */ /* 0x000fe20008410000 */
        /* <DEDUP_REMOVED lines=8> */
[----:B------:R-:W-:Y:S01]  /*76d0*/  FMUL.FTZ R5, R36, R5 ;  /* 0x0000000524057220 */ /* 0x000fe20000410000 */
[----:B------:R1:W5:Y:S01]  /*76e0*/  LDL.LU R82, [R1+0xb0] ;  /* 0x0000b00001527983 */ /* 0x0003620000300800 */
[----:B------:R-:W-:Y:S01]  /*76f0*/  FFMA.FTZ R36, -R73, R73, 1 ;  /* 0x3f80000049247423 */ /* 0x000fe20000010149 */
[----:B------:R-:W-:Y:S01]  /*7700*/  FMUL.FTZ R4, R4, UR16 ;  /* 0x0000001004047c20 */ /* 0x000fe20008410000 */
[----:B------:R-:W-:Y:S01]  /*7710*/  FMUL.FTZ R21, R21, UR16 ;  /* 0x0000001015157c20 */ /* 0x000fe20008410000 */
[----:B------:R1:W5:Y:S01]  /*7720*/  LDL.LU R81, [R1+0xac] ;  /* 0x0000ac0001517983 */ /* 0x0003620000300800 */
[----:B------:R-:W-:Y:S01]  /*7730*/  FMUL.FTZ R20, R20, UR16 ;  /* 0x0000001014147c20 */ /* 0x000fe20008410000 */
        /* <DEDUP_REMOVED lines=8> */
[----:B------:R-:W-:Y:S01]  /*77c0*/  F2FP.F16.F32.PACK_AB R132, R4, R5 ;  /* 0x000000050484723e */ /* 0x000fe200000000ff */
[----:B------:R-:W-:Y:S01]  /*77d0*/  FMUL.FTZ R4, R53, R37 ;  /* 0x0000002535047220 */ /* 0x000fe20000410000 */
[----:B------:R1:W5:Y:S01]  /*77e0*/  LDL.LU R78, [R1+0xa0] ;  /* 0x0000a000014e7983 */ /* 0x0003620000300800 */
[----:B------:R-:W-:Y:S01]  /*77f0*/  F2FP.F16.F32.PACK_AB R49, R20, R21 ;  /* 0x000000151431723e */ /* 0x000fe200000000ff */
[----:B------:R-:W-:Y:S01]  /*7800*/  FFMA.FTZ R21, -R71, R71, 1 ;  /* 0x3f80000047157423 */ /* 0x000fe20000010147 */
[----:B------:R-:W-:Y:S01]  /*7810*/  FFMA.FTZ R20, -R70, R70, 1 ;  /* 0x3f80000046147423 */ /* 0x000fe20000010146 */
[----:B------:R1:W5:Y:S01]  /*7820*/  LDL.LU R77, [R1+0x9c] ;  /* 0x00009c00014d7983 */ /* 0x0003620000300800 */
[C---:B------:R-:W-:Y:S01]  /*7830*/  FADD.FTZ R37, -R145.reuse, R64 ;  /* 0x0000004091257221 */ /* 0x040fe20000010100 */
[----:B------:R-:W-:Y:S01]  /*7840*/  FMUL.FTZ R5, R52, R36 ;  /* 0x0000002434057220 */ /* 0x000fe20000410000 */
[----:B------:R-:W-:Y:S01]  /*7850*/  FADD.FTZ R36, -R145, R65 ;  /* 0x0000004191247221 */ /* 0x000fe20000010100 */
[----:B------:R1:W5:Y:S01]  /*7860*/  LDL.LU R76, [R1+0x98] ;  /* 0x00009800014c7983 */ /* 0x0003620000300800 */
[----:B------:R-:W-:Y:S01]  /*7870*/  FMUL.FTZ R37, R69, R37 ;  /* 0x0000002545257220 */ /* 0x000fe20000410000 */
[----:B------:R-:W-:Y:S01]  /*7880*/  FMUL.FTZ R21, R21, UR16 ;  /* 0x0000001015157c20 */ /* 0x000fe20008410000 */
[----:B------:R-:W-:Y:S01]  /*7890*/  FMUL.FTZ R36, R68, R36 ;  /* 0x0000002444247220 */ /* 0x000fe20000410000 */
[----:B------:R1:W5:Y:S01]  /*78a0*/  LDL.LU R75, [R1+0x94] ;  /* 0x00009400014b7983 */ /* 0x0003620000300800 */
[----:B------:R-:W-:Y:S01]  /*78b0*/  FMUL.FTZ R20, R20, UR16 ;  /* 0x0000001014147c20 */ /* 0x000fe20008410000 */
[----:B------:R-:W-:Y:S01]  /*78c0*/  F2FP.F16.F32.PACK_AB R133, R32, R33 ;  /* 0x000000212085723e */ /* 0x000fe200000000ff */
[----:B------:R-:W-:Y:S01]  /*78d0*/  FMUL.FTZ R37, R37, R21 ;  /* 0x0000001525257220 */ /* 0x000fe20000410000 */
[----:B------:R1:W5:Y:S01]  /*78e0*/  LDL.LU R74, [R1+0x90] ;  /* 0x00009000014a7983 */ /* 0x0003620000300800 */
[----:B------:R-:W-:Y:S01]  /*78f0*/  FMUL.FTZ R36, R36, R20 ;  /* 0x0000001424247220 */ /* 0x000fe20000410000 */
[----:B------:R-:W-:Y:S01]  /*7900*/  FFMA.FTZ R20, -R186, R186, 1 ;  /* 0x3f800000ba147423 */ /* 0x000fe200000101ba */
[----:B------:R-:W-:Y:S01]  /*7910*/  FFMA.FTZ R21, -R185, R185, 1 ;  /* 0x3f800000b9157423 */ /* 0x000fe200000101b9 */
[----:B------:R1:W5:Y:S01]  /*7920*/  LDL.LU R73, [R1+0x8c] ;  /* 0x00008c0001497983 */ /* 0x0003620000300800 */
[----:B------:R-:W-:Y:S01]  /*7930*/  F2FP.F16.F32.PACK_AB R17, R162, R163 ;  /* 0x000000a3a211723e */ /* 0x000fe200000000ff */
[----:B------:R-:W-:Y:S01]  /*7940*/  FMUL.FTZ R20, R20, UR16 ;  /* 0x0000001014147c20 */ /* 0x000fe20008410000 */
[----:B------:R-:W-:Y:S01]  /*7950*/  F2FP.F16.F32.PACK_AB R48, R4, R5 ;  /* 0x000000050430723e */ /* 0x000fe200000000ff */
[----:B------:R1:W5:Y:S01]  /*7960*/  LDL.LU R72, [R1+0x88] ;  /* 0x0000880001487983 */ /* 0x0003620000300800 */
[----:B------:R-:W-:Y:S03]  /*7970*/  FMUL.FTZ R21, R21, UR16 ;  /* 0x0000001015157c20 */ /* 0x000fe60008410000 */
[----:B------:R1:W5:Y:S04]  /*7980*/  LDL.LU R71, [R1+0x84] ;  /* 0x0000840001477983 */ /* 0x0003680000300800 */
[----:B------:R1:W5:Y:S04]  /*7990*/  LDL.LU R70, [R1+0x80] ;  /* 0x0000800001467983 */ /* 0x0003680000300800 */
[----:B------:R1:W5:Y:S04]  /*79a0*/  LDL.LU R69, [R1+0x7c] ;  /* 0x00007c0001457983 */ /* 0x0003680000300800 */
[----:B------:R1:W5:Y:S01]  /*79b0*/  LDL.LU R68, [R1+0x78] ;  /* 0x0000780001447983 */ /* 0x0003620000300800 */
[----:B------:R-:W3:Y:S01]  /*79c0*/  S2R R186, SR_TID.X ;  /* 0x0000000000ba7919 */ /* 0x000ee20000002100 */
[----:B------:R-:W4:Y:S01]  /*79d0*/  S2R R185, SR_TID.X ;  /* 0x0000000000b97919 */ /* 0x000f220000002100 */
[----:B---3--:R-:W-:Y:S02]  /*79e0*/  IMAD.SHL.U32 R186, R186, 0x40, RZ ;  /* 0x00000040baba7824 */ /* 0x008fe400078e00ff */
[C---:B--2---:R-:W-:Y:S01]  /*79f0*/  FADD.FTZ R6, -R3.reuse, R6 ;  /* 0x0000000603067221 */ /* 0x044fe20000010100 */
[----:B------:R-:W-:Y:S03]  /*7a00*/  FADD.FTZ R7, -R3, R7 ;  /* 0x0000000703077221 */ /* 0x000fe60000010100 */
[----:B------:R-:W-:Y:S01]  /*7a10*/  FMUL.FTZ R33, R187, R6 ;  /* 0x00000006bb217220 */ /* 0x000fe20000410000 */
[----:B------:R-:W-:Y:S01]  /*7a20*/  FMUL.FTZ R32, R184, R7 ;  /* 0x00000007b8207220 */ /* 0x000fe20000410000 */
[----:B------:R-:W2:Y:S01]  /*7a30*/  S2R R187, SR_TID.X ;  /* 0x0000000000bb7919 */ /* 0x000ea20000002100 */
[----:B----4-:R-:W-:Y:S02]  /*7a40*/  SHF.L.U32 R184, R185, 0x3, RZ ;  /* 0x00000003b9b87819 */ /* 0x010fe400000006ff */
[----:B--2---:R-:W-:Y:S01]  /*7a50*/  SHF.L.U32 R187, R187, 0x5, RZ ;  /* 0x00000005bbbb7819 */ /* 0x004fe200000006ff */
[----:B-1----:R-:W-:Y:S06]  /*7a60*/  BRA.U !UP3, `(.L_x_2062) ;  /* 0x000000010be87547 */ /* 0x002fec000b800000 */
[----:B------:R-:W2:Y:S01]  /*7a70*/  LDL.LU R135, [R1+0x54] ;  /* 0x0000540001877983 */ /* 0x000ea20000300800 */
[----:B------:R-:W1:Y:S01]  /*7a80*/  LDC R52, c[0x0][0x3b0] ;  /* 0x0000ec00ff347b82 */ /* 0x000e620000000800 */
[----:B------:R-:W-:Y:S01]  /*7a90*/  IADD3 R5, P1, PT, RZ, -UR29, RZ ;  /* 0x8000001dff057c10 */ /* 0x000fe2000ff3e0ff */
[----:B------:R-:W-:Y:S01]  /*7aa0*/  ULOP3.LUT UR9, UR37, 0x1, URZ, 0xc0, !UPT ;  /* 0x0000000125097892 */ /* 0x000fe2000f8ec0ff */
[----:B------:R-:W3:Y:S01]  /*7ab0*/  LDL.LU R65, [R1+0x50] ;  /* 0x0000500001417983 */ /* 0x000ee20000300800 */
[----:B------:R-:W-:Y:S02]  /*7ac0*/  LOP3.LUT R136, R184, 0x38, RZ, 0xc0, !PT ;  /* 0x00000038b8887812 */ /* 0x000fe400078ec0ff */
[----:B------:R-:W-:Y:S01]  /*7ad0*/  UISETP.NE.U32.AND UP1, UPT, UR9, 0x1, UPT ;  /* 0x000000010900788c */ /* 0x000fe2000bf25070 */
[----:B------:R-:W4:Y:S01]  /*7ae0*/  LDL.LU R64, [R1+0x40] ;  /* 0x0000400001407983 */ /* 0x000f220000300800 */
[----:B------:R-:W-:Y:S01]  /*7af0*/  ISETP.GE.AND P2, PT, R136, UR5, PT ;  /* 0x0000000588007c0c */ /* 0x000fe2000bf46270 */
[----:B------:R-:W1:Y:S01]  /*7b00*/  LDC R53, c[0x0][0x3b4] ;  /* 0x0000ed00ff357b82 */ /* 0x000e620000000800 */
[----:B------:R-:W-:Y:S06]  /*7b10*/  USEL UR9, UR28, 0x4000, !UP1 ;  /* 0x000040001c097887 */ /* 0x000fec000c800000 */
[----:B------:R-:W-:Y:S02]  /*7b20*/  VIADD R208, R208, UR9 ;  /* 0x00000009d0d07c36 */ /* 0x000fe40008000000 */
[----:B------:R-:W-:Y:S02]  /*7b30*/  VIADD R182, R182, UR9 ;  /* 0x00000009b6b67c36 */ /* 0x000fe40008000000 */
[----:B----4-:R-:W-:Y:S01]  /*7b40*/  VIADD R64, R64, UR9 ;  /* 0x0000000940407c36 */ /* 0x010fe20008000000 */
[C---:B-1----:R-:W-:Y:S01]  /*7b50*/  SHF.L.U64.HI R7, R52.reuse, 0x6, R53 ;  /* 0x0000000634077819 */ /* 0x042fe20000010235 */
[C---:B------:R-:W-:Y:S02]  /*7b60*/  IMAD.SHL.U32 R4, R52.reuse, 0x80, RZ ;  /* 0x0000008034047824 */ /* 0x040fe400078e00ff */
[----:B------:R-:W-:Y:S02]  /*7b70*/  IMAD.SHL.U32 R6, R52, 0x40, RZ ;  /* 0x0000004034067824 */ /* 0x000fe400078e00ff */
[----:B------:R-:W-:Y:S01]  /*7b80*/  IMAD.X R4, RZ, RZ, ~R4, P1 ;  /* 0x000000ffff047224 */ /* 0x000fe200008e0e04 */
[----:B------:R-:W-:Y:S04]  /*7b90*/  ISETP.GE.AND P1, PT, R136, UR5, PT ;  /* 0x0000000588007c0c */ /* 0x000fe8000bf26270 */
[----:B------:R-:W-:Y:S04]  /*7ba0*/  SHF.R.S64 R5, R5, 0x1f, R4 ;  /* 0x0000001f05057819 */ /* 0x000fe80000001004 */
[----:B--2---:R-:W-:Y:S04]  /*7bb0*/  IADD3 R135, P5, PT, R5, R135, RZ ;  /* 0x0000008705877210 */ /* 0x004fe80007fbe0ff */
[----:B---3--:R-:W-:Y:S01]  /*7bc0*/  LEA.HI.X.SX32 R65, R4, R65, 0x1, P5 ;  /* 0x0000004104417211 */ /* 0x008fe200028f0eff */
[----:B------:R1:W-:Y:S01]  /*7bd0*/  STL [R1+0x54], R135 ;  /* 0x0000548701007387 */ /* 0x0003e20000100800 */
[----:B------:R-:W-:Y:S03]  /*7be0*/  @!P2 IMAD.MOV.U32 R4, RZ, RZ, R135 ;  /* 0x000000ffff04a224 */ /* 0x000fe600078e0087 */
[----:B------:R1:W-:Y:S01]  /*7bf0*/  STL [R1+0x50], R65 ;  /* 0x0000504101007387 */ /* 0x0003e20000100800 */
[--C-:B------:R-:W-:Y:S03]  /*7c00*/  @!P2 IMAD.MOV.U32 R5, RZ, RZ, R65.reuse ;  /* 0x000000ffff05a224 */ /* 0x100fe600078e0041 */
[----:B------:R1:W-:Y:S04]  /*7c10*/  STL [R1+0x40], R64 ;  /* 0x0000404001007387 */ /* 0x0003e80000100800 */
[----:B------:R-:W-:Y:S01]  /*7c20*/  @!PT LDS RZ, [RZ] ;  /* 0x00000000fffff984 */ /* 0x000fe20000000800 */
[----:B------:R-:W-:Y:S01]  /*7c30*/  @!PT LDS RZ, [RZ] ;  /* 0x00000000fffff984 */ /* 0x000fe20000000800 */
[----:B------:R-:W-:Y:S01]  /*7c40*/  @!PT LDS RZ, [RZ] ;  /* 0x00000000fffff984 */ /* 0x000fe20000000800 */
[----:B------:R2:W-:Y:S04]  /*7c50*/  @!P2 LDGSTS.E.BYPASS.LTC128B.128 [R64], desc[UR26][R4.64] ;  /* 0x000000000440afae */ /* 0x0005e8000b981a1a */
[----:B------:R1:W-:Y:S04]  /*7c60*/  @P2 STS.64 [R208], RZ ;  /* 0x000000ffd0002388 */ /* 0x0003e80000000a00 */
[----:B------:R1:W-:Y:S04]  /*7c70*/  @P2 STS.64 [R208+0x8], RZ ;  /* 0x000008ffd0002388 */ /* 0x0003e80000000a00 */
[----:B------:R1:W-:Y:S04]  /*7c80*/  @P1 STS.64 [R208+0x1000], RZ ;  /* 0x001000ffd0001388 */ /* 0x0003e80000000a00 */
[----:B------:R1:W-:Y:S01]  /*7c90*/  @P1 STS.64 [R208+0x1008], RZ ;  /* 0x001008ffd0001388 */ /* 0x0003e20000000a00 */
[----:B--2---:R-:W-:Y:S04]  /*7ca0*/  IADD3 R4, P6, PT, R6, R135, RZ ;  /* 0x0000008706047210 */ /* 0x004fe80007fde0ff */
[----:B------:R-:W-:Y:S01]  /*7cb0*/  @!P1 IADD3 R6, P5, PT, R4, R6, RZ ;  /* 0x0000000604069210 */ /* 0x000fe20007fbe0ff */
[----:B------:R-:W-:Y:S04]  /*7cc0*/  IMAD.X R5, R7, 0x1, R65, P6 ;  /* 0x0000000107057824 */ /* 0x000fe800030e0641 */
[----:B------:R-:W-:Y:S01]  /*7cd0*/  @!P1 IMAD.X R7, R5, 0x1, R7, P5 ;  /* 0x0000000105079824 */ /* 0x000fe200028e0607 */
        /* <DEDUP_REMOVED lines=11> */
[----:B------:R1:W-:Y:S01]  /*7d90*/  @P1 STS.64 [R208+0x3008], RZ ;  /* 0x003008ffd0001388 */ /* 0x0003e20000000a00 */
[C---:B--2---:R-:W-:Y:S04]  /*7da0*/  @!P1 LEA R4, P2, R52.reuse, R4, 0x7 ;  /* 0x0000000434049211 */ /* 0x044fe800078438ff */
[----:B------:R-:W-:Y:S05]  /*7db0*/  @!P1 LEA.HI.X R5, R52, R5, R53, 0x7, P2 ;  /* 0x0000000534059211 */ /* 0x000fea00010f3c35 */
[----:B------:R-:W-:Y:S01]  /*7dc0*/  @!PT LDS RZ, [RZ] ;  /* 0x00000000fffff984 */ /* 0x000fe20000000800 */
[----:B------:R-:W-:Y:S01]  /*7dd0*/  @!PT LDS RZ, [RZ] ;  /* 0x00000000fffff984 */ /* 0x000fe20000000800 */
[----:B------:R-:W-:Y:S01]  /*7de0*/  @!PT LDS RZ, [RZ] ;  /* 0x00000000fffff984 */ /* 0x000fe20000000800 */
[----:B------:R1:W-:Y:S04]  /*7df0*/  @!P1 LDGSTS.E.BYPASS.LTC128B.128 [R64+0x3000], desc[UR26][R4.64] ;  /* 0x0300000004409fae */ /* 0x0003e8000b981a1a */
[----:B------:R-:W0:Y:S02]  /*7e00*/  LDGDEPBAR ;  /* 0x00000000000079af */ /* 0x000e240000000000 */
.L_x_2062:
[----:B-1----:R-:W2:Y:S01]  /*7e10*/  LDL.LU R65, [R1+0x1c] ;  /* 0x00001c0001417983 */ /* 0x002ea20000300800 */
[C---:B-----5:R-:W-:Y:S01]  /*7e20*/  FADD.FTZ R12, -R2.reuse, R12 ;  /* 0x0000000c020c7221 */ /* 0x060fe20000010100 */
[C---:B------:R-:W-:Y:S01]  /*7e30*/  FADD.FTZ R13, -R2.reuse, R13 ;  /* 0x0000000d020d7221 */ /* 0x040fe20000010100 */
[C---:B------:R-:W-:Y:S01]  /*7e40*/  FADD.FTZ R8, -R2.reuse, R8 ;  /* 0x0000000802087221 */ /* 0x040fe20000010100 */
[----:B------:R-:W3:Y:S01]  /*7e50*/  LDL.LU R64, [R1+0x18] ;  /* 0x0000180001407983 */ /* 0x000ee20000300800 */
[----:B------:R-:W-:Y:S01]  /*7e60*/  FADD.FTZ R9, -R2, R9 ;  /* 0x0000000902097221 */ /* 0x000fe20000010100 */
[C---:B------:R-:W-:Y:S01]  /*7e70*/  FADD.FTZ R14, -R0.reuse, R14 ;  /* 0x0000000e000e7221 */ /* 0x040fe20000010100 */
[----:B------:R-:W-:Y:S01]  /*7e80*/  FADD.FTZ R15, -R0, R15 ;  /* 0x0000000f000f7221 */ /* 0x000fe20000010100 */
[----:B------:R-:W4:Y:S01]  /*7e90*/  LDL.LU R53, [R1+0xc] ;  /* 0x00000c0001357983 */ /* 0x000f220000300800 */
[----:B------:R-:W-:Y:S01]  /*7ea0*/  FFMA.FTZ R4, -R200, R200, 1 ;  /* 0x3f800000c8047423 */ /* 0x000fe200000101c8 */
[----:B------:R-:W-:Y:S01]  /*7eb0*/  FFMA.FTZ R6, -R199, R199, 1 ;  /* 0x3f800000c7067423 */ /* 0x000fe200000101c7 */
[----:B------:R-:W-:Y:S01]  /*7ec0*/  FFMA.FTZ R5, -R195, R195, 1 ;  /* 0x3f800000c3057423 */ /* 0x000fe200000101c3 */
[----:B------:R-:W2:Y:S01]  /*7ed0*/  LDL.LU R52, [R1+0x8] ;  /* 0x0000080001347983 */ /* 0x000ea20000300800 */
[----:B------:R-:W-:Y:S01]  /*7ee0*/  FADD.FTZ R22, -R3, R22 ;  /* 0x0000001603167221 */ /* 0x000fe20000010100 */
[----:B------:R-:W-:Y:S01]  /*7ef0*/  FMUL.FTZ R7, R32, R21 ;  /* 0x0000001520077220 */ /* 0x000fe20000410000 */
[----:B------:R-:W-:Y:S01]  /*7f00*/  FMUL.FTZ R21, R6, UR16 ;  /* 0x0000001006157c20 */ /* 0x000fe20008410000 */
[----:B------:R-:W3:Y:S01]  /*7f10*/  LDL.LU R138, [R1+0x34] ;  /* 0x00003400018a7983 */ /* 0x000ee20000300800 */
[----:B------:R-:W-:Y:S01]  /*7f20*/  FMUL.FTZ R22, R234, R22 ;  /* 0x00000016ea167220 */ /* 0x000fe20000410000 */
[----:B------:R-:W-:Y:S01]  /*7f30*/  FMUL.FTZ R6, R5, UR16 ;  /* 0x0000001005067c20 */ /* 0x000fe20008410000 */
[C---:B------:R-:W-:Y:S01]  /*7f40*/  FADD.FTZ R23, -R3.reuse, R23 ;  /* 0x0000001703177221 */ /* 0x040fe20000010100 */
[----:B------:R-:W4:Y:S01]  /*7f50*/  LDL.LU R137, [R1+0x30] ;  /* 0x0000300001897983 */ /* 0x000f220000300800 */
[----:B------:R-:W-:Y:S01]  /*7f60*/  FADD.FTZ R18, -R3, R18 ;  /* 0x0000001203127221 */ /* 0x000fe20000010100 */
[----:B------:R-:W-:Y:S01]  /*7f70*/  FMUL.FTZ R22, R22, R6 ;  /* 0x0000000616167220 */ /* 0x000fe20000410000 */
[----:B------:R-:W-:Y:S01]  /*7f80*/  FMUL.FTZ R23, R233, R23 ;  /* 0x00000017e9177220 */ /* 0x000fe20000410000 */
[----:B------:R1:W-:Y:S01]  /*7f90*/  STS [R154+0x14000], R17 ;  /* 0x014000119a007388 */ /* 0x0003e20000000800 */
[----:B------:R-:W-:Y:S01]  /*7fa0*/  FFMA.FTZ R6, -R178, R178, 1 ;  /* 0x3f800000b2067423 */ /* 0x000fe200000101b2 */
[C---:B------:R-:W-:Y:S01]  /*7fb0*/  FADD.FTZ R39, -R3.reuse, R39 ;  /* 0x0000002703277221 */ /* 0x040fe20000010100 */
[----:B------:R-:W-:Y:S01]  /*7fc0*/  FADD.FTZ R38, -R3, R38 ;  /* 0x0000002603267221 */ /* 0x000fe20000010100 */
[----:B------:R-:W-:Y:S01]  /*7fd0*/  FMUL.FTZ R18, R242, R18 ;  /* 0x00000012f2127220 */ /* 0x000fe20000410000 */
[----:B------:R-:W-:Y:S01]  /*7fe0*/  FMUL.FTZ R32, R6, UR16 ;  /* 0x0000001006207c20 */ /* 0x000fe20008410000 */
[----:B------:R-:W-:Y:S01]  /*7ff0*/  FFMA.FTZ R6, -R174, R174, 1 ;  /* 0x3f800000ae067423 */ /* 0x000fe200000101ae */
[----:B------:R-:W-:Y:S01]  /*8000*/  FMUL.FTZ R39, R214, R39 ;  /* 0x00000027d6277220 */ /* 0x000fe20000410000 */
[----:B------:R-:W-:Y:S01]  /*8010*/  FMUL.FTZ R38, R213, R38 ;  /* 0x00000026d5267220 */ /* 0x000fe20000410000 */
[C---:B------:R-:W-:Y:S01]  /*8020*/  FADD.FTZ R19, -R3.reuse, R19 ;  /* 0x0000001303137221 */ /* 0x040fe20000010100 */
[----:B------:R-:W-:Y:S01]  /*8030*/  FMUL.FTZ R6, R6, UR16 ;  /* 0x0000001006067c20 */ /* 0x000fe20008410000 */
[C---:B------:R-:W-:Y:S01]  /*8040*/  FADD.FTZ R51, -R3.reuse, R51 ;  /* 0x0000003303337221 */ /* 0x040fe20000010100 */
[C---:B------:R-:W-:Y:S01]  /*8050*/  FADD.FTZ R50, -R3.reuse, R50 ;  /* 0x0000003203327221 */ /* 0x040fe20000010100 */
        /* <DEDUP_REMOVED lines=9> */
[----:B------:R-:W-:Y:S01]  /*80f0*/  FFMA.FTZ R3, -R164, R164, 1 ;  /* 0x3f800000a4037423 */ /* 0x000fe200000101a4 */
[----:B------:R-:W-:Y:S01]  /*8100*/  FMUL.FTZ R67, R188, R67 ;  /* 0x00000043bc437220 */ /* 0x000fe20000410000 */
[----:B------:R-:W-:Y:S01]  /*8110*/  FMUL.FTZ R55, R192, R55 ;  /* 0x00000037c0377220 */ /* 0x000fe20000410000 */
[----:B-1----:R-:W-:Y:S01]  /*8120*/  FMUL.FTZ R17, R33, R20 ;  /* 0x0000001421117220 */ /* 0x002fe20000410000 */
[----:B------:R-:W-:Y:S01]  /*8130*/  FMUL.FTZ R20, R4, UR16 ;  /* 0x0000001004147c20 */ /* 0x000fe20008410000 */
[----:B------:R-:W-:Y:S01]  /*8140*/  FFMA.FTZ R4, -R193, R193, 1 ;  /* 0x3f800000c1047423 */ /* 0x000fe200000101c1 */
[----:B------:R-:W-:Y:S01]  /*8150*/  FMUL.FTZ R3, R3, UR16 ;  /* 0x0000001003037c20 */ /* 0x000fe20008410000 */
[----:B------:R-:W-:Y:S01]  /*8160*/  FMUL.FTZ R66, R189, R66 ;  /* 0x00000042bd427220 */ /* 0x000fe20000410000 */
[----:B------:R-:W-:Y:S01]  /*8170*/  FMUL.FTZ R18, R18, R20 ;  /* 0x0000001412127220 */ /* 0x000fe20000410000 */
[----:B------:R-:W-:Y:S01]  /*8180*/  FMUL.FTZ R5, R4, UR16 ;  /* 0x0000001004057c20 */ /* 0x000fe20008410000 */
[----:B------:R-:W-:Y:S01]  /*8190*/  FMUL.FTZ R20, R39, R6 ;  /* 0x0000000627147220 */ /* 0x000fe20000410000 */
[----:B------:R-:W-:Y:S01]  /*81a0*/  FFMA.FTZ R6, -R168, R168, 1 ;  /* 0x3f800000a8067423 */ /* 0x000fe200000101a8 */
[----:B------:R-:W-:Y:S01]  /*81b0*/  FMUL.FTZ R4, R19, R21 ;  /* 0x0000001513047220 */ /* 0x000fe20000410000 */
[----:B------:R-:W-:Y:S01]  /*81c0*/  FMUL.FTZ R23, R23, R5 ;  /* 0x0000000517177220 */ /* 0x000fe20000410000 */
[----:B------:R-:W-:Y:S01]  /*81d0*/  F2FP.F16.F32.PACK_AB R5, R7, R17 ;  /* 0x000000110705723e */ /* 0x000fe200000000ff */
[----:B------:R-:W-:Y:S01]  /*81e0*/  FFMA.FTZ R7, -R175, R175, 1 ;  /* 0x3f800000af077423 */ /* 0x000fe200000101af */
[----:B------:R-:W-:Y:S01]  /*81f0*/  FMUL.FTZ R6, R6, UR16 ;  /* 0x0000001006067c20 */ /* 0x000fe20008410000 */
[----:B------:R-:W-:Y:S01]  /*8200*/  FFMA.FTZ R17, -R179, R179, 1 ;  /* 0x3f800000b3117423 */ /* 0x000fe200000101b3 */
[----:B------:R-:W-:Y:S01]  /*8210*/  F2FP.F16.F32.PACK_AB R33, R23, R22 ;  /* 0x000000161721723e */ /* 0x000fe200000000ff */
[----:B------:R-:W-:Y:S01]  /*8220*/  FMUL.FTZ R7, R7, UR16 ;  /* 0x0000001007077c20 */ /* 0x000fe20008410000 */
[----:B------:R1:W-:Y:S01]  /*8230*/  STS [R154+0x14400], R5 ;  /* 0x014400059a007388 */ /* 0x0003e20000000800 */
        /* <DEDUP_REMOVED lines=9> */
[----:B------:R-:W-:Y:S01]  /*82d0*/  FMUL.FTZ R17, R17, UR16 ;  /* 0x0000001011117c20 */ /* 0x000fe20008410000 */
[----:B------:R-:W-:Y:S01]  /*82e0*/  FMUL.FTZ R66, R66, R6 ;  /* 0x0000000642427220 */ /* 0x000fe20000410000 */
[----:B------:R-:W-:Y:S01]  /*82f0*/  FMUL.FTZ R50, R50, R7 ;  /* 0x0000000732327220 */ /* 0x000fe20000410000 */
[----:B------:R-:W-:Y:S01]  /*8300*/  FFMA.FTZ R7, -R166, R166, 1 ;  /* 0x3f800000a6077423 */ /* 0x000fe200000101a6 */
[----:B------:R-:W-:Y:S01]  /*8310*/  FMUL.FTZ R3, R3, UR16 ;  /* 0x0000001003037c20 */ /* 0x000fe20008410000 */
[----:B------:R-:W-:Y:S01]  /*8320*/  FFMA.FTZ R6, -R223, R223, 1 ;  /* 0x3f800000df067423 */ /* 0x000fe200000101df */
[----:B------:R-:W-:Y:S01]  /*8330*/  FMUL.FTZ R34, R34, R17 ;  /* 0x0000001122227220 */ /* 0x000fe20000410000 */
[----:B------:R-:W-:Y:S01]  /*8340*/  FMUL.FTZ R7, R7, UR16 ;  /* 0x0000001007077c20 */ /* 0x000fe20008410000 */
[----:B------:R-:W-:Y:S01]  /*8350*/  FFMA.FTZ R17, -R167, R167, 1 ;  /* 0x3f800000a7117423 */ /* 0x000fe200000101a7 */
[----:B------:R-:W-:Y:S01]  /*8360*/  FADD.FTZ R29, -R2, R29 ;  /* 0x0000001d021d7221 */ /* 0x000fe20000010100 */
[----:B------:R-:W-:Y:S01]  /*8370*/  FMUL.FTZ R6, R6, UR16 ;  /* 0x0000001006067c20 */ /* 0x000fe20008410000 */
[----:B------:R-:W-:Y:S01]  /*8380*/  FMUL.FTZ R22, R55, R7 ;  /* 0x0000000737167220 */ /* 0x000fe20000410000 */
[----:B------:R-:W-:Y:S01]  /*8390*/  FFMA.FTZ R7, -R225, R225, 1 ;  /* 0x3f800000e1077423 */ /* 0x000fe200000101e1 */
[----:B------:R-:W-:Y:S01]  /*83a0*/  FMUL.FTZ R17, R17, UR16 ;  /* 0x0000001011117c20 */ /* 0x000fe20008410000 */
[----:B------:R-:W-:Y:S01]  /*83b0*/  FMUL.FTZ R54, R194, R54 ;  /* 0x00000036c2367220 */ /* 0x000fe20000410000 */
[----:B------:R-:W-:Y:S01]  /*83c0*/  F2FP.F16.F32.PACK_AB R4, R4, R18 ;  /* 0x000000120404723e */ /* 0x000fe200000000ff */
[----:B------:R-:W-:Y:S01]  /*83d0*/  FMUL.FTZ R7, R7, UR16 ;  /* 0x0000001007077c20 */ /* 0x000fe20008410000 */
[----:B------:R-:W-:Y:S01]  /*83e0*/  FMUL.FTZ R29, R247, R29 ;  /* 0x0000001df71d7220 */ /* 0x000fe20000410000 */
[----:B------:R-:W-:Y:S01]  /*83f0*/  FMUL.FTZ R54, R54, R17 ;  /* 0x0000001136367220 */ /* 0x000fe20000410000 */
[----:B-1----:R-:W-:Y:S01]  /*8400*/  FFMA.FTZ R5, -R219, R219, 1 ;  /* 0x3f800000db057423 */ /* 0x002fe200000101db */
[----:B------:R1:W-:Y:S01]  /*8410*/  STS [R161+0x14400], R4 ;  /* 0x01440004a1007388 */ /* 0x0003e20000000800 */
[C---:B------:R-:W-:Y:S01]  /*8420*/  FADD.FTZ R28, -R2.reuse, R28 ;  /* 0x0000001c021c7221 */ /* 0x040fe20000010100 */
[----:B------:R-:W-:Y:S01]  /*8430*/  FADD.FTZ R25, -R2, R25 ;  /* 0x0000001902197221 */ /* 0x000fe20000010100 */
[----:B------:R-:W-:Y:S01]  /*8440*/  FMUL.FTZ R5, R5, UR16 ;  /* 0x0000001005057c20 */ /* 0x000fe20008410000 */
[----:B------:R3:W-:Y:S01]  /*8450*/  STS [R161+0x14000], R16 ;  /* 0x01400010a1007388 */ /* 0x0007e20000000800 */
[----:B------:R-:W-:Y:S01]  /*8460*/  FMUL.FTZ R28, R248, R28 ;  /* 0x0000001cf81c7220 */ /* 0x000fe20000410000 */
[----:B------:R-:W-:Y:S01]  /*8470*/  FMUL.FTZ R25, R251, R25 ;  /* 0x00000019fb197220 */ /* 0x000fe20000410000 */
[C---:B------:R-:W-:Y:S01]  /*8480*/  FADD.FTZ R44, -R2.reuse, R44 ;  /* 0x0000002c022c7221 */ /* 0x040fe20000010100 */
[C---:B------:R-:W-:Y:S01]  /*8490*/  FADD.FTZ R41, -R2.reuse, R41 ;  /* 0x0000002902297221 */ /* 0x040fe20000010100 */
        /* <DEDUP_REMOVED lines=8> */
[----:B------:R-:W-:Y:S01]  /*8520*/  FADD.FTZ R61, -R2, R61 ;  /* 0x0000003d023d7221 */ /* 0x000fe20000010100 */
[----:B------:R-:W-:Y:S01]  /*8530*/  FFMA.FTZ R2, -R177, R177, 1 ;  /* 0x3f800000b1027423 */ /* 0x000fe200000101b1 */
[----:B------:R-:W-:Y:S01]  /*8540*/  FMUL.FTZ R45, R229, R45 ;  /* 0x0000002de52d7220 */ /* 0x000fe20000410000 */
[----:B------:R-:W-:Y:S01]  /*8550*/  FMUL.FTZ R57, R224, R57 ;  /* 0x00000039e0397220 */ /* 0x000fe20000410000 */
[----:B------:R-:W-:Y:S01]  /*8560*/  FMUL.FTZ R61, R217, R61 ;  /* 0x0000003dd93d7220 */ /* 0x000fe20000410000 */
[----:B------:R-:W-:Y:S01]  /*8570*/  FMUL.FTZ R60, R220, R60 ;  /* 0x0000003cdc3c7220 */ /* 0x000fe20000410000 */
[C---:B------:R-:W-:Y:S01]  /*8580*/  FADD.FTZ R10, -R0.reuse, R10 ;  /* 0x0000000a000a7221 */ /* 0x040fe20000010100 */
[----:B------:R-:W-:Y:S01]  /*8590*/  FADD.FTZ R11, -R0, R11 ;  /* 0x0000000b000b7221 */ /* 0x000fe20000010100 */
[----:B-1----:R-:W-:Y:S01]  /*85a0*/  FFMA.FTZ R4, -R190, R190, 1 ;  /* 0x3f800000be047423 */ /* 0x002fe200000101be */
[----:B------:R-:W-:Y:S01]  /*85b0*/  FMUL.FTZ R56, R226, R56 ;  /* 0x00000038e2387220 */ /* 0x000fe20000410000 */
[----:B------:R-:W-:Y:S01]  /*85c0*/  FADD.FTZ R26, -R0, R26 ;  /* 0x0000001a001a7221 */ /* 0x000fe20000010100 */
[----:B------:R-:W-:Y:S01]  /*85d0*/  FMUL.FTZ R24, R252, R24 ;  /* 0x00000018fc187220 */ /* 0x000fe20000410000 */
[----:B------:R-:W-:Y:S01]  /*85e0*/  FMUL.FTZ R4, R4, UR16 ;  /* 0x0000001004047c20 */ /* 0x000fe20008410000 */
[----:B------:R-:W-:Y:S01]  /*85f0*/  FMUL.FTZ R35, R221, R35 ;  /* 0x00000023dd237220 */ /* 0x000fe20000410000 */
[C---:B------:R-:W-:Y:S01]  /*8600*/  FADD.FTZ R27, -R0.reuse, R27 ;  /* 0x0000001b001b7221 */ /* 0x040fe20000010100 */
[C---:B------:R-:W-:Y:S01]  /*8610*/  FADD.FTZ R31, -R0.reuse, R31 ;  /* 0x0000001f001f7221 */ /* 0x040fe20000010100 */
        /* <DEDUP_REMOVED lines=11> */
[----:B------:R-:W-:Y:S01]  /*86d0*/  FFMA.FTZ R0, -R196, R196, 1 ;  /* 0x3f800000c4007423 */ /* 0x000fe200000101c4 */
[----:B------:R-:W-:Y:S01]  /*86e0*/  F2FP.F16.F32.PACK_AB R32, R32, R34 ;  /* 0x000000222020723e */ /* 0x000fe200000000ff */
[----:B------:R-:W-:Y:S01]  /*86f0*/  FMUL.FTZ R47, R249, R47 ;  /* 0x0000002ff92f7220 */ /* 0x000fe20000410000 */
[----:B------:R-:W-:Y:S01]  /*8700*/  FMUL.FTZ R63, R235, R63 ;  /* 0x0000003feb3f7220 */ /* 0x000fe20000410000 */
[----:B------:R-:W-:Y:S01]  /*8710*/  FMUL.FTZ R0, R0, UR16 ;  /* 0x0000001000007c20 */ /* 0x000fe20008410000 */
[----:B------:R-:W-:Y:S01]  /*8720*/  FMUL.FTZ R46, R250, R46 ;  /* 0x0000002efa2e7220 */ /* 0x000fe20000410000 */
[----:B------:R-:W-:Y:S01]  /*8730*/  F2FP.F16.F32.PACK_AB R20, R20, R38 ;  /* 0x000000261414723e */ /* 0x000fe200000000ff */
[----:B------:R-:W-:Y:S01]  /*8740*/  FMUL.FTZ R62, R239, R62 ;  /* 0x0000003eef3e7220 */ /* 0x000fe20000410000 */
[----:B------:R-:W-:Y:S01]  /*8750*/  F2FP.F16.F32.PACK_AB R21, R21, R50 ;  /* 0x000000321515723e */ /* 0x000fe200000000ff */
[----:B------:R-:W-:Y:S01]  /*8760*/  FMUL.FTZ R58, R246, R58 ;  /* 0x0000003af63a7220 */ /* 0x000fe20000410000 */
[----:B------:R-:W-:Y:S01]  /*8770*/  FMUL.FTZ R59, R245, R59 ;  /* 0x0000003bf53b7220 */ /* 0x000fe20000410000 */
[----:B------:R-:W-:Y:S02]  /*8780*/  F2FP.F16.F32.PACK_AB R22, R22, R54 ;  /* 0x000000361616723e */ /* 0x000fe400000000ff */
[----:B------:R-:W-:Y:S02]  /*8790*/  F2FP.F16.F32.PACK_AB R36, R36, R37 ;  /* 0x000000252424723e */ /* 0x000fe400000000ff */
[----:B------:R-:W-:Y:S02]  /*87a0*/  F2FP.F16.F32.PACK_AB R23, R23, R66 ;  /* 0x000000421717723e */ /* 0x000fe400000000ff */
[----:B------:R-:W-:Y:S02]  /*87b0*/  LOP3.LUT R142, R185, 0x10, RZ, 0xc0, !PT ;  /* 0x00000010b98e7812 */ /* 0x000fe400078ec0ff */
[----:B------:R-:W-:Y:S01]  /*87c0*/  LOP3.LUT R242, R184, 0x38, RZ, 0xc0, !PT ;  /* 0x00000038b8f27812 */ /* 0x000fe200078ec0ff */
[----:B----4-:R-:W-:Y:S01]  /*87d0*/  FMUL.FTZ R11, R137, R11 ;  /* 0x0000000b890b7220 */ /* 0x010fe20000410000 */
[----:B------:R-:W-:Y:S01]  /*87e0*/  FMUL.FTZ R12, R53, R12 ;  /* 0x0000000c350c7220 */ /* 0x000fe20000410000 */
[----:B--2---:R-:W-:Y:S01]  /*87f0*/  FMUL.FTZ R13, R52, R13 ;  /* 0x0000000d340d7220 */ /* 0x004fe20000410000 */
[----:B------:R-:W2:Y:S01]  /*8800*/  LDL.LU R53, [R1+0x2c] ;  /* 0x00002c0001357983 */ /* 0x000ea20000300800 */
[----:B------:R-:W-:Y:S01]  /*8810*/  FMUL.FTZ R8, R65, R8 ;  /* 0x0000000841087220 */ /* 0x000fe20000410000 */
[----:B---3--:R-:W-:Y:S01]  /*8820*/  FMUL.FTZ R9, R64, R9 ;  /* 0x0000000940097220 */ /* 0x008fe20000410000 */
[----:B------:R-:W-:Y:S01]  /*8830*/  FMUL.FTZ R13, R13, R3 ;  /* 0x000000030d0d7220 */ /* 0x000fe20000410000 */
[----:B------:R-:W3:Y:S01]  /*8840*/  LDL.LU R52, [R1+0x28] ;  /* 0x0000280001347983 */ /* 0x000ee20000300800 */
[----:B------:R-:W-:Y:S01]  /*8850*/  FFMA.FTZ R3, -R206, R206, 1 ;  /* 0x3f800000ce037423 */ /* 0x000fe200000101ce */
[----:B------:R-:W-:Y:S01]  /*8860*/  FMUL.FTZ R8, R8, R7 ;  /* 0x0000000708087220 */ /* 0x000fe20000410000 */
[----:B------:R-:W-:Y:S01]  /*8870*/  FMUL.FTZ R9, R9, R6 ;  /* 0x0000000609097220 */ /* 0x000fe20000410000 */
[----:B------:R-:W4:Y:S01]  /*8880*/  LDL.LU R136, [R1+0x24] ;  /* 0x0000240001887983 */ /* 0x000f220000300800 */
[----:B------:R-:W-:Y:S01]  /*8890*/  FMUL.FTZ R3, R3, UR16 ;  /* 0x0000001003037c20 */ /* 0x000fe20008410000 */
[----:B------:R-:W-:Y:S01]  /*88a0*/  FMUL.FTZ R12, R12, R5 ;  /* 0x000000050c0c7220 */ /* 0x000fe20000410000 */
[----:B------:R-:W-:Y:S01]  /*88b0*/  FFMA.FTZ R5, -R207, R207, 1 ;  /* 0x3f800000cf057423 */ /* 0x000fe200000101cf */
[----:B------:R-:W4:Y:S01]  /*88c0*/  LDL.LU R135, [R1+0x20] ;  /* 0x0000200001877983 */ /* 0x000f220000300800 */
[----:B------:R-:W-:Y:S01]  /*88d0*/  FMUL.FTZ R17, R29, R3 ;  /* 0x000000031d117220 */ /* 0x000fe20000410000 */
[----:B------:R-:W-:Y:S01]  /*88e0*/  F2FP.F16.F32.PACK_AB R3, R9, R8 ;  /* 0x000000080903723e */ /* 0x000fe200000000ff */
[----:B------:R-:W-:Y:S01]  /*88f0*/  FMUL.FTZ R5, R5, UR16 ;  /* 0x0000001005057c20 */ /* 0x000fe20008410000 */
[----:B------:R-:W4:Y:S01]  /*8900*/  LDL.LU R65, [R1+0x14] ;  /* 0x0000140001417983 */ /* 0x000f220000300800 */
[----:B------:R-:W-:Y:S01]  /*8910*/  FFMA.FTZ R6, -R210, R210, 1 ;  /* 0x3f800000d2067423 */ /* 0x000fe200000101d2 */
[----:B------:R-:W-:Y:S01]  /*8920*/  F2FP.F16.F32.PACK_AB R19, R13, R12 ;  /* 0x0000000c0d13723e */ /* 0x000fe200000000ff */
[----:B------:R-:W-:Y:S01]  /*8930*/  FMUL.FTZ R28, R28, R5 ;  /* 0x000000051c1c7220 */ /* 0x000fe20000410000 */
[----:B------:R-:W4:Y:S01]  /*8940*/  LDL.LU R64, [R1+0x10] ;  /* 0x0000100001407983 */ /* 0x000f220000300800 */
[----:B------:R-:W-:Y:S01]  /*8950*/  FMUL.FTZ R6, R6, UR16 ;  /* 0x0000001006067c20 */ /* 0x000fe20008410000 */
[----:B------:R-:W-:Y:S01]  /*8960*/  FFMA.FTZ R5, -R191, R191, 1 ;  /* 0x3f800000bf057423 */ /* 0x000fe200000101bf */
[----:B------:R-:W-:Y:S01]  /*8970*/  FMUL.FTZ R12, R45, R4 ;  /* 0x000000042d0c7220 */ /* 0x000fe20000410000 */
[----:B------:R1:W-:Y:S01]  /*8980*/  STS [R154+0x16000], R3 ;  /* 0x016000039a007388 */ /* 0x0003e20000000800 */
[----:B------:R-:W-:Y:S01]  /*8990*/  FMUL.FTZ R18, R25, R6 ;  /* 0x0000000619127220 */ /* 0x000fe20000410000 */
[----:B------:R-:W-:Y:S01]  /*89a0*/  FMUL.FTZ R5, R5, UR16 ;  /* 0x0000001005057c20 */ /* 0x000fe20008410000 */
[----:B------:R-:W-:Y:S01]  /*89b0*/  FFMA.FTZ R6, -R201, R201, 1 ;  /* 0x3f800000c9067423 */ /* 0x000fe200000101c9 */
[----:B------:R-:W-:Y:S01]  /*89c0*/  FFMA.FTZ R4, -R171, R171, 1 ;  /* 0x3f800000ab047423 */ /* 0x000fe200000101ab */
[----:B------:R-:W-:Y:S01]  /*89d0*/  FMUL.FTZ R10, R138, R10 ;  /* 0x0000000a8a0a7220 */ /* 0x000fe20000410000 */
[----:B------:R-:W-:Y:S01]  /*89e0*/  FMUL.FTZ R44, R44, R5 ;  /* 0x000000052c2c7220 */ /* 0x000fe20000410000 */
[----:B------:R-:W-:Y:S01]  /*89f0*/  FMUL.FTZ R6, R6, UR16 ;  /* 0x0000001006067c20 */ /* 0x000fe20008410000 */
[----:B------:R-:W-:Y:S01]  /*8a00*/  FFMA.FTZ R5, -R176, R176, 1 ;  /* 0x3f800000b0057423 */ /* 0x000fe200000101b0 */
[----:B------:R-:W-:Y:S01]  /*8a10*/  FMUL.FTZ R4, R4, UR16 ;  /* 0x0000001004047c20 */ /* 0x000fe20008410000 */
[----:B------:R-:W-:Y:S01]  /*8a20*/  FFMA.FTZ R7, -R212, R212, 1 ;  /* 0x3f800000d4077423 */ /* 0x000fe200000101d4 */
[----:B------:R-:W-:Y:S01]  /*8a30*/  FMUL.FTZ R9, R41, R6 ;  /* 0x0000000629097220 */ /* 0x000fe20000410000 */
[----:B------:R-:W-:Y:S01]  /*8a40*/  FMUL.FTZ R6, R2, UR16 ;  /* 0x0000001002067c20 */ /* 0x000fe20008410000 */
[----:B------:R-:W-:Y:S01]  /*8a50*/  FMUL.FTZ R5, R5, UR16 ;  /* 0x0000001005057c20 */ /* 0x000fe20008410000 */
[----:B------:R-:W-:Y:S01]  /*8a60*/  FFMA.FTZ R2, -R170, R170, 1 ;  /* 0x3f800000aa027423 */ /* 0x000fe200000101aa */
[----:B------:R-:W-:Y:S01]  /*8a70*/  FMUL.FTZ R60, R60, R4 ;  /* 0x000000043c3c7220 */ /* 0x000fe20000410000 */
[----:B------:R-:W-:Y:S01]  /*8a80*/  FMUL.FTZ R56, R56, R6 ;  /* 0x0000000638387220 */ /* 0x000fe20000410000 */
[----:B------:R-:W-:Y:S01]  /*8a90*/  FMUL.FTZ R16, R57, R5 ;  /* 0x0000000539107220 */ /* 0x000fe20000410000 */
[----:B------:R-:W-:Y:S01]  /*8aa0*/  FMUL.FTZ R2, R2, UR16 ;  /* 0x0000001002027c20 */ /* 0x000fe20008410000 */
[----:B------:R-:W-:Y:S01]  /*8ab0*/  FMUL.FTZ R7, R7, UR16 ;  /* 0x0000001007077c20 */ /* 0x000fe20008410000 */
[----:B------:R-:W-:Y:S01]  /*8ac0*/  FFMA.FTZ R8, -R216, R216, 1 ;  /* 0x3f800000d8087423 */ /* 0x000fe200000101d8 */
[----:B------:R-:W-:Y:S01]  /*8ad0*/  F2FP.F16.F32.PACK_AB R17, R17, R28 ;  /* 0x0000001c1111723e */ /* 0x000fe200000000ff */
[----:B------:R-:W-:Y:S01]  /*8ae0*/  FMUL.FTZ R13, R61, R2 ;  /* 0x000000023d0d7220 */ /* 0x000fe20000410000 */
[----:B------:R-:W-:Y:S01]  /*8af0*/  FFMA.FTZ R2, -R240, R240, 1 ;  /* 0x3f800000f0027423 */ /* 0x000fe200000101f0 */
[----:B------:R-:W-:Y:S01]  /*8b00*/  FMUL.FTZ R24, R24, R7 ;  /* 0x0000000718187220 */ /* 0x000fe20000410000 */
[----:B-1----:R-:W-:Y:S01]  /*8b10*/  FFMA.FTZ R3, -R241, R241, 1 ;  /* 0x3f800000f1037423 */ /* 0x002fe200000101f1 */
[----:B------:R-:W-:Y:S01]  /*8b20*/  FFMA.FTZ R7, -R203, R203, 1 ;  /* 0x3f800000cb077423 */ /* 0x000fe200000101cb */
[----:B------:R-:W-:Y:S01]  /*8b30*/  FMUL.FTZ R4, R2, UR16 ;  /* 0x0000001002047c20 */ /* 0x000fe20008410000 */
[----:B------:R-:W-:Y:S01]  /*8b40*/  FFMA.FTZ R2, -R236, R236, 1 ;  /* 0x3f800000ec027423 */ /* 0x000fe200000101ec */
[----:B------:R-:W-:Y:S01]  /*8b50*/  FMUL.FTZ R5, R3, UR16 ;  /* 0x0000001003057c20 */ /* 0x000fe20008410000 */
[----:B------:R-:W-:Y:S01]  /*8b60*/  FFMA.FTZ R3, -R237, R237, 1 ;  /* 0x3f800000ed037423 */ /* 0x000fe200000101ed */
[----:B------:R-:W-:Y:S01]  /*8b70*/  FMUL.FTZ R11, R11, R4 ;  /* 0x000000040b0b7220 */ /* 0x000fe20000410000 */
[----:B------:R-:W-:Y:S01]  /*8b80*/  FMUL.FTZ R2, R2, UR16 ;  /* 0x0000001002027c20 */ /* 0x000fe20008410000 */
[----:B------:R-:W-:Y:S01]  /*8b90*/  FMUL.FTZ R10, R10, R5 ;  /* 0x000000050a0a7220 */ /* 0x000fe20000410000 */
[----:B------:R-:W-:Y:S01]  /*8ba0*/  FMUL.FTZ R3, R3, UR16 ;  /* 0x0000001003037c20 */ /* 0x000fe20008410000 */
[----:B------:R-:W-:Y:S01]  /*8bb0*/  FMUL.FTZ R7, R7, UR16 ;  /* 0x0000001007077c20 */ /* 0x000fe20008410000 */
[----:B------:R-:W-:Y:S01]  /*8bc0*/  FMUL.FTZ R8, R8, UR16 ;  /* 0x0000001008087c20 */ /* 0x000fe20008410000 */
[----:B------:R-:W-:Y:S02]  /*8bd0*/  F2FP.F16.F32.PACK_AB R18, R18, R24 ;  /* 0x000000181212723e */ /* 0x000fe400000000ff */
[----:B------:R-:W-:Y:S01]  /*8be0*/  FMUL.FTZ R7, R40, R7 ;  /* 0x0000000728077220 */ /* 0x000fe20000410000 */
[----:B------:R-:W-:Y:S02]  /*8bf0*/  F2FP.F16.F32.PACK_AB R12, R12, R44 ;  /* 0x0000002c0c0c723e */ /* 0x000fe400000000ff */
[----:B------:R-:W-:Y:S02]  /*8c00*/  F2FP.F16.F32.PACK_AB R16, R16, R56 ;  /* 0x000000381010723e */ /* 0x000fe400000000ff */
[----:B------:R-:W-:Y:S01]  /*8c10*/  F2FP.F16.F32.PACK_AB R9, R9, R7 ;  /* 0x000000070909723e */ /* 0x000fe200000000ff */
[----:B------:R-:W-:Y:S01]  /*8c20*/  FFMA.FTZ R7, -R215, R215, 1 ;  /* 0x3f800000d7077423 */ /* 0x000fe200000101d7 */
[----:B------:R-:W-:Y:S03]  /*8c30*/  F2FP.F16.F32.PACK_AB R13, R13, R60 ;  /* 0x0000003c0d0d723e */ /* 0x000fe600000000ff */
[----:B------:R-:W-:Y:S01]  /*8c40*/  FMUL.FTZ R7, R7, UR16 ;  /* 0x0000001007077c20 */ /* 0x000fe20008410000 */
[----:B--2---:R-:W-:Y:S02]  /*8c50*/  FMUL.FTZ R14, R53, R14 ;  /* 0x0000000e350e7220 */ /* 0x004fe40000410000 */
[----:B------:R-:W2:Y:S01]  /*8c60*/  LDL.LU R53, [R1+0x4] ;  /* 0x0000040001357983 */ /* 0x000ea20000300800 */
[----:B---3--:R-:W-:Y:S01]  /*8c70*/  FMUL.FTZ R15, R52, R15 ;  /* 0x0000000f340f7220 */ /* 0x008fe20000410000 */
[----:B------:R-:W-:Y:S02]  /*8c80*/  FMUL.FTZ R14, R14, R3 ;  /* 0x000000030e0e7220 */ /* 0x000fe40000410000 */
[----:B------:R-:W3:Y:S01]  /*8c90*/  LDL.LU R52, [R1] ;  /* 0x0000000001347983 */ /* 0x000ee20000300800 */
[----:B------:R-:W-:Y:S01]  /*8ca0*/  FFMA.FTZ R3, -R231, R231, 1 ;  /* 0x3f800000e7037423 */ /* 0x000fe200000101e7 */
[----:B----4-:R-:W-:Y:S01]  /*8cb0*/  FMUL.FTZ R26, R136, R26 ;  /* 0x0000001a881a7220 */ /* 0x010fe20000410000 */
[----:B------:R-:W-:Y:S01]  /*8cc0*/  FMUL.FTZ R5, R15, R2 ;  /* 0x000000020f057220 */ /* 0x000fe20000410000 */
[----:B------:R-:W-:Y:S01]  /*8cd0*/  FFMA.FTZ R2, -R230, R230, 1 ;  /* 0x3f800000e6027423 */ /* 0x000fe200000101e6 */
[----:B------:R-:W-:Y:S01]  /*8ce0*/  FMUL.FTZ R6, R3, UR16 ;  /* 0x0000001003067c20 */ /* 0x000fe20008410000 */
[----:B------:R-:W-:Y:S01]  /*8cf0*/  FMUL.FTZ R27, R135, R27 ;  /* 0x0000001b871b7220 */ /* 0x000fe20000410000 */
[----:B------:R-:W-:Y:S01]  /*8d00*/  FFMA.FTZ R3, -R228, R228, 1 ;  /* 0x3f800000e4037423 */ /* 0x000fe200000101e4 */
[----:B------:R-:W-:Y:S01]  /*8d10*/  F2FP.F16.F32.PACK_AB R5, R5, R14 ;  /* 0x0000000e0505723e */ /* 0x000fe200000000ff */
[----:B------:R-:W-:Y:S01]  /*8d20*/  FMUL.FTZ R26, R26, R6 ;  /* 0x000000061a1a7220 */ /* 0x000fe20000410000 */
[----:B------:R-:W-:Y:S01]  /*8d30*/  F2FP.F16.F32.PACK_AB R6, R11, R10 ;  /* 0x0000000a0b06723e */ /* 0x000fe200000000ff */
[----:B------:R-:W-:Y:S01]  /*8d40*/  FMUL.FTZ R4, R2, UR16 ;  /* 0x0000001002047c20 */ /* 0x000fe20008410000 */
[----:B------:R-:W-:Y:S01]  /*8d50*/  FFMA.FTZ R2, -R227, R227, 1 ;  /* 0x3f800000e3027423 */ /* 0x000fe200000101e3 */
[----:B------:R-:W-:Y:S01]  /*8d60*/  FMUL.FTZ R30, R65, R30 ;  /* 0x0000001e411e7220 */ /* 0x000fe20000410000 */
[----:B------:R-:W-:Y:S01]  /*8d70*/  FMUL.FTZ R31, R64, R31 ;  /* 0x0000001f401f7220 */ /* 0x000fe20000410000 */
[----:B------:R-:W-:Y:S01]  /*8d80*/  STS [R154+0x16400], R6 ;  /* 0x016400069a007388 */ /* 0x000fe20000000800 */
[----:B------:R-:W-:Y:S01]  /*8d90*/  FMUL.FTZ R2, R2, UR16 ;  /* 0x0000001002027c20 */ /* 0x000fe20008410000 */
[----:B------:R-:W-:Y:S01]  /*8da0*/  FMUL.FTZ R4, R27, R4 ;  /* 0x000000041b047220 */ /* 0x000fe20000410000 */
        /* <DEDUP_REMOVED lines=8> */
[----:B------:R-:W-:Y:S01]  /*8e30*/  FFMA.FTZ R3, -R211, R211, 1 ;  /* 0x3f800000d3037423 */ /* 0x000fe200000101d3 */
[----:B------:R-:W-:Y:S02]  /*8e40*/  STS [R157+0x14000], R134 ;  /* 0x014000869d007388 */ /* 0x000fe40000000800 */
[----:B------:R-:W-:Y:S01]  /*8e50*/  FMUL.FTZ R47, R47, R2 ;  /* 0x000000022f2f7220 */ /* 0x000fe20000410000 */
[----:B------:R-:W-:Y:S01]  /*8e60*/  FMUL.FTZ R3, R3, UR16 ;  /* 0x0000001003037c20 */ /* 0x000fe20008410000 */
[----:B------:R-:W-:Y:S01]  /*8e70*/  STS [R157+0x14400], R33 ;  /* 0x014400219d007388 */ /* 0x000fe20000000800 */
[----:B------:R-:W-:Y:S02]  /*8e80*/  FFMA.FTZ R2, -R197, R197, 1 ;  /* 0x3f800000c5027423 */ /* 0x000fe400000101c5 */
[----:B------:R-:W-:Y:S01]  /*8e90*/  FMUL.FTZ R46, R46, R3 ;  /* 0x000000032e2e7220 */ /* 0x000fe20000410000 */
[----:B------:R-:W-:Y:S01]  /*8ea0*/  STS [R160+0x14000], R133 ;  /* 0x01400085a0007388 */ /* 0x000fe20000000800 */
[----:B------:R-:W-:Y:S01]  /*8eb0*/  FMUL.FTZ R2, R2, UR16 ;  /* 0x0000001002027c20 */ /* 0x000fe20008410000 */
[----:B------:R-:W-:Y:S02]  /*8ec0*/  FFMA.FTZ R3, -R204, R204, 1 ;  /* 0x3f800000cc037423 */ /* 0x000fe400000101cc */
[----:B------:R-:W-:Y:S01]  /*8ed0*/  STS [R160+0x14400], R32 ;  /* 0x01440020a0007388 */ /* 0x000fe20000000800 */
[----:B------:R-:W-:Y:S01]  /*8ee0*/  FMUL.FTZ R62, R62, R2 ;  /* 0x000000023e3e7220 */ /* 0x000fe20000410000 */
[----:B------:R-:W-:Y:S02]  /*8ef0*/  FMUL.FTZ R3, R3, UR16 ;  /* 0x0000001003037c20 */ /* 0x000fe40008410000 */
[----:B------:R-:W-:Y:S04]  /*8f00*/  STS [R157+0x16000], R18 ;  /* 0x016000129d007388 */ /* 0x000fe80000000800 */
[----:B------:R-:W-:Y:S04]  /*8f10*/  STS [R157+0x16400], R4 ;  /* 0x016400049d007388 */ /* 0x000fe80000000800 */
[----:B------:R-:W-:Y:S04]  /*8f20*/  STS [R160+0x16000], R17 ;  /* 0x01600011a0007388 */ /* 0x000fe80000000800 */
[----:B------:R-:W4:Y:S01]  /*8f30*/  LDL.LU.64 R50, [R1+0x38] ;  /* 0x0000380001327983 */ /* 0x000f220000300a00 */
[----:B--2---:R-:W-:Y:S04]  /*8f40*/  FMUL.FTZ R42, R53, R42 ;  /* 0x0000002a352a7220 */ /* 0x004fe80000410000 */
[----:B------:R-:W-:Y:S01]  /*8f50*/  FMUL.FTZ R42, R42, R8 ;  /* 0x000000082a2a7220 */ /* 0x000fe20000410000 */
[----:B------:R-:W-:Y:S01]  /*8f60*/  FMUL.FTZ R8, R63, R0 ;  /* 0x000000003f087220 */ /* 0x000fe20000410000 */
[----:B------:R-:W-:Y:S01]  /*8f70*/  F2FP.F16.F32.PACK_AB R0, R31, R30 ;  /* 0x0000001e1f00723e */ /* 0x000fe200000000ff */
[----:B---3--:R-:W-:Y:S02]  /*8f80*/  FMUL.FTZ R43, R52, R43 ;  /* 0x0000002b342b7220 */ /* 0x008fe40000410000 */
[----:B------:R-:W1:Y:S01]  /*8f90*/  LDC R52, c[0x0][0x44c] ;  /* 0x00011300ff347b82 */ /* 0x000e620000000800 */
[----:B------:R-:W-:Y:S01]  /*8fa0*/  F2FP.F16.F32.PACK_AB R8, R8, R62 ;  /* 0x0000003e0808723e */ /* 0x000fe200000000ff */
[----:B------:R2:W-:Y:S01]  /*8fb0*/  STS [R160+0x16400], R0 ;  /* 0x01640000a0007388 */ /* 0x0005e20000000800 */
[----:B------:R-:W-:Y:S01]  /*8fc0*/  FMUL.FTZ R43, R43, R7 ;  /* 0x000000072b2b7220 */ /* 0x000fe20000410000 */
[----:B------:R-:W-:Y:S02]  /*8fd0*/  FFMA.FTZ R7, -R205, R205, 1 ;  /* 0x3f800000cd077423 */ /* 0x000fe400000101cd */
[----:B------:R-:W-:Y:S02]  /*8fe0*/  STS [R155+-0x8000], R132 ;  /* 0xff8000849b007388 */ /* 0x000fe40000000800 */
[----:B------:R-:W-:Y:S01]  /*8ff0*/  FMUL.FTZ R7, R7, UR16 ;  /* 0x0000001007077c20 */ /* 0x000fe20008410000 */
[----:B------:R-:W-:Y:S01]  /*9000*/  F2FP.F16.F32.PACK_AB R2, R43, R42 ;  /* 0x0000002a2b02723e */ /* 0x000fe200000000ff */
[----:B------:R-:W-:Y:S02]  /*9010*/  STS [R155+-0x7c00], R20 ;  /* 0xff8400149b007388 */ /* 0x000fe40000000800 */
[----:B------:R-:W-:Y:S01]  /*9020*/  FMUL.FTZ R58, R58, R7 ;  /* 0x000000073a3a7220 */ /* 0x000fe20000410000 */
[----:B------:R-:W-:Y:S01]  /*9030*/  FMUL.FTZ R7, R59, R3 ;  /* 0x000000033b077220 */ /* 0x000fe20000410000 */
[----:B------:R-:W-:Y:S01]  /*9040*/  STS [R158+-0x8000], R49 ;  /* 0xff8000319e007388 */ /* 0x000fe20000000800 */
[----:B------:R-:W-:Y:S03]  /*9050*/  F2FP.F16.F32.PACK_AB R3, R47, R46 ;  /* 0x0000002e2f03723e */ /* 0x000fe600000000ff */
[----:B------:R-:W-:Y:S01]  /*9060*/  STS [R158+-0x7c00], R21 ;  /* 0xff8400159e007388 */ /* 0x000fe20000000800 */
[----:B------:R-:W-:Y:S03]  /*9070*/  F2FP.F16.F32.PACK_AB R7, R7, R58 ;  /* 0x0000003a0707723e */ /* 0x000fe600000000ff */
[----:B------:R-:W-:Y:S01]  /*9080*/  STS [R155+-0x6000], R9 ;  /* 0xffa000099b007388 */ /* 0x000fe20000000800 */
[----:B-1----:R-:W-:Y:S03]  /*9090*/  IMAD R145, R52, UR13, RZ ;  /* 0x0000000d34917c24 */ /* 0x002fe6000f8e02ff */
[----:B------:R1:W-:Y:S01]  /*90a0*/  STS [R155+-0x5c00], R2 ;  /* 0xffa400029b007388 */ /* 0x0003e20000000800 */
[--C-:B--2---:R-:W-:Y:S03]  /*90b0*/  SHF.R.U32.HI R0, RZ, 0x1, R185.reuse ;  /* 0x00000001ff007819 */ /* 0x104fe600000116b9 */
[----:B------:R2:W-:Y:S01]  /*90c0*/  STS [R158+-0x5c00], R3 ;  /* 0xffa400039e007388 */ /* 0x0005e20000000800 */
[----:B------:R-:W-:Y:S03]  /*90d0*/  LOP3.LUT R140, R0, 0x30, RZ, 0xc0, !PT ;  /* 0x00000030008c7812 */ /* 0x000fe600078ec0ff */
[----:B------:R-:W-:Y:S01]  /*90e0*/  STS [R158+-0x6000], R12 ;  /* 0xffa0000c9e007388 */ /* 0x000fe20000000800 */
[----:B------:R-:W-:Y:S03]  /*90f0*/  LOP3.LUT R0, R140, 0x8, R185, 0xf8, !PT ;  /* 0x000000088c007812 */ /* 0x000fe600078ef8b9 */
[----:B------:R-:W-:Y:S01]  /*9100*/  STS [R156+-0x8000], R48 ;  /* 0xff8000309c007388 */ /* 0x000fe20000000800 */
[----:B------:R-:W-:Y:S03]  /*9110*/  LOP3.LUT R0, R0, 0x1c0, R186, 0xf8, !PT ;  /* 0x000001c000007812 */ /* 0x000fe600078ef8ba */
[----:B------:R-:W-:Y:S01]  /*9120*/  STS [R156+-0x7c00], R22 ;  /* 0xff8400169c007388 */ /* 0x000fe20000000800 */
[--C-:B------:R-:W-:Y:S03]  /*9130*/  LOP3.LUT R0, R0, 0x38, R184.reuse, 0x78, !PT ;  /* 0x0000003800007812 */ /* 0x100fe600078e78b8 */
[----:B------:R-:W-:Y:S01]  /*9140*/  STS [R159+-0x8000], R36 ;  /* 0xff8000249f007388 */ /* 0x000fe20000000800 */
[----:B------:R-:W-:Y:S03]  /*9150*/  LOP3.LUT R0, R0, 0x200, R187, 0xf8, !PT ;  /* 0x0000020000007812 */ /* 0x000fe600078ef8bb */
[----:B------:R-:W-:Y:S01]  /*9160*/  STS [R159+-0x7c00], R23 ;  /* 0xff8400179f007388 */ /* 0x000fe20000000800 */
[----:B-1----:R-:W-:Y:S02]  /*9170*/  LOP3.LUT R2, R186, 0x1c0, RZ, 0xc0, !PT ;  /* 0x000001c0ba027812 */ /* 0x002fe400078ec0ff */
[----:B------:R-:W-:Y:S01]  /*9180*/  LEA R0, R0, UR4, 0x1 ;  /* 0x0000000400007c11 */ /* 0x000fe2000f8e08ff */
[----:B------:R-:W-:Y:S01]  /*9190*/  STS [R156+-0x6000], R16 ;  /* 0xffa000109c007388 */ /* 0x000fe20000000800 */
[--C-:B--2---:R-:W-:Y:S02]  /*91a0*/  SHF.R.U32.HI R3, RZ, 0x4, R185.reuse ;  /* 0x00000004ff037819 */ /* 0x104fe400000116b9 */
[----:B------:R-:W-:Y:S01]  /*91b0*/  LOP3.LUT R2, R2, 0x38, R184, 0xf8, !PT ;  /* 0x0000003802027812 */ /* 0x000fe200078ef8b8 */
[----:B------:R-:W-:Y:S01]  /*91c0*/  STS [R156+-0x5c00], R7 ;  /* 0xffa400079c007388 */ /* 0x000fe20000000800 */
[----:B------:R-:W-:Y:S03]  /*91d0*/  LOP3.LUT R141, R3, 0x8, RZ, 0xc0, !PT ;  /* 0x00000008038d7812 */ /* 0x000fe600078ec0ff */
[----:B------:R-:W-:Y:S01]  /*91e0*/  STS [R159+-0x6000], R13 ;  /* 0xffa0000d9f007388 */ /* 0x000fe20000000800 */
[----:B------:R-:W-:Y:S03]  /*91f0*/  LOP3.LUT R2, R2, R141, R142, 0x1e, !PT ;  /* 0x0000008d02027212 */ /* 0x000fe600078e1e8e */
[----:B------:R-:W-:Y:S01]  /*9200*/  STS [R159+-0x5c00], R8 ;  /* 0xffa400089f007388 */ /* 0x000fe20000000800 */
[----:B------:R-:W-:Y:S01]  /*9210*/  LOP3.LUT R2, R2, 0x200, R186, 0xf8, !PT ;  /* 0x0000020002027812 */ /* 0x000fe200078ef8ba */
[----:B------:R-:W-:Y:S03]  /*9220*/  BAR.SYNC.DEFER_BLOCKING 0x0 ;  /* 0x0000000000007b1d */ /* 0x000fe60000010000 */
[----:B------:R-:W-:Y:S04]  /*9230*/  LEA R2, R2, UR4, 0x1 ;  /* 0x0000000402027c11 */ /* 0x000fe8000f8e08ff */
[----:B------:R-:W-:Y:S01]  /*9240*/  IADD3 R3, PT, PT, R153, R2, RZ ;  /* 0x0000000299037210 */ /* 0x000fe20007ffe0ff */
        /* <DEDUP_REMOVED lines=110> */
[----:B------:R-:W1:Y:S01]  /*9930*/  LDC R12, c[0x0][0x590] ;  /* 0x00016400ff0c7b82 */ /* 0x000e620000000800 */
[----:B------:R-:W-:Y:S02]  /*9940*/  ISETP.GE.AND P2, PT, R242, UR5, PT ;  /* 0x00000005f2007c0c */ /* 0x000fe4000bf46270 */
[----:B------:R-:W3:Y:S01]  /*9950*/  LDL.LU R50, [R1+0x4c] ;  /* 0x00004c0001327983 */ /* 0x000ee20000300800 */
[----:B------:R-:W-:Y:S04]  /*9960*/  IADD3 R5, P1, PT, RZ, -UR30, RZ ;  /* 0x8000001eff057c10 */ /* 0x000fe8000ff3e0ff */
[----:B------:R-:W4:Y:S01]  /*9970*/  LDC R13, c[0x0][0x594] ;  /* 0x00016500ff0d7b82 */ /* 0x000f220000000800 */
[C---:B-1----:R-:W-:Y:S02]  /*9980*/  IMAD.SHL.U32 R4, R12.reuse, 0x80, RZ ;  /* 0x000000800c047824 */ /* 0x042fe400078e00ff */
[----:B------:R-:W-:Y:S02]  /*9990*/  IMAD.SHL.U32 R8, R12, 0x40, RZ ;  /* 0x000000400c087824 */ /* 0x000fe400078e00ff */
[----:B------:R-:W-:Y:S01]  /*99a0*/  IMAD.X R4, RZ, RZ, ~R4, P1 ;  /* 0x000000ffff047224 */ /* 0x000fe200008e0e04 */
[----:B------:R-:W-:Y:S02]  /*99b0*/  ISETP.GE.AND P1, PT, R242, UR5, PT ;  /* 0x00000005f2007c0c */ /* 0x000fe4000bf26270 */
[----:B----4-:R-:W-:Y:S02]  /*99c0*/  SHF.L.U64.HI R7, R12, 0x6, R13 ;  /* 0x000000060c077819 */ /* 0x010fe4000001020d */
[----:B------:R-:W-:Y:S04]  /*99d0*/  SHF.R.S64 R5, R5, 0x1f, R4 ;  /* 0x0000001f05057819 */ /* 0x000fe80000001004 */
[----:B---3--:R-:W-:Y:S04]  /*99e0*/  IADD3 R50, P5, PT, R5, R50, RZ ;  /* 0x0000003205327210 */ /* 0x008fe80007fbe0ff */
[----:B--2---:R-:W-:Y:S01]  /*99f0*/  LEA.HI.X.SX32 R51, R4, R51, 0x1, P5 ;  /* 0x0000003304337211 */ /* 0x004fe200028f0eff */
[----:B------:R1:W-:Y:S01]  /*9a00*/  STL [R1+0x4c], R50 ;  /* 0x00004c3201007387 */ /* 0x0003e20000100800 */
[----:B------:R-:W-:Y:S01]  /*9a10*/  @!P2 IMAD.MOV.U32 R10, RZ, RZ, R50 ;  /* 0x000000ffff0aa224 */ /* 0x000fe200078e0032 */
[----:B------:R-:W-:Y:S02]  /*9a20*/  IADD3 R4, P5, PT, R8, R50, RZ ;  /* 0x0000003208047210 */ /* 0x000fe40007fbe0ff */
[----:B------:R1:W-:Y:S01]  /*9a30*/  STL [R1+0x48], R51 ;  /* 0x0000483301007387 */ /* 0x0003e20000100800 */
        /* <DEDUP_REMOVED lines=27> */
.L_x_2063:
[----:B------:R-:W-:Y:S01]  /*9bf0*/  LDSM.16.M88.4 R32, [R148+0x14000] ;  /* 0x014000009420783b */ /* 0x000fe20000000200 */
[----:B------:R-:W-:Y:S01]  /*9c00*/  PLOP3.LUT P2, PT, PT, PT, UP3, 0x80, 0x8 ;  /* 0x000000000008781c */ /* 0x000fe20003f4f038 */
[----:B------:R-:W-:Y:S01]  /*9c10*/  IMAD.MOV.U32 R191, RZ, RZ, 0x4 ;  /* 0x00000004ffbf7424 */ /* 0x000fe200078e00ff */
[----:B------:R-:W-:Y:S01]  /*9c20*/  ULOP3.LUT UR9, UR37, 0x1, URZ, 0xc0, !UPT ;  /* 0x0000000125097892 */ /* 0x000fe2000f8ec0ff */
[----:B------:R-:W2:Y:S01]  /*9c30*/  LDSM.16.MT88.4 R16, [R2+0xc000] ;  /* 0x00c000000210783b */ /* 0x000ea20000004200 */
[----:B------:R-:W-:Y:S02]  /*9c40*/  @UP3 UIADD3 UR12, UP2, UPT, UR40, -0x200, URZ ;  /* 0xfffffe00280c3890 */ /* 0x000fe4000ff5e0ff */
[----:B------:R-:W-:Y:S01]  /*9c50*/  UISETP.NE.U32.AND UP1, UPT, UR9, 0x1, UPT ;  /* 0x000000010900788c */ /* 0x000fe2000bf25070 */
[----:B------:R-:W3:Y:S01]  /*9c60*/  LDSM.16.M88.4 R28, [R148+0x16000] ;  /* 0x01600000941c783b */ /* 0x000ee20000000200 */
[----:B------:R-:W-:Y:S02]  /*9c70*/  UIADD3 UR14, UPT, UPT, UR37, -0x1, URZ ;  /* 0xffffffff250e7890 */ /* 0x000fe4000fffe0ff */
[----:B------:R-:W-:Y:S01]  /*9c80*/  @UP3 UIADD3.X UR9, UPT, UPT, UR41, -0x1, URZ, UP2, !UPT ;  /* 0xffffffff29093890 */ /* 0x000fe200097fe4ff */
[----:B------:R-:W4:Y:S04]  /*9c90*/  LDSM.16.MT88.4 R36, [R3+0xc000] ;  /* 0x00c000000324783b */ /* 0x000f280000004200 */
        /* <DEDUP_REMOVED lines=11> */
[----:B------:R-:W-:Y:S04]  /*9d50*/  LDSM.16.M88.4 R56, [R149+0x14000] ;  /* 0x014000009538783b */ /* 0x000fe80000000200 */
[----:B------:R-:W3:Y:S01]  /*9d60*/  LDSM.16.MT88.4 R60, [R2+0xd000] ;  /* 0x00d00000023c783b */ /* 0x000ee20000004200 */
[-C--:B------:R-:W-:Y:S03]  /*9d70*/  HMMA.16816.F32 R12, R28, R18.reuse, RZ ;  /* 0x000000121c0c723c */ /* 0x080fe600000018ff */
[----:B------:R-:W3:Y:S04]  /*9d80*/  LDSM.16.M88.4 R64, [R149+0x16000] ;  /* 0x016000009540783b */ /* 0x000ee80000000200 */
[----:B------:R-:W3:Y:S01]  /*9d90*/  LDSM.16.MT88.4 R132, [R3+0xd000] ;  /* 0x00d000000384783b */ /* 0x000ee20000004200 */
[C---:B------:R-:W-:Y:S03]  /*9da0*/  HMMA.16816.F32 R16, R32.reuse, R18, RZ ;  /* 0x000000122010723c */ /* 0x040fe600000018ff */
[----:B------:R-:W-:Y:S05]  /*9db0*/  LDSM.16.M88.4 R136, [R144+0x16000] ;  /* 0x016000009088783b */ /* 0x000fea0000000200 */
[-C--:B----4-:R-:W-:Y:S08]  /*9dc0*/  HMMA.16816.F32 R20, R32, R36.reuse, RZ ;  /* 0x000000242014723c */ /* 0x090ff000000018ff */
[C---:B------:R-:W-:Y:S08]  /*9dd0*/  HMMA.16816.F32 R24, R28.reuse, R36, RZ ;  /* 0x000000241c18723c */ /* 0x040ff000000018ff */
[-C--:B------:R-:W-:Y:S08]  /*9de0*/  HMMA.16816.F32 R28, R28, R38.reuse, RZ ;  /* 0x000000261c1c723c */ /* 0x080ff000000018ff */
[----:B------:R-:W-:Y:S01]  /*9df0*/  HMMA.16816.F32 R32, R32, R38, RZ ;  /* 0x000000262020723c */ /* 0x000fe200000018ff */
[----:B------:R-:W-:Y:S07]  /*9e00*/  LDSM.16.M88.4 R36, [R144+0x14000] ;  /* 0x014000009024783b */ /* 0x000fee0000000200 */
[-C--:B------:R-:W-:Y:S08]  /*9e10*/  HMMA.16816.F32 R4, R40, R44.reuse, R4 ;  /* 0x0000002c2804723c */ /* 0x080ff00000001804 */
[C---:B-1----:R-:W-:Y:S08]  /*9e20*/  HMMA.16816.F32 R8, R48.reuse, R44, R8 ;  /* 0x0000002c3008723c */ /* 0x042ff00000001808 */
[-C--:B------:R-:W-:Y:S08]  /*9e30*/  HMMA.16816.F32 R12, R48, R46.reuse, R12 ;  /* 0x0000002e300c723c */ /* 0x080ff0000000180c */
[C---:B------:R-:W-:Y:S01]  /*9e40*/  HMMA.16816.F32 R16, R40.reuse, R46, R16 ;  /* 0x0000002e2810723c */ /* 0x040fe20000001810 */
[----:B------:R-:W1:Y:S07]  /*9e50*/  LDSM.16.MT88.4 R44, [R2+0xd800] ;  /* 0x00d80000022c783b */ /* 0x000e6e0000004200 */
        /* <DEDUP_REMOVED lines=14> */
[-C--:B------:R-:W-:Y:S08]  /*9f40*/  HMMA.16816.F32 R28, R64, R134.reuse, R28 ;  /* 0x00000086401c723c */ /* 0x080ff0000000181c */
[----:B------:R-:W-:Y:S01]  /*9f50*/  HMMA.16816.F32 R32, R56, R134, R32 ;  /* 0x000000863820723c */ /* 0x000fe20000001820 */
[----:B------:R-:W3:Y:S07]  /*9f60*/  LDSM.16.M88.4 R56, [R148+0x1a000] ;  /* 0x01a000009438783b */ /* 0x000eee0000000200 */
[-C--:B-1----:R-:W-:Y:S08]  /*9f70*/  HMMA.16816.F32 R4, R36, R44.reuse, R4 ;  /* 0x0000002c2404723c */ /* 0x082ff00000001804 */
[C---:B------:R-:W-:Y:S08]  /*9f80*/  HMMA.16816.F32 R8, R136.reuse, R44, R8 ;  /* 0x0000002c8808723c */ /* 0x040ff00000001808 */
[-C--:B------:R-:W-:Y:S08]  /*9f90*/  HMMA.16816.F32 R12, R136, R46.reuse, R12 ;  /* 0x0000002e880c723c */ /* 0x080ff0000000180c */
[C---:B------:R-:W-:Y:S01]  /*9fa0*/  HMMA.16816.F32 R16, R36.reuse, R46, R16 ;  /* 0x0000002e2410723c */ /* 0x040fe20000001810 */
[----:B------:R-:W1:Y:S07]  /*9fb0*/  LDSM.16.MT88.4 R44, [R3+0xe000] ;  /* 0x00e00000032c783b */ /* 0x000e6e0000004200 */
        /* <DEDUP_REMOVED lines=9> */
[----:B------:R-:W2:Y:S03]  /*a050*/  LDSM.16.MT88.4 R48, [R2+0xe800] ;  /* 0x00e800000230783b */ /* 0x000ea60000004200 */
        /* <DEDUP_REMOVED lines=10> */
[----:B------:R-:W3:Y:S03]  /*a100*/  LDSM.16.M88.4 R52, [R151+0x1a000] ;  /* 0x01a000009734783b */ /* 0x000ee60000000200 */
[C---:B------:R-:W-:Y:S02]  /*a110*/  LEA.HI.X.SX32 R163, R145.reuse, R165, 0x5, P1 ;  /* 0x000000a591a37211 */ /* 0x040fe400008f2eff */
[C---:B------:R-:W-:Y:S02]  /*a120*/  LEA R160, P1, R145.reuse, R162, 0x5 ;  /* 0x000000a291a07211 */ /* 0x040fe400078228ff */
[-C--:B-1----:R-:W-:Y:S03]  /*a130*/  HMMA.16816.F32 R20, R40, R44.reuse, R20 ;  /* 0x0000002c2814723c */ /* 0x082fe60000001814 */
[C---:B------:R-:W-:Y:S02]  /*a140*/  LEA.HI.X.SX32 R161, R145.reuse, R163, 0x5, P1 ;  /* 0x000000a391a17211 */ /* 0x040fe400008f2eff */
[C---:B------:R-:W-:Y:S03]  /*a150*/  LEA R158, P1, R145.reuse, R160, 0x5 ;  /* 0x000000a0919e7211 */ /* 0x040fe600078228ff */
[C---:B------:R-:W-:Y:S04]  /*a160*/  HMMA.16816.F32 R24, R56.reuse, R44, R24 ;  /* 0x0000002c3818723c */ /* 0x040fe80000001818 */
[C---:B------:R-:W-:Y:S02]  /*a170*/  LEA.HI.X.SX32 R159, R145.reuse, R161, 0x5, P1 ;  /* 0x000000a1919f7211 */ /* 0x040fe400008f2eff */
[C---:B------:R-:W-:Y:S02]  /*a180*/  LEA R156, P1, R145.reuse, R158, 0x5 ;  /* 0x0000009e919c7211 */ /* 0x040fe400078228ff */
[-C--:B------:R-:W-:Y:S01]  /*a190*/  HMMA.16816.F32 R28, R56, R46.reuse, R28 ;  /* 0x0000002e381c723c */ /* 0x080fe2000000181c */
[----:B------:R-:W1:Y:S02]  /*a1a0*/  LDSM.16.MT88.4 R56, [R3+0xe800] ;  /* 0x00e800000338783b */ /* 0x000e640000004200 */
[C---:B------:R-:W-:Y:S02]  /*a1b0*/  LEA.HI.X.SX32 R157, R145.reuse, R159, 0x5, P1 ;  /* 0x0000009f919d7211 */ /* 0x040fe400008f2eff */
[C---:B------:R-:W-:Y:S03]  /*a1c0*/  LEA R154, P1, R145.reuse, R156, 0x5 ;  /* 0x0000009c919a7211 */ /* 0x040fe600078228ff */
[----:B------:R-:W-:Y:S01]  /*a1d0*/  HMMA.16816.F32 R32, R40, R46, R32 ;  /* 0x0000002e2820723c */ /* 0x000fe20000001820 */
[----:B------:R-:W-:Y:S03]  /*a1e0*/  LDSM.16.M88.4 R40, [R149+0x18000] ;  /* 0x018000009528783b */ /* 0x000fe60000000200 */
[C---:B------:R-:W-:Y:S01]  /*a1f0*/  LEA.HI.X.SX32 R155, R145.reuse, R157, 0x5, P1 ;  /* 0x0000009d919b7211 */ /* 0x040fe200008f2eff */
[----:B------:R-:W4:Y:S01]  /*a200*/  LDSM.16.MT88.4 R44, [R2+0xf000] ;  /* 0x00f00000022c783b */ /* 0x000f220000004200 */
[C---:B------:R-:W-:Y:S02]  /*a210*/  LEA R146, P1, R145.reuse, R154, 0x5 ;  /* 0x0000009a91927211 */ /* 0x040fe400078228ff */
        /* <DEDUP_REMOVED lines=13> */
[-C--:B-1----:R-:W-:Y:S03]  /*a2f0*/  HMMA.16816.F32 R20, R36, R56.reuse, R20 ;  /* 0x000000382414723c */ /* 0x082fe60000001814 */
[C---:B------:R-:W-:Y:S02]  /*a300*/  LEA.HI.X.SX32 R133, R145.reuse, R135, 0x5, P1 ;  /* 0x0000008791857211 */ /* 0x040fe400008f2eff */
[C---:B------:R-:W-:Y:S03]  /*a310*/  LEA R148, P1, R145.reuse, R132, 0x5 ;  /* 0x0000008491947211 */ /* 0x040fe600078228ff */
[C---:B------:R-:W-:Y:S08]  /*a320*/  HMMA.16816.F32 R24, R52.reuse, R56, R24 ;  /* 0x000000383418723c */ /* 0x040ff00000001818 */
[-C--:B------:R-:W-:Y:S01]  /*a330*/  HMMA.16816.F32 R28, R52, R58.reuse, R28 ;  /* 0x0000003a341c723c */ /* 0x080fe2000000181c */
[----:B------:R-:W-:Y:S02]  /*a340*/  LDSM.16.M88.4 R52, [R144+0x1a000] ;  /* 0x01a000009034783b */ /* 0x000fe40000000200 */
[C---:B--2---:R-:W-:Y:S05]  /*a350*/  LEA.HI.X.SX32 R149, R145.reuse, R133, 0x5, P1 ;  /* 0x0000008591957211 */ /* 0x044fea00008f2eff */
[----:B------:R-:W-:Y:S01]  /*a360*/  HMMA.16816.F32 R32, R36, R58, R32 ;  /* 0x0000003a2420723c */ /* 0x000fe20000001820 */
[----:B------:R-:W-:Y:S03]  /*a370*/  LDSM.16.M88.4 R36, [R144+0x18000] ;  /* 0x018000009024783b */ /* 0x000fe60000000200 */
[C---:B------:R-:W-:Y:S04]  /*a380*/  IMAD.WIDE R174, R145.reuse, -0x1c0, R148 ;  /* 0xfffffe4091ae7825 */ /* 0x040fe800078e0294 */
[-C--:B----4-:R-:W-:Y:S05]  /*a390*/  HMMA.16816.F32 R4, R40, R44.reuse, R4 ;  /* 0x0000002c2804723c */ /* 0x090fea0000001804 */
[C---:B------:R-:W-:Y:S03]  /*a3a0*/  LEA R66, P1, R145.reuse, R174, 0x5 ;  /* 0x000000ae91427211 */ /* 0x040fe600078228ff */
[C---:B---3--:R-:W-:Y:S04]  /*a3b0*/  HMMA.16816.F32 R8, R48.reuse, R44, R8 ;  /* 0x0000002c3008723c */ /* 0x048fe80000001808 */
        /* <DEDUP_REMOVED lines=16> */
[----:B-----5:R-:W-:Y:S02]  /*a4c0*/  @P2 LOP3.LUT R190, R140, 0x7, R2, 0xf8, !PT ;  /* 0x000000078cbe2812 */ /* 0x020fe400078ef802 */
[C---:B------:R-:W-:Y:S01]  /*a4d0*/  LEA R56, P1, R145.reuse, R58, 0x5 ;  /* 0x0000003a91387211 */ /* 0x040fe200078228ff */
[-C--:B--2---:R-:W-:Y:S02]  /*a4e0*/  HMMA.16816.F32 R4, R36, R44.reuse, R4 ;  /* 0x0000002c2404723c */ /* 0x084fe40000001804 */
[----:B------:R-:W-:Y:S03]  /*a4f0*/  @P2 STL [R1+0x44], R190 ;  /* 0x000044be01002387 */ /* 0x000fe60000100800 */
        /* <DEDUP_REMOVED lines=14> */
[----:B------:R-:W5:Y:S03]  /*a5e0*/  @P2 LDG.E R179, desc[UR26][R2.64+-0x100] ;  /* 0xffff001a02b32981 */ /* 0x000f66000c1e1900 */
[-C--:B---3--:R-:W-:Y:S01]  /*a5f0*/  HMMA.16816.F32 R20, R36, R40.reuse, R20 ;  /* 0x000000282414723c */ /* 0x088fe20000001814 */
[----:B------:R1:W3:Y:S02]  /*a600*/  @P2 LDG.E R178, desc[UR26][R2.64+-0xe0] ;  /* 0xffff201a02b22981 */ /* 0x0002e4000c1e1900 */
        /* <DEDUP_REMOVED lines=75> */
[----:B------:R-:W3:Y:S04]  /*aac0*/  LDSM.16.MT88.4 R4, [R2+0x1000] ;  /* 0x001000000204783b */ /* 0x000ee80000004200 */
[----:B------:R-:W-:Y:S03]  /*aad0*/  LDSM.16.MT88.4 R16, [R0+0x15800] ;  /* 0x015800000010783b */ /* 0x000fe60000004200 */
[-C--:B------:R-:W-:Y:S08]  /*aae0*/  HMMA.16816.F32 R100, R20, R24.reuse, R100 ;  /* 0x000000181464723c */ /* 0x080ff00000001864 */
[C---:B------:R-:W-:Y:S08]  /*aaf0*/  HMMA.16816.F32 R104, R32.reuse, R24, R104 ;  /* 0x000000182068723c */ /* 0x040ff00000001868 */
[-C--:B------:R-:W-:Y:S08]  /*ab00*/  HMMA.16816.F32 R108, R32, R26.reuse, R108 ;  /* 0x0000001a206c723c */ /* 0x080ff0000000186c */
[C---:B------:R-:W-:Y:S01]  /*ab10*/  HMMA.16816.F32 R112, R20.reuse, R26, R112 ;  /* 0x0000001a1470723c */ /* 0x040fe20000001870 */
[----:B------:R-:W3:Y:S07]  /*ab20*/  LDSM.16.MT88.4 R24, [R180+0x1800] ;  /* 0x00180000b418783b */ /* 0x000eee0000004200 */
[-C--:B--2---:R-:W-:Y:S08]  /*ab30*/  HMMA.16816.F32 R116, R20, R8.reuse, R116 ;  /* 0x000000081474723c */ /* 0x084ff00000001874 */
[C---:B------:R-:W-:Y:S01]  /*ab40*/  HMMA.16816.F32 R120, R32.reuse, R8, R120 ;  /* 0x000000082078723c */ /* 0x040fe20000001878 */
[----:B------:R-:W-:Y:S07]  /*ab50*/  @P2 STL [R1+0x64], R189 ;  /* 0x000064bd01002387 */ /* 0x000fee0000100800 */
[-C--:B------:R-:W-:Y:S01]  /*ab60*/  HMMA.16816.F32 R124, R32, R10.reuse, R124 ;  /* 0x0000000a207c723c */ /* 0x080fe2000000187c */
[----:B------:R-:W-:Y:S04]  /*ab70*/  LDSM.16.MT88.4 R32, [R2+0x2000] ;  /* 0x002000000220783b */ /* 0x000fe80000004200 */
[----:B----4-:R-:W-:Y:S03]  /*ab80*/  @P2 STL [R1+0x60], R188 ;  /* 0x000060bc01002387 */ /* 0x010fe60000100800 */
[----:B------:R-:W-:Y:S01]  /*ab90*/  HMMA.16816.F32 R128, R20, R10, R128 ;  /* 0x0000000a1480723c */ /* 0x000fe20000001880 */
[----:B------:R-:W-:Y:S04]  /*aba0*/  LDSM.16.MT88.4 R8, [R0+0x16000] ;  /* 0x016000000008783b */ /* 0x000fe80000004200 */
[----:B------:R-:W2:Y:S03]  /*abb0*/  LDSM.16.MT88.4 R20, [R180+0x2000] ;  /* 0x00200000b414783b */ /* 0x000ea60000004200 */
[-C--:B-1----:R-:W-:Y:S01]  /*abc0*/  HMMA.16816.F32 R100, R12, R28.reuse, R100 ;  /* 0x0000001c0c64723c */ /* 0x082fe20000001864 */
[----:B-----5:R-:W-:Y:S04]  /*abd0*/  @P2 STL [R1+0x5c], R179 ;  /* 0x00005cb301002387 */ /* 0x020fe80000100800 */
[----:B---3--:R-:W-:Y:S03]  /*abe0*/  @P2 STL [R1+0x58], R178 ;  /* 0x000058b201002387 */ /* 0x008fe60000100800 */
        /* <DEDUP_REMOVED lines=69> */
[C---:B------:R-:W-:Y:S01]  /*b040*/  IMAD.SHL.U32 R176, R185.reuse, 0x2, RZ ;  /* 0x00000002b9b07824 */ /* 0x040fe200078e00ff */
        /* <DEDUP_REMOVED lines=134> */
.L_x_2065:
[----:B------:R-:W1:Y:S01]  /*b8b0*/  LDCU.64 UR12, c[0x0][0x5c0] ;  /* 0x0000b800ff0c77ac */ /* 0x000e620008000a00 */
[----:B------:R-:W-:-:S05]  /*b8c0*/  IADD3 R2, PT, PT, R22, UR32, RZ ;  /* 0x0000002016027c10 */ /* 0x000fca000fffe0ff */
[C---:B-1----:R-:W-:Y:S02]  /*b8d0*/  IMAD R0, R2.reuse, UR13, RZ ;  /* 0x0000000d02007c24 */ /* 0x042fe4000f8e02ff */
[----:B------:R-:W-:-:S05]  /*b8e0*/  IMAD.WIDE.U32 R2, R2, UR12, RZ ;  /* 0x0000000c02027c25 */ /* 0x000fca000f8e00ff */
[----:B------:R-:W-:Y:S02]  /*b8f0*/  IADD3 R7, PT, PT, R3, R0, RZ ;  /* 0x0000000003077210 */ /* 0x000fe40007ffe0ff */
[----:B------:R-:W-:Y:S02]  /*b900*/  MOV R6, R2 ;  /* 0x0000000200067202 */ /* 0x000fe40000000f00 */
.L_x_2066:
        /* <DEDUP_REMOVED lines=17> */
.L_x_2067:
[----:B------:R-:W1:Y:S01]  /*ba20*/  LDCU.64 UR10, c[0x0][0x5c8] ;  /* 0x0000b900ff0a77ac */ /* 0x000e620008000a00 */
[----:B------:R-:W-:-:S05]  /*ba30*/  IADD3 R2, PT, PT, R22, UR32, RZ ;  /* 0x0000002016027c10 */ /* 0x000fca000fffe0ff */
[C---:B-1----:R-:W-:Y:S02]  /*ba40*/  IMAD R0, R2.reuse, UR11, RZ ;  /* 0x0000000b02007c24 */ /* 0x042fe4000f8e02ff */
[----:B------:R-:W-:-:S05]  /*ba50*/  IMAD.WIDE.U32 R2, R2, UR10, RZ ;  /* 0x0000000a02027c25 */ /* 0x000fca000f8e00ff */
[----:B------:R-:W-:Y:S02]  /*ba60*/  IADD3 R21, PT, PT, R3, R0, RZ ;  /* 0x0000000003157210 */ /* 0x000fe40007ffe0ff */
[----:B------:R-:W-:-:S07]  /*ba70*/  MOV R20, R2 ;  /* 0x0000000200147202 */ /* 0x000fce0000000f00 */
.L_x_2068:
        /* <DEDUP_REMOVED lines=44> */
.L_x_2070:
[----:B------:R-:W-:Y:S05]  /*bd40*/  BSYNC.RECONVERGENT B0 ;  /* 0x0000000000007941 */ /* 0x000fea0003800200 */
.L_x_2069:
        /* <DEDUP_REMOVED lines=12> */
.L_x_2072:
[----:B------:R-:W-:Y:S05]  /*be10*/  BSYNC.RECONVERGENT B0 ;  /* 0x0000000000007941 */ /* 0x000fea0003800200 */
.L_x_2071:
        /* <DEDUP_REMOVED lines=14> */
.L_x_2074:
[----:B------:R-:W-:Y:S05]  /*bf00*/  BSYNC.RECONVERGENT B0 ;  /* 0x0000000000007941 */ /* 0x000fea0003800200 */
.L_x_2073:
[----:B--2-4-:R2:W4:Y:S01]  /*bf10*/  LDS.128 R8, [R143+0xf000] ;  /* 0x00f000008f087984 */ /* 0x0145220000000c00 */
[----:B------:R-:W-:Y:S01]  /*bf20*/  BSSY.RECONVERGENT B0, `(.L_x_2075) ;  /* 0x000000e000007945 */ /* 0x000fe20003800200 */
[----:B------:R-:W-:Y:S02]  /*bf30*/  MOV R13, UR10 ;  /* 0x0000000a000d7c02 */ /* 0x000fe40008000f00 */
[----:B------:R-:W-:Y:S01]  /*bf40*/  IADD3.X R31, PT, PT, RZ, RZ, RZ, P0, !PT ;  /* 0x000000ffff1f7210 */ /* 0x000fe200007fe4ff */
[----:B------:R-:W-:Y:S06]  /*bf50*/  @P3 BRA `(.L_x_2076) ;  /* 0x0000000000283947 */ /* 0x000fec0003800000 */
        /* <DEDUP_REMOVED lines=9> */
[----:B----4-:R4:W-:Y:S04]  /*bff0*/  STG.E.128 desc[UR26][R2.64], R8 ;  /* 0x0000000802007986 */ /* 0x0109e8000c101d1a */
.L_x_2076:
[----:B------:R-:W-:Y:S05]  /*c000*/  BSYNC.RECONVERGENT B0 ;  /* 0x0000000000007941 */ /* 0x000fea0003800200 */
.L_x_2075:
[----:B----4-:R-:W-:Y:S01]  /*c010*/  MOV R2, R242 ;  /* 0x000000f200027202 */ /* 0x010fe20000000f00 */
[----:B------:R-:W-:Y:S01]  /*c020*/  UIMAD UR14, UR14, UR10, URZ ;  /* 0x0000000a0e0e72a4 */ /* 0x000fe2000f8e02ff */
[----:B------:R-:W-:Y:S01]  /*c030*/  MOV R3, RZ ;  /* 0x000000ff00037202 */ /* 0x000fe20000000f00 */
[----:B------:R-:W4:Y:S01]  /*c040*/  @!P6 LDC.64 R4, c[0x0][0x568] ;  /* 0x00015a00ff04eb82 */ /* 0x000f220000000a00 */
        /* <DEDUP_REMOVED lines=8> */
[----:B------:R1:W1:Y:S01]  /*c0d0*/  LDS.128 R20, [R143+0x12000] ;  /* 0x012000008f147984 */ /* 0x0002620000000c00 */
[----:B------:R-:W-:-:S04]  /*c0e0*/  IMAD.WIDE.U32 R8, R34, UR20, R2 ;  /* 0x0000001422087c25 */ /* 0x000fc8000f8e0002 */
[----:B------:R-:W-:Y:S01]  /*c0f0*/  IMAD R7, R35, UR20, R9 ;  /* 0x0000001423077c24 */ /* 0x000fe2000f8e0209 */
[----:B------:R-:W-:-:S05]  /*c100*/  @!P6 MOV R6, R8 ;  /* 0x000000080006e202 */ /* 0x000fca0000000f00 */
[----:B------:R-:W-:-:S04]  /*c110*/  @!P6 IMAD.WIDE.U32 R2, R185, UR10, R6 ;  /* 0x0000000ab902ec25 */ /* 0x000fc8000f8e0006 */
[----:B------:R-:W-:Y:S01]  /*c120*/  @!P6 IMAD R0, R185, UR11, R3 ;  /* 0x0000000bb900ec24 */ /* 0x000fe2000f8e0203 */
[----:B----4-:R-:W-:-:S04]  /*c130*/  @!P6 LEA R4, P0, R2, R4, 0x1 ;  /* 0x000000040204e211 */ /* 0x010fc800078008ff */
[----:B------:R-:W-:-:S05]  /*c140*/  @!P6 LEA.HI.X R5, R2, R5, R0, 0x1, P0 ;  /* 0x000000050205e211 */ /* 0x000fca00000f0c00 */
[----:B---3--:R3:W-:Y:S01]  /*c150*/  @!P6 STG.E.128 desc[UR26][R4.64], R12 ;  /* 0x0000000c0400e986 */ /* 0x0087e2000c101d1a */
[----:B-1----:R-:W-:Y:S05]  /*c160*/  @P5 BRA `(.L_x_2078) ;  /* 0x0000000000285947 */ /* 0x002fea0003800000 */
        /* <DEDUP_REMOVED lines=10> */
.L_x_2078:
[----:B------:R-:W-:Y:S05]  /*c210*/  BSYNC.RECONVERGENT B0 ;  /* 0x0000000000007941 */ /* 0x000fea0003800200 */
.L_x_2077:
        /* <DEDUP_REMOVED lines=9> */
[----:B-1-3--:R-:W-:-:S04]  /*c2b0*/  LEA R4, P0, R2, UR8, 0x1 ;  /* 0x0000000802047c11 */ /* 0x00afc8000f8008ff */
[----:B------:R-:W-:-:S05]  /*c2c0*/  LEA.HI.X R5, R2, UR9, R0, 0x1, P0 ;  /* 0x0000000902057c11 */ /* 0x000fca00080f0c00 */
[----:B------:R4:W-:Y:S04]  /*c2d0*/  STG.E.128 desc[UR26][R4.64], R20 ;  /* 0x0000001404007986 */ /* 0x0009e8000c101d1a */
.L_x_2080:
[----:B------:R-:W-:Y:S05]  /*c2e0*/  BSYNC.RECONVERGENT B0 ;  /* 0x0000000000007941 */ /* 0x000fea0003800200 */
.L_x_2079:
[----:B------:R-:W-:Y:S05]  /*c2f0*/  @P3 BRA `(.L_x_2021) ;  /* 0x0000000000283947 */ /* 0x000fea0003800000 */
[----:B------:R-:W5:Y:S01]  /*c300*/  LDCU.64 UR8, c[0x0][0x568] ;  /* 0x0000ad00ff0877ac */ /* 0x000f620008000a00 */
[----:B------:R-:W-:Y:S01]  /*c310*/  MOV R2, R8 ;  /* 0x0000000800027202 */ /* 0x000fe20000000f00 */
[----:B------:R-:W-:Y:S01]  /*c320*/  IMAD R0, R31, UR10, RZ ;  /* 0x0000000a1f007c24 */ /* 0x000fe2000f8e02ff */
[----:B------:R-:W-:-:S03]  /*c330*/  MOV R3, R7 ;  /* 0x0000000700037202 */ /* 0x000fc60000000f00 */
[C---:B------:R-:W-:Y:S02]  /*c340*/  IMAD R0, R30.reuse, UR11, R0 ;  /* 0x0000000b1e007c24 */ /* 0x040fe4000f8e0200 */
[----:B-1-34-:R-:W-:-:S05]  /*c350*/  IMAD.WIDE.U32 R4, R30, UR10, R2 ;  /* 0x0000000a1e047c25 */ /* 0x01afca000f8e0002 */
[----:B------:R-:W-:Y:S02]  /*c360*/  IADD3 R0, PT, PT, R0, R5, RZ ;  /* 0x0000000500007210 */ /* 0x000fe40007ffe0ff */
[----:B-----5:R-:W-:-:S04]  /*c370*/  LEA R2, P0, R4, UR8, 0x1 ;  /* 0x0000000804027c11 */ /* 0x020fc8000f8008ff */
[----:B------:R-:W-:-:S05]  /*c380*/  LEA.HI.X R3, R4, UR9, R0, 0x1, P0 ;  /* 0x0000000904037c11 */ /* 0x000fca00080f0c00 */
[----:B------:R1:W-:Y:S04]  /*c390*/  STG.E.128 desc[UR26][R2.64], R24 ;  /* 0x0000001802007986 */ /* 0x0003e8000c101d1a */
.L_x_2021:
[----:B------:R-:W-:Y:S05]  /*c3a0*/  BSYNC.RECONVERGENT B1 ;  /* 0x0000000000017941 */ /* 0x000fea0003800200 */
.L_x_1995:
[----:B------:R-:W5:Y:S01]  /*c3b0*/  LDCU UR8, c[0x0][0x438] ;  /* 0x00008700ff0877ac */ /* 0x000f620008000800 */
[----:B------:R-:W2:Y:S01]  /*c3c0*/  LDCU UR9, c[0x0][0x370] ;  /* 0x00006e00ff0977ac */ /* 0x000ea20008000800 */
[----:B------:R-:W-:Y:S01]  /*c3d0*/  UMOV UR10, UR18 ;  /* 0x00000012000a7c82 */ /* 0x000fe20008000000 */
[----:B-----5:R-:W-:-:S04]  /*c3e0*/  UIADD3 UR8, UPT, UPT, UR8, 0x7f, URZ ;  /* 0x0000007f08087890 */ /* 0x020fc8000fffe0ff */
[----:B------:R-:W-:Y:S02]  /*c3f0*/  USHF.R.S32.HI UR5, URZ, 0x1f, UR8 ;  /* 0x0000001fff057899 */ /* 0x000fe40008011408 */
[----:B--2---:R-:W-:Y:S02]  /*c400*/  UIADD3 UR33, UPT, UPT, UR9, UR33, URZ ;  /* 0x0000002109217290 */ /* 0x004fe4000fffe0ff */
[----:B------:R-:W-:-:S04]  /*c410*/  ULEA.HI UR5, UR5, UR8, URZ, 0x7 ;  /* 0x0000000805057291 */ /* 0x000fc8000f8f38ff */
[----:B------:R-:W-:-:S04]  /*c420*/  USHF.R.S32.HI UR5, URZ, 0x7, UR5 ;  /* 0x00000007ff057899 */ /* 0x000fc80008011405 */
[----:B------:R-:W-:-:S09]  /*c430*/  UISETP.GE.AND UP0, UPT, UR33, UR5, UPT ;  /* 0x000000052100728c */ /* 0x000fd2000bf06270 */
[----:B------:R-:W-:Y:S05]  /*c440*/  BRA.U !UP0, `(.L_x_2081) ;  /* 0xffffff3d08907547 */ /* 0x000fea000b83ffff */
[----:B------:R-:W-:Y:S05]  /*c450*/  EXIT ;  /* 0x000000000000794d */ /* 0x000fea0003800000 */
.L_x_2082:
        /* <DEDUP_REMOVED lines=10> */
.L_x_2788:


//--------------------- .text._ZN5flash44flash_bwd_dq_dk_dv_loop_seqk_parallel_kernelI23Flash_bwd_kernel_traitsILi64ELi128ELi128ELi8ELi4ELi4ELi4ELb0ELb0EN7cutlass6half_tE19Flash_kernel_traitsILi64ELi128ELi128ELi8ES3_EELb1ELb0ELb1ELb0ELb0ELb0ELb0EEEvNS_16Flash_bwd_paramsE --------------------------
	.section	.text._ZN5flash44flash_bwd_dq_dk_dv_loop_seqk_parallel_kernelI23Flash_bwd_kernel_traitsILi64ELi128ELi128ELi8ELi4ELi4ELi4ELb0ELb0EN7cutlass6half_tE19Flash_kernel_traitsILi64ELi128ELi128ELi8ES3_EELb1ELb0ELb1ELb0ELb0ELb0ELb0EEEvNS_16Flash_bwd_paramsE,"ax",@progbits
	.align	128
        .global         _ZN5flash44flash_bwd_dq_dk_dv_loop_seqk_parallel_kernelI23Flash_bwd_kernel_traitsILi64ELi128ELi128ELi8ELi4ELi4ELi4ELb0ELb0EN7cutlass6half_tE19Flash_kernel_traitsILi64ELi128ELi128ELi8ES3_EELb1ELb0ELb1ELb0ELb0ELb0ELb0EEEvNS_16Flash_bwd_paramsE
        .type           _ZN5flash44flash_bwd_dq_dk_dv_loop_seqk_parallel_kernelI23Flash_bwd_kernel_traitsILi64ELi128ELi128ELi8ELi4ELi4ELi4ELb0ELb0EN7cutlass6half_tE19Flash_kernel_traitsILi64ELi128ELi128ELi8ES3_EELb1ELb0ELb1ELb0ELb0ELb0ELb0EEEvNS_16Flash_bwd_paramsE,@function
        .size           _ZN5flash44flash_bwd_dq_dk_dv_loop_seqk_parallel_kernelI23Flash_bwd_kernel_traitsILi64ELi128ELi128ELi8ELi4ELi4ELi4ELb0ELb0EN7cutlass6half_tE19Flash_kernel_traitsILi64ELi128ELi128ELi8ES3_EELb1ELb0ELb1ELb0ELb0ELb0ELb0EEEvNS_16Flash_bwd_paramsE,(.L_x_2789 - _ZN5flash44flash_bwd_dq_dk_dv_loop_seqk_parallel_kernelI23Flash_bwd_kernel_traitsILi64ELi128ELi128ELi8ELi4ELi4ELi4ELb0ELb0EN7cutlass6half_tE19Flash_kernel_traitsILi64ELi128ELi128ELi8ES3_EELb1ELb0ELb1ELb0ELb0ELb0ELb0EEEvNS_16Flash_bwd_paramsE)
        .other          _ZN5flash44flash_bwd_dq_dk_dv_loop_seqk_parallel_kernelI23Flash_bwd_kernel_traitsILi64ELi128ELi128ELi8ELi4ELi4ELi4ELb0ELb0EN7cutlass6half_tE19Flash_kernel_traitsILi64ELi128ELi128ELi8ES3_EELb1ELb0ELb1ELb0ELb0ELb0ELb0EEEvNS_16Flash_bwd_paramsE,@"STO_CUDA_ENTRY STV_DEFAULT"
_ZN5flash44flash_bwd_dq_dk_dv_loop_seqk_parallel_kernelI23Flash_bwd_kernel_traitsILi64ELi128ELi128ELi8ELi4ELi4ELi4ELb0ELb0EN7cutlass6half_tE19Flash_kernel_traitsILi64ELi128ELi128ELi8ES3_EELb1ELb0ELb1ELb0ELb0ELb0ELb0EEEvNS_16Flash_bwd_paramsE:
.text._ZN5flash44flash_bwd_dq_dk_dv_loop_seqk_parallel_kernelI23Flash_bwd_kernel_traitsILi64ELi128ELi128ELi8ELi4ELi4ELi4ELb0ELb0EN7cutlass6half_tE19Flash_kernel_traitsILi64ELi128ELi128ELi8ES3_EELb1ELb0ELb1ELb0ELb0ELb0ELb0EEEvNS_16Flash_bwd_paramsE:
        /* <DEDUP_REMOVED lines=11> */
[----:B------:R-:W2:Y:S01]  /*00b0*/  S2UR UR38, SR_CTAID.Y ;  /* 0x00000000002679c3 */ /* 0x000ea20000002600 */
[----:B------:R-:W2:Y:S01]  /*00c0*/  LDCU.64 UR40, c[0x0][0x468] ;  /* 0x00008d00ff2877ac */ /* 0x000ea20008000a00 */
[----:B------:R-:W3:Y:S06]  /*00d0*/  LDCU.64 UR4, c[0x0][0x468] ;  /* 0x00008d00ff0477ac */ /* 0x000eec0008000a00 */
[----:B------:R-:W4:Y:S01]  /*00e0*/  S2UR UR25, SR_CgaCtaId ;  /* 0x00000000001979c3 */ /* 0x000f220000008800 */
[----:B------:R-:W5:Y:S01]  /*00f0*/  LDCU.U8 UR9, c[0x0][0x532] ;  /* 0x0000a640ff0977ac */ /* 0x000f620008000000 */
[----:B------:R-:W3:Y:S06]  /*0100*/  LDCU UR8, c[0x0][0x438] ;  /* 0x00008700ff0877ac */ /* 0x000eec0008000800 */
[----:B------:R-:W4:Y:S01]  /*0110*/  S2UR UR24, SR_CTAID.Z ;  /* 0x00000000001879c3 */ /* 0x000f220000002700 */
[----:B-1----:R-:W-:-:S02]  /*0120*/  UISETP.NE.U32.AND UP0, UPT, UR6, URZ, UPT ;  /* 0x000000ff0600728c */ /* 0x002fc4000bf05070 */
[----:B------:R-:W-:Y:S02]  /*0130*/  UISETP.NE.U32.AND UP4, UPT, UR6, URZ, UPT ;  /* 0x000000ff0600728c */ /* 0x000fe4000bf85070 */
[----:B------:R-:W-:-:S03]  /*0140*/  UISETP.NE.AND.EX UP5, UPT, UR7, URZ, UPT, UP0 ;  /* 0x000000ff0700728c */ /* 0x000fc6000bfa5300 */
[----:B------:R-:W1:Y:S01]  /*0150*/  S2UR UR19, SR_CTAID.X ;  /* 0x00000000001379c3 */ /* 0x000e620000002500 */
[----:B------:R-:W-:Y:S01]  /*0160*/  UISETP.NE.AND.EX UP4, UPT, UR7, URZ, UPT, UP4 ;  /* 0x000000ff0700728c */ /* 0x000fe2000bf85340 */
[----:B------:R-:W4:Y:S01]  /*0170*/  LDCU.64 UR6, c[0x0][0x470] ;  /* 0x00008e00ff0677ac */ /* 0x000f220008000a00 */
[----:B--2---:R-:W-:-:S05]  /*0180*/  ULEA UR40, UP1, UR38, UR40, 0x2 ;  /* 0x0000002826287291 */ /* 0x004fca000f8210ff */
[----:B------:R-:W2:Y:S01]  /*0190*/  S2UR UR16, SR_CTAID.Y ;  /* 0x00000000001079c3 */ /* 0x000ea20000002600 */
[----:B---3--:R-:W-:Y:S02]  /*01a0*/  UISETP.NE.U32.AND UP0, UPT, UR4, URZ, UPT ;  /* 0x000000ff0400728c */ /* 0x008fe4000bf05070 */
[----:B------:R-:W-:Y:S02]  /*01b0*/  ULEA.HI.X UR41, UR38, UR41, URZ, 0x2, UP1 ;  /* 0x0000002926297291 */ /* 0x000fe400088f14ff */
[----:B-----5:R-:W-:Y:S02]  /*01c0*/  UISETP.NE.AND UP2, UPT, UR9, URZ, UPT ;  /* 0x000000ff0900728c */ /* 0x020fe4000bf45270 */
[----:B------:R-:W-:Y:S01]  /*01d0*/  UISETP.EQ.U32.AND UP1, UPT, UR4, URZ, UPT ;  /* 0x000000ff0400728c */ /* 0x000fe2000bf22070 */
[----:B------:R-:W3:Y:S01]  /*01e0*/  S2UR UR18, SR_CTAID.Z ;  /* 0x00000000001279c3 */ /* 0x000ee20000002700 */
[----:B------:R-:W-:Y:S02]  /*01f0*/  UISETP.NE.AND.EX UP6, UPT, UR5, URZ, UPT, UP0 ;  /* 0x000000ff0500728c */ /* 0x000fe4000bfc5300 */
[----:B------:R-:W-:-:S02]  /*0200*/  UISETP.EQ.OR.EX UP1, UPT, UR5, URZ, !UP2, UP1 ;  /* 0x000000ff0500728c */ /* 0x000fc4000d722710 */
[----:B----4-:R-:W-:Y:S01]  /*0210*/  UISETP.NE.U32.AND UP0, UPT, UR6, URZ, UPT ;  /* 0x000000ff0600728c */ /* 0x010fe2000bf05070 */
[----:B------:R-:W-:Y:S01]  /*0220*/  UMOV UR4, 0x400 ;  /* 0x0000040000047882 */ /* 0x000fe20000000000 */
[----:B------:R-:W4:Y:S01]  /*0230*/  LDCU.64 UR36, c[0x0][0x358] ;  /* 0x00006b00ff2477ac */ /* 0x000f220008000a00 */
[----:B------:R-:W1:Y:S01]  /*0240*/  LDCU.64 UR34, c[0x0][0x460] ;  /* 0x00008c00ff2277ac */ /* 0x000e620008000a00 */
[----:B------:R-:W-:Y:S01]  /*0250*/  UP2UR UR31, UPR, URZ, 0x4 ;  /* 0x00000004ff1f7883 */ /* 0x000fe20008000000 */
[----:B------:R-:W1:Y:S01]  /*0260*/  LDCU UR17, c[0x0][0x438] ;  /* 0x00008700ff1177ac */ /* 0x000e620008000800 */
[----:B------:R-:W1:Y:S01]  /*0270*/  @!UP4 LDCU UR20, c[0x0][0x434] ;  /* 0x00008680ff14c7ac */ /* 0x000e620008000800 */
[----:B------:R-:W-:Y:S02]  /*0280*/  UP2UR UR32, UPR, URZ, 0x2 ;  /* 0x00000002ff207883 */ /* 0x000fe40008000000 */
[----:B------:R-:W-:Y:S02]  /*0290*/  ULEA UR25, UR25, UR4, 0x18 ;  /* 0x0000000419197291 */ /* 0x000fe4000f8ec0ff */
[----:B------:R-:W-:Y:S01]  /*02a0*/  UISETP.NE.AND.EX UP3, UPT, UR7, URZ, UPT, UP0 ;  /* 0x000000ff0700728c */ /* 0x000fe2000bf65300 */
[----:B------:R-:W-:Y:S01]  /*02b0*/  UMOV UR21, 0xffffc000 ;  /* 0xffffc00000157882 */ /* 0x000fe20000000000 */
[----:B------:R-:W-:Y:S01]  /*02c0*/  UMOV UR22, URZ ;  /* 0x000000ff00167c82 */ /* 0x000fe20008000000 */
[----:B--2---:R-:W-:-:S08]  /*02d0*/  UMOV UR23, URZ ;  /* 0x000000ff00177c82 */ /* 0x004fd00008000000 */
.L_x_2172:
[----:B------:R-:W2:Y:S01]  /*02e0*/  LDCU.64 UR4, c[0x0][0x478] ;  /* 0x00008f00ff0477ac */ /* 0x000ea20008000a00 */
[----:B------:R-:W-:Y:S02]  /*02f0*/  PLOP3.LUT P1, PT, PT, PT, UP3, 0x80, 0x8 ;  /* 0x000000000008781c */ /* 0x000fe40003f2f038 */
[----:B------:R-:W-:Y:S01]  /*0300*/  PLOP3.LUT P4, PT, PT, PT, UP5, 0x80, 0x8 ;  /* 0x000000000008781c */ /* 0x000fe20003f8f058 */
[----:B------:R-:W-:Y:S01]  /*0310*/  @UP3 ULEA UR10, UP0, UR38, UR6, 0x2 ;  /* 0x00000006260a3291 */ /* 0x000fe2000f8010ff */
[----:B------:R-:W-:Y:S01]  /*0320*/  PLOP3.LUT P2, PT, PT, PT, UP4, 0x80, 0x8 ;  /* 0x000000000008781c */ /* 0x000fe20003f4f048 */
[----:B------:R-:W-:Y:S02]  /*0330*/  UISETP.NE.AND UP2, UPT, UR32, URZ, UPT ;  /* 0x000000ff2000728c */ /* 0x000fe4000bf45270 */
[----:B------:R-:W-:Y:S02]  /*0340*/  @UP3 ULEA.HI.X UR11, UR38, UR7, URZ, 0x2, UP0 ;  /* 0x00000007260b3291 */ /* 0x000fe400080f14ff */
[----:B---3--:R-:W-:-:S04]  /*0350*/  IMAD.U32 R4, RZ, RZ, UR10 ;  /* 0x0000000aff047e24 */ /* 0x008fc8000f8e00ff */
[----:B------:R-:W-:Y:S01]  /*0360*/  IMAD.U32 R5, RZ, RZ, UR11 ;  /* 0x0000000bff057e24 */ /* 0x000fe2000f8e00ff */
[----:B-1----:R-:W-:Y:S02]  /*0370*/  UIMAD.WIDE.U32 UR10, UR38, 0x4, UR34 ;  /* 0x00000004260a78a5 */ /* 0x002fe4000f8e0022 */
[----:B--2---:R-:W-:Y:S02]  /*0380*/  UISETP.NE.U32.AND UP0, UPT, UR4, URZ, UPT ;  /* 0x000000ff0400728c */ /* 0x004fe4000bf05070 */
[----:B----4-:R-:W2:Y:S02]  /*0390*/  @P1 LDG.E R6, desc[UR36][R4.64] ;  /* 0x0000002404061981 */ /* 0x010ea4000c1e1900 */
[----:B------:R-:W-:-:S06]  /*03a0*/  UISETP.NE.AND.EX UP0, UPT, UR5, URZ, UPT, UP0 ;  /* 0x000000ff0500728c */ /* 0x000fcc000bf05300 */
[----:B------:R-:W-:-:S05]  /*03b0*/  PLOP3.LUT P0, PT, PT, PT, UP0, 0x80, 0x8 ;  /* 0x000000000008781c */ /* 0x000fca0003f0f008 */
[----:B------:R-:W-:Y:S01]  /*03c0*/  @UP0 ULEA UR12, UP1, UR38, UR4, 0x2 ;  /* 0x00000004260c0291 */ /* 0x000fe2000f8210ff */
[----:B------:R-:W-:Y:S01]  /*03d0*/  PLOP3.LUT P3, PT, PT, PT, UP2, 0x80, 0x8 ;  /* 0x000000000008781c */ /* 0x000fe20003f6f028 */
[----:B------:R-:W1:Y:S02]  /*03e0*/  @!UP0 LDCU UR9, c[0x0][0x43c] ;  /* 0x00008780ff0987ac */ /* 0x000e640008000800 */
[----:B------:R-:W-:Y:S02]  /*03f0*/  @UP0 ULEA.HI.X UR13, UR38, UR5, URZ, 0x2, UP1 ;  /* 0x00000005260d0291 */ /* 0x000fe400088f14ff */
[----:B------:R-:W-:Y:S01]  /*0400*/  IMAD.U32 R2, RZ, RZ, UR12 ;  /* 0x0000000cff027e24 */ /* 0x000fe2000f8e00ff */
[----:B------:R-:W4:Y:S03]  /*0410*/  @!UP0 LDCU.64 UR4, c[0x0][0x488] ;  /* 0x00009100ff0487ac */ /* 0x000f260008000a00 */
[----:B------:R-:W-:-:S05]  /*0420*/  IMAD.U32 R3, RZ, RZ, UR13 ;  /* 0x0000000dff037e24 */ /* 0x000fca000f8e00ff */
[----:B-----5:R5:W3:Y:S01]  /*0430*/  @P0 LDG.E R4, desc[UR36][R2.64] ;  /* 0x0000002402040981 */ /* 0x020ae2000c1e1900 */
[----:B------:R-:W-:Y:S01]  /*0440*/  UMOV UR27, URZ ;  /* 0x000000ff001b7c82 */ /* 0x000fe20008000000 */
[----:B------:R-:W-:Y:S01]  /*0450*/  UMOV UR42, 0xffffffff ;  /* 0xffffffff002a7882 */ /* 0x000fe20000000000 */
[----:B------:R-:W-:Y:S01]  /*0460*/  UMOV UR29, 0xffffffff ;  /* 0xffffffff001d7882 */ /* 0x000fe20000000000 */
[----:B----4-:R-:W-:-:S04]  /*0470*/  @!UP0 UISETP.NE.U32.AND UP1, UPT, UR4, URZ, UPT ;  /* 0x000000ff0400828c */ /* 0x010fc8000bf25070 */
[----:B------:R-:W-:Y:S02]  /*0480*/  @!UP0 UISETP.NE.AND.EX UP1, UPT, UR5, URZ, UPT, UP1 ;  /* 0x000000ff0500828c */ /* 0x000fe4000bf25310 */
[----:B------:R-:W-:Y:S02]  /*0490*/  USHF.L.U32 UR46, UR30, 0x7, URZ ;  /* 0x000000071e2e7899 */ /* 0x000fe400080006ff */
[----:B-1----:R-:W-:Y:S01]  /*04a0*/  @!UP0 USEL UR5, UR9, URZ, UP1 ;  /* 0x000000ff09058287 */ /* 0x002fe20008800000 */
[----:B-----5:R-:W-:Y:S02]  /*04b0*/  IMAD.U32 R2, RZ, RZ, UR10 ;  /* 0x0000000aff027e24 */ /* 0x020fe4000f8e00ff */
[----:B------:R-:W-:-:S05]  /*04c0*/  IMAD.U32 R3, RZ, RZ, UR11 ;  /* 0x0000000bff037e24 */ /* 0x000fca000f8e00ff */
[----:B------:R-:W4:Y:S04]  /*04d0*/  @P4 LDG.E R5, desc[UR36][R2.64] ;  /* 0x0000002402054981 */ /* 0x000f28000c1e1900 */
[----:B------:R1:W5:Y:S02]  /*04e0*/  @P2 LDG.E R0, desc[UR36][R2.64+0x4] ;  /* 0x0000042402002981 */ /* 0x000364000c1e1900 */
[----:B-1----:R-:W-:Y:S02]  /*04f0*/  IMAD.U32 R2, RZ, RZ, UR40 ;  /* 0x00000028ff027e24 */ /* 0x002fe4000f8e00ff */
[----:B------:R-:W-:-:S05]  /*0500*/  IMAD.U32 R3, RZ, RZ, UR41 ;  /* 0x00000029ff037e24 */ /* 0x000fca000f8e00ff */
[----:B------:R-:W5:Y:S01]  /*0510*/  @!P3 LDG.E R2, desc[UR36][R2.64] ;  /* 0x000000240202b981 */ /* 0x000f62000c1e1900 */
[----:B--2---:R-:W-:Y:S02]  /*0520*/  @P1 R2UR UR27, R6 ;  /* 0x00000000061b12ca */ /* 0x004fe400000e0000 */
[----:B---3--:R-:W-:-:S13]  /*0530*/  @P0 R2UR UR26, R4 ;  /* 0x00000000041a02ca */ /* 0x008fda00000e0000 */
[----:B------:R-:W-:Y:S01]  /*0540*/  @UP0 UIADD3 UR26, UPT, UPT, UR26, -UR27, URZ ;  /* 0x8000001b1a1a0290 */ /* 0x000fe2000fffe0ff */
[----:B----4-:R-:W-:Y:S02]  /*0550*/  @P4 R2UR UR42, R5 ;  /* 0x00000000052a42ca */ /* 0x010fe400000e0000 */
[----:B-----5:R-:W-:Y:S02]  /*0560*/  @P2 R2UR UR4, R0 ;  /* 0x00000000000422ca */ /* 0x020fe400000e0000 */
        /* <DEDUP_REMOVED lines=11> */
.L_x_2083:
        /* <DEDUP_REMOVED lines=23> */
[----:B------:R-:W-:-:S04]  /*0790*/  ULEA UR10, UR47, 0xffffff80, 0x7 ;  /* 0xffffff802f0a7891 */ /* 0x000fc8000f8e38ff */
[----:B------:R-:W-:Y:S02]  /*07a0*/  USHF.R.S32.HI UR49, URZ, 0x1f, UR10 ;  /* 0x0000001fff317899 */ /* 0x000fe4000801140a */
[----:B-1----:R-:W-:Y:S02]  /*07b0*/  @!UP1 UIMAD.WIDE.U32 UR50, UR38, UR8, URZ ;  /* 0x00000008263292a5 */ /* 0x002fe4000f8e00ff */
[----:B--2---:R-:W-:Y:S02]  /*07c0*/  @UP1 UIMAD.WIDE.U32 UR12, UR42, UR4, URZ ;  /* 0x000000042a0c12a5 */ /* 0x004fe4000f8e00ff */
[----:B------:R-:W-:Y:S02]  /*07d0*/  @!UP1 UIMAD UR11, UR38, UR9, UR51 ;  /* 0x00000009260b92a4 */ /* 0x000fe4000f8e0233 */
        /* <DEDUP_REMOVED lines=15> */
.L_x_2085:
[----:B------:R-:W1:Y:S01]  /*08d0*/  LDCU.64 UR14, c[0x0][0x3b8] ;  /* 0x00007700ff0e77ac */ /* 0x000e620008000a00 */
[----:B------:R-:W-:-:S04]  /*08e0*/  UIADD3 UR4, UPT, UPT, UR27, UR29, URZ ;  /* 0x0000001d1b047290 */ /* 0x000fc8000fffe0ff */
[----:B-1----:R-:W-:Y:S02]  /*08f0*/  UIMAD.WIDE.U32 UR52, UR4, UR14, URZ ;  /* 0x0000000e043472a5 */ /* 0x002fe4000f8e00ff */
[----:B------:R-:W-:-:S04]  /*0900*/  UIMAD UR4, UR4, UR15, URZ ;  /* 0x0000000f040472a4 */ /* 0x000fc8000f8e02ff */
[----:B------:R-:W-:-:S06]  /*0910*/  UIADD3 UR4, UPT, UPT, UR53, UR4, URZ ;  /* 0x0000000435047290 */ /* 0x000fcc000fffe0ff */
[----:B------:R-:W-:Y:S02]  /*0920*/  MOV R23, UR4 ;  /* 0x0000000400177c02 */ /* 0x000fe40008000f00 */
.L_x_2086:
        /* <DEDUP_REMOVED lines=44> */
.L_x_2087:
[----:B------:R-:W1:Y:S01]  /*0bf0*/  LDCU.64 UR12, c[0x0][0x3c0] ;  /* 0x00007800ff0c77ac */ /* 0x000e620008000a00 */
[----:B------:R-:W-:-:S04]  /*0c00*/  UIADD3 UR4, UPT, UPT, UR27, UR29, URZ ;  /* 0x0000001d1b047290 */ /* 0x000fc8000fffe0ff */
[----:B-1----:R-:W-:Y:S02]  /*0c10*/  UIMAD.WIDE.U32 UR8, UR4, UR12, URZ ;  /* 0x0000000c040872a5 */ /* 0x002fe4000f8e00ff */
[----:B------:R-:W-:-:S04]  /*0c20*/  UIMAD UR4, UR4, UR13, URZ ;  /* 0x0000000d040472a4 */ /* 0x000fc8000f8e02ff */
[----:B------:R-:W-:Y:S01]  /*0c30*/  UIADD3 UR4, UPT, UPT, UR9, UR4, URZ ;  /* 0x0000000409047290 */ /* 0x000fe2000fffe0ff */
[----:B------:R-:W-:-:S05]  /*0c40*/  UMOV UR48, UR8 ;  /* 0x0000000800307c82 */ /* 0x000fca0008000000 */
[----:B------:R-:W-:-:S07]  /*0c50*/  MOV R27, UR4 ;  /* 0x00000004001b7c02 */ /* 0x000fce0008000f00 */
.L_x_2088:
        /* <DEDUP_REMOVED lines=28> */
.L_x_2089:
[----:B------:R-:W-:Y:S02]  /*0e20*/  UIMAD.WIDE.U32 UR54, UR62, UR42, URZ ;  /* 0x0000002a3e3672a5 */ /* 0x000fe4000f8e00ff */
[----:B------:R-:W-:-:S04]  /*0e30*/  UIMAD UR4, UR63, UR42, URZ ;  /* 0x0000002a3f0472a4 */ /* 0x000fc8000f8e02ff */
[----:B------:R-:W-:Y:S02]  /*0e40*/  UIADD3 UR4, UPT, UPT, UR55, UR4, URZ ;  /* 0x0000000437047290 */ /* 0x000fe4000fffe0ff */
.L_x_2090:
        /* <DEDUP_REMOVED lines=19> */
[----:B------:R-:W-:Y:S11]  /*0f80*/  BRA `(.L_x_2092) ;  /* 0x00000000000c7947 */ /* 0x000ff60003800000 */
.L_x_2091:
[----:B------:R-:W1:Y:S01]  /*0f90*/  LDCU UR51, c[0x0][0x434] ;  /* 0x00008680ff3377ac */ /* 0x000e620008000800 */
[----:B------:R-:W-:-:S04]  /*0fa0*/  UIMAD UR43, UR38, UR39, UR24 ;  /* 0x00000027262b72a4 */ /* 0x000fc8000f8e0218 */
[----:B-1----:R-:W-:-:S12]  /*0fb0*/  UIMAD UR51, UR43, UR51, URZ ;  /* 0x000000332b3372a4 */ /* 0x002fd8000f8e02ff */
.L_x_2092:
        /* <DEDUP_REMOVED lines=11> */
.L_x_2093:
[----:B------:R-:W1:Y:S01]  /*1070*/  LDCU UR55, c[0x0][0x444] ;  /* 0x00008880ff3777ac */ /* 0x000e620008000800 */
[----:B------:R-:W-:-:S04]  /*1080*/  UIMAD UR42, UR38, UR39, UR24 ;  /* 0x00000027262a72a4 */ /* 0x000fc8000f8e0218 */
[----:B-1----:R-:W-:-:S12]  /*1090*/  UIMAD UR55, UR42, UR55, URZ ;  /* 0x000000372a3772a4 */ /* 0x002fd8000f8e02ff */
.L_x_2094:
[----:B------:R-:W1:Y:S01]  /*10a0*/  LDCU UR44, c[0x0][0x508] ;  /* 0x0000a100ff2c77ac */ /* 0x000e620008000800 */
[----:B------:R-:W2:Y:S01]  /*10b0*/  S2R R28, SR_TID.X ;  /* 0x00000000001c7919 */ /* 0x000ea20000002100 */
[----:B------:R-:W3:Y:S01]  /*10c0*/  LDC.64 R14, c[0x0][0x3b0] ;  /* 0x0000ec00ff0e7b82 */ /* 0x000ee20000000a00 */
[----:B------:R-:W-:Y:S01]  /*10d0*/  IMAD.MOV.U32 R11, RZ, RZ, RZ ;  /* 0x000000ffff0b7224 */ /* 0x000fe200078e00ff */
[----:B------:R-:W-:Y:S01]  /*10e0*/  USHF.R.S32.HI UR42, URZ, 0x1f, UR5 ;  /* 0x0000001fff2a7899 */ /* 0x000fe20008011405 */
[----:B------:R-:W-:Y:S01]  /*10f0*/  ISETP.NE.AND P3, PT, RZ, UR8, PT ;  /* 0x00000008ff007c0c */ /* 0x000fe2000bf65270 */
[----:B------:R-:W-:Y:S01]  /*1100*/  UIADD3 UR54, UP1, UP0, UR60, UR54, UR5 ;  /* 0x000000363c367290 */ /* 0x000fe2000f83e005 */
[----:B------:R-:W-:Y:S01]  /*1110*/  BSSY.RECONVERGENT B1, `(.L_x_2084) ;  /* 0x0000b86000017945 */ /* 0x000fe20003800200 */
[----:B------:R-:W-:Y:S02]  /*1120*/  UIMAD UR56, UR39, UR56, URZ ;  /* 0x00000038273872a4 */ /* 0x000fe4000f8e02ff */
[----:B------:R-:W-:Y:S01]  /*1130*/  UIADD3.X UR53, UPT, UPT, UR53, UR4, UR42, UP1, UP0 ;  /* 0x0000000435357290 */ /* 0x000fe20008fe042a */
[----:B------:R-:W4:Y:S01]  /*1140*/  LDC.64 R12, c[0x0][0x590] ;  /* 0x00016400ff0c7b82 */ /* 0x000f220000000a00 */
[----:B------:R-:W5:Y:S01]  /*1150*/  LDCU.64 UR60, c[0x0][0x420] ;  /* 0x00008400ff3c77ac */ /* 0x000f620008000a00 */
[----:B------:R-:W-:-:S02]  /*1160*/  ULEA UR55, UR43, UR55, 0x7 ;  /* 0x000000372b377291 */ /* 0x000fc4000f8e38ff */
[----:B-1----:R-:W-:-:S04]  /*1170*/  UIADD3 UR44, UPT, UPT, UR26, UR44, URZ ;  /* 0x0000002c1a2c7290 */ /* 0x002fc8000fffe0ff */
[----:B------:R-:W1:Y:S01]  /*1180*/  LDC.64 R8, c[0x0][0x5f8] ;  /* 0x00017e00ff087b82 */ /* 0x000e620000000a00 */
[----:B------:R-:W-:Y:S02]  /*1190*/  ULEA UR51, UR43, UR51, 0x7 ;  /* 0x000000332b337291 */ /* 0x000fe4000f8e38ff */
[----:B------:R-:W-:-:S04]  /*11a0*/  UIADD3 UR5, UPT, UPT, UR33, -0x80, -UR44 ;  /* 0xffffff8021057890 */ /* 0x000fc8000fffe82c */
[----:B------:R-:W-:Y:S01]  /*11b0*/  USHF.R.S32.HI UR4, URZ, 0x1f, UR5 ;  /* 0x0000001fff047899 */ /* 0x000fe20008011405 */
[----:B---3--:R-:W-:Y:S01]  /*11c0*/  IMAD R0, R14, UR49, RZ ;  /* 0x000000310e007c24 */ /* 0x008fe2000f8e02ff */
[----:B------:R-:W3:Y:S02]  /*11d0*/  LDC.64 R18, c[0x0][0x598] ;  /* 0x00016600ff127b82 */ /* 0x000ee40000000a00 */
[----:B------:R-:W-:Y:S01]  /*11e0*/  ULEA.HI UR4, UR4, UR5, URZ, 0x7 ;  /* 0x0000000504047291 */ /* 0x000fe2000f8f38ff */
[----:B------:R-:W-:Y:S02]  /*11f0*/  IMAD R0, R15, UR10, R0 ;  /* 0x0000000a0f007c24 */ /* 0x000fe4000f8e0200 */
[----:B--2---:R-:W-:Y:S01]  /*1200*/  IMAD.SHL.U32 R31, R28, 0x8, RZ ;  /* 0x000000081c1f7824 */ /* 0x004fe200078e00ff */
[----:B------:R-:W-:Y:S01]  /*1210*/  USHF.R.S32.HI UR42, URZ, 0x7, UR4 ;  /* 0x00000007ff2a7899 */ /* 0x000fe20008011404 */
[----:B----4-:R-:W-:Y:S01]  /*1220*/  IMAD R7, R12, UR49, RZ ;  /* 0x000000310c077c24 */ /* 0x010fe2000f8e02ff */
[----:B------:R-:W-:-:S02]  /*1230*/  LOP3.LUT R32, R28, 0x1f, RZ, 0xc0, !PT ;  /* 0x0000001f1c207812 */ /* 0x000fc400078ec0ff */
[----:B------:R-:W-:Y:S01]  /*1240*/  LOP3.LUT R10, R31, 0x38, RZ, 0xc0, !PT ;  /* 0x000000381f0a7812 */ /* 0x000fe200078ec0ff */
[----:B------:R-:W-:Y:S02]  /*1250*/  UISETP.LT.AND UP0, UPT, URZ, UR42, UPT ;  /* 0x0000002aff00728c */ /* 0x000fe4000bf01270 */
[----:B------:R-:W2:Y:S02]  /*1260*/  LDCU.64 UR4, c[0x0][0x3c8] ;  /* 0x00007900ff0477ac */ /* 0x000ea40008000a00 */
[----:B------:R-:W-:Y:S01]  /*1270*/  IMAD.WIDE.U32 R2, R14, UR10, R10 ;  /* 0x0000000a0e027c25 */ /* 0x000fe2000f8e000a */
[----:B------:R-:W-:Y:S02]  /*1280*/  USEL UR42, URZ, UR42, !UP0 ;  /* 0x0000002aff2a7287 */ /* 0x000fe4000c000000 */
[----:B------:R-:W-:Y:S02]  /*1290*/  IADD3 R4, P0, PT, R2, UR50, RZ ;  /* 0x0000003202047c10 */ /* 0x000fe4000ff1e0ff */
[----:B------:R-:W-:-:S02]  /*12a0*/  UISETP.GT.AND UP0, UPT, UR47, UR42, UPT ;  /* 0x0000002a2f00728c */ /* 0x000fc4000bf04270 */
[----:B-----5:R-:W-:Y:S01]  /*12b0*/  UIMAD.WIDE UR50, UR51, 0x4, UR60 ;  /* 0x00000004333278a5 */ /* 0x020fe2000f8e023c */
[----:B------:R-:W-:Y:S02]  /*12c0*/  IADD3.X R5, PT, PT, R3, UR11, R0, P0, !PT ;  /* 0x0000000b03057c10 */ /* 0x000fe400087fe400 */
[----:B------:R-:W-:Y:S01]  /*12d0*/  IADD3 R2, P0, PT, R10, UR58, RZ ;  /* 0x0000003a0a027c10 */ /* 0x000fe2000ff1e0ff */
[----:B------:R-:W4:Y:S03]  /*12e0*/  LDCU.64 UR58, c[0x0][0x5e8] ;  /* 0x0000bd00ff3a77ac */ /* 0x000f260008000a00 */
[----:B------:R-:W-:Y:S01]  /*12f0*/  IADD3.X R3, PT, PT, RZ, UR9, RZ, P0, !PT ;  /* 0x00000009ff037c10 */ /* 0x000fe200087fe4ff */
[----:B--2---:R-:W-:Y:S01]  /*1300*/  IMAD.U32 R0, RZ, RZ, UR4 ;  /* 0x00000004ff007e24 */ /* 0x004fe2000f8e00ff */
[----:B------:R-:W2:Y:S01]  /*1310*/  LDCU.64 UR8, c[0x0][0x550] ;  /* 0x0000aa00ff0877ac */ /* 0x000ea20008000a00 */
[----:B------:R-:W-:-:S02]  /*1320*/  IMAD.U32 R6, RZ, RZ, UR5 ;  /* 0x00000005ff067e24 */ /* 0x000fc4000f8e00ff */
[----:B------:R-:W-:Y:S01]  /*1330*/  IMAD.WIDE.U32 R4, R0, UR24, R4 ;  /* 0x0000001800047c25 */ /* 0x000fe2000f8e0004 */
[----:B------:R-:W5:Y:S03]  /*1340*/  LDCU.64 UR4, c[0x0][0x570] ;  /* 0x0000ae00ff0477ac */ /* 0x000f660008000a00 */
[----:B------:R-:W-:Y:S02]  /*1350*/  IMAD R0, R13, UR10, R7 ;  /* 0x0000000a0d007c24 */ /* 0x000fe4000f8e0207 */
[----:B------:R-:W-:Y:S01]  /*1360*/  IMAD.WIDE.U32 R2, R12, UR10, R2 ;  /* 0x0000000a0c027c25 */ /* 0x000fe2000f8e0002 */
[----:B------:R-:W4:Y:S03]  /*1370*/  LDCU.64 UR10, c[0x0][0x380] ;  /* 0x00007000ff0a77ac */ /* 0x000f260008000a00 */
[----:B------:R-:W-:Y:S01]  /*1380*/  IMAD R7, R6, UR24, R5 ;  /* 0x0000001806077c24 */ /* 0x000fe2000f8e0205 */
[----:B------:R-:W-:Y:S01]  /*1390*/  MOV R6, R4 ;  /* 0x0000000400067202 */ /* 0x000fe20000000f00 */
[----:B------:R-:W-:Y:S01]  /*13a0*/  IMAD.IADD R3, R3, 0x1, R0 ;  /* 0x0000000103037824 */ /* 0x000fe200078e0200 */
[----:B------:R-:W-:Y:S01]  /*13b0*/  SHF.R.U32.HI R0, RZ, 0x5, R28 ;  /* 0x00000005ff007819 */ /* 0x000fe2000001161c */
[----:B-1----:R-:W-:-:S04]  /*13c0*/  IMAD.WIDE.U32 R4, R8, UR19, RZ ;  /* 0x0000001308047c25 */ /* 0x002fc8000f8e00ff */
[----:B------:R-:W-:Y:S01]  /*13d0*/  IMAD R0, R0, UR56, R32 ;  /* 0x0000003800007c24 */ /* 0x000fe2000f8e0220 */
[----:B------:R-:W-:Y:S01]  /*13e0*/  SEL R4, R4, RZ, P3 ;  /* 0x000000ff04047207 */ /* 0x000fe20001800000 */
[----:B---3--:R-:W-:Y:S01]  /*13f0*/  IMAD.WIDE.U32 R2, R18, UR24, R2 ;  /* 0x0000001812027c25 */ /* 0x008fe2000f8e0002 */
[----:B------:R-:W-:Y:S01]  /*1400*/  SHF.R.U32.HI R18, RZ, 0x3, R28 ;  /* 0x00000003ff127819 */ /* 0x000fe2000001161c */
[----:B------:R-:W-:Y:S01]  /*1410*/  USHF.L.U32 UR56, UR56, 0x7, URZ ;  /* 0x0000000738387899 */ /* 0x000fe200080006ff */
[----:B------:R-:W-:Y:S01]  /*1420*/  SHF.R.S32.HI R8, RZ, 0x1f, R0 ;  /* 0x0000001fff087819 */ /* 0x000fe20000011400 */
[----:B------:R-:W-:Y:S01]  /*1430*/  IMAD R5, R9, UR19, R5 ;  /* 0x0000001309057c24 */ /* 0x000fe2000f8e0205 */
[----:B------:R-:W-:Y:S01]  /*1440*/  IADD3 R9, P1, P0, R0, UR54, R4 ;  /* 0x0000003600097c10 */ /* 0x000fe2000f83e004 */
[----:B------:R-:W-:Y:S01]  /*1450*/  IMAD R3, R19, UR24, R3 ;  /* 0x0000001813037c24 */ /* 0x000fe2000f8e0203 */
[C---:B------:R-:W-:Y:S01]  /*1460*/  IADD3 R21, P2, PT, R18.reuse, 0x60, RZ ;  /* 0x0000006012157810 */ /* 0x040fe20007f5e0ff */
[C---:B------:R-:W-:Y:S01]  /*1470*/  VIADD R30, R18.reuse, 0x20 ;  /* 0x00000020121e7836 */ /* 0x040fe20000000000 */
[----:B------:R-:W-:Y:S01]  /*1480*/  SEL R0, R5, RZ, P3 ;  /* 0x000000ff05007207 */ /* 0x000fe20001800000 */
[C---:B------:R-:W-:Y:S01]  /*1490*/  IMAD.WIDE.U32 R4, R18.reuse, R14, R6 ;  /* 0x0000000e12047225 */ /* 0x040fe200078e0006 */
[----:B------:R-:W-:-:S02]  /*14a0*/  IADD3 R19, PT, PT, R18, 0x40, RZ ;  /* 0x0000004012137810 */ /* 0x000fc40007ffe0ff */
[----:B------:R-:W-:Y:S01]  /*14b0*/  IADD3.X R7, PT, PT, R8, UR53, R0, P1, P0 ;  /* 0x0000003508077c10 */ /* 0x000fe20008fe0400 */
[----:B------:R-:W-:Y:S01]  /*14c0*/  IMAD R6, R18, R15, R5 ;  /* 0x0000000f12067224 */ /* 0x000fe200078e0205 */
[----:B----4-:R-:W-:Y:S01]  /*14d0*/  LEA R247, P1, R4, UR10, 0x1 ;  /* 0x0000000a04f77c11 */ /* 0x010fe2000f8208ff */
[----:B------:R-:W-:Y:S01]  /*14e0*/  IMAD.U32 R0, RZ, RZ, UR56 ;  /* 0x00000038ff007e24 */ /* 0x000fe2000f8e00ff */
[----:B------:R-:W-:Y:S01]  /*14f0*/  IADD3 R5, P0, PT, R9, UR56, RZ ;  /* 0x0000003809057c10 */ /* 0x000fe2000ff1e0ff */
[----:B------:R-:W-:Y:S01]  /*1500*/  IMAD.WIDE.U32 R2, R18, R12, R2 ;  /* 0x0000000c12027225 */ /* 0x000fe200078e0002 */
[----:B------:R-:W-:Y:S02]  /*1510*/  LEA.HI.X R246, R4, UR11, R6, 0x1, P1 ;  /* 0x0000000b04f67c11 */ /* 0x000fe400088f0c06 */
[----:B------:R-:W-:Y:S01]  /*1520*/  LEA.HI.X.SX32 R4, R0, R7, 0x1, P0 ;  /* 0x0000000700047211 */ /* 0x000fe200000f0eff */
[----:B------:R-:W-:Y:S01]  /*1530*/  IMAD R0, R18, R13, R3 ;  /* 0x0000000d12007224 */ /* 0x000fe200078e0203 */
[----:B--2---:R-:W-:Y:S01]  /*1540*/  LEA R245, P1, R2, UR8, 0x1 ;  /* 0x0000000802f57c11 */ /* 0x004fe2000f8208ff */
[----:B------:R-:W-:Y:S01]  /*1550*/  IMAD.SHL.U32 R6, R14, 0x20, RZ ;  /* 0x000000200e067824 */ /* 0x000fe200078e00ff */
[C---:B-----5:R-:W-:Y:S01]  /*1560*/  LEA R240, P0, R5.reuse, UR4, 0x2 ;  /* 0x0000000405f07c11 */ /* 0x060fe2000f8010ff */
[----:B------:R-:W-:Y:S01]  /*1570*/  VIADD R29, R18, 0x60 ;  /* 0x00000060121d7836 */ /* 0x000fe20000000000 */
[----:B------:R-:W-:Y:S01]  /*1580*/  LEA.HI.X R244, R2, UR9, R0, 0x1, P1 ;  /* 0x0000000902f47c11 */ /* 0x000fe200088f0c00 */
[----:B------:R-:W-:Y:S01]  /*1590*/  IMAD.X R25, RZ, RZ, RZ, P2 ;  /* 0x000000ffff197224 */ /* 0x000fe200010e06ff */
[----:B------:R-:W-:Y:S01]  /*15a0*/  LEA.HI.X R241, R5, UR5, R4, 0x2, P0 ;  /* 0x0000000505f17c11 */ /* 0x000fe200080f1404 */
[----:B------:R-:W-:Y:S01]  /*15b0*/  UIMAD.WIDE UR8, UR55, 0x4, UR58 ;  /* 0x00000004370878a5 */ /* 0x000fe2000f8e023a */
[----:B------:R-:W-:-:S02]  /*15c0*/  IADD3 R17, P1, PT, R18, 0x20, RZ ;  /* 0x0000002012117810 */ /* 0x000fc40007f3e0ff */
[----:B------:R-:W-:Y:S02]  /*15d0*/  IADD3 R20, P0, PT, R18, 0x40, RZ ;  /* 0x0000004012147810 */ /* 0x000fe40007f1e0ff */
[----:B------:R-:W-:Y:S01]  /*15e0*/  SHF.L.U64.HI R7, R14, 0x5, R15 ;  /* 0x000000050e077819 */ /* 0x000fe2000001020f */
[----:B------:R-:W-:Y:S01]  /*15f0*/  IMAD.X R22, RZ, RZ, RZ, P1 ;  /* 0x000000ffff167224 */ /* 0x000fe200008e06ff */
[C---:B------:R-:W-:Y:S02]  /*1600*/  SHF.L.U64.HI R5, R12.reuse, 0x5, R13 ;  /* 0x000000050c057819 */ /* 0x040fe4000001020d */
        /* <DEDUP_REMOVED lines=16> */
.L_x_2096:
[----:B------:R-:W1:Y:S01]  /*1710*/  LDCU.64 UR8, c[0x0][0x5c0] ;  /* 0x0000b800ff0877ac */ /* 0x000e620008000a00 */
[----:B------:R-:W-:-:S04]  /*1720*/  UIADD3 UR4, UPT, UPT, UR27, UR29, URZ ;  /* 0x0000001d1b047290 */ /* 0x000fc8000fffe0ff */
[----:B-1----:R-:W-:Y:S02]  /*1730*/  UIMAD.WIDE.U32 UR14, UR4, UR8, URZ ;  /* 0x00000008040e72a5 */ /* 0x002fe4000f8e00ff */
[----:B------:R-:W-:-:S04]  /*1740*/  UIMAD UR4, UR4, UR9, URZ ;  /* 0x00000009040472a4 */ /* 0x000fc8000f8e02ff */
[----:B------:R-:W-:-:S06]  /*1750*/  UIADD3 UR4, UPT, UPT, UR15, UR4, URZ ;  /* 0x000000040f047290 */ /* 0x000fcc000fffe0ff */
[----:B------:R-:W-:Y:S02]  /*1760*/  MOV R0, UR4 ;  /* 0x0000000400007c02 */ /* 0x000fe40008000f00 */
.L_x_2097:
        /* <DEDUP_REMOVED lines=13> */
.L_x_2098:
[----:B------:R-:W1:Y:S01]  /*1840*/  LDCU.64 UR4, c[0x0][0x5c8] ;  /* 0x0000b900ff0477ac */ /* 0x000e620008000a00 */
[----:B------:R-:W-:-:S04]  /*1850*/  UIADD3 UR27, UPT, UPT, UR27, UR29, URZ ;  /* 0x0000001d1b1b7290 */ /* 0x000fc8000fffe0ff */
[----:B-1----:R-:W-:Y:S02]  /*1860*/  UIMAD.WIDE.U32 UR12, UR27, UR4, URZ ;  /* 0x000000041b0c72a5 */ /* 0x002fe4000f8e00ff */
[----:B------:R-:W-:-:S04]  /*1870*/  UIMAD UR27, UR27, UR5, URZ ;  /* 0x000000051b1b72a4 */ /* 0x000fc8000f8e02ff */
[----:B------:R-:W-:-:S06]  /*1880*/  UIADD3 UR27, UPT, UPT, UR13, UR27, URZ ;  /* 0x0000001b0d1b7290 */ /* 0x000fcc000fffe0ff */
[----:B------:R-:W-:-:S07]  /*1890*/  MOV R12, UR27 ;  /* 0x0000001b000c7c02 */ /* 0x000fce0008000f00 */
.L_x_2099:
        /* <DEDUP_REMOVED lines=37> */
.L_x_2101:
[----:B------:R-:W-:Y:S05]  /*1af0*/  BSYNC.RECONVERGENT B0 ;  /* 0x0000000000007941 */ /* 0x000fea0003800200 */
.L_x_2100:
        /* <DEDUP_REMOVED lines=12> */
.L_x_2103:
[----:B------:R-:W-:Y:S05]  /*1bc0*/  BSYNC.RECONVERGENT B0 ;  /* 0x0000000000007941 */ /* 0x000fea0003800200 */
.L_x_2102:
        /* <DEDUP_REMOVED lines=12> */
.L_x_2105:
[----:B------:R-:W-:Y:S05]  /*1c90*/  BSYNC.RECONVERGENT B0 ;  /* 0x0000000000007941 */ /* 0x000fea0003800200 */
.L_x_2104:
[----:B------:R-:W5:Y:S01]  /*1ca0*/  LDCU.64 UR8, c[0x0][0x5e0] ;  /* 0x0000bc00ff0877ac */ /* 0x000f620008000a00 */
[----:B----4-:R-:W-:Y:S01]  /*1cb0*/  MOV R2, UR4 ;  /* 0x0000000400027c02 */ /* 0x010fe20008000f00 */
[----:B-123--:R-:W1:Y:S01]  /*1cc0*/  @!P3 LDC.64 R4, c[0x0][0x568] ;  /* 0x00015a00ff04bb82 */ /* 0x00ee620000000a00 */
[----:B------:R-:W-:Y:S01]  /*1cd0*/  BSSY.RECONVERGENT B0, `(.L_x_2106) ;  /* 0x000001b000007945 */ /* 0x000fe20003800200 */
[----:B------:R-:W-:Y:S02]  /*1ce0*/  UIMAD UR45, UR45, UR4, URZ ;  /* 0x000000042d2d72a4 */ /* 0x000fe4000f8e02ff */
[----:B------:R-:W-:Y:S02]  /*1cf0*/  IMAD.WIDE.U32 R2, R2, UR46, R10 ;  /* 0x0000002e02027c25 */ /* 0x000fe4000f8e000a */
[----:B------:R-:W-:Y:S01]  /*1d00*/  UIMAD UR45, UR46, UR5, UR45 ;  /* 0x000000052e2d72a4 */ /* 0x000fe2000f8e022d */
[----:B------:R-:W-:-:S05]  /*1d10*/  IADD3 R2, P4, PT, R2, UR12, RZ ;  /* 0x0000000c02027c10 */ /* 0x000fca000ff9e0ff */
        /* <DEDUP_REMOVED lines=22> */
.L_x_2107:
[----:B------:R-:W-:Y:S05]  /*1e80*/  BSYNC.RECONVERGENT B0 ;  /* 0x0000000000007941 */ /* 0x000fea0003800200 */
.L_x_2106:
        /* <DEDUP_REMOVED lines=12> */
.L_x_2109:
[----:B------:R-:W-:Y:S05]  /*1f50*/  BSYNC.RECONVERGENT B0 ;  /* 0x0000000000007941 */ /* 0x000fea0003800200 */
.L_x_2108:
        /* <DEDUP_REMOVED lines=12> */
.L_x_2095:
        /* <DEDUP_REMOVED lines=22> */
.L_x_2113:
[----:B------:R3:W-:Y:S01]  /*2180*/  STS.128 [R8+0x8000], RZ ;  /* 0x008000ff08007388 */ /* 0x0007e20000000c00 */
[----:B------:R-:W-:Y:S05]  /*2190*/  BRA `(.L_x_2114) ;  /* 0x0000000000047947 */ /* 0x000fea0003800000 */
.L_x_2112:
[----:B------:R1:W-:Y:S02]  /*21a0*/  STS.128 [R8+0x8000], RZ ;  /* 0x008000ff08007388 */ /* 0x0003e40000000c00 */
.L_x_2114:
[----:B------:R-:W-:Y:S05]  /*21b0*/  BSYNC.RECONVERGENT B0 ;  /* 0x0000000000007941 */ /* 0x000fea0003800200 */
.L_x_2111:
[----:B------:R-:W-:Y:S01]  /*21c0*/  ISETP.GE.AND P6, PT, R30, UR5, PT ;  /* 0x000000051e007c0c */ /* 0x000fe2000bfc6270 */
[----:B------:R-:W-:Y:S01]  /*21d0*/  BSSY.RECONVERGENT B0, `(.L_x_2115) ;  /* 0x000000f000007945 */ /* 0x000fe20003800200 */
[C---:B--2---:R-:W-:Y:S02]  /*21e0*/  LEA R2, P0, R4.reuse, R245, 0x1 ;  /* 0x000000f504027211 */ /* 0x044fe400078008ff */
        /* <DEDUP_REMOVED lines=13> */
.L_x_2116:
[----:B------:R-:W-:Y:S05]  /*22c0*/  BSYNC.RECONVERGENT B0 ;  /* 0x0000000000007941 */ /* 0x000fea0003800200 */
.L_x_2115:
        /* <DEDUP_REMOVED lines=13> */
.L_x_2118:
[----:B------:R-:W-:Y:S05]  /*23a0*/  BSYNC.RECONVERGENT B0 ;  /* 0x0000000000007941 */ /* 0x000fea0003800200 */
.L_x_2117:
        /* <DEDUP_REMOVED lines=13> */
.L_x_2120:
[----:B------:R-:W-:Y:S05]  /*2480*/  BSYNC.RECONVERGENT B0 ;  /* 0x0000000000007941 */ /* 0x000fea0003800200 */
.L_x_2119:
        /* <DEDUP_REMOVED lines=13> */
.L_x_2123:
[----:B------:R1:W-:Y:S01]  /*2560*/  STS.128 [R239], RZ ;  /* 0x000000ffef007388 */ /* 0x0003e20000000c00 */
[----:B------:R-:W-:Y:S05]  /*2570*/  BRA `(.L_x_2124) ;  /* 0x0000000000047947 */ /* 0x000fea0003800000 */
.L_x_2122:
[----:B------:R1:W-:Y:S02]  /*2580*/  STS.128 [R239], RZ ;  /* 0x000000ffef007388 */ /* 0x0003e40000000c00 */
.L_x_2124:
[----:B------:R-:W-:Y:S05]  /*2590*/  BSYNC.RECONVERGENT B0 ;  /* 0x0000000000007941 */ /* 0x000fea0003800200 */
.L_x_2121:
        /* <DEDUP_REMOVED lines=34> */
.L_x_2126:
[----:B------:R-:W-:Y:S05]  /*27c0*/  BSYNC.RECONVERGENT B0 ;  /* 0x0000000000007941 */ /* 0x000fea0003800200 */
.L_x_2125:
        /* <DEDUP_REMOVED lines=13> */
.L_x_2128:
[----:B------:R-:W-:Y:S05]  /*28a0*/  BSYNC.RECONVERGENT B0 ;  /* 0x0000000000007941 */ /* 0x000fea0003800200 */
.L_x_2127:
        /* <DEDUP_REMOVED lines=13> */
.L_x_2130:
[----:B------:R-:W-:Y:S05]  /*2980*/  BSYNC.RECONVERGENT B0 ;  /* 0x0000000000007941 */ /* 0x000fea0003800200 */
.L_x_2129:
        /* <DEDUP_REMOVED lines=30> */
.L_x_2133:
[----:B------:R2:W-:Y:S01]  /*2b70*/  STS.128 [R8+0xc000], RZ ;  /* 0x00c000ff08007388 */ /* 0x0005e20000000c00 */
[----:B------:R-:W-:Y:S05]  /*2b80*/  BRA `(.L_x_2134) ;  /* 0x0000000000047947 */ /* 0x000fea0003800000 */
.L_x_2132:
[----:B------:R3:W-:Y:S02]  /*2b90*/  STS.128 [R8+0xc000], RZ ;  /* 0x00c000ff08007388 */ /* 0x0007e40000000c00 */
.L_x_2134:
[----:B------:R-:W-:Y:S05]  /*2ba0*/  BSYNC.RECONVERGENT B0 ;  /* 0x0000000000007941 */ /* 0x000fea0003800200 */
.L_x_2131:
        /* <DEDUP_REMOVED lines=23> */
.L_x_2136:
[----:B------:R-:W-:Y:S05]  /*2d20*/  BSYNC.RECONVERGENT B0 ;  /* 0x0000000000007941 */ /* 0x000fea0003800200 */
.L_x_2135:
        /* <DEDUP_REMOVED lines=20> */
.L_x_2138:
[----:B------:R-:W-:Y:S05]  /*2e70*/  BSYNC.RECONVERGENT B0 ;  /* 0x0000000000007941 */ /* 0x000fea0003800200 */
.L_x_2137:
        /* <DEDUP_REMOVED lines=20> */
.L_x_2140:
[----:B------:R-:W-:Y:S05]  /*2fc0*/  BSYNC.RECONVERGENT B0 ;  /* 0x0000000000007941 */ /* 0x000fea0003800200 */
.L_x_2139:
        /* <DEDUP_REMOVED lines=28> */
.L_x_2143:
[----:B------:R3:W-:Y:S01]  /*3190*/  STS.128 [R8+0x10000], RZ ;  /* 0x010000ff08007388 */ /* 0x0007e20000000c00 */
[----:B------:R-:W-:Y:S05]  /*31a0*/  BRA `(.L_x_2144) ;  /* 0x0000000000047947 */ /* 0x000fea0003800000 */
.L_x_2142:
[----:B------:R1:W-:Y:S02]  /*31b0*/  STS.128 [R8+0x10000], RZ ;  /* 0x010000ff08007388 */ /* 0x0003e40000000c00 */
.L_x_2144:
[----:B------:R-:W-:Y:S05]  /*31c0*/  BSYNC.RECONVERGENT B0 ;  /* 0x0000000000007941 */ /* 0x000fea0003800200 */
.L_x_2141:
[----:B------:R-:W2:Y:S01]  /*31d0*/  LDC.64 R18, c[0x0][0x528] ;  /* 0x00014a00ff127b82 */ /* 0x000ea20000000a00 */
[----:B------:R-:W1:Y:S01]  /*31e0*/  LDCU UR11, c[0x0][0x440] ;  /* 0x00008800ff0b77ac */ /* 0x000e620008000800 */
[----:B--2---:R2:W5:Y:S04]  /*31f0*/  LDG.E.64 R14, desc[UR36][R18.64+0x8] ;  /* 0x00000824120e7981 */ /* 0x004568000c1e1b00 */
[----:B------:R-:W5:Y:S01]  /*3200*/  LDG.E.64 R18, desc[UR36][R18.64] ;  /* 0x0000002412127981 */ /* 0x000f62000c1e1b00 */
[----:B------:R-:W-:Y:S01]  /*3210*/  SHF.L.U32 R16, R28, 0x6, RZ ;  /* 0x000000061c107819 */ /* 0x000fe200000006ff */
[----:B------:R-:W-:Y:S02]  /*3220*/  BSSY.RECONVERGENT B0, `(.L_x_2145) ;  /* 0x0000015000007945 */ /* 0x000fe40003800200 */
[----:B------:R2:W-:Y:S01]  /*3230*/  @P3 STS.128 [R8+0x11000], RZ ;  /* 0x011000ff08003388 */ /* 0x0005e20000000c00 */
[----:B------:R-:W-:Y:S01]  /*3240*/  LOP3.LUT R12, R16, 0x1c0, RZ, 0xc0, !PT ;  /* 0x000001c0100c7812 */ /* 0x000fe200078ec0ff */
        /* <DEDUP_REMOVED lines=18> */
.L_x_2146:
[----:B------:R-:W-:Y:S05]  /*3370*/  BSYNC.RECONVERGENT B0 ;  /* 0x0000000000007941 */ /* 0x000fea0003800200 */
.L_x_2145:
        /* <DEDUP_REMOVED lines=21> */
.L_x_2148:
[----:B------:R-:W-:Y:S05]  /*34d0*/  BSYNC.RECONVERGENT B0 ;  /* 0x0000000000007941 */ /* 0x000fea0003800200 */
.L_x_2147:
[----:B------:R1:W-:Y:S01]  /*34e0*/  @P1 STS.128 [R8+0x13000], RZ ;  /* 0x013000ff08001388 */ /* 0x0003e20000000c00 */
[----:B------:R-:W-:Y:S04]  /*34f0*/  BSSY.RECONVERGENT B0, `(.L_x_2149) ;  /* 0x0000013000007945 */ /* 0x000fe80003800200 */
[----:B------:R-:W-:Y:S05]  /*3500*/  @P1 BRA `(.L_x_2150) ;  /* 0x0000000000441947 */ /* 0x000fea0003800000 */
[----:B------:R-:W4:Y:S02]  /*3510*/  LDCU UR4, c[0x0][0x440] ;  /* 0x00008800ff0477ac */ /* 0x000f240008000800 */
[----:B----4-:R-:W-:-:S13]  /*3520*/  ISETP.GE.AND P0, PT, R10, UR4, PT ;  /* 0x000000040a007c0c */ /* 0x010fda000bf06270 */
[----:B------:R4:W-:Y:S01]  /*3530*/  @P0 STS.128 [R8+0x13000], RZ ;  /* 0x013000ff08000388 */ /* 0x0009e20000000c00 */
[----:B------:R-:W-:Y:S05]  /*3540*/  @P0 BRA `(.L_x_2150) ;  /* 0x0000000000340947 */ /* 0x000fea0003800000 */
[----:B------:R-:W1:Y:S01]  /*3550*/  LDCU.64 UR4, c[0x0][0x390] ;  /* 0x00007200ff0477ac */ /* 0x000e620008000a00 */
[----:B------:R-:W-:Y:S01]  /*3560*/  MOV R2, R6 ;  /* 0x0000000600027202 */ /* 0x000fe20000000f00 */
[----:B------:R-:W-:Y:S01]  /*3570*/  IMAD R0, R25, UR12, RZ ;  /* 0x0000000c19007c24 */ /* 0x000fe2000f8e02ff */
[----:B------:R-:W-:-:S03]  /*3580*/  MOV R3, R9 ;  /* 0x0000000900037202 */ /* 0x000fc60000000f00 */
[C---:B------:R-:W-:Y:S02]  /*3590*/  IMAD R0, R21.reuse, UR13, R0 ;  /* 0x0000000d15007c24 */ /* 0x040fe4000f8e0200 */
[----:B--2---:R-:W-:-:S05]  /*35a0*/  IMAD.WIDE.U32 R4, R21, UR12, R2 ;  /* 0x0000000c15047c25 */ /* 0x004fca000f8e0002 */
[----:B------:R-:W-:Y:S02]  /*35b0*/  IADD3 R0, PT, PT, R5, R0, RZ ;  /* 0x0000000005007210 */ /* 0x000fe40007ffe0ff */
[----:B-1----:R-:W-:-:S04]  /*35c0*/  LEA R2, P0, R4, UR4, 0x1 ;  /* 0x0000000404027c11 */ /* 0x002fc8000f8008ff */
[----:B------:R-:W-:-:S05]  /*35d0*/  LEA.HI.X R3, R4, UR5, R0, 0x1, P0 ;  /* 0x0000000504037c11 */ /* 0x000fca00080f0c00 */
[----:B------:R-:W-:Y:S01]  /*35e0*/  @!PT LDS RZ, [RZ] ;  /* 0x00000000fffff984 */ /* 0x000fe20000000800 */
[----:B------:R-:W-:Y:S01]  /*35f0*/  @!PT LDS RZ, [RZ] ;  /* 0x00000000fffff984 */ /* 0x000fe20000000800 */
[----:B------:R-:W-:Y:S01]  /*3600*/  @!PT LDS RZ, [RZ] ;  /* 0x00000000fffff984 */ /* 0x000fe20000000800 */
[----:B------:R1:W-:Y:S04]  /*3610*/  LDGSTS.E.BYPASS.LTC128B.128 [R8+0x13000], desc[UR36][R2.64] ;  /* 0x1300000002087fae */ /* 0x0003e8000b981a24 */
.L_x_2150:
[----:B------:R-:W-:Y:S05]  /*3620*/  BSYNC.RECONVERGENT B0 ;  /* 0x0000000000007941 */ /* 0x000fea0003800200 */
.L_x_2149:
[----:B------:R-:W-:Y:S01]  /*3630*/  UIMAD UR5, UR38, UR39, UR24 ;  /* 0x00000027260572a4 */ /* 0x000fe2000f8e0218 */
[--C-:B--2---:R-:W-:Y:S01]  /*3640*/  SHF.R.U32.HI R4, RZ, 0x6, R28.reuse ;  /* 0x00000006ff047819 */ /* 0x104fe2000001161c */
[----:B------:R-:W-:Y:S01]  /*3650*/  IMAD.U32 R0, RZ, RZ, UR30 ;  /* 0x0000001eff007e24 */ /* 0x000fe2000f8e00ff */
[----:B-1----:R-:W-:Y:S01]  /*3660*/  SHF.R.U32.HI R2, RZ, 0x4, R28 ;  /* 0x00000004ff027819 */ /* 0x002fe2000001161c */
[----:B------:R-:W-:Y:S01]  /*3670*/  USHF.L.U32 UR5, UR5, 0x5, URZ ;  /* 0x0000000505057899 */ /* 0x000fe200080006ff */
[----:B------:R-:W-:Y:S01]  /*3680*/  LOP3.LUT R4, R4, 0xe, RZ, 0xc0, !PT ;  /* 0x0000000e04047812 */ /* 0x000fe200078ec0ff */
[----:B------:R-:W-:Y:S01]  /*3690*/  IMAD.SHL.U32 R5, R28, 0x20, RZ ;  /* 0x000000201c057824 */ /* 0x000fe200078e00ff */
[----:B------:R-:W-:Y:S01]  /*36a0*/  LOP3.LUT R2, R2, 0x8, RZ, 0xc0, !PT ;  /* 0x0000000802027812 */ /* 0x000fe200078ec0ff */
[----:B------:R-:W-:Y:S01]  /*36b0*/  USHF.R.S32.HI UR4, URZ, 0x1f, UR5 ;  /* 0x0000001fff047899 */ /* 0x000fe20008011405 */
[----:B------:R-:W-:Y:S01]  /*36c0*/  LOP3.LUT R3, R16, 0x200, RZ, 0xc0, !PT ;  /* 0x0000020010037812 */ /* 0x000fe200078ec0ff */
[----:B------:R-:W-:Y:S01]  /*36d0*/  IMAD R4, R0, 0x4, R4 ;  /* 0x0000000400047824 */ /* 0x000fe200078e0204 */
[----:B-----5:R-:W-:Y:S01]  /*36e0*/  IADD3 R6, P3, P0, R14, UR5, R32 ;  /* 0x000000050e067c10 */ /* 0x020fe2000f87e020 */
[----:B------:R-:W0:Y:S01]  /*36f0*/  LDGDEPBAR ;  /* 0x00000000000079af */ /* 0x000e220000000000 */
[----:B------:R-:W-:Y:S01]  /*3700*/  LOP3.LUT R0, R2, 0x10, R28, 0xf8, !PT ;  /* 0x0000001002007812 */ /* 0x000fe200078ef81c */
[----:B------:R-:W-:Y:S01]  /*3710*/  IMAD.MOV.U32 R160, RZ, RZ, 0x40 ;  /* 0x00000040ffa07424 */ /* 0x000fe200078e00ff */
[----:B------:R-:W-:Y:S01]  /*3720*/  LOP3.LUT R2, R3, 0xc00, R5, 0xf8, !PT ;  /* 0x00000c0003027812 */ /* 0x000fe200078ef805 */
[----:B------:R-:W-:Y:S01]  /*3730*/  IMAD.WIDE.U32 R6, R6, -0x2daee0ad, RZ ;  /* 0xd2511f5306067825 */ /* 0x000fe200078e00ff */
[----:B------:R-:W-:-:S02]  /*3740*/  LOP3.LUT R3, R12, 0x8, R13, 0x78, !PT ;  /* 0x000000080c037812 */ /* 0x000fc400078e780d */
[----:B------:R-:W-:Y:S02]  /*3750*/  CS2R R126, SRZ ;  /* 0x00000000007e7805 */ /* 0x000fe4000001ff00 */
[----:B------:R-:W-:Y:S01]  /*3760*/  IADD3.X R252, PT, PT, R15, UR4, RZ, P3, P0 ;  /* 0x000000040ffc7c10 */ /* 0x000fe20009fe04ff */
[----:B------:R-:W-:Y:S01]  /*3770*/  IMAD.MOV.U32 R168, RZ, RZ, 0x20 ;  /* 0x00000020ffa87424 */ /* 0x000fe200078e00ff */
[----:B------:R-:W-:Y:S01]  /*3780*/  R2UR UR4, R19 ;  /* 0x00000000130472ca */ /* 0x000fe200000e0000 */
[----:B------:R1:W-:Y:S01]  /*3790*/  STL.64 [R1], R6 ;  /* 0x0000000601007387 */ /* 0x0003e20000100a00 */
[----:B------:R-:W-:Y:S01]  /*37a0*/  LOP3.LUT R3, R2, R3, RZ, 0xfc, !PT ;  /* 0x0000000302037212 */ /* 0x000fe200078efcff */
[----:B------:R-:W-:Y:S01]  /*37b0*/  IMAD.MOV.U32 R242, RZ, RZ, R239 ;  /* 0x000000fffff27224 */ /* 0x000fe200078e00ef */
[----:B------:R-:W-:Y:S02]  /*37c0*/  LOP3.LUT R2, R12, 0x8, R28, 0x78, !PT ;  /* 0x000000080c027812 */ /* 0x000fe400078e781c */
[----:B------:R-:W-:-:S02]  /*37d0*/  CS2R R124, SRZ ;  /* 0x00000000007c7805 */ /* 0x000fc4000001ff00 */
[----:B------:R-:W-:Y:S02]  /*37e0*/  LOP3.LUT R0, R0, R12, RZ, 0x3c, !PT ;  /* 0x0000000c00007212 */ /* 0x000fe400078e3cff */
[----:B------:R-:W-:Y:S02]  /*37f0*/  CS2R R130, SRZ ;  /* 0x0000000000827805 */ /* 0x000fe4000001ff00 */
[----:B------:R-:W-:Y:S01]  /*3800*/  LOP3.LUT R2, R2, 0x7200, R5, 0xf8, !PT ;  /* 0x0000720002027812 */ /* 0x000fe200078ef805 */
[----:B------:R-:W-:Y:S01]  /*3810*/  VIADD R5, R4, 0x1 ;  /* 0x0000000104057836 */ /* 0x000fe20000000000 */
[----:B------:R-:W-:Y:S02]  /*3820*/  LOP3.LUT R0, R0, 0x200, R16, 0xf8, !PT ;  /* 0x0000020000007812 */ /* 0x000fe400078ef810 */
[----:B------:R-:W-:Y:S02]  /*3830*/  CS2R R128, SRZ ;  /* 0x0000000000807805 */ /* 0x000fe4000001ff00 */
[----:B------:R-:W-:-:S02]  /*3840*/  LEA R153, R2, UR25, 0x1 ;  /* 0x0000001902997c11 */ /* 0x000fc4000f8e08ff */
[----:B------:R-:W-:Y:S02]  /*3850*/  CS2R R122, SRZ ;  /* 0x00000000007a7805 */ /* 0x000fe4000001ff00 */
[----:B------:R-:W-:Y:S02]  /*3860*/  LEA R184, R0, UR25, 0x1 ;  /* 0x0000001900b87c11 */ /* 0x000fe4000f8e08ff */
[----:B------:R-:W-:Y:S02]  /*3870*/  CS2R R120, SRZ ;  /* 0x0000000000787805 */ /* 0x000fe4000001ff00 */
[----:B------:R-:W-:Y:S02]  /*3880*/  LOP3.LUT R0, R5, UR4, RZ, 0x3c, !PT ;  /* 0x0000000405007c12 */ /* 0x000fe4000f8e3cff */
[----:B------:R-:W-:Y:S02]  /*3890*/  CS2R R118, SRZ ;  /* 0x0000000000767805 */ /* 0x000fe4000001ff00 */
[----:B------:R-:W-:-:S02]  /*38a0*/  LOP3.LUT R4, R4, UR4, RZ, 0x3c, !PT ;  /* 0x0000000404047c12 */ /* 0x000fc4000f8e3cff */
[----:B------:R-:W-:Y:S02]  /*38b0*/  CS2R R116, SRZ ;  /* 0x0000000000747805 */ /* 0x000fe4000001ff00 */
[C---:B------:R-:W-:Y:S02]  /*38c0*/  LOP3.LUT R0, R7.reuse, R0, RZ, 0x3c, !PT ;  /* 0x0000000007007212 */ /* 0x040fe400078e3cff */
[----:B------:R-:W-:Y:S02]  /*38d0*/  CS2R R110, SRZ ;  /* 0x00000000006e7805 */ /* 0x000fe4000001ff00 */
[----:B------:R-:W-:Y:S02]  /*38e0*/  LOP3.LUT R2, R7, R4, RZ, 0x3c, !PT ;  /* 0x0000000407027212 */ /* 0x000fe400078e3cff */
[----:B------:R-:W-:Y:S02]  /*38f0*/  CS2R R108, SRZ ;  /* 0x00000000006c7805 */ /* 0x000fe4000001ff00 */
[----:B------:R-:W-:Y:S01]  /*3900*/  R2P PR, R28, 0x6 ;  /* 0x000000061c007804 */ /* 0x000fe20000000000 */
[----:B------:R1:W-:Y:S01]  /*3910*/  STL [R1+0x8], R0 ;  /* 0x0000080001007387 */ /* 0x0003e20000100800 */
[----:B------:R-:W-:-:S02]  /*3920*/  R2UR UR39, R18 ;  /* 0x00000000122772ca */ /* 0x000fc400000e0000 */
[----:B------:R-:W-:Y:S02]  /*3930*/  CS2R R114, SRZ ;  /* 0x0000000000727805 */ /* 0x000fe4000001ff00 */
[----:B------:R-:W-:Y:S01]  /*3940*/  LEA R186, R3, UR25, 0x1 ;  /* 0x0000001903ba7c11 */ /* 0x000fe2000f8e08ff */
[----:B------:R1:W-:Y:S01]  /*3950*/  STL [R1+0xc], R2 ;  /* 0x00000c0201007387 */ /* 0x0003e20000100800 */
[----:B------:R-:W-:Y:S02]  /*3960*/  SEL R160, R160, 0xffffffc0, !P2 ;  /* 0xffffffc0a0a07807 */ /* 0x000fe40005000000 */
[----:B------:R-:W-:Y:S02]  /*3970*/  CS2R R112, SRZ ;  /* 0x0000000000707805 */ /* 0x000fe4000001ff00 */
[----:B------:R-:W-:Y:S02]  /*3980*/  SEL R168, R168, 0xffffffe0, !P1 ;  /* 0xffffffe0a8a87807 */ /* 0x000fe40004800000 */
[----:B------:R-:W-:-:S02]  /*3990*/  CS2R R106, SRZ ;  /* 0x00000000006a7805 */ /* 0x000fc4000001ff00 */
[----:B------:R-:W-:Y:S01]  /*39a0*/  CS2R R104, SRZ ;  /* 0x0000000000687805 */ /* 0x000fe2000001ff00 */
        /* <DEDUP_REMOVED lines=19> */
[C---:B------:R-:W-:Y:S01]  /*3ae0*/  IMAD.IADD R156, R168.reuse, 0x1, R153 ;  /* 0x00000001a89c7824 */ /* 0x040fe200078e0299 */
[----:B------:R-:W-:Y:S01]  /*3af0*/  UIADD3 UR33, UPT, UPT, -UR44, UR33, URZ ;  /* 0x000000212c217290 */ /* 0x000fe2000fffe1ff */
[----:B------:R-:W-:Y:S01]  /*3b00*/  IMAD.IADD R185, R168, 0x1, R164 ;  /* 0x00000001a8b97824 */ /* 0x000fe200078e02a4 */
[----:B------:R-:W2:Y:S01]  /*3b10*/  LDCU UR12, c[0x0][0x504] ;  /* 0x0000a080ff0c77ac */ /* 0x000ea20008000800 */
[----:B------:R-:W-:Y:S02]  /*3b20*/  VIADD R186, R186, UR10 ;  /* 0x0000000ababa7c36 */ /* 0x000fe40008000000 */
[----:B------:R-:W-:Y:S01]  /*3b30*/  VIADD R184, R184, UR10 ;  /* 0x0000000ab8b87c36 */ /* 0x000fe20008000000 */
[----:B------:R-:W1:Y:S01]  /*3b40*/  LDCU UR14, c[0x0][0x508] ;  /* 0x0000a100ff0e77ac */ /* 0x000e620008000800 */
[----:B------:R-:W1:Y:S01]  /*3b50*/  LDCU UR13, c[0x0][0x3e0] ;  /* 0x00007c00ff0d77ac */ /* 0x000e620008000800 */
[----:B------:R-:W1:Y:S01]  /*3b60*/  LDCU UR38, c[0x0][0x45c] ;  /* 0x00008b80ff2677ac */ /* 0x000e620008000800 */
[----:B------:R-:W1:Y:S01]  /*3b70*/  LDCU.U8 UR15, c[0x0][0x4f8] ;  /* 0x00009f00ff0f77ac */ /* 0x000e620008000000 */
[----:B------:R-:W-:-:S02]  /*3b80*/  UIADD3 UR46, UPT, UPT, UR4, -0x4498517b, URZ ;  /* 0xbb67ae85042e7890 */ /* 0x000fc4000fffe0ff */
[----:B------:R-:W-:Y:S02]  /*3b90*/  UIADD3 UR45, UPT, UPT, UR4, 0x76cf5d0a, URZ ;  /* 0x76cf5d0a042d7890 */ /* 0x000fe4000fffe0ff */
[----:B------:R-:W-:Y:S02]  /*3ba0*/  UIADD3 UR44, UPT, UPT, UR4, 0x32370b8f, URZ ;  /* 0x32370b8f042c7890 */ /* 0x000fe4000fffe0ff */
[----:B------:R-:W-:Y:S02]  /*3bb0*/  UIADD3 UR48, UPT, UPT, UR4, -0x126145ec, URZ ;  /* 0xed9eba1404307890 */ /* 0x000fe4000fffe0ff */
[----:B------:R-:W-:Y:S02]  /*3bc0*/  UIADD3 UR47, UPT, UPT, UR4, -0x56f99767, URZ ;  /* 0xa9066899042f7890 */ /* 0x000fe4000fffe0ff */
[----:B--2---:R-:W-:-:S12]  /*3bd0*/  UIADD3 UR10, UPT, UPT, UR4, 0x646e171e, URZ ;  /* 0x646e171e040a7890 */ /* 0x004fd8000fffe0ff */
.L_x_2155:
[----:B------:R-:W0:Y:S01]  /*3be0*/  LDGDEPBAR ;  /* 0x00000000000079af */ /* 0x000e220000000000 */
[C---:B------:R-:W-:Y:S01]  /*3bf0*/  IMAD.IADD R144, R186.reuse, 0x1, R168 ;  /* 0x00000001ba907824 */ /* 0x040fe200078e02a8 */
[----:B-1----:R-:W-:Y:S01]  /*3c00*/  IADD3 R0, PT, PT, R186, R160, RZ ;  /* 0x000000a0ba007210 */ /* 0x002fe20007ffe0ff */
[----:B------:R-:W-:Y:S01]  /*3c10*/  IMAD.U32 R2, RZ, RZ, UR8 ;  /* 0x00000008ff027e24 */ /* 0x000fe2000f8e00ff */
[----:B------:R-:W-:Y:S01]  /*3c20*/  MOV R3, UR9 ;  /* 0x0000000900037c02 */ /* 0x000fe20008000f00 */
[----:B------:R-:W-:Y:S03]  /*3c30*/  USHF.L.U32 UR5, UR43, 0x7, URZ ;  /* 0x000000072b057899 */ /* 0x000fe600080006ff */
[C---:B------:R-:W-:Y:S01]  /*3c40*/  LEA R2, P0, R243.reuse, R2, 0x2 ;  /* 0x00000002f3027211 */ /* 0x040fe200078010ff */
[----:B------:R-:W-:Y:S03]  /*3c50*/  UISETP.GE.AND UP0, UPT, UR5, UR33, UPT ;  /* 0x000000210500728c */ /* 0x000fe6000bf06270 */
[----:B------:R-:W-:Y:S01]  /*3c60*/  LEA.HI.X R3, R243, R3, RZ, 0x2, P0 ;  /* 0x00000003f3037211 */ /* 0x000fe200000f14ff */
[----:B------:R-:W-:Y:S04]  /*3c70*/  DEPBAR.LE SB0, 0x0 ;  /* 0x000080000000791a */ /* 0x000fe80000000000 */
[----:B------:R-:W-:Y:S06]  /*3c80*/  BAR.SYNC.DEFER_BLOCKING 0x0 ;  /* 0x0000000000007b1d */ /* 0x000fec0000010000 */
[----:B------:R-:W-:Y:S08]  /*3c90*/  LDSM.16.M88.4 R64, [R186] ;  /* 0x00000000ba40783b */ /* 0x000ff00000000200 */
[----:B------:R-:W1:Y:S08]  /*3ca0*/  LDSM.16.M88.4 R16, [R153+0xc000] ;  /* 0x00c000009910783b */ /* 0x000e700000000200 */
[----:B------:R-:W3:Y:S08]  /*3cb0*/  LDSM.16.M88.4 R60, [R186+0x2000] ;  /* 0x00200000ba3c783b */ /* 0x000ef00000000200 */
[----:B------:R-:W2:Y:S08]  /*3cc0*/  LDSM.16.M88.4 R32, [R153+0xc800] ;  /* 0x00c800009920783b */ /* 0x000eb00000000200 */
[----:B------:R-:W2:Y:S08]  /*3cd0*/  LDSM.16.M88.4 R48, [R153+0xd000] ;  /* 0x00d000009930783b */ /* 0x000eb00000000200 */
[----:B------:R-:W2:Y:S01]  /*3ce0*/  LDSM.16.M88.4 R132, [R153+0xd800] ;  /* 0x00d800009984783b */ /* 0x000ea20000000200 */
[-C--:B-1----:R-:W-:Y:S07]  /*3cf0*/  HMMA.16816.F32 R4, R64, R16.reuse, RZ ;  /* 0x000000104004723c */ /* 0x082fee00000018ff */
[----:B------:R-:W-:Y:S01]  /*3d00*/  LDSM.16.M88.4 R136, [R144] ;  /* 0x000000009088783b */ /* 0x000fe20000000200 */
[C---:B---34-:R-:W-:Y:S07]  /*3d10*/  HMMA.16816.F32 R8, R60.reuse, R16, RZ ;  /* 0x000000103c08723c */ /* 0x058fee00000018ff */
[----:B------:R-:W1:Y:S01]  /*3d20*/  LDSM.16.M88.4 R140, [R156+0xc000] ;  /* 0x00c000009c8c783b */ /* 0x000e620000000200 */
[-C--:B------:R-:W-:Y:S07]  /*3d30*/  HMMA.16816.F32 R12, R60, R18.reuse, RZ ;  /* 0x000000123c0c723c */ /* 0x080fee00000018ff */
[----:B------:R-:W3:Y:S01]  /*3d40*/  LDSM.16.M88.4 R144, [R144+0x2000] ;  /* 0x002000009090783b */ /* 0x000ee20000000200 */
[C---:B------:R-:W-:Y:S07]  /*3d50*/  HMMA.16816.F32 R16, R64.reuse, R18, RZ ;  /* 0x000000124010723c */ /* 0x040fee00000018ff */
[----:B------:R-:W4:Y:S01]  /*3d60*/  LDSM.16.M88.4 R148, [R156+0xc800] ;  /* 0x00c800009c94783b */ /* 0x000f220000000200 */
[-C--:B--2---:R-:W-:Y:S07]  /*3d70*/  HMMA.16816.F32 R20, R64, R32.reuse, RZ ;  /* 0x000000204014723c */ /* 0x084fee00000018ff */
[----:B------:R-:W2:Y:S01]  /*3d80*/  LDSM.16.M88.4 R152, [R156+0xd000] ;  /* 0x00d000009c98783b */ /* 0x000ea20000000200 */
[C---:B------:R-:W-:Y:S07]  /*3d90*/  HMMA.16816.F32 R24, R60.reuse, R32, RZ ;  /* 0x000000203c18723c */ /* 0x040fee00000018ff */
[----:B------:R-:W2:Y:S01]  /*3da0*/  LDSM.16.M88.4 R156, [R156+0xd800] ;  /* 0x00d800009c9c783b */ /* 0x000ea20000000200 */
[-C--:B------:R-:W-:Y:S07]  /*3db0*/  HMMA.16816.F32 R28, R60, R34.reuse, RZ ;  /* 0x000000223c1c723c */ /* 0x080fee00000018ff */
[----:B------:R-:W-:Y:S01]  /*3dc0*/  LDSM.16.M88.4 R160, [R164+0xd000] ;  /* 0x00d00000a4a0783b */ /* 0x000fe20000000200 */
[C---:B------:R-:W-:Y:S07]  /*3dd0*/  HMMA.16816.F32 R32, R64.reuse, R34, RZ ;  /* 0x000000224020723c */ /* 0x040fee00000018ff */
[----:B------:R-:W-:Y:S01]  /*3de0*/  LDSM.16.M88.4 R172, [R185+0xc000] ;  /* 0x00c00000b9ac783b */ /* 0x000fe20000000200 */
[-C--:B------:R-:W-:Y:S07]  /*3df0*/  HMMA.16816.F32 R36, R64, R48.reuse, RZ ;  /* 0x000000304024723c */ /* 0x080fee00000018ff */
[----:B------:R-:W-:Y:S01]  /*3e00*/  LDSM.16.M88.4 R180, [R185+0xd000] ;  /* 0x00d00000b9b4783b */ /* 0x000fe20000000200 */
[C---:B------:R-:W-:Y:S07]  /*3e10*/  HMMA.16816.F32 R40, R60.reuse, R48, RZ ;  /* 0x000000303c28723c */ /* 0x040fee00000018ff */
[----:B-----5:R1:W5:Y:S04]  /*3e20*/  LDG.E R190, desc[UR36][R2.64] ;  /* 0x0000002402be7981 */ /* 0x020368000c1e1900 */
[----:B------:R1:W5:Y:S01]  /*3e30*/  LDG.E R189, desc[UR36][R2.64+0x20] ;  /* 0x0000202402bd7981 */ /* 0x000362000c1e1900 */
[-C--:B------:R-:W-:Y:S03]  /*3e40*/  HMMA.16816.F32 R44, R60, R50.reuse, RZ ;  /* 0x000000323c2c723c */ /* 0x080fe600000018ff */
[----:B------:R1:W5:Y:S04]  /*3e50*/  LDG.E R188, desc[UR36][R2.64+0x100] ;  /* 0x0001002402bc7981 */ /* 0x000368000c1e1900 */
[----:B------:R1:W5:Y:S01]  /*3e60*/  LDG.E R187, desc[UR36][R2.64+0x120] ;  /* 0x0001202402bb7981 */ /* 0x000362000c1e1900 */
[C---:B------:R-:W-:Y:S08]  /*3e70*/  HMMA.16816.F32 R48, R64.reuse, R50, RZ ;  /* 0x000000324030723c */ /* 0x040ff000000018ff */
[-C--:B------:R-:W-:Y:S08]  /*3e80*/  HMMA.16816.F32 R52, R64, R132.reuse, RZ ;  /* 0x000000844034723c */ /* 0x080ff000000018ff */
[C---:B------:R-:W-:Y:S08]  /*3e90*/  HMMA.16816.F32 R56, R60.reuse, R132, RZ ;  /* 0x000000843c38723c */ /* 0x040ff000000018ff */
[-C--:B------:R-:W-:Y:S08]  /*3ea0*/  HMMA.16816.F32 R60, R60, R134.reuse, RZ ;  /* 0x000000863c3c723c */ /* 0x080ff000000018ff */
[----:B------:R-:W-:Y:S01]  /*3eb0*/  HMMA.16816.F32 R64, R64, R134, RZ ;  /* 0x000000864040723c */ /* 0x000fe200000018ff */
[----:B------:R-:W-:Y:S07]  /*3ec0*/  LDSM.16.M88.4 R132, [R0] ;  /* 0x000000000084783b */ /* 0x000fee0000000200 */
        /* <DEDUP_REMOVED lines=9> */
[----:B------:R3:W4:Y:S07]  /*3f60*/  LDSM.16.M88.4 R148, [R0+0x2000] ;  /* 0x002000000094783b */ /* 0x00072e0000000200 */
[-C--:B--2---:R-:W-:Y:S08]  /*3f70*/  HMMA.16816.F32 R36, R136, R152.reuse, R36 ;  /* 0x000000988824723c */ /* 0x084ff00000001824 */
[C---:B------:R-:W-:Y:S08]  /*3f80*/  HMMA.16816.F32 R40, R144.reuse, R152, R40 ;  /* 0x000000989028723c */ /* 0x040ff00000001828 */
[-C--:B------:R-:W-:Y:S03]  /*3f90*/  HMMA.16816.F32 R44, R144, R154.reuse, R44 ;  /* 0x0000009a902c723c */ /* 0x080fe6000000182c */
[----:B---3--:R-:W-:Y:S05]  /*3fa0*/  IMAD.IADD R0, R168, 0x1, R0 ;  /* 0x00000001a8007824 */ /* 0x008fea00078e0200 */
[C---:B------:R-:W-:Y:S01]  /*3fb0*/  HMMA.16816.F32 R48, R136.reuse, R154, R48 ;  /* 0x0000009a8830723c */ /* 0x040fe20000001830 */
[----:B------:R-:W2:Y:S07]  /*3fc0*/  LDSM.16.M88.4 R152, [R164+0xc800] ;  /* 0x00c80000a498783b */ /* 0x000eae0000000200 */
[-C--:B------:R-:W-:Y:S01]  /*3fd0*/  HMMA.16816.F32 R52, R136, R156.reuse, R52 ;  /* 0x0000009c8834723c */ /* 0x080fe20000001834 */
[----:B------:R-:W3:Y:S07]  /*3fe0*/  LDSM.16.M88.4 R164, [R164+0xd800] ;  /* 0x00d80000a4a4783b */ /* 0x000eee0000000200 */
[C---:B------:R-:W-:Y:S01]  /*3ff0*/  HMMA.16816.F32 R56, R144.reuse, R156, R56 ;  /* 0x0000009c9038723c */ /* 0x040fe20000001838 */
[----:B------:R-:W3:Y:S07]  /*4000*/  LDSM.16.M88.4 R168, [R0] ;  /* 0x0000000000a8783b */ /* 0x000eee0000000200 */
[-C--:B------:R-:W-:Y:S01]  /*4010*/  HMMA.16816.F32 R60, R144, R158.reuse, R60 ;  /* 0x0000009e903c723c */ /* 0x080fe2000000183c */
[----:B------:R-:W3:Y:S07]  /*4020*/  LDSM.16.M88.4 R176, [R0+0x2000] ;  /* 0x0020000000b0783b */ /* 0x000eee0000000200 */
[----:B------:R-:W-:Y:S01]  /*4030*/  HMMA.16816.F32 R64, R136, R158, R64 ;  /* 0x0000009e8840723c */ /* 0x000fe20000001840 */
[----:B------:R-:W3:Y:S07]  /*4040*/  LDSM.16.M88.4 R144, [R185+0xc800] ;  /* 0x00c80000b990783b */ /* 0x000eee0000000200 */
[-C--:B-1----:R-:W-:Y:S01]  /*4050*/  HMMA.16816.F32 R4, R132, R140.reuse, R4 ;  /* 0x0000008c8404723c */ /* 0x082fe20000001804 */
[----:B------:R-:W1:Y:S07]  /*4060*/  LDSM.16.M88.4 R136, [R185+0xd800] ;  /* 0x00d80000b988783b */ /* 0x000e6e0000000200 */
[C---:B----4-:R-:W-:Y:S08]  /*4070*/  HMMA.16816.F32 R8, R148.reuse, R140, R8 ;  /* 0x0000008c9408723c */ /* 0x050ff00000001808 */
        /* <DEDUP_REMOVED lines=26> */
[-C--:B-1----:R-:W-:Y:S08]  /*4220*/  HMMA.16816.F32 R52, R168, R136.reuse, R52 ;  /* 0x00000088a834723c */ /* 0x082ff00000001834 */
        /* <DEDUP_REMOVED lines=18> */
.L_x_2151:
[----:B------:R-:W1:Y:S01]  /*4350*/  S2R R0, SR_TID.X ;  /* 0x0000000000007919 */ /* 0x000e620000002100 */
[----:B------:R-:W-:Y:S01]  /*4360*/  UIADD3 UR4, UPT, UPT, UR26, UR14, -UR28 ;  /* 0x0000000e1a047290 */ /* 0x000fe2000fffe81c */
[----:B------:R-:W-:Y:S01]  /*4370*/  VIADD R151, R243, UR5 ;  /* 0x00000005f3977c36 */ /* 0x000fe20008000000 */
[----:B------:R-:W-:Y:S01]  /*4380*/  UIADD3 UR5, UPT, UPT, UR26, -UR12, -UR28 ;  /* 0x8000000c1a057290 */ /* 0x000fe2000fffe81c */
[----:B------:R-:W-:Y:S02]  /*4390*/  IMAD.MOV.U32 R135, RZ, RZ, 0x1 ;  /* 0x00000001ff877424 */ /* 0x000fe400078e00ff */
[----:B------:R-:W-:Y:S02]  /*43a0*/  IMAD.MOV.U32 R134, RZ, RZ, 0x9 ;  /* 0x00000009ff867424 */ /* 0x000fe400078e00ff */
[C---:B------:R-:W-:Y:S02]  /*43b0*/  VIADD R132, R151.reuse, UR4 ;  /* 0x0000000497847c36 */ /* 0x040fe40008000000 */
[----:B------:R-:W-:Y:S02]  /*43c0*/  VIADD R151, R151, UR5 ;  /* 0x0000000597977c36 */ /* 0x000fe40008000000 */
[----:B------:R-:W-:Y:S01]  /*43d0*/  IMAD.MOV.U32 R133, RZ, RZ, 0x41 ;  /* 0x00000041ff857424 */ /* 0x000fe200078e00ff */
[C---:B------:R-:W-:Y:S01]  /*43e0*/  VIADDMNMX R135, R132.reuse, R135, UR26, PT ;  /* 0x0000001a84877e46 */ /* 0x040fe2000b800187 */
[----:B------:R-:W-:Y:S01]  /*43f0*/  IMAD.MOV.U32 R136, RZ, RZ, 0x49 ;  /* 0x00000049ff887424 */ /* 0x000fe200078e00ff */
[C---:B------:R-:W-:Y:S02]  /*4400*/  VIADDMNMX R134, R132.reuse, R134, UR26, PT ;  /* 0x0000001a84867e46 */ /* 0x040fe4000b800186 */
[C---:B------:R-:W-:Y:S02]  /*4410*/  VIADDMNMX R133, R132.reuse, R133, UR26, PT ;  /* 0x0000001a84857e46 */ /* 0x040fe4000b800185 */
[----:B------:R-:W-:Y:S02]  /*4420*/  VIADDMNMX R132, R132, R136, UR26, PT ;  /* 0x0000001a84847e46 */ /* 0x000fe4000b800188 */
[----:B-1----:R-:W-:Y:S01]  /*4430*/  SHF.R.U32.HI R3, RZ, 0x1, R0 ;  /* 0x00000001ff037819 */ /* 0x002fe20000011600 */
[----:B------:R-:W-:Y:S02]  /*4440*/  IMAD.SHL.U32 R2, R0, 0x2, RZ ;  /* 0x0000000200027824 */ /* 0x000fe400078e00ff */
[----:B------:R-:W-:Y:S03]  /*4450*/  IMAD.U32 R0, RZ, RZ, UR30 ;  /* 0x0000001eff007e24 */ /* 0x000fe6000f8e00ff */
[----:B------:R-:W-:Y:S04]  /*4460*/  LOP3.LUT R2, R2, 0x6, RZ, 0xc0, !PT ;  /* 0x0000000602027812 */ /* 0x000fe800078ec0ff */
[----:B------:R-:W-:Y:S02]  /*4470*/  LOP3.LUT R2, R2, 0x1c0, R3, 0xf8, !PT ;  /* 0x000001c002027812 */ /* 0x000fe400078ef803 */
[----:B------:R-:W-:Y:S03]  /*4480*/  VIMNMX R3, PT, PT, RZ, R151, !PT ;  /* 0x00000097ff037248 */ /* 0x000fe60007fe0100 */
[----:B------:R-:W-:Y:S01]  /*4490*/  IMAD R0, R0, 0x80, R2 ;  /* 0x0000008000007824 */ /* 0x000fe200078e0202 */
[----:B------:R-:W-:Y:S03]  /*44a0*/  VIADDMNMX R2, R151, 0x8, RZ, !PT ;  /* 0x0000000897027846 */ /* 0x000fe600078001ff */
        /* <DEDUP_REMOVED lines=26> */
[C---:B------:R-:W-:Y:S01]  /*4650*/  VIADD R137, R0.reuse, 0x38 ;  /* 0x0000003800897836 */ /* 0x040fe20000000000 */
[----:B------:R-:W-:Y:S01]  /*4660*/  FSEL R17, R17, -INF , P2 ;  /* 0xff80000011117808 */ /* 0x000fe20001000000 */
[----:B------:R-:W-:Y:S01]  /*4670*/  VIADD R136, R0, 0x39 ;  /* 0x0000003900887836 */ /* 0x000fe20000000000 */
        /* <DEDUP_REMOVED lines=119> */
[C---:B------:R-:W-:Y:S02]  /*4df0*/  ISETP.GE.AND P2, PT, R0.reuse, R133, PT ;  /* 0x000000850000720c */ /* 0x040fe40003f46270 */
        /* <DEDUP_REMOVED lines=124> */
.L_x_2152:
[C---:B------:R-:W-:Y:S01]  /*55c0*/  FSETP.NEU.FTZ.AND P0, PT, R251.reuse, -INF , PT ;  /* 0xff800000fb00780b */ /* 0x040fe20003f1d000 */
[----:B------:R-:W-:Y:S01]  /*55d0*/  FMUL.FTZ R132, R251, 1.4426950216293334961 ;  /* 0x3fb8aa3bfb847820 */ /* 0x000fe20000410000 */
[C---:B------:R-:W-:Y:S01]  /*55e0*/  FSETP.NEU.FTZ.AND P1, PT, R249.reuse, -INF , PT ;  /* 0xff800000f900780b */ /* 0x040fe20003f3d000 */
[----:B------:R-:W2:Y:S01]  /*55f0*/  LDL R134, [R1+0xc] ;  /* 0x00000c0001867983 */ /* 0x000ea20000100800 */
[----:B------:R-:W-:Y:S01]  /*5600*/  FMUL.FTZ R3, R250, 1.4426950216293334961 ;  /* 0x3fb8aa3bfa037820 */ /* 0x000fe20000410000 */
[----:B------:R-:W-:Y:S01]  /*5610*/  FMUL.FTZ R0, R249, 1.4426950216293334961 ;  /* 0x3fb8aa3bf9007820 */ /* 0x000fe20000410000 */
[----:B------:R-:W-:Y:S01]  /*5620*/  FSEL R132, R132, RZ, P0 ;  /* 0x000000ff84847208 */ /* 0x000fe20000000000 */
[----:B------:R-:W3:Y:S01]  /*5630*/  LDL R133, [R1+0x8] ;  /* 0x0000080001857983 */ /* 0x000ee20000100800 */
[----:B------:R-:W-:Y:S01]  /*5640*/  FSETP.NEU.FTZ.AND P0, PT, R250, -INF , PT ;  /* 0xff800000fa00780b */ /* 0x000fe20003f1d000 */
[----:B------:R-:W1:Y:S01]  /*5650*/  S2UR UR4, SR_CgaCtaId ;  /* 0x00000000000479c3 */ /* 0x000e620000008800 */
[----:B------:R-:W-:Y:S01]  /*5660*/  FSEL R0, R0, RZ, P1 ;  /* 0x000000ff00007208 */ /* 0x000fe20000800000 */
[--C-:B------:R-:W-:Y:S01]  /*5670*/  FFMA.FTZ R16, R16, UR38, -R132.reuse ;  /* 0x0000002610107c23 */ /* 0x100fe20008010884 */
[----:B------:R-:W-:Y:S01]  /*5680*/  FSEL R3, R3, RZ, P0 ;  /* 0x000000ff03037208 */ /* 0x000fe20000000000 */
[--C-:B------:R-:W-:Y:S01]  /*5690*/  FFMA.FTZ R17, R17, UR38, -R132.reuse ;  /* 0x0000002611117c23 */ /* 0x100fe20008010884 */
[----:B------:R-:W-:Y:S01]  /*56a0*/  FSETP.NEU.FTZ.AND P0, PT, R248, -INF , PT ;  /* 0xff800000f800780b */ /* 0x000fe20003f1d000 */
[----:B------:R-:W-:Y:S01]  /*56b0*/  MUFU.EX2 R213, R16 ;  /* 0x0000001000d57308 */ /* 0x000fe20000000800 */
[----:B------:R-:W4:Y:S01]  /*56c0*/  S2R R157, SR_TID.X ;  /* 0x00000000009d7919 */ /* 0x000f220000002100 */
[----:B------:R-:W-:Y:S01]  /*56d0*/  FFMA.FTZ R169, R5, UR38, -R132 ;  /* 0x0000002605a97c23 */ /* 0x000fe20008010884 */
[--C-:B------:R-:W-:Y:S01]  /*56e0*/  FFMA.FTZ R34, R34, UR38, -R3.reuse ;  /* 0x0000002622227c23 */ /* 0x100fe20008010803 */
[--C-:B------:R-:W-:Y:S01]  /*56f0*/  FFMA.FTZ R35, R35, UR38, -R3.reuse ;  /* 0x0000002623237c23 */ /* 0x100fe20008010803 */
[--C-:B------:R-:W-:Y:S01]  /*5700*/  FFMA.FTZ R66, R66, UR38, -R3.reuse ;  /* 0x0000002642427c23 */ /* 0x100fe20008010803 */
        /* <DEDUP_REMOVED lines=14> */
[--C-:B------:R-:W-:Y:S01]  /*57f0*/  FFMA.FTZ R60, R60, UR38, -R0.reuse ;  /* 0x000000263c3c7c23 */ /* 0x100fe20008010800 */
[--C-:B------:R-:W-:Y:S01]  /*5800*/  FFMA.FTZ R61, R61, UR38, -R0.reuse ;  /* 0x000000263d3d7c23 */ /* 0x100fe20008010800 */
[--C-:B------:R-:W-:Y:S01]  /*5810*/  FFMA.FTZ R56, R56, UR38, -R0.reuse ;  /* 0x0000002638387c23 */ /* 0x100fe20008010800 */
[--C-:B------:R-:W-:Y:S01]  /*5820*/  FFMA.FTZ R173, R8, UR38, -R0.reuse ;  /* 0x0000002608ad7c23 */ /* 0x100fe20008010800 */
[--C-:B------:R-:W-:Y:S01]  /*5830*/  FFMA.FTZ R57, R57, UR38, -R0.reuse ;  /* 0x0000002639397c23 */ /* 0x100fe20008010800 */
[----:B-1----:R-:W3:Y:S01]  /*5840*/  LDL.64 R16, [R1] ;  /* 0x0000000001107983 */ /* 0x002ee20000100a00 */
[--C-:B------:R-:W-:Y:S01]  /*5850*/  FFMA.FTZ R167, R9, UR38, -R0.reuse ;  /* 0x0000002609a77c23 */ /* 0x100fe20008010800 */
[--C-:B------:R-:W-:Y:S01]  /*5860*/  FFMA.FTZ R44, R44, UR38, -R0.reuse ;  /* 0x000000262c2c7c23 */ /* 0x100fe20008010800 */
[--C-:B------:R-:W-:Y:S01]  /*5870*/  FFMA.FTZ R45, R45, UR38, -R0.reuse ;  /* 0x000000262d2d7c23 */ /* 0x100fe20008010800 */
[--C-:B------:R-:W-:Y:S01]  /*5880*/  FFMA.FTZ R40, R40, UR38, -R0.reuse ;  /* 0x0000002628287c23 */ /* 0x100fe20008010800 */
[--C-:B------:R-:W-:Y:S01]  /*5890*/  FFMA.FTZ R41, R41, UR38, -R0.reuse ;  /* 0x0000002629297c23 */ /* 0x100fe20008010800 */
[--C-:B------:R-:W-:Y:S01]  /*58a0*/  FFMA.FTZ R28, R28, UR38, -R0.reuse ;  /* 0x000000261c1c7c23 */ /* 0x100fe20008010800 */
[--C-:B------:R-:W-:Y:S01]  /*58b0*/  FFMA.FTZ R29, R29, UR38, -R0.reuse ;  /* 0x000000261d1d7c23 */ /* 0x100fe20008010800 */
[----:B----4-:R-:W-:Y:S01]  /*58c0*/  SHF.R.U32.HI R6, RZ, 0x5, R157 ;  /* 0x00000005ff067819 */ /* 0x010fe2000001169d */
[----:B------:R-:W-:Y:S02]  /*58d0*/  IMAD.SHL.U32 R5, R157, 0x10, RZ ;  /* 0x000000109d057824 */ /* 0x000fe400078e00ff */
[--C-:B------:R-:W-:Y:S01]  /*58e0*/  FFMA.FTZ R24, R24, UR38, -R0.reuse ;  /* 0x0000002618187c23 */ /* 0x100fe20008010800 */
[--C-:B------:R-:W-:Y:S01]  /*58f0*/  FFMA.FTZ R181, R12, UR38, -R0.reuse ;  /* 0x000000260cb57c23 */ /* 0x100fe20008010800 */
[----:B------:R-:W-:Y:S01]  /*5900*/  LOP3.LUT R6, R6, 0x3, RZ, 0xc0, !PT ;  /* 0x0000000306067812 */ /* 0x000fe200078ec0ff */
[--C-:B------:R-:W-:Y:S01]  /*5910*/  FFMA.FTZ R179, R13, UR38, -R0.reuse ;  /* 0x000000260db37c23 */ /* 0x100fe20008010800 */
[----:B------:R-:W-:Y:S01]  /*5920*/  LOP3.LUT R5, R5, 0x1c0, RZ, 0xc0, !PT ;  /* 0x000001c005057812 */ /* 0x000fe200078ec0ff */
[----:B------:R-:W-:Y:S01]  /*5930*/  FFMA.FTZ R174, R25, UR38, -R0 ;  /* 0x0000002619ae7c23 */ /* 0x000fe20008010800 */
[C---:B------:R-:W-:Y:S02]  /*5940*/  IMAD.SHL.U32 R3, R157.reuse, 0x2, RZ ;  /* 0x000000029d037824 */ /* 0x040fe400078e00ff */
[----:B------:R-:W-:Y:S01]  /*5950*/  FMUL.FTZ R2, R248, 1.4426950216293334961 ;  /* 0x3fb8aa3bf8027820 */ /* 0x000fe20000410000 */
[----:B------:R-:W-:Y:S02]  /*5960*/  IMAD.SHL.U32 R0, R157, 0x40, RZ ;  /* 0x000000409d007824 */ /* 0x000fe400078e00ff */
[--C-:B------:R-:W-:Y:S01]  /*5970*/  FFMA.FTZ R175, R4, UR38, -R132.reuse ;  /* 0x0000002604af7c23 */ /* 0x100fe20008010884 */
[----:B------:R-:W-:Y:S01]  /*5980*/  FFMA.FTZ R64, R64, UR38, -R132 ;  /* 0x0000002640407c23 */ /* 0x000fe20008010884 */
[----:B------:R-:W-:Y:S01]  /*5990*/  LOP3.LUT R5, R5, 0x38, R3, 0xf8, !PT ;  /* 0x0000003805057812 */ /* 0x000fe200078ef803 */
[----:B------:R-:W-:Y:S01]  /*59a0*/  IMAD.SHL.U32 R4, R157, 0x20, RZ ;  /* 0x000000209d047824 */ /* 0x000fe200078e00ff */
[----:B------:R-:W-:Y:S01]  /*59b0*/  LOP3.LUT R3, R3, 0xe006, R0, 0xc8, !PT ;  /* 0x0000e00603037812 */ /* 0x000fe200078ec800 */
[----:B------:R-:W-:Y:S01]  /*59c0*/  FFMA.FTZ R65, R65, UR38, -R132 ;  /* 0x0000002641417c23 */ /* 0x000fe20008010884 */
[----:B------:R-:W-:Y:S01]  /*59d0*/  FSEL R2, R2, RZ, P0 ;  /* 0x000000ff02027208 */ /* 0x000fe20000000000 */
[----:B------:R-:W-:Y:S01]  /*59e0*/  MUFU.EX2 R236, R64 ;  /* 0x0000004000ec7308 */ /* 0x000fe20000000800 */
[----:B------:R-:W-:Y:S01]  /*59f0*/  LOP3.LUT R3, R3, 0xc00, R4, 0xf8, !PT ;  /* 0x00000c0003037812 */ /* 0x000fe200078ef804 */
[----:B------:R-:W-:Y:S01]  /*5a00*/  IMAD.U32 R12, RZ, RZ, UR43 ;  /* 0x0000002bff0c7e24 */ /* 0x000fe2000f8e00ff */
[----:B------:R-:W-:Y:S01]  /*5a10*/  LOP3.LUT P0, RZ, R157, 0x10, RZ, 0xc0, !PT ;  /* 0x000000109dff7812 */ /* 0x000fe2000780c0ff */
[----:B------:R-:W-:Y:S01]  /*5a20*/  FFMA.FTZ R176, R15, UR38, -R2 ;  /* 0x000000260fb07c23 */ /* 0x000fe20008010802 */
[----:B------:R-:W-:Y:S01]  /*5a30*/  LOP3.LUT R15, R3, R5, RZ, 0xfc, !PT ;  /* 0x00000005030f7212 */ /* 0x000fe200078efcff */
[----:B------:R-:W-:Y:S01]  /*5a40*/  IMAD.SHL.U32 R155, R157, 0x8, RZ ;  /* 0x000000089d9b7824 */ /* 0x000fe200078e00ff */
[----:B------:R-:W-:Y:S03]  /*5a50*/  LOP3.LUT R3, R0, 0x1c0, RZ, 0xc0, !PT ;  /* 0x000001c000037812 */ /* 0x000fe600078ec0ff */
[----:B------:R-:W-:Y:S01]  /*5a60*/  MUFU.EX2 R211, R18 ;  /* 0x0000001200d37308 */ /* 0x000fe20000000800 */
[----:B------:R-:W-:Y:S01]  /*5a70*/  SHF.R.U32.HI R5, RZ, 0x1, R157 ;  /* 0x00000001ff057819 */ /* 0x000fe2000001169d */
[----:B------:R-:W-:Y:S01]  /*5a80*/  FFMA.FTZ R20, R20, UR38, -R132 ;  /* 0x0000002614147c23 */ /* 0x000fe20008010884 */
[----:B------:R-:W-:Y:S02]  /*5a90*/  IMAD R12, R12, 0x8, R6 ;  /* 0x000000080c0c7824 */ /* 0x000fe400078e0206 */
[--C-:B------:R-:W-:Y:S01]  /*5aa0*/  FFMA.FTZ R62, R62, UR38, -R2.reuse ;  /* 0x000000263e3e7c23 */ /* 0x100fe20008010802 */
[--C-:B------:R-:W-:Y:S01]  /*5ab0*/  FFMA.FTZ R63, R63, UR38, -R2.reuse ;  /* 0x000000263f3f7c23 */ /* 0x100fe20008010802 */
[--C-:B------:R-:W-:Y:S01]  /*5ac0*/  FFMA.FTZ R59, R59, UR38, -R2.reuse ;  /* 0x000000263b3b7c23 */ /* 0x100fe20008010802 */
[--C-:B------:R-:W-:Y:S02]  /*5ad0*/  FFMA.FTZ R58, R58, UR38, -R2.reuse ;  /* 0x000000263a3a7c23 */ /* 0x100fe40008010802 */
        /* <DEDUP_REMOVED lines=12> */
[----:B------:R-:W-:Y:S01]  /*5ba0*/  LOP3.LUT R2, R0, 0x200, RZ, 0xc0, !PT ;  /* 0x0000020000027812 */ /* 0x000fe200078ec0ff */
[----:B------:R-:W-:Y:S01]  /*5bb0*/  MUFU.EX2 R216, R24 ;  /* 0x0000001800d87308 */ /* 0x000fe20000000800 */
[----:B------:R-:W-:Y:S01]  /*5bc0*/  LOP3.LUT R0, R3, 0x38, R155, 0xf8, !PT ;  /* 0x0000003803007812 */ /* 0x000fe200078ef89b */
[----:B------:R-:W-:Y:S01]  /*5bd0*/  UIADD3 UR49, UPT, UPT, UR39, -0x61c88647, URZ ;  /* 0x9e3779b927317890 */ /* 0x000fe2000fffe0ff */
[--C-:B------:R-:W-:Y:S01]  /*5be0*/  LOP3.LUT R2, R2, 0xc00, R4.reuse, 0xf8, !PT ;  /* 0x00000c0002027812 */ /* 0x100fe200078ef804 */
[----:B------:R-:W-:Y:S01]  /*5bf0*/  IMAD.WIDE.U32 R10, R12, -0x326172a9, RZ ;  /* 0xcd9e8d570c0a7825 */ /* 0x000fe200078e00ff */
[C---:B------:R-:W-:Y:S01]  /*5c00*/  LOP3.LUT R3, R0.reuse, 0x8, R5, 0x78, !PT ;  /* 0x0000000800037812 */ /* 0x040fe200078e7805 */
[----:B------:R-:W-:Y:S01]  /*5c10*/  UMOV UR5, 0x400 ;  /* 0x0000040000057882 */ /* 0x000fe20000000000 */
[----:B------:R-:W-:Y:S03]  /*5c20*/  LOP3.LUT R0, R0, 0x8, R157, 0x78, !PT ;  /* 0x0000000800007812 */ /* 0x000fe600078e789d */
[----:B------:R4:W-:Y:S01]  /*5c30*/  MUFU.EX2 R218, R20 ;  /* 0x0000001400da7308 */ /* 0x0009e20000000800 */
[----:B------:R-:W-:Y:S01]  /*5c40*/  LOP3.LUT R5, R252, UR39, R11, 0x96, !PT ;  /* 0x00000027fc057c12 */ /* 0x000fe2000f8e960b */
[----:B------:R-:W-:Y:S01]  /*5c50*/  VIADD R12, R12, 0x4 ;  /* 0x000000040c0c7836 */ /* 0x000fe20000000000 */
[----:B------:R-:W-:Y:S01]  /*5c60*/  LOP3.LUT R2, R2, R3, RZ, 0xfc, !PT ;  /* 0x0000000302027212 */ /* 0x000fe200078efcff */
[----:B------:R-:W-:Y:S01]  /*5c70*/  ULEA UR4, UR4, UR5, 0x18 ;  /* 0x0000000504047291 */ /* 0x000fe2000f8ec0ff */
[----:B------:R-:W-:Y:S01]  /*5c80*/  LOP3.LUT R153, R0, 0x7200, R4, 0xf8, !PT ;  /* 0x0000720000997812 */ /* 0x000fe200078ef804 */
[--C-:B------:R-:W-:Y:S01]  /*5c90*/  FFMA.FTZ R48, R48, UR38, -R132.reuse ;  /* 0x0000002630307c23 */ /* 0x100fe20008010884 */
[--C-:B------:R-:W-:Y:S03]  /*5ca0*/  FFMA.FTZ R49, R49, UR38, -R132.reuse ;  /* 0x0000002631317c23 */ /* 0x100fe60008010884 */
[----:B------:R4:W-:Y:S01]  /*5cb0*/  MUFU.EX2 R215, R27 ;  /* 0x0000001b00d77308 */ /* 0x0009e20000000800 */
[--C-:B------:R-:W-:Y:S01]  /*5cc0*/  FFMA.FTZ R32, R32, UR38, -R132.reuse ;  /* 0x0000002620207c23 */ /* 0x100fe20008010884 */
[----:B------:R-:W-:Y:S01]  /*5cd0*/  LEA R161, R15, UR4, 0x1 ;  /* 0x000000040fa17c11 */ /* 0x000fe2000f8e08ff */
[----:B-1----:R-:W-:Y:S01]  /*5ce0*/  IMAD.WIDE.U32 R18, R5, -0x2daee0ad, RZ ;  /* 0xd2511f5305127825 */ /* 0x002fe200078e00ff */
[----:B------:R-:W-:Y:S01]  /*5cf0*/  LEA R152, R2, UR4, 0x1 ;  /* 0x0000000402987c11 */ /* 0x000fe2000f8e08ff */
[----:B------:R-:W-:Y:S01]  /*5d00*/  UIADD3 UR52, UPT, UPT, UR39, 0x3c6ef372, URZ ;  /* 0x3c6ef37227347890 */ /* 0x000fe2000fffe0ff */
[----:B------:R-:W-:Y:S01]  /*5d10*/  LEA R153, R153, UR4, 0x1 ;  /* 0x0000000499997c11 */ /* 0x000fe2000f8e08ff */
[C---:B------:R-:W-:Y:S01]  /*5d20*/  VIADD R0, R161.reuse, 0x1c000 ;  /* 0x0001c000a1007836 */ /* 0x040fe20000000000 */
[----:B------:R-:W-:Y:S02]  /*5d30*/  SHF.R.U32.HI R2, RZ, 0x4, R157 ;  /* 0x00000004ff027819 */ /* 0x000fe4000001169d */
[----:B------:R-:W-:Y:S01]  /*5d40*/  MUFU.EX2 R227, R28 ;  /* 0x0000001c00e37308 */ /* 0x000fe20000000800 */
[----:B------:R-:W-:Y:S02]  /*5d50*/  VIADD R162, R161, 0x1c040 ;  /* 0x0001c040a1a27836 */ /* 0x000fe40000000000 */
[--C-:B------:R-:W-:Y:S01]  /*5d60*/  FFMA.FTZ R183, R21, UR38, -R132.reuse ;  /* 0x0000002615b77c23 */ /* 0x100fe20008010884 */
[----:B------:R-:W-:Y:S01]  /*5d70*/  @P0 VIADD R162, R0, 0xffffffc0 ;  /* 0xffffffc000a20836 */ /* 0x000fe20000000000 */
[----:B------:R-:W-:Y:S01]  /*5d80*/  LOP3.LUT P0, RZ, R157, 0x8, RZ, 0xc0, !PT ;  /* 0x000000089dff7812 */ /* 0x000fe2000780c0ff */
[--C-:B------:R-:W-:Y:S01]  /*5d90*/  FFMA.FTZ R33, R33, UR38, -R132.reuse ;  /* 0x0000002621217c23 */ /* 0x100fe20008010884 */
[----:B------:R-:W-:Y:S02]  /*5da0*/  IMAD.MOV.U32 R168, RZ, RZ, 0x20 ;  /* 0x00000020ffa87424 */ /* 0x000fe400078e00ff */
[--C-:B------:R-:W-:Y:S01]  /*5db0*/  FFMA.FTZ R52, R52, UR38, -R132.reuse ;  /* 0x0000002634347c23 */ /* 0x100fe20008010884 */
[----:B------:R1:W-:Y:S01]  /*5dc0*/  MUFU.EX2 R225, R29 ;  /* 0x0000001d00e17308 */ /* 0x0003e20000000800 */
[--C-:B------:R-:W-:Y:S01]  /*5dd0*/  FFMA.FTZ R36, R36, UR38, -R132.reuse ;  /* 0x0000002624247c23 */ /* 0x100fe20008010884 */
[--C-:B------:R-:W-:Y:S01]  /*5de0*/  FFMA.FTZ R53, R53, UR38, -R132.reuse ;  /* 0x0000002635357c23 */ /* 0x100fe20008010884 */
[----:B------:R-:W-:Y:S01]  /*5df0*/  SEL R158, R168, 0xffffffe0, !P0 ;  /* 0xffffffe0a89e7807 */ /* 0x000fe20004000000 */
[----:B------:R-:W-:Y:S01]  /*5e00*/  FFMA.FTZ R132, R37, UR38, -R132 ;  /* 0x0000002625847c23 */ /* 0x000fe20008010884 */
[----:B------:R-:W-:Y:S01]  /*5e10*/  IMAD.MOV.U32 R163, RZ, RZ, 0x10 ;  /* 0x00000010ffa37424 */ /* 0x000fe200078e00ff */
[----:B------:R-:W-:Y:S01]  /*5e20*/  UISETP.GT.AND UP0, UPT, UR43, UR42, UPT ;  /* 0x0000002a2b00728c */ /* 0x000fe2000bf04270 */
[----:B------:R-:W-:Y:S03]  /*5e30*/  IMAD.MOV.U32 R160, RZ, RZ, 0x40 ;  /* 0x00000040ffa07424 */ /* 0x000fe600078e00ff */
[----:B------:R1:W-:Y:S01]  /*5e40*/  MUFU.EX2 R214, R22 ;  /* 0x0000001600d67308 */ /* 0x0003e20000000800 */
[----:B------:R-:W-:Y:S02]  /*5e50*/  IMAD.IADD R159, R161, 0x1, R158 ;  /* 0x00000001a19f7824 */ /* 0x000fe400078e029e */
[----:B------:R-:W-:Y:S07]  /*5e60*/  IMAD.IADD R158, R158, 0x1, R162 ;  /* 0x000000019e9e7824 */ /* 0x000fee00078e02a2 */
[----:B------:R1:W-:Y:S10]  /*5e70*/  MUFU.EX2 R217, R23 ;  /* 0x0000001700d97308 */ /* 0x0003f40000000800 */
[----:B------:R1:W-:Y:S10]  /*5e80*/  MUFU.EX2 R221, R30 ;  /* 0x0000001e00dd7308 */ /* 0x0003f40000000800 */
[----:B------:R1:W1:Y:S10]  /*5e90*/  MUFU.EX2 R232, R32 ;  /* 0x0000002000e87308 */ /* 0x0002740000000800 */
[----:B------:R-:W-:Y:S10]  /*5ea0*/  MUFU.EX2 R219, R31 ;  /* 0x0000001f00db7308 */ /* 0x000ff40000000800 */
[----:B------:R1:W1:Y:S10]  /*5eb0*/  MUFU.EX2 R231, R33 ;  /* 0x0000002100e77308 */ /* 0x0002740000000800 */
[----:B------:R-:W1:Y:S10]  /*5ec0*/  MUFU.EX2 R238, R65 ;  /* 0x0000004100ee7308 */ /* 0x000e740000000800 */
[----:B------:R-:W1:Y:S10]  /*5ed0*/  MUFU.EX2 R230, R34 ;  /* 0x0000002200e67308 */ /* 0x000e740000000800 */
[----:B------:R-:W-:Y:S10]  /*5ee0*/  MUFU.EX2 R235, R66 ;  /* 0x0000004200eb7308 */ /* 0x000ff40000000800 */
[----:B------:R-:W-:Y:S10]  /*5ef0*/  MUFU.EX2 R237, R67 ;  /* 0x0000004300ed7308 */ /* 0x000ff40000000800 */
[----:B------:R-:W1:Y:S10]  /*5f00*/  MUFU.EX2 R229, R35 ;  /* 0x0000002300e57308 */ /* 0x000e740000000800 */
        /* <DEDUP_REMOVED lines=9> */
[----:B------:R-:W1:Y:S01]  /*5fa0*/  MUFU.EX2 R175, R175 ;  /* 0x000000af00af7308 */ /* 0x000e620000000800 */
[----:B--2---:R-:W-:Y:S09]  /*5fb0*/  IMAD.WIDE.U32 R8, R134, -0x326172a9, RZ ;  /* 0xcd9e8d5786087825 */ /* 0x004ff200078e00ff */
[----:B------:R-:W-:Y:S01]  /*5fc0*/  MUFU.EX2 R180, R132 ;  /* 0x0000008400b47308 */ /* 0x000fe20000000800 */
[----:B---3--:R-:W-:Y:S01]  /*5fd0*/  IMAD.WIDE.U32 R6, R133, -0x326172a9, RZ ;  /* 0xcd9e8d5785067825 */ /* 0x008fe200078e00ff */
[C---:B------:R-:W-:Y:S04]  /*5fe0*/  LOP3.LUT R14, R10.reuse, UR49, R9, 0x96, !PT ;  /* 0x000000310a0e7c12 */ /* 0x040fe8000f8e9609 */
[----:B------:R-:W-:Y:S01]  /*5ff0*/  LOP3.LUT R13, R10, UR49, R7, 0x96, !PT ;  /* 0x000000310a0d7c12 */ /* 0x000fe2000f8e9607 */
[----:B------:R-:W-:Y:S03]  /*6000*/  IMAD.WIDE.U32 R10, R12, -0x326172a9, RZ ;  /* 0xcd9e8d570c0a7825 */ /* 0x000fe600078e00ff */
[----:B------:R-:W-:Y:S01]  /*6010*/  MUFU.EX2 R200, R60 ;  /* 0x0000003c00c87308 */ /* 0x000fe20000000800 */
[----:B------:R-:W-:Y:S01]  /*6020*/  IMAD.WIDE.U32 R14, R14, -0x2daee0ad, RZ ;  /* 0xd2511f530e0e7825 */ /* 0x000fe200078e00ff */
[----:B------:R-:W-:Y:S02]  /*6030*/  LOP3.LUT R3, R252, UR39, R11, 0x96, !PT ;  /* 0x00000027fc037c12 */ /* 0x000fe4000f8e960b */
[C---:B------:R-:W-:Y:S01]  /*6040*/  LOP3.LUT R11, R10.reuse, UR49, R9, 0x96, !PT ;  /* 0x000000310a0b7c12 */ /* 0x040fe2000f8e9609 */
[----:B------:R-:W-:Y:S01]  /*6050*/  IMAD.WIDE.U32 R12, R13, -0x2daee0ad, RZ ;  /* 0xd2511f530d0c7825 */ /* 0x000fe200078e00ff */
[----:B------:R-:W-:Y:S04]  /*6060*/  LOP3.LUT R4, R10, UR49, R7, 0x96, !PT ;  /* 0x000000310a047c12 */ /* 0x000fe8000f8e9607 */
[----:B------:R-:W-:Y:S01]  /*6070*/  MUFU.EX2 R201, R61 ;  /* 0x0000003d00c97308 */ /* 0x000fe20000000800 */
[C---:B----4-:R-:W-:Y:S01]  /*6080*/  LOP3.LUT R20, R18.reuse, UR45, R15, 0x96, !PT ;  /* 0x0000002d12147c12 */ /* 0x050fe2000f8e960f */
[----:B------:R-:W-:Y:S01]  /*6090*/  IMAD.WIDE.U32 R24, R3, -0x2daee0ad, RZ ;  /* 0xd2511f5303187825 */ /* 0x000fe200078e00ff */
[----:B------:R-:W-:Y:S01]  /*60a0*/  LOP3.LUT R18, R18, UR45, R13, 0x96, !PT ;  /* 0x0000002d12127c12 */ /* 0x000fe2000f8e960d */
[----:B------:R-:W-:Y:S02]  /*60b0*/  UIADD3 UR49, UPT, UPT, UR39, -0x255992d5, URZ ;  /* 0xdaa66d2b27317890 */ /* 0x000fe4000fffe0ff */
[----:B------:R-:W-:Y:S04]  /*60c0*/  IMAD.WIDE.U32 R4, R4, -0x2daee0ad, RZ ;  /* 0xd2511f5304047825 */ /* 0x000fe800078e00ff */
[----:B------:R-:W-:Y:S01]  /*60d0*/  MUFU.EX2 R198, R62 ;  /* 0x0000003e00c67308 */ /* 0x000fe20000000800 */
[----:B------:R-:W-:Y:S04]  /*60e0*/  IMAD.WIDE.U32 R20, R20, -0x326172a9, RZ ;  /* 0xcd9e8d5714147825 */ /* 0x000fe800078e00ff */
[----:B------:R-:W-:Y:S05]  /*60f0*/  IMAD.WIDE.U32 R10, R11, -0x2daee0ad, RZ ;  /* 0xd2511f530b0a7825 */ /* 0x000fea00078e00ff */
[----:B------:R-:W-:Y:S01]  /*6100*/  MUFU.EX2 R199, R63 ;  /* 0x0000003f00c77308 */ /* 0x000fe20000000800 */
[----:B------:R-:W-:Y:S01]  /*6110*/  LOP3.LUT R7, R16, UR46, R19, 0x96, !PT ;  /* 0x0000002e10077c12 */ /* 0x000fe2000f8e9613 */
[----:B------:R-:W-:Y:S01]  /*6120*/  IMAD.WIDE.U32 R18, R18, -0x326172a9, RZ ;  /* 0xcd9e8d5712127825 */ /* 0x000fe200078e00ff */
[----:B------:R-:W-:Y:S02]  /*6130*/  LOP3.LUT R0, R16, UR46, R25, 0x96, !PT ;  /* 0x0000002e10007c12 */ /* 0x000fe4000f8e9619 */
[C---:B------:R-:W-:Y:S01]  /*6140*/  LOP3.LUT R16, R24.reuse, UR45, R11, 0x96, !PT ;  /* 0x0000002d18107c12 */ /* 0x040fe2000f8e960b */
[----:B------:R-:W-:Y:S01]  /*6150*/  IMAD.WIDE.U32 R26, R7, -0x326172a9, RZ ;  /* 0xcd9e8d57071a7825 */ /* 0x000fe200078e00ff */
[----:B------:R-:W-:Y:S03]  /*6160*/  LOP3.LUT R24, R24, UR45, R5, 0x96, !PT ;  /* 0x0000002d18187c12 */ /* 0x000fe6000f8e9605 */
[----:B------:R-:W-:Y:S01]  /*6170*/  MUFU.EX2 R209, R53 ;  /* 0x0000003500d17308 */ /* 0x000fe20000000800 */
[----:B-1----:R-:W-:Y:S01]  /*6180*/  IMAD.WIDE.U32 R28, R0, -0x326172a9, RZ ;  /* 0xcd9e8d57001c7825 */ /* 0x002fe200078e00ff */
[----:B------:R-:W-:Y:S02]  /*6190*/  LOP3.LUT R9, R8, UR52, R27, 0x96, !PT ;  /* 0x0000003408097c12 */ /* 0x000fe4000f8e961b */
[----:B------:R-:W-:Y:S01]  /*61a0*/  LOP3.LUT R22, R26, UR49, R21, 0x96, !PT ;  /* 0x000000311a167c12 */ /* 0x000fe2000f8e9615 */
[----:B------:R-:W-:Y:S01]  /*61b0*/  IMAD.WIDE.U32 R16, R16, -0x326172a9, RZ ;  /* 0xcd9e8d5710107825 */ /* 0x000fe200078e00ff */
[----:B------:R-:W-:Y:S04]  /*61c0*/  LOP3.LUT R7, R6, UR52, R27, 0x96, !PT ;  /* 0x0000003406077c12 */ /* 0x000fe8000f8e961b */
[----:B------:R-:W-:Y:S01]  /*61d0*/  MUFU.EX2 R207, R57 ;  /* 0x0000003900cf7308 */ /* 0x000fe20000000800 */
[----:B------:R-:W-:Y:S01]  /*61e0*/  LOP3.LUT R26, R26, UR49, R19, 0x96, !PT ;  /* 0x000000311a1a7c12 */ /* 0x000fe2000f8e9613 */
[----:B------:R-:W-:Y:S01]  /*61f0*/  IMAD.WIDE.U32 R24, R24, -0x326172a9, RZ ;  /* 0xcd9e8d5718187825 */ /* 0x000fe200078e00ff */
[--C-:B------:R-:W-:Y:S02]  /*6200*/  LOP3.LUT R3, R8, UR52, R29.reuse, 0x96, !PT ;  /* 0x0000003408037c12 */ /* 0x100fe4000f8e961d */
[----:B------:R-:W-:Y:S01]  /*6210*/  LOP3.LUT R11, R6, UR52, R29, 0x96, !PT ;  /* 0x00000034060b7c12 */ /* 0x000fe2000f8e961d */
[----:B------:R-:W-:Y:S01]  /*6220*/  IMAD.WIDE.U32 R8, R9, -0x2daee0ad, RZ ;  /* 0xd2511f5309087825 */ /* 0x000fe200078e00ff */
[C---:B------:R-:W-:Y:S03]  /*6230*/  LOP3.LUT R15, R28.reuse, UR49, R17, 0x96, !PT ;  /* 0x000000311c0f7c12 */ /* 0x040fe6000f8e9611 */
[----:B------:R-:W-:Y:S01]  /*6240*/  MUFU.EX2 R197, R59 ;  /* 0x0000003b00c57308 */ /* 0x000fe20000000800 */
[----:B------:R-:W-:Y:S01]  /*6250*/  LOP3.LUT R28, R28, UR49, R25, 0x96, !PT ;  /* 0x000000311c1c7c12 */ /* 0x000fe2000f8e9619 */
[----:B------:R-:W-:Y:S01]  /*6260*/  IMAD.WIDE.U32 R22, R22, -0x2daee0ad, RZ ;  /* 0xd2511f5316167825 */ /* 0x000fe200078e00ff */
[----:B------:R-:W-:Y:S01]  /*6270*/  LOP3.LUT R0, R14, UR44, R9, 0x96, !PT ;  /* 0x0000002c0e007c12 */ /* 0x000fe2000f8e9609 */
[----:B------:R-:W-:Y:S02]  /*6280*/  UIADD3 UR49, UPT, UPT, UR39, 0x1715609d, URZ ;  /* 0x1715609d27317890 */ /* 0x000fe4000fffe0ff */
[----:B------:R-:W-:Y:S01]  /*6290*/  IMAD.WIDE.U32 R6, R7, -0x2daee0ad, RZ ;  /* 0xd2511f5307067825 */ /* 0x000fe200078e00ff */
[----:B------:R-:W-:Y:S03]  /*62a0*/  LOP3.LUT R30, R8, UR48, R23, 0x96, !PT ;  /* 0x00000030081e7c12 */ /* 0x000fe6000f8e9617 */
[----:B------:R-:W-:Y:S01]  /*62b0*/  MUFU.EX2 R196, R58 ;  /* 0x0000003a00c47308 */ /* 0x000fe20000000800 */
[----:B------:R-:W-:Y:S01]  /*62c0*/  UIADD3 UR52, UPT, UPT, UR39, 0x78dde6e4, URZ ;  /* 0x78dde6e427347890 */ /* 0x000fe2000fffe0ff */
[----:B------:R-:W-:Y:S01]  /*62d0*/  IMAD.WIDE.U32 R26, R26, -0x2daee0ad, RZ ;  /* 0xd2511f531a1a7825 */ /* 0x000fe200078e00ff */
[----:B------:R-:W-:Y:S03]  /*62e0*/  LOP3.LUT R5, R12, UR44, R7, 0x96, !PT ;  /* 0x0000002c0c057c12 */ /* 0x000fe6000f8e9607 */
[----:B------:R-:W-:Y:S01]  /*62f0*/  IMAD.WIDE.U32 R28, R28, -0x2daee0ad, RZ ;  /* 0xd2511f531c1c7825 */ /* 0x000fe200078e00ff */
[----:B------:R-:W-:Y:S03]  /*6300*/  LOP3.LUT R32, R6, UR48, R27, 0x96, !PT ;  /* 0x0000003006207c12 */ /* 0x000fe6000f8e961b */
[----:B------:R-:W1:Y:S01]  /*6310*/  MUFU.EX2 R181, R181 ;  /* 0x000000b500b57308 */ /* 0x000e620000000800 */
[----:B------:R-:W-:Y:S04]  /*6320*/  IMAD.WIDE.U32 R8, R3, -0x2daee0ad, RZ ;  /* 0xd2511f5303087825 */ /* 0x000fe800078e00ff */
[----:B------:R-:W-:Y:S01]  /*6330*/  IMAD.WIDE.U32 R6, R11, -0x2daee0ad, RZ ;  /* 0xd2511f530b067825 */ /* 0x000fe200078e00ff */
[----:B------:R-:W-:Y:S04]  /*6340*/  LOP3.LUT R10, R10, UR44, R9, 0x96, !PT ;  /* 0x0000002c0a0a7c12 */ /* 0x000fe8000f8e9609 */
[----:B------:R-:W2:Y:S01]  /*6350*/  MUFU.EX2 R179, R179 ;  /* 0x000000b300b37308 */ /* 0x000ea20000000800 */
[----:B------:R-:W-:Y:S01]  /*6360*/  IMAD.WIDE.U32 R32, R32, -0x326172a9, RZ ;  /* 0xcd9e8d5720207825 */ /* 0x000fe200078e00ff */
[----:B------:R-:W-:Y:S02]  /*6370*/  LOP3.LUT R9, R4, UR44, R7, 0x96, !PT ;  /* 0x0000002c04097c12 */ /* 0x000fe4000f8e9607 */
[----:B------:R-:W-:Y:S01]  /*6380*/  LOP3.LUT R19, R6, UR48, R29, 0x96, !PT ;  /* 0x0000003006137c12 */ /* 0x000fe2000f8e961d */
[----:B------:R-:W-:Y:S05]  /*6390*/  IMAD.WIDE.U32 R14, R15, -0x2daee0ad, RZ ;  /* 0xd2511f530f0e7825 */ /* 0x000fea00078e00ff */
[----:B------:R-:W3:Y:S01]  /*63a0*/  MUFU.EX2 R177, R177 ;  /* 0x000000b100b17308 */ /* 0x000ee20000000800 */
[----:B------:R-:W-:Y:S01]  /*63b0*/  IMAD.WIDE.U32 R6, R0, -0x326172a9, RZ ;  /* 0xcd9e8d5700067825 */ /* 0x000fe200078e00ff */
[----:B------:R-:W-:Y:S03]  /*63c0*/  LOP3.LUT R17, R8, UR48, R15, 0x96, !PT ;  /* 0x0000003008117c12 */ /* 0x000fe6000f8e960f */
[----:B------:R-:W-:Y:S01]  /*63d0*/  IMAD.WIDE.U32 R30, R30, -0x326172a9, RZ ;  /* 0xcd9e8d571e1e7825 */ /* 0x000fe200078e00ff */
[----:B------:R-:W-:Y:S04]  /*63e0*/  LOP3.LUT R8, R20, UR52, R7, 0x96, !PT ;  /* 0x0000003414087c12 */ /* 0x000fe8000f8e9607 */
[----:B------:R-:W4:Y:S01]  /*63f0*/  MUFU.EX2 R176, R176 ;  /* 0x000000b000b07308 */ /* 0x000f220000000800 */
[----:B------:R-:W-:Y:S01]  /*6400*/  IMAD.WIDE.U32 R4, R5, -0x326172a9, RZ ;  /* 0xcd9e8d5705047825 */ /* 0x000fe200078e00ff */
[----:B------:R-:W-:Y:S03]  /*6410*/  LOP3.LUT R6, R6, UR49, R31, 0x96, !PT ;  /* 0x0000003106067c12 */ /* 0x000fe6000f8e961f */
[----:B------:R-:W-:Y:S01]  /*6420*/  IMAD.WIDE.U32 R10, R10, -0x326172a9, RZ ;  /* 0xcd9e8d570a0a7825 */ /* 0x000fe200078e00ff */
[----:B------:R-:W-:Y:S04]  /*6430*/  LOP3.LUT R3, R18, UR52, R5, 0x96, !PT ;  /* 0x0000003412037c12 */ /* 0x000fe8000f8e9605 */
[----:B------:R-:W-:Y:S01]  /*6440*/  MUFU.EX2 R192, R192 ;  /* 0x000000c000c07308 */ /* 0x000fe20000000800 */
[----:B------:R-:W-:Y:S01]  /*6450*/  LOP3.LUT R0, R4, UR49, R33, 0x96, !PT ;  /* 0x0000003104007c12 */ /* 0x000fe2000f8e9621 */
[----:B------:R-:W-:Y:S01]  /*6460*/  IMAD.WIDE.U32 R18, R19, -0x326172a9, RZ ;  /* 0xcd9e8d5713127825 */ /* 0x000fe200078e00ff */
[----:B------:R-:W-:Y:S03]  /*6470*/  LOP3.LUT R20, R16, UR52, R11, 0x96, !PT ;  /* 0x0000003410147c12 */ /* 0x000fe6000f8e960b */
[----:B------:R-:W-:Y:S04]  /*6480*/  IMAD.WIDE.U32 R4, R9, -0x326172a9, RZ ;  /* 0xcd9e8d5709047825 */ /* 0x000fe800078e00ff */
[----:B------:R-:W-:Y:S01]  /*6490*/  MUFU.EX2 R203, R36 ;  /* 0x0000002400cb7308 */ /* 0x000fe20000000800 */
[----:B------:R-:W-:Y:S01]  /*64a0*/  IMAD.WIDE.U32 R16, R17, -0x326172a9, RZ ;  /* 0xcd9e8d5711107825 */ /* 0x000fe200078e00ff */
[----:B------:R-:W-:Y:S02]  /*64b0*/  LOP3.LUT R24, R24, UR52, R5, 0x96, !PT ;  /* 0x0000003418187c12 */ /* 0x000fe4000f8e9605 */
[----:B------:R-:W-:Y:S01]  /*64c0*/  LOP3.LUT R19, R4, UR49, R19, 0x96, !PT ;  /* 0x0000003104137c12 */ /* 0x000fe2000f8e9613 */
[----:B------:R-:W-:Y:S01]  /*64d0*/  IMAD.WIDE.U32 R8, R8, -0x2daee0ad, RZ ;  /* 0xd2511f5308087825 */ /* 0x000fe200078e00ff */
[----:B------:R-:W-:Y:S01]  /*64e0*/  LOP3.LUT R15, R10, UR49, R17, 0x96, !PT ;  /* 0x000000310a0f7c12 */ /* 0x000fe2000f8e9611 */
[----:B------:R-:W-:Y:S03]  /*64f0*/  UIADD3 UR49, UPT, UPT, UR39, -0x4ab325aa, URZ ;  /* 0xb54cda5627317890 */ /* 0x000fe6000fffe0ff */
[----:B------:R-:W4:Y:S01]  /*6500*/  MUFU.EX2 R183, R183 ;  /* 0x000000b700b77308 */ /* 0x000f220000000800 */
[----:B------:R-:W-:Y:S01]  /*6510*/  IMAD.WIDE.U32 R6, R6, -0x2daee0ad, RZ ;  /* 0xd2511f5306067825 */ /* 0x000fe200078e00ff */
[----:B------:R-:W-:Y:S03]  /*6520*/  LOP3.LUT R23, R22, UR47, R9, 0x96, !PT ;  /* 0x0000002f16177c12 */ /* 0x000fe6000f8e9609 */
[----:B------:R-:W-:Y:S01]  /*6530*/  IMAD.WIDE.U32 R4, R0, -0x2daee0ad, RZ ;  /* 0xd2511f5300047825 */ /* 0x000fe200078e00ff */
[----:B------:R-:W-:Y:S02]  /*6540*/  LOP3.LUT R13, R8, UR10, R7, 0x96, !PT ;  /* 0x0000000a080d7c12 */ /* 0x000fe4000f8e9607 */
[C---:B------:R-:W-:Y:S01]  /*6550*/  PRMT R11, R6.reuse, 0x7770, RZ ;  /* 0x00007770060b7816 */ /* 0x040fe200000000ff */
[----:B------:R-:W-:Y:S01]  /*6560*/  IMAD.WIDE.U32 R8, R3, -0x2daee0ad, RZ ;  /* 0xd2511f5303087825 */ /* 0x000fe200078e00ff */
[----:B------:R-:W-:Y:S01]  /*6570*/  PRMT R10, R6, 0x7771, RZ ;  /* 0x00007771060a7816 */ /* 0x000fe200000000ff */
[----:B------:R-:W4:Y:S01]  /*6580*/  MUFU.EX2 R202, R39 ;  /* 0x0000002700ca7308 */ /* 0x000f220000000800 */
[----:B------:R-:W-:Y:S02]  /*6590*/  ISETP.LE.U32.AND P2, PT, R11, UR15, PT ;  /* 0x0000000f0b007c0c */ /* 0x000fe4000bf43070 */
[----:B------:R-:W-:Y:S02]  /*65a0*/  ISETP.GT.U32.AND P4, PT, R10, UR15, PT ;  /* 0x0000000f0a007c0c */ /* 0x000fe4000bf84070 */
[----:B------:R-:W-:Y:S02]  /*65b0*/  LOP3.LUT R12, R8, UR10, R5, 0x96, !PT ;  /* 0x0000000a080c7c12 */ /* 0x000fe4000f8e9605 */
[C---:B------:R-:W-:Y:S03]  /*65c0*/  PRMT R0, R4.reuse, 0x7770, RZ ;  /* 0x0000777004007816 */ /* 0x040fe600000000ff */
[----:B------:R-:W4:Y:S01]  /*65d0*/  MUFU.EX2 R208, R44 ;  /* 0x0000002c00d07308 */ /* 0x000f220000000800 */
[----:B------:R-:W-:Y:S02]  /*65e0*/  PRMT R8, R4, 0x7771, RZ ;  /* 0x0000777104087816 */ /* 0x000fe400000000ff */
[C---:B------:R-:W-:Y:S02]  /*65f0*/  PRMT R7, R6.reuse, 0x7772, RZ ;  /* 0x0000777206077816 */ /* 0x040fe400000000ff */
[----:B------:R-:W-:Y:S01]  /*6600*/  PRMT R6, R6, 0x7773, RZ ;  /* 0x0000777306067816 */ /* 0x000fe200000000ff */
[----:B------:R-:W-:Y:S01]  /*6610*/  @!P2 FADD.FTZ R232, -R232, -RZ ;  /* 0x800000ffe8e8a221 */ /* 0x000fe20000010100 */
[----:B------:R-:W-:Y:S01]  /*6620*/  PRMT R3, R4, 0x7772, RZ ;  /* 0x0000777204037816 */ /* 0x000fe200000000ff */
[----:B------:R-:W-:Y:S01]  /*6630*/  @P4 FADD.FTZ R231, -R231, -RZ ;  /* 0x800000ffe7e74221 */ /* 0x000fe20000010100 */
[----:B------:R-:W-:Y:S01]  /*6640*/  ISETP.LE.U32.AND P3, PT, R0, UR15, PT ;  /* 0x0000000f00007c0c */ /* 0x000fe2000bf63070 */
[----:B------:R-:W4:Y:S01]  /*6650*/  MUFU.EX2 R205, R46 ;  /* 0x0000002e00cd7308 */ /* 0x000f220000000800 */
[----:B------:R-:W-:Y:S02]  /*6660*/  ISETP.GT.U32.AND P5, PT, R8, UR15, PT ;  /* 0x0000000f08007c0c */ /* 0x000fe4000bfa4070 */
[----:B------:R-:W-:Y:S01]  /*6670*/  PRMT R17, R4, 0x7773, RZ ;  /* 0x0000777304117816 */ /* 0x000fe200000000ff */
[----:B------:R-:W-:Y:S01]  /*6680*/  IMAD.WIDE.U32 R4, R20, -0x2daee0ad, RZ ;  /* 0xd2511f5314047825 */ /* 0x000fe200078e00ff */
[----:B------:R-:W-:Y:S02]  /*6690*/  ISETP.GT.U32.AND P1, PT, R7, UR15, PT ;  /* 0x0000000f07007c0c */ /* 0x000fe4000bf24070 */
[----:B------:R-:W-:Y:S03]  /*66a0*/  ISETP.GT.U32.AND P6, PT, R6, UR15, PT ;  /* 0x0000000f06007c0c */ /* 0x000fe6000bfc4070 */
[----:B------:R-:W4:Y:S01]  /*66b0*/  MUFU.EX2 R204, R47 ;  /* 0x0000002f00cc7308 */ /* 0x000f220000000800 */
[----:B------:R-:W-:Y:S01]  /*66c0*/  ISETP.GT.U32.AND P0, PT, R3, UR15, PT ;  /* 0x0000000f03007c0c */ /* 0x000fe2000bf04070 */
[----:B------:R-:W-:Y:S01]  /*66d0*/  IMAD.WIDE.U32 R6, R15, -0x2daee0ad, RZ ;  /* 0xd2511f530f067825 */ /* 0x000fe200078e00ff */
[----:B------:R-:W-:Y:S02]  /*66e0*/  LOP3.LUT R3, R13, 0xff, RZ, 0xc0, !PT ;  /* 0x000000ff0d037812 */ /* 0x000fe400078ec0ff */
[----:B------:R-:W-:Y:S01]  /*66f0*/  ISETP.GT.U32.AND P2, PT, R17, UR15, PT ;  /* 0x0000000f11007c0c */ /* 0x000fe2000bf44070 */
[----:B------:R-:W-:Y:S01]  /*6700*/  @!P3 FADD.FTZ R236, -R236, -RZ ;  /* 0x800000ffececb221 */ /* 0x000fe20000010100 */
[----:B------:R-:W-:Y:S01]  /*6710*/  LOP3.LUT R11, R4, UR10, R7, 0x96, !PT ;  /* 0x0000000a040b7c12 */ /* 0x000fe2000f8e9607 */
[----:B------:R-:W-:Y:S01]  /*6720*/  @P5 FADD.FTZ R238, -R238, -RZ ;  /* 0x800000ffeeee5221 */ /* 0x000fe20000010100 */
[----:B------:R-:W-:Y:S01]  /*6730*/  ISETP.LE.U32.AND P4, PT, R3, UR15, PT ;  /* 0x0000000f03007c0c */ /* 0x000fe2000bf83070 */
[----:B------:R-:W-:Y:S01]  /*6740*/  @P1 FADD.FTZ R230, -R230, -RZ ;  /* 0x800000ffe6e61221 */ /* 0x000fe20000010100 */
[C---:B------:R-:W-:Y:S01]  /*6750*/  PRMT R7, R6.reuse, 0x7771, RZ ;  /* 0x0000777106077816 */ /* 0x040fe200000000ff */
[----:B------:R-:W-:Y:S01]  /*6760*/  @P6 FADD.FTZ R229, -R229, -RZ ;  /* 0x800000ffe5e56221 */ /* 0x000fe20000010100 */
[----:B------:R-:W-:Y:S01]  /*6770*/  PRMT R15, R6, 0x7772, RZ ;  /* 0x00007772060f7816 */ /* 0x000fe200000000ff */
[----:B------:R-:W-:Y:S01]  /*6780*/  @P0 FADD.FTZ R235, -R235, -RZ ;  /* 0x800000ffebeb0221 */ /* 0x000fe20000010100 */
[----:B------:R-:W-:Y:S01]  /*6790*/  LOP3.LUT R26, R26, UR47, R9, 0x96, !PT ;  /* 0x0000002f1a1a7c12 */ /* 0x000fe2000f8e9609 */
[----:B------:R-:W-:Y:S01]  /*67a0*/  IMAD.WIDE.U32 R8, R24, -0x2daee0ad, RZ ;  /* 0xd2511f5318087825 */ /* 0x000fe200078e00ff */
[----:B------:R-:W-:Y:S01]  /*67b0*/  LOP3.LUT R22, R14, UR47, R5, 0x96, !PT ;  /* 0x0000002f0e167c12 */ /* 0x000fe2000f8e9605 */
[----:B------:R-:W4:Y:S01]  /*67c0*/  MUFU.EX2 R206, R45 ;  /* 0x0000002d00ce7308 */ /* 0x000f220000000800 */
[----:B------:R-:W-:Y:S01]  /*67d0*/  SHF.R.U32.HI R0, RZ, 0x18, R13 ;  /* 0x00000018ff007819 */ /* 0x000fe2000001160d */
[----:B------:R-:W-:Y:S01]  /*67e0*/  IMAD.WIDE.U32 R4, R19, -0x2daee0ad, RZ ;  /* 0xd2511f5313047825 */ /* 0x000fe200078e00ff */
[----:B------:R-:W-:Y:S02]  /*67f0*/  ISETP.GT.U32.AND P3, PT, R7, UR15, PT ;  /* 0x0000000f07007c0c */ /* 0x000fe4000bf64070 */
[----:B------:R-:W-:Y:S01]  /*6800*/  ISETP.GT.U32.AND P5, PT, R15, UR15, PT ;  /* 0x0000000f0f007c0c */ /* 0x000fe2000bfa4070 */
[----:B------:R-:W-:Y:S01]  /*6810*/  @P2 FADD.FTZ R237, -R237, -RZ ;  /* 0x800000ffeded2221 */ /* 0x000fe20000010100 */
[----:B------:R-:W-:Y:S01]  /*6820*/  PRMT R14, R6, 0x7770, RZ ;  /* 0x00007770060e7816 */ /* 0x000fe200000000ff */
[----:B------:R-:W-:Y:S01]  /*6830*/  @!P4 FADD.FTZ R218, -R218, -RZ ;  /* 0x800000ffdadac221 */ /* 0x000fe20000010100 */
[----:B------:R-:W-:Y:S01]  /*6840*/  PRMT R6, R6, 0x7773, RZ ;  /* 0x0000777306067816 */ /* 0x000fe200000000ff */
[----:B------:R-:W4:Y:S01]  /*6850*/  MUFU.EX2 R172, R172 ;  /* 0x000000ac00ac7308 */ /* 0x000f220000000800 */
[----:B------:R-:W-:Y:S02]  /*6860*/  LOP3.LUT R10, R8, UR10, R5, 0x96, !PT ;  /* 0x0000000a080a7c12 */ /* 0x000fe4000f8e9605 */
[C---:B------:R-:W-:Y:S02]  /*6870*/  PRMT R20, R4.reuse, 0x7770, RZ ;  /* 0x0000777004147816 */ /* 0x040fe400000000ff */
[C---:B------:R-:W-:Y:S01]  /*6880*/  PRMT R21, R4.reuse, 0x7771, RZ ;  /* 0x0000777104157816 */ /* 0x040fe200000000ff */
[----:B------:R-:W-:Y:S01]  /*6890*/  @P3 FADD.FTZ R225, -R225, -RZ ;  /* 0x800000ffe1e13221 */ /* 0x000fe20000010100 */
[C---:B------:R-:W-:Y:S01]  /*68a0*/  PRMT R25, R4.reuse, 0x7772, RZ ;  /* 0x0000777204197816 */ /* 0x040fe200000000ff */
[----:B------:R-:W-:Y:S01]  /*68b0*/  @P5 FADD.FTZ R221, -R221, -RZ ;  /* 0x800000ffdddd5221 */ /* 0x000fe20000010100 */
[----:B------:R-:W-:Y:S01]  /*68c0*/  PRMT R24, R4, 0x7773, RZ ;  /* 0x0000777304187816 */ /* 0x000fe200000000ff */
[----:B------:R-:W-:Y:S01]  /*68d0*/  IMAD.WIDE.U32 R4, R23, -0x326172a9, RZ ;  /* 0xcd9e8d5717047825 */ /* 0x000fe200078e00ff */
[----:B------:R-:W-:Y:S01]  /*68e0*/  ISETP.LE.U32.AND P1, PT, R0, UR15, PT ;  /* 0x0000000f00007c0c */ /* 0x000fe2000bf23070 */
[----:B------:R-:W4:Y:S01]  /*68f0*/  MUFU.EX2 R171, R171 ;  /* 0x000000ab00ab7308 */ /* 0x000f220000000800 */
[----:B------:R-:W-:Y:S02]  /*6900*/  LOP3.LUT R3, R12, 0xff, RZ, 0xc0, !PT ;  /* 0x000000ff0c037812 */ /* 0x000fe400078ec0ff */
[----:B------:R-:W-:Y:S02]  /*6910*/  SHF.R.U32.HI R0, RZ, 0x18, R12 ;  /* 0x00000018ff007819 */ /* 0x000fe4000001160c */
[----:B------:R-:W-:Y:S02]  /*6920*/  ISETP.GT.U32.AND P0, PT, R6, UR15, PT ;  /* 0x0000000f06007c0c */ /* 0x000fe4000bf04070 */
[----:B------:R-:W-:Y:S03]  /*6930*/  ISETP.LE.U32.AND P2, PT, R3, UR15, PT ;  /* 0x0000000f03007c0c */ /* 0x000fe6000bf43070 */
[----:B------:R-:W-:Y:S01]  /*6940*/  MUFU.EX2 R173, R173 ;  /* 0x000000ad00ad7308 */ /* 0x000fe20000000800 */
[----:B------:R-:W-:Y:S02]  /*6950*/  ISETP.LE.U32.AND P4, PT, R0, UR15, PT ;  /* 0x0000000f00007c0c */ /* 0x000fe4000bf83070 */
[C---:B------:R-:W-:Y:S01]  /*6960*/  PRMT R15, R4.reuse, 0x7771, RZ ;  /* 0x00007771040f7816 */ /* 0x040fe200000000ff */
[----:B------:R-:W-:Y:S01]  /*6970*/  @!P1 FADD.FTZ R217, -R217, -RZ ;  /* 0x800000ffd9d99221 */ /* 0x000fe20000010100 */
[----:B------:R-:W-:Y:S02]  /*6980*/  PRMT R19, R4, 0x7772, RZ ;  /* 0x0000777204137816 */ /* 0x000fe400000000ff */
[----:B------:R-:W-:Y:S03]  /*6990*/  ISETP.GT.U32.AND P3, PT, R15, UR15, PT ;  /* 0x0000000f0f007c0c */ /* 0x000fe6000bf64070 */
[----:B------:R-:W4:Y:S01]  /*69a0*/  MUFU.EX2 R174, R174 ;  /* 0x000000ae00ae7308 */ /* 0x000f220000000800 */
[----:B------:R-:W-:Y:S01]  /*69b0*/  PRMT R0, R13, 0x7632, R0 ;  /* 0x000076320d007816 */ /* 0x000fe20000000000 */
[----:B------:R-:W-:Y:S01]  /*69c0*/  @P0 FADD.FTZ R219, -R219, -RZ ;  /* 0x800000ffdbdb0221 */ /* 0x000fe20000010100 */
[----:B------:R-:W-:Y:S01]  /*69d0*/  ISETP.GT.U32.AND P5, PT, R19, UR15, PT ;  /* 0x0000000f13007c0c */ /* 0x000fe2000bfa4070 */
[----:B------:R-:W-:Y:S01]  /*69e0*/  @!P2 FADD.FTZ R234, -R234, -RZ ;  /* 0x800000ffeaeaa221 */ /* 0x000fe20000010100 */
[----:B------:R-:W-:Y:S01]  /*69f0*/  ISETP.LE.U32.AND P6, PT, R14, UR15, PT ;  /* 0x0000000f0e007c0c */ /* 0x000fe2000bfc3070 */
[----:B------:R-:W-:Y:S01]  /*6a00*/  @!P4 FADD.FTZ R233, -R233, -RZ ;  /* 0x800000ffe9e9c221 */ /* 0x000fe20000010100 */
[----:B------:R-:W-:Y:S03]  /*6a10*/  LOP3.LUT R28, R28, UR47, R9, 0x96, !PT ;  /* 0x0000002f1c1c7c12 */ /* 0x000fe6000f8e9609 */
[----:B------:R-:W4:Y:S01]  /*6a20*/  MUFU.EX2 R193, R38 ;  /* 0x0000002600c17308 */ /* 0x000f220000000800 */
[----:B------:R-:W-:Y:S02]  /*6a30*/  PRMT R14, R4, 0x7773, RZ ;  /* 0x00007773040e7816 */ /* 0x000fe400000000ff */
[----:B------:R-:W-:Y:S01]  /*6a40*/  LOP3.LUT R3, R0, 0xff, RZ, 0xc0, !PT ;  /* 0x000000ff00037812 */ /* 0x000fe200078ec0ff */
[----:B------:R-:W-:Y:S01]  /*6a50*/  @P3 FADD.FTZ R212, -R212, -RZ ;  /* 0x800000ffd4d43221 */ /* 0x000fe20000010100 */
[----:B------:R-:W-:Y:S02]  /*6a60*/  LOP3.LUT R9, R30, UR49, R5, 0x96, !PT ;  /* 0x000000311e097c12 */ /* 0x000fe4000f8e9605 */
[----:B------:R-:W-:Y:S01]  /*6a70*/  PRMT R17, R4, 0x7770, RZ ;  /* 0x0000777004117816 */ /* 0x000fe200000000ff */
[----:B------:R-:W-:Y:S01]  /*6a80*/  IMAD.WIDE.U32 R4, R26, -0x326172a9, RZ ;  /* 0xcd9e8d571a047825 */ /* 0x000fe200078e00ff */
[----:B------:R-:W-:Y:S01]  /*6a90*/  LOP3.LUT R0, R11, 0xff, RZ, 0xc0, !PT ;  /* 0x000000ff0b007812 */ /* 0x000fe200078ec0ff */
[----:B------:R-:W4:Y:S01]  /*6aa0*/  MUFU.EX2 R195, R40 ;  /* 0x0000002800c37308 */ /* 0x000f220000000800 */
[----:B------:R-:W-:Y:S01]  /*6ab0*/  ISETP.GT.U32.AND P0, PT, R14, UR15, PT ;  /* 0x0000000f0e007c0c */ /* 0x000fe2000bf04070 */
[----:B------:R-:W-:Y:S01]  /*6ac0*/  @P5 FADD.FTZ R211, -R211, -RZ ;  /* 0x800000ffd3d35221 */ /* 0x000fe20000010100 */
[----:B------:R-:W-:Y:S01]  /*6ad0*/  ISETP.LE.U32.AND P2, PT, R3, UR15, PT ;  /* 0x0000000f03007c0c */ /* 0x000fe2000bf43070 */
[----:B------:R-:W-:Y:S01]  /*6ae0*/  @!P6 FADD.FTZ R227, -R227, -RZ ;  /* 0x800000ffe3e3e221 */ /* 0x000fe20000010100 */
[----:B------:R-:W-:Y:S02]  /*6af0*/  ISETP.LE.U32.AND P4, PT, R0, UR15, PT ;  /* 0x0000000f00007c0c */ /* 0x000fe4000bf83070 */
[----:B------:R-:W-:Y:S03]  /*6b00*/  SHF.R.U32.HI R0, RZ, 0x18, R11 ;  /* 0x00000018ff007819 */ /* 0x000fe6000001160b */
[----:B------:R-:W4:Y:S01]  /*6b10*/  MUFU.EX2 R194, R43 ;  /* 0x0000002b00c27308 */ /* 0x000f220000000800 */
[----:B------:R-:W-:Y:S02]  /*6b20*/  PRMT R7, R4, 0x7770, RZ ;  /* 0x0000777004077816 */ /* 0x000fe400000000ff */
[----:B------:R-:W-:Y:S02]  /*6b30*/  ISETP.LE.U32.AND P3, PT, R0, UR15, PT ;  /* 0x0000000f00007c0c */ /* 0x000fe4000bf63070 */
[----:B------:R-:W-:Y:S01]  /*6b40*/  ISETP.LE.U32.AND P5, PT, R7, UR15, PT ;  /* 0x0000000f07007c0c */ /* 0x000fe2000bfa3070 */
[----:B------:R-:W-:Y:S01]  /*6b50*/  @P0 FADD.FTZ R210, -R210, -RZ ;  /* 0x800000ffd2d20221 */ /* 0x000fe20000010100 */
[----:B------:R-:W-:Y:S01]  /*6b60*/  LOP3.LUT R8, R32, UR49, R5, 0x96, !PT ;  /* 0x0000003120087c12 */ /* 0x000fe2000f8e9605 */
[----:B------:R-:W-:Y:S01]  /*6b70*/  @!P2 FADD.FTZ R214, -R214, -RZ ;  /* 0x800000ffd6d6a221 */ /* 0x000fe20000010100 */
[----:B------:R-:W-:Y:S01]  /*6b80*/  PRMT R6, R4, 0x7771, RZ ;  /* 0x0000777104067816 */ /* 0x000fe200000000ff */
[----:B------:R-:W-:Y:S01]  /*6b90*/  @!P4 FADD.FTZ R216, -R216, -RZ ;  /* 0x800000ffd8d8c221 */ /* 0x000fe20000010100 */
[C---:B------:R-:W-:Y:S01]  /*6ba0*/  PRMT R5, R4.reuse, 0x7772, RZ ;  /* 0x0000777204057816 */ /* 0x040fe200000000ff */
[----:B------:R-:W4:Y:S01]  /*6bb0*/  MUFU.EX2 R169, R169 ;  /* 0x000000a900a97308 */ /* 0x000f220000000800 */
[----:B------:R-:W-:Y:S02]  /*6bc0*/  PRMT R4, R4, 0x7773, RZ ;  /* 0x0000777304047816 */ /* 0x000fe400000000ff */
[----:B------:R-:W-:Y:S01]  /*6bd0*/  PRMT R0, R12, 0x7632, R0 ;  /* 0x000076320c007816 */ /* 0x000fe20000000000 */
[----:B------:R-:W-:Y:S01]  /*6be0*/  @!P3 FADD.FTZ R215, -R215, -RZ ;  /* 0x800000ffd7d7b221 */ /* 0x000fe20000010100 */
[----:B------:R-:W-:Y:S01]  /*6bf0*/  ISETP.GT.U32.AND P0, PT, R6, UR15, PT ;  /* 0x0000000f06007c0c */ /* 0x000fe2000bf04070 */
[----:B------:R-:W-:Y:S01]  /*6c00*/  @!P5 FADD.FTZ R228, -R228, -RZ ;  /* 0x800000ffe4e4d221 */ /* 0x000fe20000010100 */
[----:B------:R-:W-:Y:S01]  /*6c10*/  ISETP.GT.U32.AND P2, PT, R5, UR15, PT ;  /* 0x0000000f05007c0c */ /* 0x000fe2000bf44070 */
[----:B------:R-:W-:Y:S01]  /*6c20*/  IMAD.WIDE.U32 R6, R22, -0x326172a9, RZ ;  /* 0xcd9e8d5716067825 */ /* 0x000fe200078e00ff */
[----:B------:R-:W-:Y:S01]  /*6c30*/  ISETP.GT.U32.AND P4, PT, R4, UR15, PT ;  /* 0x0000000f04007c0c */ /* 0x000fe2000bf84070 */
[----:B------:R-:W-:Y:S01]  /*6c40*/  MUFU.EX2 R178, R41 ;  /* 0x0000002900b27308 */ /* 0x000fe20000000800 */
[----:B------:R-:W-:Y:S01]  /*6c50*/  LOP3.LUT R3, R0, 0xff, RZ, 0xc0, !PT ;  /* 0x000000ff00037812 */ /* 0x000fe200078ec0ff */
[----:B------:R-:W-:Y:S01]  /*6c60*/  IMAD.WIDE.U32 R4, R28, -0x326172a9, RZ ;  /* 0xcd9e8d571c047825 */ /* 0x000fe200078e00ff */
[----:B------:R-:W-:Y:S02]  /*6c70*/  LOP3.LUT R0, R10, 0xff, RZ, 0xc0, !PT ;  /* 0x000000ff0a007812 */ /* 0x000fe400078ec0ff */
[----:B------:R-:W-:Y:S02]  /*6c80*/  ISETP.LE.U32.AND P3, PT, R3, UR15, PT ;  /* 0x0000000f03007c0c */ /* 0x000fe4000bf63070 */
[----:B------:R-:W-:Y:S01]  /*6c90*/  ISETP.LE.U32.AND P5, PT, R0, UR15, PT ;  /* 0x0000000f00007c0c */ /* 0x000fe2000bfa3070 */
[----:B------:R-:W-:Y:S01]  /*6ca0*/  @P0 FADD.FTZ R226, -R226, -RZ ;  /* 0x800000ffe2e20221 */ /* 0x000fe20000010100 */
[----:B------:R-:W-:Y:S01]  /*6cb0*/  ISETP.LE.U32.AND P6, PT, R17, UR15, PT ;  /* 0x0000000f11007c0c */ /* 0x000fe2000bfc3070 */
[----:B------:R-:W-:Y:S01]  /*6cc0*/  @P2 FADD.FTZ R224, -R224, -RZ ;  /* 0x800000ffe0e02221 */ /* 0x000fe20000010100 */
[----:B------:R-:W-:Y:S01]  /*6cd0*/  LOP3.LUT R3, R16, UR49, R7, 0x96, !PT ;  /* 0x0000003110037c12 */ /* 0x000fe2000f8e9607 */
[----:B------:R-:W-:Y:S01]  /*6ce0*/  @P4 FADD.FTZ R220, -R220, -RZ ;  /* 0x800000ffdcdc4221 */ /* 0x000fe20000010100 */
[----:B------:R-:W-:Y:S01]  /*6cf0*/  LOP3.LUT R0, R18, UR49, R5, 0x96, !PT ;  /* 0x0000003112007c12 */ /* 0x000fe2000f8e9605 */
[----:B------:R-:W-:Y:S01]  /*6d00*/  MUFU.EX2 R167, R167 ;  /* 0x000000a700a77308 */ /* 0x000fe20000000800 */
[C---:B------:R-:W-:Y:S02]  /*6d10*/  PRMT R17, R4.reuse, 0x7770, RZ ;  /* 0x0000777004117816 */ /* 0x040fe400000000ff */
[C---:B------:R-:W-:Y:S01]  /*6d20*/  PRMT R16, R4.reuse, 0x7771, RZ ;  /* 0x0000777104107816 */ /* 0x040fe200000000ff */
[----:B------:R-:W-:Y:S01]  /*6d30*/  @!P3 FADD.FTZ R223, -R223, -RZ ;  /* 0x800000ffdfdfb221 */ /* 0x000fe20000010100 */
[----:B------:R-:W-:Y:S01]  /*6d40*/  PRMT R19, R4, 0x7772, RZ ;  /* 0x0000777204137816 */ /* 0x000fe200000000ff */
[----:B------:R-:W-:Y:S01]  /*6d50*/  @!P5 FADD.FTZ R222, -R222, -RZ ;  /* 0x800000ffdeded221 */ /* 0x000fe20000010100 */
[----:B------:R-:W-:Y:S01]  /*6d60*/  PRMT R18, R4, 0x7773, RZ ;  /* 0x0000777304127816 */ /* 0x000fe200000000ff */
[----:B------:R-:W-:Y:S01]  /*6d70*/  @!P6 FADD.FTZ R213, -R213, -RZ ;  /* 0x800000ffd5d5e221 */ /* 0x000fe20000010100 */
[----:B------:R-:W-:Y:S01]  /*6d80*/  SHF.R.U32.HI R5, RZ, 0x18, R9 ;  /* 0x00000018ff057819 */ /* 0x000fe20000011609 */
[----:B------:R-:W4:Y:S01]  /*6d90*/  MUFU.EX2 R170, R170 ;  /* 0x000000aa00aa7308 */ /* 0x000f220000000800 */
[----:B------:R-:W-:Y:S02]  /*6da0*/  LOP3.LUT R4, R9, 0xff, RZ, 0xc0, !PT ;  /* 0x000000ff09047812 */ /* 0x000fe400078ec0ff */
[----:B------:R-:W-:Y:S02]  /*6db0*/  ISETP.LE.U32.AND P0, PT, R5, UR15, PT ;  /* 0x0000000f05007c0c */ /* 0x000fe4000bf03070 */
[----:B------:R-:W-:Y:S02]  /*6dc0*/  ISETP.LE.U32.AND P2, PT, R4, UR15, PT ;  /* 0x0000000f04007c0c */ /* 0x000fe4000bf43070 */
[C---:B------:R-:W-:Y:S03]  /*6dd0*/  PRMT R14, R6.reuse, 0x7770, RZ ;  /* 0x00007770060e7816 */ /* 0x040fe600000000ff */
[----:B------:R-:W4:Y:S01]  /*6de0*/  MUFU.EX2 R191, R42 ;  /* 0x0000002a00bf7308 */ /* 0x000f220000000800 */
[----:B------:R-:W-:Y:S02]  /*6df0*/  PRMT R7, R6, 0x7771, RZ ;  /* 0x0000777106077816 */ /* 0x000fe400000000ff */
[----:B------:R-:W-:Y:S02]  /*6e00*/  LOP3.LUT R13, R13, 0xffff, RZ, 0xc0, !PT ;  /* 0x0000ffff0d0d7812 */ /* 0x000fe400078ec0ff */
[----:B------:R-:W-:Y:S02]  /*6e10*/  ISETP.LE.U32.AND P4, PT, R14, UR15, PT ;  /* 0x0000000f0e007c0c */ /* 0x000fe4000bf83070 */
[----:B------:R-:W-:Y:S01]  /*6e20*/  ISETP.GT.U32.AND P3, PT, R7, UR15, PT ;  /* 0x0000000f07007c0c */ /* 0x000fe2000bf64070 */
[----:B------:R-:W-:Y:S01]  /*6e30*/  @!P0 FADD.FTZ R182, -R182, -RZ ;  /* 0x800000ffb6b68221 */ /* 0x000fe20000010100 */
[----:B------:R-:W-:Y:S01]  /*6e40*/  SHF.R.U32.HI R4, RZ, 0x8, R13 ;  /* 0x00000008ff047819 */ /* 0x000fe2000001160d */
[----:B------:R-:W-:Y:S01]  /*6e50*/  @!P2 FADD.FTZ R175, -R175, -RZ ;  /* 0x800000ffafafa221 */ /* 0x000fe20000010100 */
[C---:B------:R-:W-:Y:S02]  /*6e60*/  PRMT R15, R6.reuse, 0x7772, RZ ;  /* 0x00007772060f7816 */ /* 0x040fe400000000ff */
[----:B------:R-:W-:Y:S02]  /*6e70*/  PRMT R6, R6, 0x7773, RZ ;  /* 0x0000777306067816 */ /* 0x000fe400000000ff */
[----:B------:R-:W-:Y:S02]  /*6e80*/  LOP3.LUT R4, R4, 0xffff, RZ, 0xc0, !PT ;  /* 0x0000ffff04047812 */ /* 0x000fe400078ec0ff */
[----:B------:R-:W-:Y:S01]  /*6e90*/  ISETP.GT.U32.AND P5, PT, R15, UR15, PT ;  /* 0x0000000f0f007c0c */ /* 0x000fe2000bfa4070 */
[----:B-1----:R-:W-:Y:S01]  /*6ea0*/  @!P4 FADD.FTZ R181, -R181, -RZ ;  /* 0x800000ffb5b5c221 */ /* 0x002fe20000010100 */
[----:B------:R-:W-:Y:S01]  /*6eb0*/  PRMT R5, R11, 0x7632, R5 ;  /* 0x000076320b057816 */ /* 0x000fe20000000005 */
[----:B--2---:R-:W-:Y:S01]  /*6ec0*/  @P3 FADD.FTZ R179, -R179, -RZ ;  /* 0x800000ffb3b33221 */ /* 0x004fe20000010100 */
[----:B------:R-:W-:Y:S02]  /*6ed0*/  ISETP.GT.U32.AND P0, PT, R6, UR15, PT ;  /* 0x0000000f06007c0c */ /* 0x000fe4000bf04070 */
[----:B------:R-:W-:Y:S02]  /*6ee0*/  ISETP.LE.U32.AND P2, PT, R4, UR15, PT ;  /* 0x0000000f04007c0c */ /* 0x000fe4000bf43070 */
[----:B------:R-:W-:Y:S02]  /*6ef0*/  LOP3.LUT R4, R5, 0xff, RZ, 0xc0, !PT ;  /* 0x000000ff05047812 */ /* 0x000fe400078ec0ff */
[----:B------:R-:W-:Y:S02]  /*6f00*/  LOP3.LUT R5, R8, 0xff, RZ, 0xc0, !PT ;  /* 0x000000ff08057812 */ /* 0x000fe400078ec0ff */
[----:B------:R-:W-:Y:S01]  /*6f10*/  ISETP.LE.U32.AND P4, PT, R4, UR15, PT ;  /* 0x0000000f04007c0c */ /* 0x000fe2000bf83070 */
[----:B---3--:R-:W-:Y:S01]  /*6f20*/  @P5 FADD.FTZ R177, -R177, -RZ ;  /* 0x800000ffb1b15221 */ /* 0x008fe20000010100 */
[----:B------:R-:W-:Y:S02]  /*6f30*/  ISETP.LE.U32.AND P3, PT, R5, UR15, PT ;  /* 0x0000000f05007c0c */ /* 0x000fe4000bf63070 */
[----:B------:R-:W-:Y:S01]  /*6f40*/  SHF.R.U32.HI R4, RZ, 0x18, R8 ;  /* 0x00000018ff047819 */ /* 0x000fe20000011608 */
[----:B----4-:R-:W-:Y:S01]  /*6f50*/  @P0 FADD.FTZ R176, -R176, -RZ ;  /* 0x800000ffb0b00221 */ /* 0x010fe20000010100 */
[----:B------:R-:W-:Y:S01]  /*6f60*/  LOP3.LUT R12, R12, 0xffff, RZ, 0xc0, !PT ;  /* 0x0000ffff0c0c7812 */ /* 0x000fe200078ec0ff */
[----:B------:R-:W-:Y:S01]  /*6f70*/  @!P2 FADD.FTZ R183, -R183, -RZ ;  /* 0x800000ffb7b7a221 */ /* 0x000fe20000010100 */
[----:B------:R-:W-:Y:S02]  /*6f80*/  ISETP.LE.U32.AND P5, PT, R4, UR15, PT ;  /* 0x0000000f04007c0c */ /* 0x000fe4000bfa3070 */
[----:B------:R-:W-:Y:S02]  /*6f90*/  ISETP.LE.U32.AND P0, PT, R17, UR15, PT ;  /* 0x0000000f11007c0c */ /* 0x000fe4000bf03070 */
[----:B------:R-:W-:Y:S01]  /*6fa0*/  SHF.R.U32.HI R4, RZ, 0x8, R12 ;  /* 0x00000008ff047819 */ /* 0x000fe2000001160c */
[----:B------:R-:W-:Y:S01]  /*6fb0*/  @!P4 FADD.FTZ R192, -R192, -RZ ;  /* 0x800000ffc0c0c221 */ /* 0x000fe20000010100 */
[----:B------:R-:W-:Y:S01]  /*6fc0*/  ISETP.GT.U32.AND P4, PT, R19, UR15, PT ;  /* 0x0000000f13007c0c */ /* 0x000fe2000bf84070 */
[----:B------:R-:W-:Y:S01]  /*6fd0*/  @!P3 FADD.FTZ R203, -R203, -RZ ;  /* 0x800000ffcbcbb221 */ /* 0x000fe20000010100 */
[----:B------:R-:W-:Y:S02]  /*6fe0*/  PRMT R5, R9, 0x7632, R5 ;  /* 0x0000763209057816 */ /* 0x000fe40000000005 */
[----:B------:R-:W-:Y:S02]  /*6ff0*/  ISETP.GT.U32.AND P3, PT, R18, UR15, PT ;  /* 0x0000000f12007c0c */ /* 0x000fe4000bf64070 */
[----:B------:R-:W-:Y:S01]  /*7000*/  LOP3.LUT R4, R4, 0xffff, RZ, 0xc0, !PT ;  /* 0x0000ffff04047812 */ /* 0x000fe200078ec0ff */
[----:B------:R-:W-:Y:S01]  /*7010*/  @!P5 FADD.FTZ R202, -R202, -RZ ;  /* 0x800000ffcacad221 */ /* 0x000fe20000010100 */
[----:B------:R-:W-:Y:S01]  /*7020*/  LOP3.LUT R11, R11, 0xffff, RZ, 0xc0, !PT ;  /* 0x0000ffff0b0b7812 */ /* 0x000fe200078ec0ff */
[----:B------:R-:W-:Y:S01]  /*7030*/  @!P0 FADD.FTZ R208, -R208, -RZ ;  /* 0x800000ffd0d08221 */ /* 0x000fe20000010100 */
[----:B------:R-:W-:Y:S02]  /*7040*/  ISETP.GT.U32.AND P2, PT, R16, UR15, PT ;  /* 0x0000000f10007c0c */ /* 0x000fe4000bf44070 */
[----:B------:R-:W-:Y:S01]  /*7050*/  LOP3.LUT R5, R5, 0xff, RZ, 0xc0, !PT ;  /* 0x000000ff05057812 */ /* 0x000fe200078ec0ff */
[----:B------:R-:W-:Y:S01]  /*7060*/  @P4 FADD.FTZ R205, -R205, -RZ ;  /* 0x800000ffcdcd4221 */ /* 0x000fe20000010100 */
[----:B------:R-:W-:Y:S02]  /*7070*/  ISETP.LE.U32.AND P5, PT, R4, UR15, PT ;  /* 0x0000000f04007c0c */ /* 0x000fe4000bfa3070 */
[----:B------:R-:W-:Y:S01]  /*7080*/  SHF.R.U32.HI R4, RZ, 0x8, R11 ;  /* 0x00000008ff047819 */ /* 0x000fe2000001160b */
[----:B------:R-:W-:Y:S01]  /*7090*/  @P3 FADD.FTZ R204, -R204, -RZ ;  /* 0x800000ffcccc3221 */ /* 0x000fe20000010100 */
[----:B------:R-:W-:Y:S02]  /*70a0*/  ISETP.LE.U32.AND P0, PT, R5, UR15, PT ;  /* 0x0000000f05007c0c */ /* 0x000fe4000bf03070 */
[----:B------:R-:W-:Y:S02]  /*70b0*/  SHF.R.U32.HI R5, RZ, 0x18, R3 ;  /* 0x00000018ff057819 */ /* 0x000fe40000011603 */
[----:B------:R-:W-:Y:S01]  /*70c0*/  LOP3.LUT R4, R4, 0xffff, RZ, 0xc0, !PT ;  /* 0x0000ffff04047812 */ /* 0x000fe200078ec0ff */
[----:B------:R-:W-:Y:S01]  /*70d0*/  @P2 FADD.FTZ R206, -R206, -RZ ;  /* 0x800000ffcece2221 */ /* 0x000fe20000010100 */
[----:B------:R-:W-:Y:S02]  /*70e0*/  ISETP.LE.U32.AND P4, PT, R5, UR15, PT ;  /* 0x0000000f05007c0c */ /* 0x000fe4000bf83070 */
[----:B------:R-:W-:Y:S01]  /*70f0*/  LOP3.LUT R6, R3, 0xff, RZ, 0xc0, !PT ;  /* 0x000000ff03067812 */ /* 0x000fe200078ec0ff */
[----:B------:R-:W-:Y:S01]  /*7100*/  @!P5 FADD.FTZ R209, -R209, -RZ ;  /* 0x800000ffd1d1d221 */ /* 0x000fe20000010100 */
[----:B------:R-:W-:Y:S02]  /*7110*/  ISETP.LE.U32.AND P3, PT, R4, UR15, PT ;  /* 0x0000000f04007c0c */ /* 0x000fe4000bf63070 */
[----:B------:R-:W-:Y:S01]  /*7120*/  PRMT R5, R8, 0x7632, R5 ;  /* 0x0000763208057816 */ /* 0x000fe20000000005 */
[----:B------:R-:W-:Y:S01]  /*7130*/  @!P0 FADD.FTZ R172, -R172, -RZ ;  /* 0x800000ffacac8221 */ /* 0x000fe20000010100 */
[----:B------:R-:W-:Y:S02]  /*7140*/  LOP3.LUT R4, R10, 0xffff, RZ, 0xc0, !PT ;  /* 0x0000ffff0a047812 */ /* 0x000fe400078ec0ff */
[----:B------:R-:W-:Y:S02]  /*7150*/  ISETP.LE.U32.AND P2, PT, R6, UR15, PT ;  /* 0x0000000f06007c0c */ /* 0x000fe4000bf43070 */
[----:B------:R-:W-:Y:S01]  /*7160*/  LOP3.LUT R6, R5, 0xff, RZ, 0xc0, !PT ;  /* 0x000000ff05067812 */ /* 0x000fe200078ec0ff */
[----:B------:R-:W-:Y:S01]  /*7170*/  @!P4 FADD.FTZ R171, -R171, -RZ ;  /* 0x800000ffababc221 */ /* 0x000fe20000010100 */
[----:B------:R-:W-:Y:S02]  /*7180*/  SHF.R.U32.HI R4, RZ, 0x8, R4 ;  /* 0x00000008ff047819 */ /* 0x000fe40000011604 */
[----:B------:R-:W-:Y:S01]  /*7190*/  ISETP.LE.U32.AND P5, PT, R6, UR15, PT ;  /* 0x0000000f06007c0c */ /* 0x000fe2000bfa3070 */
[----:B------:R-:W-:Y:S01]  /*71a0*/  @!P3 FADD.FTZ R174, -R174, -RZ ;  /* 0x800000ffaeaeb221 */ /* 0x000fe20000010100 */
[----:B------:R-:W-:Y:S02]  /*71b0*/  LOP3.LUT R5, R0, 0xff, RZ, 0xc0, !PT ;  /* 0x000000ff00057812 */ /* 0x000fe400078ec0ff */
[----:B------:R-:W-:Y:S02]  /*71c0*/  LOP3.LUT R4, R4, 0xffff, RZ, 0xc0, !PT ;  /* 0x0000ffff04047812 */ /* 0x000fe400078ec0ff */
[----:B------:R-:W-:Y:S01]  /*71d0*/  LOP3.LUT R9, R9, 0xffff, RZ, 0xc0, !PT ;  /* 0x0000ffff09097812 */ /* 0x000fe200078ec0ff */
[----:B------:R-:W-:Y:S01]  /*71e0*/  @!P2 FADD.FTZ R173, -R173, -RZ ;  /* 0x800000ffadada221 */ /* 0x000fe20000010100 */
[----:B------:R-:W-:Y:S02]  /*71f0*/  ISETP.LE.U32.AND P0, PT, R5, UR15, PT ;  /* 0x0000000f05007c0c */ /* 0x000fe4000bf03070 */
[----:B------:R-:W-:Y:S02]  /*7200*/  SHF.R.U32.HI R5, RZ, 0x18, R0 ;  /* 0x00000018ff057819 */ /* 0x000fe40000011600 */
[----:B------:R-:W-:Y:S01]  /*7210*/  ISETP.LE.U32.AND P4, PT, R4, UR15, PT ;  /* 0x0000000f04007c0c */ /* 0x000fe2000bf83070 */
[----:B------:R-:W-:Y:S01]  /*7220*/  @!P5 FADD.FTZ R193, -R193, -RZ ;  /* 0x800000ffc1c1d221 */ /* 0x000fe20000010100 */
[----:B------:R-:W-:Y:S02]  /*7230*/  SHF.R.U32.HI R9, RZ, 0x8, R9 ;  /* 0x00000008ff097819 */ /* 0x000fe40000011609 */
[----:B------:R-:W-:Y:S02]  /*7240*/  PRMT R4, R3, 0x7632, R4 ;  /* 0x0000763203047816 */ /* 0x000fe40000000004 */
[----:B------:R-:W-:Y:S02]  /*7250*/  LOP3.LUT R8, R8, 0xffff, RZ, 0xc0, !PT ;  /* 0x0000ffff08087812 */ /* 0x000fe400078ec0ff */
[----:B------:R-:W-:Y:S01]  /*7260*/  ISETP.LE.U32.AND P2, PT, R5, UR15, PT ;  /* 0x0000000f05007c0c */ /* 0x000fe2000bf43070 */
[----:B------:R-:W-:Y:S01]  /*7270*/  @!P0 FADD.FTZ R195, -R195, -RZ ;  /* 0x800000ffc3c38221 */ /* 0x000fe20000010100 */
[----:B------:R-:W-:Y:S02]  /*7280*/  LOP3.LUT R9, R9, 0xffff, RZ, 0xc0, !PT ;  /* 0x0000ffff09097812 */ /* 0x000fe400078ec0ff */
[----:B------:R-:W-:Y:S01]  /*7290*/  LOP3.LUT R4, R4, 0xff, RZ, 0xc0, !PT ;  /* 0x000000ff04047812 */ /* 0x000fe200078ec0ff */
[----:B------:R-:W-:Y:S01]  /*72a0*/  @!P4 FADD.FTZ R207, -R207, -RZ ;  /* 0x800000ffcfcfc221 */ /* 0x000fe20000010100 */
[----:B------:R-:W-:Y:S02]  /*72b0*/  SHF.R.U32.HI R8, RZ, 0x8, R8 ;  /* 0x00000008ff087819 */ /* 0x000fe40000011608 */
[----:B------:R-:W-:Y:S02]  /*72c0*/  ISETP.LE.U32.AND P3, PT, R9, UR15, PT ;  /* 0x0000000f09007c0c */ /* 0x000fe4000bf63070 */
[----:B------:R-:W-:Y:S02]  /*72d0*/  ISETP.LE.U32.AND P5, PT, R4, UR15, PT ;  /* 0x0000000f04007c0c */ /* 0x000fe4000bfa3070 */
[----:B------:R-:W-:Y:S01]  /*72e0*/  LOP3.LUT R6, R3, 0xffff, RZ, 0xc0, !PT ;  /* 0x0000ffff03067812 */ /* 0x000fe200078ec0ff */
[----:B------:R-:W-:Y:S01]  /*72f0*/  @!P2 FADD.FTZ R194, -R194, -RZ ;  /* 0x800000ffc2c2a221 */ /* 0x000fe20000010100 */
[C---:B------:R-:W-:Y:S02]  /*7300*/  PRMT R4, R0.reuse, 0x7632, R4 ;  /* 0x0000763200047816 */ /* 0x040fe40000000004 */
[----:B------:R-:W-:Y:S02]  /*7310*/  LOP3.LUT R5, R0, 0xffff, RZ, 0xc0, !PT ;  /* 0x0000ffff00057812 */ /* 0x000fe400078ec0ff */
[----:B------:R-:W-:Y:S02]  /*7320*/  LOP3.LUT R3, R8, 0xffff, RZ, 0xc0, !PT ;  /* 0x0000ffff08037812 */ /* 0x000fe400078ec0ff */
[----:B------:R-:W-:Y:S01]  /*7330*/  LOP3.LUT R0, R4, 0xff, RZ, 0xc0, !PT ;  /* 0x000000ff04007812 */ /* 0x000fe200078ec0ff */
[----:B------:R-:W-:Y:S01]  /*7340*/  @!P3 FADD.FTZ R169, -R169, -RZ ;  /* 0x800000ffa9a9b221 */ /* 0x000fe20000010100 */
[----:B------:R-:W-:Y:S01]  /*7350*/  SHF.R.U32.HI R4, RZ, 0x8, R5 ;  /* 0x00000008ff047819 */ /* 0x000fe20000011605 */
[----:B------:R-:W-:Y:S01]  /*7360*/  @!P5 FADD.FTZ R170, -R170, -RZ ;  /* 0x800000ffaaaad221 */ /* 0x000fe20000010100 */
[----:B------:R-:W-:Y:S02]  /*7370*/  ISETP.LE.U32.AND P0, PT, R3, UR15, PT ;  /* 0x0000000f03007c0c */ /* 0x000fe4000bf03070 */
[----:B------:R-:W-:Y:S02]  /*7380*/  SHF.R.U32.HI R3, RZ, 0x8, R6 ;  /* 0x00000008ff037819 */ /* 0x000fe40000011606 */
[----:B------:R-:W-:Y:S02]  /*7390*/  ISETP.LE.U32.AND P2, PT, R0, UR15, PT ;  /* 0x0000000f00007c0c */ /* 0x000fe4000bf43070 */
[----:B------:R-:W-:Y:S02]  /*73a0*/  LOP3.LUT R0, R4, 0xffff, RZ, 0xc0, !PT ;  /* 0x0000ffff04007812 */ /* 0x000fe400078ec0ff */
[----:B------:R-:W-:Y:S02]  /*73b0*/  LOP3.LUT R3, R3, 0xffff, RZ, 0xc0, !PT ;  /* 0x0000ffff03037812 */ /* 0x000fe400078ec0ff */
[----:B------:R-:W-:Y:S02]  /*73c0*/  ISETP.LE.U32.AND P3, PT, R0, UR15, PT ;  /* 0x0000000f00007c0c */ /* 0x000fe4000bf63070 */
[----:B------:R-:W-:Y:S01]  /*73d0*/  ISETP.LE.U32.AND P4, PT, R3, UR15, PT ;  /* 0x0000000f03007c0c */ /* 0x000fe2000bf83070 */
[----:B------:R-:W-:Y:S01]  /*73e0*/  @!P0 FADD.FTZ R180, -R180, -RZ ;  /* 0x800000ffb4b48221 */ /* 0x000fe20000010100 */
[----:B------:R-:W-:Y:S02]  /*73f0*/  LOP3.LUT P0, RZ, R157, 0x4, RZ, 0xc0, !PT ;  /* 0x000000049dff7812 */ /* 0x000fe4000780c0ff */
[----:B------:R-:W-:Y:S01]  /*7400*/  PRMT R0, R10, 0x7632, R0 ;  /* 0x000076320a007816 */ /* 0x000fe20000000000 */
[----:B------:R-:W-:Y:S01]  /*7410*/  @!P2 FADD.FTZ R191, -R191, -RZ ;  /* 0x800000ffbfbfa221 */ /* 0x000fe20000010100 */
[----:B------:R-:W-:Y:S02]  /*7420*/  SEL R163, R163, 0xfffffff0, !P0 ;  /* 0xfffffff0a3a37807 */ /* 0x000fe40004000000 */
[----:B------:R-:W-:Y:S02]  /*7430*/  LOP3.LUT R0, R0, 0xff, RZ, 0xc0, !PT ;  /* 0x000000ff00007812 */ /* 0x000fe400078ec0ff */
[----:B------:R-:W-:Y:S01]  /*7440*/  F2FP.RELU.F16.F32.PACK_AB R5, R182, R172 ;  /* 0x000000acb605723e */ /* 0x000fe200000008ff */
[----:B------:R-:W-:Y:S01]  /*7450*/  @!P3 FADD.FTZ R178, -R178, -RZ ;  /* 0x800000ffb2b2b221 */ /* 0x000fe20000010100 */
[----:B------:R-:W-:Y:S01]  /*7460*/  F2FP.RELU.F16.F32.PACK_AB R6, R169, R175 ;  /* 0x000000afa906723e */ /* 0x000fe200000008ff */
[----:B------:R-:W-:Y:S01]  /*7470*/  @!P4 FADD.FTZ R167, -R167, -RZ ;  /* 0x800000ffa7a7c221 */ /* 0x000fe20000010100 */
[----:B------:R-:W-:Y:S01]  /*7480*/  ISETP.LE.U32.AND P3, PT, R0, UR15, PT ;  /* 0x0000000f00007c0c */ /* 0x000fe2000bf63070 */
[----:B------:R-:W-:Y:S01]  /*7490*/  IMAD.IADD R166, R161, 0x1, R163 ;  /* 0x00000001a1a67824 */ /* 0x000fe200078e02a3 */
[----:B------:R-:W-:Y:S01]  /*74a0*/  F2FP.RELU.F16.F32.PACK_AB R3, R212, R213 ;  /* 0x000000d5d403723e */ /* 0x000fe200000008ff */
[----:B------:R1:W-:Y:S01]  /*74b0*/  STS [R161+0x1c400], R5 ;  /* 0x01c40005a1007388 */ /* 0x0003e20000000800 */
[----:B------:R-:W-:Y:S01]  /*74c0*/  F2FP.RELU.F16.F32.PACK_AB R0, R210, R211 ;  /* 0x000000d3d200723e */ /* 0x000fe200000008ff */
[----:B------:R-:W-:Y:S01]  /*74d0*/  IMAD.IADD R165, R163, 0x1, R159 ;  /* 0x00000001a3a57824 */ /* 0x000fe200078e029f */
[----:B------:R-:W-:Y:S01]  /*74e0*/  F2FP.RELU.F16.F32.PACK_AB R4, R167, R173 ;  /* 0x000000ada704723e */ /* 0x000fe200000008ff */
[----:B------:R2:W-:Y:S01]  /*74f0*/  STS [R161+0x1c000], R6 ;  /* 0x01c00006a1007388 */ /* 0x0005e20000000800 */
[----:B------:R-:W-:Y:S02]  /*7500*/  F2FP.RELU.F16.F32.PACK_AB R7, R206, R208 ;  /* 0x000000d0ce07723e */ /* 0x000fe400000008ff */
[----:B------:R-:W-:Y:S01]  /*7510*/  SHF.R.U32.HI R10, RZ, 0x18, R10 ;  /* 0x00000018ff0a7819 */ /* 0x000fe2000001160a */
[----:B------:R3:W-:Y:S01]  /*7520*/  STS [R166+0x1c000], R3 ;  /* 0x01c00003a6007388 */ /* 0x0007e20000000800 */
[----:B------:R-:W-:Y:S01]  /*7530*/  ISETP.LE.U32.AND P1, PT, R20, UR15, PT ;  /* 0x0000000f14007c0c */ /* 0x000fe2000bf23070 */
[----:B------:R-:W-:Y:S01]  /*7540*/  @!P3 FADD.FTZ R196, -R196, -RZ ;  /* 0x800000ffc4c4b221 */ /* 0x000fe20000010100 */
[----:B------:R-:W-:Y:S01]  /*7550*/  ISETP.LE.U32.AND P4, PT, R10, UR15, PT ;  /* 0x0000000f0a007c0c */ /* 0x000fe2000bf83070 */
[----:B------:R4:W-:Y:S01]  /*7560*/  STS [R166+0x1c400], R0 ;  /* 0x01c40000a6007388 */ /* 0x0009e20000000800 */
[----:B------:R-:W-:Y:S02]  /*7570*/  ISETP.GT.U32.AND P6, PT, R21, UR15, PT ;  /* 0x0000000f15007c0c */ /* 0x000fe4000bfc4070 */
[----:B------:R-:W-:Y:S01]  /*7580*/  ISETP.GT.U32.AND P5, PT, R25, UR15, PT ;  /* 0x0000000f19007c0c */ /* 0x000fe2000bfa4070 */
[----:B------:R4:W-:Y:S01]  /*7590*/  STS [R161+0x1e000], R4 ;  /* 0x01e00004a1007388 */ /* 0x0009e20000000800 */
[----:B------:R-:W-:Y:S02]  /*75a0*/  ISETP.GT.U32.AND P2, PT, R24, UR15, PT ;  /* 0x0000000f18007c0c */ /* 0x000fe4000bf44070 */
[----:B------:R-:W-:Y:S02]  /*75b0*/  SEL R160, R160, 0xffffffc0, !P0 ;  /* 0xffffffc0a0a07807 */ /* 0x000fe40004000000 */
[----:B------:R-:W-:Y:S01]  /*75c0*/  FSETP.GE.FTZ.AND P3, PT, R173, RZ, PT ;  /* 0x000000ffad00720b */ /* 0x000fe20003f76000 */
[----:B------:R-:W-:Y:S01]  /*75d0*/  @!P1 FADD.FTZ R200, -R200, -RZ ;  /* 0x800000ffc8c89221 */ /* 0x000fe20000010100 */
[----:B------:R-:W-:Y:S01]  /*75e0*/  LOP3.LUT P1, RZ, R157, 0x2, RZ, 0xc0, !PT ;  /* 0x000000029dff7812 */ /* 0x000fe2000782c0ff */
[----:B------:R-:W-:Y:S01]  /*75f0*/  @!P4 FADD.FTZ R197, -R197, -RZ ;  /* 0x800000ffc5c5c221 */ /* 0x000fe20000010100 */
[----:B-1----:R-:W-:Y:S01]  /*7600*/  F2FP.RELU.F16.F32.PACK_AB R5, R183, R218 ;  /* 0x000000dab705723e */ /* 0x002fe200000008ff */
[----:B------:R-:W-:Y:S01]  /*7610*/  @P6 FADD.FTZ R201, -R201, -RZ ;  /* 0x800000ffc9c96221 */ /* 0x000fe20000010100 */
[----:B------:R-:W-:Y:S01]  /*7620*/  SEL R168, R168, 0xffffffe0, !P1 ;  /* 0xffffffe0a8a87807 */ /* 0x000fe20004800000 */
[----:B------:R-:W-:Y:S01]  /*7630*/  @P5 FADD.FTZ R198, -R198, -RZ ;  /* 0x800000ffc6c65221 */ /* 0x000fe20000010100 */
[----:B--2---:R-:W-:Y:S01]  /*7640*/  F2FP.RELU.F16.F32.PACK_AB R6, R178, R195 ;  /* 0x000000c3b206723e */ /* 0x004fe200000008ff */
[----:B------:R-:W-:Y:S01]  /*7650*/  @P2 FADD.FTZ R199, -R199, -RZ ;  /* 0x800000ffc7c72221 */ /* 0x000fe20000010100 */
[--C-:B------:R-:W-:Y:S01]  /*7660*/  IMAD.IADD R164, R160, 0x1, R153.reuse ;  /* 0x00000001a0a47824 */ /* 0x100fe200078e0299 */
[----:B------:R-:W-:Y:S01]  /*7670*/  FSETP.GE.FTZ.AND P2, PT, R175, RZ, PT ;  /* 0x000000ffaf00720b */ /* 0x000fe20003f56000 */
[----:B------:R-:W-:Y:S01]  /*7680*/  IMAD.IADD R154, R152, 0x1, R168 ;  /* 0x00000001989a7824 */ /* 0x000fe200078e02a8 */
[----:B---3--:R-:W-:Y:S01]  /*7690*/  F2FP.RELU.F16.F32.PACK_AB R3, R179, R181 ;  /* 0x000000b5b303723e */ /* 0x008fe200000008ff */
[C---:B------:R-:W-:Y:S01]  /*76a0*/  IMAD.IADD R156, R168.reuse, 0x1, R153 ;  /* 0x00000001a89c7824 */ /* 0x040fe200078e0299 */
[----:B------:R-:W-:Y:S01]  /*76b0*/  FSETP.GE.FTZ.AND P1, PT, R169, RZ, PT ;  /* 0x000000ffa900720b */ /* 0x000fe20003f36000 */
[----:B------:R-:W-:Y:S01]  /*76c0*/  IMAD.IADD R185, R168, 0x1, R164 ;  /* 0x00000001a8b97824 */ /* 0x000fe200078e02a4 */
[----:B----4-:R-:W-:Y:S02]  /*76d0*/  F2FP.RELU.F16.F32.PACK_AB R0, R176, R177 ;  /* 0x000000b1b000723e */ /* 0x010fe400000008ff */
[----:B------:R-:W-:Y:S02]  /*76e0*/  FSETP.GE.FTZ.AND P0, PT, R172, RZ, PT ;  /* 0x000000ffac00720b */ /* 0x000fe40003f16000 */
[----:B------:R-:W-:Y:S02]  /*76f0*/  F2FP.RELU.F16.F32.PACK_AB R4, R171, R170 ;  /* 0x000000aaab04723e */ /* 0x000fe400000008ff */
[----:B------:R-:W-:Y:S03]  /*7700*/  FSETP.GE.FTZ.AND P4, PT, R238, RZ, PT ;  /* 0x000000ffee00720b */ /* 0x000fe60003f96000 */
[----:B------:R1:W-:Y:S04]  /*7710*/  STS [R161+0x1e400], R4 ;  /* 0x01e40004a1007388 */ /* 0x0003e80000000800 */
[----:B------:R2:W-:Y:S04]  /*7720*/  STS [R166+0x1e400], R0 ;  /* 0x01e40000a6007388 */ /* 0x0005e80000000800 */
[----:B------:R3:W-:Y:S04]  /*7730*/  STS [R166+0x1e000], R3 ;  /* 0x01e00003a6007388 */ /* 0x0007e80000000800 */
[----:B------:R4:W-:Y:S01]  /*7740*/  STS [R159+0x1c000], R5 ;  /* 0x01c000059f007388 */ /* 0x0009e20000000800 */
[----:B-1----:R-:W-:Y:S02]  /*7750*/  F2FP.RELU.F16.F32.PACK_AB R4, R174, R216 ;  /* 0x000000d8ae04723e */ /* 0x002fe400000008ff */
[----:B--2---:R-:W-:Y:S02]  /*7760*/  F2FP.RELU.F16.F32.PACK_AB R0, R217, R214 ;  /* 0x000000d6d900723e */ /* 0x004fe400000008ff */
[----:B---3--:R-:W-:Y:S03]  /*7770*/  F2FP.RELU.F16.F32.PACK_AB R3, R215, R192 ;  /* 0x000000c0d703723e */ /* 0x008fe600000008ff */
[----:B------:R1:W-:Y:S01]  /*7780*/  STS [R159+0x1c400], R0 ;  /* 0x01c400009f007388 */ /* 0x0003e20000000800 */
[----:B----4-:R-:W-:Y:S05]  /*7790*/  F2FP.RELU.F16.F32.PACK_AB R5, R231, R232 ;  /* 0x000000e8e705723e */ /* 0x010fea00000008ff */
[----:B------:R2:W-:Y:S01]  /*77a0*/  STS [R165+0x1c000], R5 ;  /* 0x01c00005a5007388 */ /* 0x0005e20000000800 */
[----:B-1----:R-:W-:Y:S05]  /*77b0*/  F2FP.RELU.F16.F32.PACK_AB R0, R229, R230 ;  /* 0x000000e6e500723e */ /* 0x002fea00000008ff */
[----:B------:R1:W-:Y:S01]  /*77c0*/  STS [R165+0x1c400], R0 ;  /* 0x01c40000a5007388 */ /* 0x0003e20000000800 */
[----:B--2---:R-:W-:Y:S03]  /*77d0*/  F2FP.RELU.F16.F32.PACK_AB R5, R225, R227 ;  /* 0x000000e3e105723e */ /* 0x004fe600000008ff */
[----:B------:R2:W-:Y:S04]  /*77e0*/  STS [R159+0x1e000], R4 ;  /* 0x01e000049f007388 */ /* 0x0005e80000000800 */
[----:B------:R3:W-:Y:S04]  /*77f0*/  STS [R159+0x1e400], R3 ;  /* 0x01e400039f007388 */ /* 0x0007e80000000800 */
[----:B------:R4:W-:Y:S01]  /*7800*/  STS [R165+0x1e000], R5 ;  /* 0x01e00005a5007388 */ /* 0x0009e20000000800 */
[----:B-1----:R-:W-:Y:S02]  /*7810*/  F2FP.RELU.F16.F32.PACK_AB R0, R202, R193 ;  /* 0x000000c1ca00723e */ /* 0x002fe400000008ff */
[----:B--2---:R-:W-:Y:S02]  /*7820*/  F2FP.RELU.F16.F32.PACK_AB R4, R219, R221 ;  /* 0x000000dddb04723e */ /* 0x004fe400000008ff */
[----:B---3--:R-:W-:Y:S03]  /*7830*/  F2FP.RELU.F16.F32.PACK_AB R3, R180, R203 ;  /* 0x000000cbb403723e */ /* 0x008fe600000008ff */
[----:B------:R1:W-:Y:S01]  /*7840*/  STS [R165+0x1e400], R4 ;  /* 0x01e40004a5007388 */ /* 0x0003e20000000800 */
[----:B----4-:R-:W-:Y:S03]  /*7850*/  F2FP.RELU.F16.F32.PACK_AB R5, R194, R191 ;  /* 0x000000bfc205723e */ /* 0x010fe600000008ff */
[----:B------:R2:W-:Y:S04]  /*7860*/  STS [R162], R3 ;  /* 0x00000003a2007388 */ /* 0x0005e80000000800 */
[----:B------:R3:W-:Y:S01]  /*7870*/  STS [R162+0x400], R0 ;  /* 0x00040000a2007388 */ /* 0x0007e20000000800 */
[----:B-1----:R-:W-:Y:S02]  /*7880*/  F2FP.RELU.F16.F32.PACK_AB R4, R226, R228 ;  /* 0x000000e4e204723e */ /* 0x002fe400000008ff */
[----:B--2---:R-:W-:Y:S01]  /*7890*/  F2FP.RELU.F16.F32.PACK_AB R3, R220, R224 ;  /* 0x000000e0dc03723e */ /* 0x004fe200000008ff */
[C---:B---3--:R-:W-:Y:S02]  /*78a0*/  IMAD.IADD R0, R163.reuse, 0x1, R162 ;  /* 0x00000001a3007824 */ /* 0x048fe400078e02a2 */
[----:B------:R-:W-:Y:S03]  /*78b0*/  IMAD.IADD R163, R163, 0x1, R158 ;  /* 0x00000001a3a37824 */ /* 0x000fe600078e029e */
[----:B------:R1:W-:Y:S04]  /*78c0*/  STS [R0], R4 ;  /* 0x0000000400007388 */ /* 0x0003e80000000800 */
[----:B------:R2:W-:Y:S04]  /*78d0*/  STS [R0+0x400], R3 ;  /* 0x0004000300007388 */ /* 0x0005e80000000800 */
[----:B------:R3:W-:Y:S04]  /*78e0*/  STS [R162+0x2000], R6 ;  /* 0x00200006a2007388 */ /* 0x0007e80000000800 */
[----:B------:R4:W-:Y:S04]  /*78f0*/  STS [R162+0x2400], R5 ;  /* 0x00240005a2007388 */ /* 0x0009e80000000800 */
[----:B------:R-:W-:Y:S01]  /*7900*/  STS [R0+0x2000], R7 ;  /* 0x0020000700007388 */ /* 0x000fe20000000800 */
[----:B-1----:R-:W-:Y:S02]  /*7910*/  F2FP.RELU.F16.F32.PACK_AB R4, R233, R223 ;  /* 0x000000dfe904723e */ /* 0x002fe400000008ff */
[----:B--2---:R-:W-:Y:S02]  /*7920*/  F2FP.RELU.F16.F32.PACK_AB R3, R238, R236 ;  /* 0x000000ecee03723e */ /* 0x004fe400000008ff */
[----:B---3--:R-:W-:Y:S02]  /*7930*/  F2FP.RELU.F16.F32.PACK_AB R6, R204, R205 ;  /* 0x000000cdcc06723e */ /* 0x008fe400000008ff */
[----:B----4-:R-:W-:Y:S03]  /*7940*/  F2FP.RELU.F16.F32.PACK_AB R5, R209, R234 ;  /* 0x000000ead105723e */ /* 0x010fe600000008ff */
[----:B------:R1:W-:Y:S04]  /*7950*/  STS [R0+0x2400], R6 ;  /* 0x0024000600007388 */ /* 0x0003e80000000800 */
[----:B------:R-:W-:Y:S04]  /*7960*/  STS [R158], R5 ;  /* 0x000000059e007388 */ /* 0x000fe80000000800 */
[----:B------:R2:W-:Y:S04]  /*7970*/  STS [R158+0x400], R4 ;  /* 0x000400049e007388 */ /* 0x0005e80000000800 */
[----:B------:R3:W-:Y:S01]  /*7980*/  STS [R163], R3 ;  /* 0x00000003a3007388 */ /* 0x0007e20000000800 */
[----:B-1----:R-:W-:Y:S05]  /*7990*/  F2FP.RELU.F16.F32.PACK_AB R0, R237, R235 ;  /* 0x000000ebed00723e */ /* 0x002fea00000008ff */
[----:B------:R1:W-:Y:S01]  /*79a0*/  STS [R163+0x400], R0 ;  /* 0x00040000a3007388 */ /* 0x0003e20000000800 */
[----:B--2---:R-:W-:Y:S02]  /*79b0*/  F2FP.RELU.F16.F32.PACK_AB R4, R197, R196 ;  /* 0x000000c4c504723e */ /* 0x004fe400000008ff */
[----:B---3--:R-:W-:Y:S03]  /*79c0*/  F2FP.RELU.F16.F32.PACK_AB R3, R207, R222 ;  /* 0x000000decf03723e */ /* 0x008fe600000008ff */
[----:B------:R-:W-:Y:S04]  /*79d0*/  STS [R158+0x2400], R4 ;  /* 0x002400049e007388 */ /* 0x000fe80000000800 */
[----:B------:R2:W-:Y:S01]  /*79e0*/  STS [R158+0x2000], R3 ;  /* 0x002000039e007388 */ /* 0x0005e20000000800 */
[----:B-1----:R-:W-:Y:S05]  /*79f0*/  F2FP.RELU.F16.F32.PACK_AB R0, R199, R198 ;  /* 0x000000c6c700723e */ /* 0x002fea00000008ff */
[----:B------:R-:W-:Y:S01]  /*7a00*/  STS [R163+0x2400], R0 ;  /* 0x00240000a3007388 */ /* 0x000fe20000000800 */
[----:B--2---:R-:W-:Y:S05]  /*7a10*/  F2FP.RELU.F16.F32.PACK_AB R3, R201, R200 ;  /* 0x000000c8c903723e */ /* 0x004fea00000008ff */
[----:B------:R1:W-:Y:S04]  /*7a20*/  STS [R163+0x2000], R3 ;  /* 0x00200003a3007388 */ /* 0x0003e80000000800 */
[----:B------:R-:W-:Y:S08]  /*7a30*/  LDSM.16.M88.4 R64, [R152+0x8000] ;  /* 0x008000009840783b */ /* 0x000ff00000000200 */
[----:B------:R-:W2:Y:S08]  /*7a40*/  LDSM.16.M88.4 R16, [R153+0x10000] ;  /* 0x010000009910783b */ /* 0x000eb00000000200 */
[----:B------:R-:W3:Y:S01]  /*7a50*/  LDSM.16.M88.4 R60, [R152+0xa000] ;  /* 0x00a00000983c783b */ /* 0x000ee20000000200 */
[----:B-1----:R-:W-:Y:S07]  /*7a60*/  IMAD.SHL.U32 R3, R157, 0x40, RZ ;  /* 0x000000409d037824 */ /* 0x002fee00078e00ff */
[----:B------:R-:W1:Y:S01]  /*7a70*/  LDSM.16.M88.4 R32, [R153+0x10800] ;  /* 0x010800009920783b */ /* 0x000e620000000200 */
[----:B------:R-:W-:Y:S04]  /*7a80*/  LOP3.LUT R0, R3, 0x1c0, RZ, 0xc0, !PT ;  /* 0x000001c003007812 */ /* 0x000fe800078ec0ff */
[----:B------:R-:W-:Y:S03]  /*7a90*/  LOP3.LUT R0, R0, 0x38, R155, 0xf8, !PT ;  /* 0x0000003800007812 */ /* 0x000fe600078ef89b */
[----:B------:R-:W4:Y:S08]  /*7aa0*/  LDSM.16.M88.4 R48, [R153+0x11000] ;  /* 0x011000009930783b */ /* 0x000f300000000200 */
[----:B------:R-:W4:Y:S01]  /*7ab0*/  LDSM.16.M88.4 R132, [R153+0x11800] ;  /* 0x011800009984783b */ /* 0x000f220000000200 */
[-C--:B--2---:R-:W-:Y:S07]  /*7ac0*/  HMMA.16816.F32 R4, R64, R16.reuse, RZ ;  /* 0x000000104004723c */ /* 0x084fee00000018ff */
[----:B------:R-:W-:Y:S01]  /*7ad0*/  LDSM.16.M88.4 R136, [R154+0x8000] ;  /* 0x008000009a88783b */ /* 0x000fe20000000200 */
[C---:B---3--:R-:W-:Y:S07]  /*7ae0*/  HMMA.16816.F32 R8, R60.reuse, R16, RZ ;  /* 0x000000103c08723c */ /* 0x048fee00000018ff */
[----:B------:R-:W2:Y:S01]  /*7af0*/  LDSM.16.M88.4 R140, [R156+0x10000] ;  /* 0x010000009c8c783b */ /* 0x000ea20000000200 */
[-C--:B------:R-:W-:Y:S07]  /*7b00*/  HMMA.16816.F32 R12, R60, R18.reuse, RZ ;  /* 0x000000123c0c723c */ /* 0x080fee00000018ff */
[----:B------:R-:W3:Y:S01]  /*7b10*/  LDSM.16.M88.4 R144, [R154+0xa000] ;  /* 0x00a000009a90783b */ /* 0x000ee20000000200 */
[C---:B------:R-:W-:Y:S07]  /*7b20*/  HMMA.16816.F32 R16, R64.reuse, R18, RZ ;  /* 0x000000124010723c */ /* 0x040fee00000018ff */
[----:B------:R-:W3:Y:S01]  /*7b30*/  LDSM.16.M88.4 R148, [R156+0x10800] ;  /* 0x010800009c94783b */ /* 0x000ee20000000200 */
[-C--:B-1----:R-:W-:Y:S08]  /*7b40*/  HMMA.16816.F32 R20, R64, R32.reuse, RZ ;  /* 0x000000204014723c */ /* 0x082ff000000018ff */
        /* <DEDUP_REMOVED lines=12> */
[-C--:B--2---:R-:W-:Y:S08]  /*7c10*/  HMMA.16816.F32 R4, R136, R140.reuse, R4 ;  /* 0x0000008c8804723c */ /* 0x084ff00000001804 */
[C---:B---3--:R-:W-:Y:S08]  /*7c20*/  HMMA.16816.F32 R8, R144.reuse, R140, R8 ;  /* 0x0000008c9008723c */ /* 0x048ff00000001808 */
        /* <DEDUP_REMOVED lines=31> */
[C---:B------:R-:W-:Y:S04]  /*7e20*/  HMMA.16816.F32 R40, R136.reuse, R144, R40 ;  /* 0x000000908828723c */ /* 0x040fe80000001828 */
[----:B------:R-:W-:Y:S04]  /*7e30*/  IMAD.IADD R144, R168, 0x1, R148 ;  /* 0x00000001a8907824 */ /* 0x000fe800078e0294 */
[-C--:B------:R-:W-:Y:S08]  /*7e40*/  HMMA.16816.F32 R44, R136, R146.reuse, R44 ;  /* 0x00000092882c723c */ /* 0x080ff0000000182c */
[C---:B------:R-:W-:Y:S04]  /*7e50*/  HMMA.16816.F32 R48, R132.reuse, R146, R48 ;  /* 0x000000928430723c */ /* 0x040fe80000001830 */
[----:B------:R-:W-:Y:S04]  /*7e60*/  LOP3.LUT R146, R2, 0x8, RZ, 0xc0, !PT ;  /* 0x0000000802927812 */ /* 0x000fe800078ec0ff */
[--C-:B------:R-:W-:Y:S01]  /*7e70*/  LOP3.LUT R2, R146, 0x10, R157.reuse, 0xf8, !PT ;  /* 0x0000001092027812 */ /* 0x100fe200078ef89d */
[-C--:B--2---:R-:W-:Y:S03]  /*7e80*/  HMMA.16816.F32 R52, R132, R140.reuse, R52 ;  /* 0x0000008c8434723c */ /* 0x084fe60000001834 */
[----:B------:R-:W-:Y:S02]  /*7e90*/  LOP3.LUT R2, R2, R0, RZ, 0x3c, !PT ;  /* 0x0000000002027212 */ /* 0x000fe400078e3cff */
[----:B------:R-:W-:Y:S02]  /*7ea0*/  SHF.R.U32.HI R0, RZ, 0x1, R157 ;  /* 0x00000001ff007819 */ /* 0x000fe4000001169d */
[----:B------:R-:W-:Y:S01]  /*7eb0*/  LOP3.LUT R2, R2, 0x200, R3, 0xf8, !PT ;  /* 0x0000020002027812 */ /* 0x000fe200078ef803 */
[C---:B------:R-:W-:Y:S04]  /*7ec0*/  HMMA.16816.F32 R56, R136.reuse, R140, R56 ;  /* 0x0000008c8838723c */ /* 0x040fe80000001838 */
[----:B------:R-:W-:Y:S04]  /*7ed0*/  LOP3.LUT R145, R0, 0x30, RZ, 0xc0, !PT ;  /* 0x0000003000917812 */ /* 0x000fe800078ec0ff */
[----:B------:R-:W-:Y:S01]  /*7ee0*/  LOP3.LUT R0, R145, 0x8, R157, 0xf8, !PT ;  /* 0x0000000891007812 */ /* 0x000fe200078ef89d */
[-C--:B------:R-:W-:Y:S01]  /*7ef0*/  HMMA.16816.F32 R60, R136, R142.reuse, R60 ;  /* 0x0000008e883c723c */ /* 0x080fe2000000183c */
[----:B------:R-:W-:Y:S02]  /*7f00*/  LDSM.16.M88.4 R136, [R144+0x8000] ;  /* 0x008000009088783b */ /* 0x000fe40000000200 */
[----:B------:R-:W-:Y:S05]  /*7f10*/  LOP3.LUT R0, R0, 0x1c0, R3, 0xf8, !PT ;  /* 0x000001c000007812 */ /* 0x000fea00078ef803 */
        /* <DEDUP_REMOVED lines=9> */
[----:B------:R-:W-:Y:S02]  /*7fb0*/  FADD.FTZ R6, -R189, R6 ;  /* 0x00000006bd067221 */ /* 0x000fe40000010100 */
[C---:B------:R-:W-:Y:S01]  /*7fc0*/  HMMA.16816.F32 R16, R136.reuse, R134, R16 ;  /* 0x000000868810723c */ /* 0x040fe20000001810 */
[----:B------:R-:W1:Y:S03]  /*7fd0*/  LDSM.16.M88.4 R132, [R185+0x10800] ;  /* 0x01080000b984783b */ /* 0x000e660000000200 */
[-C--:B------:R-:W-:Y:S01]  /*7fe0*/  FSEL R4, R4, R190.reuse, P2 ;  /* 0x000000be04047208 */ /* 0x080fe20001000000 */
[----:B------:R-:W-:Y:S01]  /*7ff0*/  FADD.FTZ R3, -R187, R11 ;  /* 0x0000000bbb037221 */ /* 0x000fe20000010100 */
[----:B------:R-:W-:Y:S02]  /*8000*/  FSEL R5, R5, R190, P1 ;  /* 0x000000be05057208 */ /* 0x000fe40000800000 */
[-C--:B------:R-:W-:Y:S01]  /*8010*/  FSEL R6, R6, R189.reuse, P0 ;  /* 0x000000bd06067208 */ /* 0x080fe20000000000 */
[----:B------:R-:W-:Y:S01]  /*8020*/  FMUL.FTZ R175, R175, R4 ;  /* 0x00000004afaf7220 */ /* 0x000fe20000410000 */
[----:B------:R-:W-:Y:S01]  /*8030*/  FSETP.GE.FTZ.AND P0, PT, R182, RZ, PT ;  /* 0x000000ffb600720b */ /* 0x000fe20003f16000 */
        /* <DEDUP_REMOVED lines=8> */
[----:B------:R-:W-:Y:S01]  /*80c0*/  FMUL.FTZ R7, R182, R7 ;  /* 0x00000007b6077220 */ /* 0x000fe20000410000 */
[----:B------:R-:W-:Y:S01]  /*80d0*/  LOP3.LUT R182, R155, 0x38, RZ, 0xc0, !PT ;  /* 0x000000389bb67812 */ /* 0x000fe200078ec0ff */
[----:B------:R-:W-:Y:S01]  /*80e0*/  FMUL.FTZ R172, R172, R6 ;  /* 0x00000006acac7220 */ /* 0x000fe20000410000 */
[----:B------:R-:W-:Y:S01]  /*80f0*/  FSEL R3, R3, R187, P0 ;  /* 0x000000bb03037208 */ /* 0x000fe20000000000 */
[----:B------:R-:W-:Y:S01]  /*8100*/  FADD.FTZ R6, -R188, R8 ;  /* 0x00000008bc067221 */ /* 0x000fe20000010100 */
[----:B------:R-:W-:Y:S01]  /*8110*/  FSETP.GE.FTZ.AND P0, PT, R176, RZ, PT ;  /* 0x000000ffb000720b */ /* 0x000fe20003f16000 */
[----:B------:R-:W-:Y:S01]  /*8120*/  FADD.FTZ R8, -R189, R18 ;  /* 0x00000012bd087221 */ /* 0x000fe20000010100 */
[----:B------:R-:W-:Y:S01]  /*8130*/  F2FP.F16.F32.PACK_AB R172, R7, R172 ;  /* 0x000000ac07ac723e */ /* 0x000fe200000000ff */
[----:B------:R-:W-:Y:S01]  /*8140*/  FADD.FTZ R7, -R189, R19 ;  /* 0x00000013bd077221 */ /* 0x000fe20000010100 */
[----:B------:R-:W-:Y:S01]  /*8150*/  FSEL R6, R6, R188, P3 ;  /* 0x000000bc06067208 */ /* 0x000fe20001800000 */
[----:B------:R-:W-:Y:S01]  /*8160*/  FMUL.FTZ R171, R171, R3 ;  /* 0x00000003abab7220 */ /* 0x000fe20000410000 */
[----:B------:R-:W-:Y:S01]  /*8170*/  FSETP.GE.FTZ.AND P3, PT, R181, RZ, PT ;  /* 0x000000ffb500720b */ /* 0x000fe20003f76000 */
[----:B------:R-:W-:Y:S01]  /*8180*/  FADD.FTZ R4, -R187, R10 ;  /* 0x0000000abb047221 */ /* 0x000fe20000010100 */
[-C--:B------:R-:W-:Y:S01]  /*8190*/  FSEL R3, R15, R187.reuse, P0 ;  /* 0x000000bb0f037208 */ /* 0x080fe20000000000 */
[----:B------:R-:W-:Y:S01]  /*81a0*/  FMUL.FTZ R173, R173, R6 ;  /* 0x00000006adad7220 */ /* 0x000fe20000410000 */
[----:B------:R-:W-:Y:S01]  /*81b0*/  FSEL R6, R12, R188, P3 ;  /* 0x000000bc0c067208 */ /* 0x000fe20001800000 */
        /* <DEDUP_REMOVED lines=8> */
[-C--:B-1----:R-:W-:Y:S03]  /*8240*/  HMMA.16816.F32 R20, R136, R132.reuse, R20 ;  /* 0x000000848814723c */ /* 0x082fe60000001814 */
[----:B------:R-:W-:Y:S01]  /*8250*/  FSEL R7, R7, R189, P0 ;  /* 0x000000bd07077208 */ /* 0x000fe20000000000 */
[----:B------:R-:W-:Y:S01]  /*8260*/  FMUL.FTZ R4, R177, R4 ;  /* 0x00000004b1047220 */ /* 0x000fe20000410000 */
[----:B------:R-:W-:Y:S01]  /*8270*/  FSETP.GE.FTZ.AND P1, PT, R211, RZ, PT ;  /* 0x000000ffd300720b */ /* 0x000fe20003f36000 */
[----:B------:R-:W-:Y:S01]  /*8280*/  FMUL.FTZ R169, R169, R5 ;  /* 0x00000005a9a97220 */ /* 0x000fe20000410000 */
[----:B------:R-:W-:Y:S01]  /*8290*/  FSETP.GE.FTZ.AND P3, PT, R213, RZ, PT ;  /* 0x000000ffd500720b */ /* 0x000fe20003f76000 */
[----:B------:R-:W-:Y:S01]  /*82a0*/  FMUL.FTZ R15, R210, R7 ;  /* 0x00000007d20f7220 */ /* 0x000fe20000410000 */
[----:B------:R-:W-:Y:S01]  /*82b0*/  F2FP.F16.F32.PACK_AB R149, R3, R4 ;  /* 0x000000040395723e */ /* 0x000fe200000000ff */
[C---:B------:R-:W-:Y:S04]  /*82c0*/  HMMA.16816.F32 R24, R140.reuse, R132, R24 ;  /* 0x000000848c18723c */ /* 0x040fe80000001818 */
[----:B------:R-:W-:Y:S01]  /*82d0*/  FSEL R8, R8, R189, P1 ;  /* 0x000000bd08087208 */ /* 0x000fe20000800000 */
[----:B------:R-:W-:Y:S01]  /*82e0*/  FADD.FTZ R5, -R188, R9 ;  /* 0x00000009bc057221 */ /* 0x000fe20000010100 */
[----:B------:R-:W-:Y:S01]  /*82f0*/  FSEL R10, R10, R190, P3 ;  /* 0x000000be0a0a7208 */ /* 0x000fe20001800000 */
[----:B------:R-:W-:Y:S01]  /*8300*/  FADD.FTZ R9, -R190, R17 ;  /* 0x00000011be097221 */ /* 0x000fe20000010100 */
[----:B------:R-:W-:Y:S01]  /*8310*/  FSETP.GE.FTZ.AND P1, PT, R214, RZ, PT ;  /* 0x000000ffd600720b */ /* 0x000fe20003f36000 */
[-C--:B------:R-:W-:Y:S03]  /*8320*/  HMMA.16816.F32 R28, R140, R134.reuse, R28 ;  /* 0x000000868c1c723c */ /* 0x080fe6000000181c */
[----:B------:R-:W-:Y:S01]  /*8330*/  FSEL R5, R5, R188, P2 ;  /* 0x000000bc05057208 */ /* 0x000fe20001000000 */
[----:B------:R-:W-:Y:S01]  /*8340*/  FMUL.FTZ R18, R213, R10 ;  /* 0x0000000ad5127220 */ /* 0x000fe20000410000 */
[----:B------:R-:W-:Y:S01]  /*8350*/  FSETP.GE.FTZ.AND P2, PT, R179, RZ, PT ;  /* 0x000000ffb300720b */ /* 0x000fe20003f56000 */
[----:B------:R-:W-:Y:S01]  /*8360*/  FMUL.FTZ R16, R211, R8 ;  /* 0x00000008d3107220 */ /* 0x000fe20000410000 */
[----:B------:R-:W-:Y:S01]  /*8370*/  FSETP.GE.FTZ.AND P0, PT, R217, RZ, PT ;  /* 0x000000ffd900720b */ /* 0x000fe20003f16000 */
[C---:B------:R-:W-:Y:S04]  /*8380*/  HMMA.16816.F32 R32, R136.reuse, R134, R32 ;  /* 0x000000868820723c */ /* 0x040fe80000001820 */
[----:B------:R-:W-:Y:S01]  /*8390*/  FSETP.GE.FTZ.AND P3, PT, R218, RZ, PT ;  /* 0x000000ffda00720b */ /* 0x000fe20003f76000 */
[----:B------:R-:W-:Y:S01]  /*83a0*/  FMUL.FTZ R167, R167, R5 ;  /* 0x00000005a7a77220 */ /* 0x000fe20000410000 */
[----:B------:R-:W-:Y:S01]  /*83b0*/  FSEL R5, R13, R188, P2 ;  /* 0x000000bc0d057208 */ /* 0x000fe20001000000 */
[----:B------:R-:W-:Y:S01]  /*83c0*/  FADD.FTZ R11, -R187, R27 ;  /* 0x0000001bbb0b7221 */ /* 0x000fe20000010100 */
[----:B------:R-:W-:Y:S01]  /*83d0*/  FSETP.GE.FTZ.AND P2, PT, R212, RZ, PT ;  /* 0x000000ffd400720b */ /* 0x000fe20003f56000 */
[C---:B------:R-:W-:Y:S01]  /*83e0*/  FADD.FTZ R14, -R188.reuse, R24 ;  /* 0x00000018bc0e7221 */ /* 0x040fe20000010100 */
[----:B------:R-:W-:Y:S01]  /*83f0*/  F2FP.F16.F32.PACK_AB R135, R15, R16 ;  /* 0x000000100f87723e */ /* 0x000fe200000000ff */
[----:B------:R-:W-:Y:S01]  /*8400*/  FMUL.FTZ R5, R179, R5 ;  /* 0x00000005b3057220 */ /* 0x000fe20000410000 */
[----:B------:R-:W-:Y:S01]  /*8410*/  FSEL R9, R9, R190, P2 ;  /* 0x000000be09097208 */ /* 0x000fe20001000000 */
[----:B------:R-:W-:Y:S01]  /*8420*/  FADD.FTZ R29, -R188, R29 ;  /* 0x0000001dbc1d7221 */ /* 0x000fe20000010100 */
[----:B------:R-:W-:Y:S01]  /*8430*/  FSETP.GE.FTZ.AND P2, PT, R183, RZ, PT ;  /* 0x000000ffb700720b */ /* 0x000fe20003f56000 */
[----:B------:R-:W-:Y:S01]  /*8440*/  FADD.FTZ R30, -R187, R30 ;  /* 0x0000001ebb1e7221 */ /* 0x000fe20000010100 */
[----:B------:R-:W-:Y:S01]  /*8450*/  F2FP.F16.F32.PACK_AB R150, R5, R6 ;  /* 0x000000060596723e */ /* 0x000fe200000000ff */
[----:B------:R-:W-:Y:S01]  /*8460*/  FMUL.FTZ R17, R212, R9 ;  /* 0x00000009d4117220 */ /* 0x000fe20000410000 */
[----:B------:R-:W-:Y:S01]  /*8470*/  F2FP.F16.F32.PACK_AB R169, R169, R175 ;  /* 0x000000afa9a9723e */ /* 0x000fe200000000ff */
[----:B------:R-:W1:Y:S01]  /*8480*/  LDSM.16.M88.4 R4, [R185+0x11000] ;  /* 0x01100000b904783b */ /* 0x000e620000000200 */
[----:B------:R-:W-:Y:S01]  /*8490*/  F2FP.F16.F32.PACK_AB R167, R167, R173 ;  /* 0x000000ada7a7723e */ /* 0x000fe200000000ff */
[----:B------:R-:W-:Y:S01]  /*84a0*/  FADD.FTZ R33, -R190, R33 ;  /* 0x00000021be217221 */ /* 0x000fe20000010100 */
[----:B------:R-:W-:Y:S01]  /*84b0*/  F2FP.F16.F32.PACK_AB R147, R17, R18 ;  /* 0x000000121193723e */ /* 0x000fe200000000ff */
[----:B------:R-:W-:Y:S01]  /*84c0*/  FADD.FTZ R34, -R189, R34 ;  /* 0x00000022bd227221 */ /* 0x000fe20000010100 */
[----:B------:R-:W-:Y:S01]  /*84d0*/  F2FP.F16.F32.PACK_AB R170, R171, R170 ;  /* 0x000000aaabaa723e */ /* 0x000fe200000000ff */
[C---:B------:R-:W-:Y:S01]  /*84e0*/  FADD.FTZ R13, -R188.reuse, R25 ;  /* 0x00000019bc0d7221 */ /* 0x040fe20000010100 */
[----:B------:R-:W-:Y:S01]  /*84f0*/  FADD.FTZ R12, -R187, R26 ;  /* 0x0000001abb0c7221 */ /* 0x000fe20000010100 */
[----:B------:R-:W-:Y:S01]  /*8500*/  FADD.FTZ R28, -R188, R28 ;  /* 0x0000001cbc1c7221 */ /* 0x000fe20000010100 */
[C---:B------:R-:W-:Y:S01]  /*8510*/  FADD.FTZ R22, -R189.reuse, R22 ;  /* 0x00000016bd167221 */ /* 0x040fe20000010100 */
[----:B------:R-:W-:Y:S01]  /*8520*/  FADD.FTZ R23, -R189, R23 ;  /* 0x00000017bd177221 */ /* 0x000fe20000010100 */
[C---:B------:R-:W-:Y:S01]  /*8530*/  FADD.FTZ R20, -R190.reuse, R20 ;  /* 0x00000014be147221 */ /* 0x040fe20000010100 */
[----:B------:R-:W-:Y:S01]  /*8540*/  FADD.FTZ R21, -R190, R21 ;  /* 0x00000015be157221 */ /* 0x000fe20000010100 */
[----:B------:R-:W-:Y:S01]  /*8550*/  FADD.FTZ R31, -R187, R31 ;  /* 0x0000001fbb1f7221 */ /* 0x000fe20000010100 */
[-C--:B------:R-:W-:Y:S01]  /*8560*/  FSEL R8, R22, R189.reuse, P1 ;  /* 0x000000bd16087208 */ /* 0x080fe20000800000 */
[----:B------:R-:W-:Y:S01]  /*8570*/  FADD.FTZ R35, -R189, R35 ;  /* 0x00000023bd237221 */ /* 0x000fe20000010100 */
[----:B------:R-:W-:Y:S02]  /*8580*/  FSEL R3, R23, R189, P0 ;  /* 0x000000bd17037208 */ /* 0x000fe40000000000 */
        /* <DEDUP_REMOVED lines=8> */
[----:B------:R-:W-:Y:S02]  /*8610*/  FSETP.GE.FTZ.AND P1, PT, R192, RZ, PT ;  /* 0x000000ffc000720b */ /* 0x000fe40003f36000 */
[-C--:B------:R-:W-:Y:S02]  /*8620*/  FSEL R14, R14, R188.reuse, P3 ;  /* 0x000000bc0e0e7208 */ /* 0x080fe40001800000 */
[----:B------:R-:W-:Y:S02]  /*8630*/  FSEL R13, R13, R188, P2 ;  /* 0x000000bc0d0d7208 */ /* 0x000fe40001000000 */
[----:B------:R-:W-:Y:S01]  /*8640*/  FSEL R12, R12, R187, P1 ;  /* 0x000000bb0c0c7208 */ /* 0x000fe20000800000 */
[----:B------:R-:W-:Y:S01]  /*8650*/  FMUL.FTZ R16, R216, R14 ;  /* 0x0000000ed8107220 */ /* 0x000fe20000410000 */
[----:B------:R-:W-:Y:S01]  /*8660*/  FSETP.GE.FTZ.AND P3, PT, R227, RZ, PT ;  /* 0x000000ffe300720b */ /* 0x000fe20003f76000 */
[----:B------:R-:W-:Y:S01]  /*8670*/  FMUL.FTZ R15, R174, R13 ;  /* 0x0000000dae0f7220 */ /* 0x000fe20000410000 */
[----:B------:R-:W-:Y:S01]  /*8680*/  FSETP.GE.FTZ.AND P2, PT, R225, RZ, PT ;  /* 0x000000ffe100720b */ /* 0x000fe20003f56000 */
[----:B------:R-:W-:Y:S01]  /*8690*/  FMUL.FTZ R14, R192, R12 ;  /* 0x0000000cc00e7220 */ /* 0x000fe20000410000 */
[----:B------:R-:W-:Y:S02]  /*86a0*/  FSETP.GE.FTZ.AND P1, PT, R221, RZ, PT ;  /* 0x000000ffdd00720b */ /* 0x000fe40003f36000 */
[----:B------:R-:W-:Y:S01]  /*86b0*/  FSETP.GE.FTZ.AND P0, PT, R215, RZ, PT ;  /* 0x000000ffd700720b */ /* 0x000fe20003f16000 */
[-C--:B-1----:R-:W-:Y:S03]  /*86c0*/  HMMA.16816.F32 R36, R136, R4.reuse, R36 ;  /* 0x000000048824723c */ /* 0x082fe60000001824 */
[----:B------:R-:W-:Y:S02]  /*86d0*/  F2FP.F16.F32.PACK_AB R133, R3, R8 ;  /* 0x000000080385723e */ /* 0x000fe400000000ff */
[----:B------:R-:W-:Y:S01]  /*86e0*/  F2FP.F16.F32.PACK_AB R134, R9, R10 ;  /* 0x0000000a0986723e */ /* 0x000fe200000000ff */
[----:B------:R-:W-:Y:S01]  /*86f0*/  FADD.FTZ R10, -R190, R32 ;  /* 0x00000020be0a7221 */ /* 0x000fe20000010100 */
[-C--:B------:R-:W-:Y:S01]  /*8700*/  FSEL R3, R28, R188.reuse, P3 ;  /* 0x000000bc1c037208 */ /* 0x080fe20001800000 */
[C---:B------:R-:W-:Y:S04]  /*8710*/  HMMA.16816.F32 R40, R140.reuse, R4, R40 ;  /* 0x000000048c28723c */ /* 0x040fe80000001828 */
[----:B------:R-:W-:Y:S01]  /*8720*/  FSEL R8, R29, R188, P2 ;  /* 0x000000bc1d087208 */ /* 0x000fe20001000000 */
[----:B------:R-:W-:Y:S01]  /*8730*/  FMUL.FTZ R4, R227, R3 ;  /* 0x00000003e3047220 */ /* 0x000fe20000410000 */
[-C--:B------:R-:W-:Y:S02]  /*8740*/  FSEL R9, R30, R187.reuse, P1 ;  /* 0x000000bb1e097208 */ /* 0x080fe40000800000 */
[----:B------:R-:W-:Y:S01]  /*8750*/  FSEL R11, R11, R187, P0 ;  /* 0x000000bb0b0b7208 */ /* 0x000fe20000000000 */
[----:B------:R-:W-:Y:S01]  /*8760*/  FMUL.FTZ R3, R225, R8 ;  /* 0x00000008e1037220 */ /* 0x000fe20000410000 */
[----:B------:R-:W-:Y:S01]  /*8770*/  FSETP.GE.FTZ.AND P3, PT, R232, RZ, PT ;  /* 0x000000ffe800720b */ /* 0x000fe20003f76000 */
[----:B------:R-:W-:Y:S01]  /*8780*/  FMUL.FTZ R13, R221, R9 ;  /* 0x00000009dd0d7220 */ /* 0x000fe20000410000 */
[----:B------:R-:W-:Y:S01]  /*8790*/  FSETP.GE.FTZ.AND P2, PT, R231, RZ, PT ;  /* 0x000000ffe700720b */ /* 0x000fe20003f56000 */
[----:B------:R-:W-:Y:S01]  /*87a0*/  FMUL.FTZ R11, R215, R11 ;  /* 0x0000000bd70b7220 */ /* 0x000fe20000410000 */
[----:B------:R-:W-:Y:S01]  /*87b0*/  FSETP.GE.FTZ.AND P1, PT, R230, RZ, PT ;  /* 0x000000ffe600720b */ /* 0x000fe20003f36000 */
[-C--:B------:R-:W-:Y:S03]  /*87c0*/  HMMA.16816.F32 R44, R140, R6.reuse, R44 ;  /* 0x000000068c2c723c */ /* 0x080fe6000000182c */
[-C--:B------:R-:W-:Y:S01]  /*87d0*/  FSEL R10, R10, R190.reuse, P3 ;  /* 0x000000be0a0a7208 */ /* 0x080fe20001800000 */
[----:B------:R-:W-:Y:S01]  /*87e0*/  FADD.FTZ R36, -R190, R36 ;  /* 0x00000024be247221 */ /* 0x000fe20000010100 */
[----:B------:R-:W-:Y:S01]  /*87f0*/  FSEL R9, R33, R190, P2 ;  /* 0x000000be21097208 */ /* 0x000fe20001000000 */
[----:B------:R-:W-:Y:S01]  /*8800*/  FADD.FTZ R38, -R189, R38 ;  /* 0x00000026bd267221 */ /* 0x000fe20000010100 */
[----:B------:R-:W-:Y:S01]  /*8810*/  FSEL R8, R34, R189, P1 ;  /* 0x000000bd22087208 */ /* 0x000fe20000800000 */
[----:B------:R-:W-:Y:S01]  /*8820*/  FMUL.FTZ R18, R232, R10 ;  /* 0x0000000ae8127220 */ /* 0x000fe20000410000 */
[----:B------:R-:W-:Y:S01]  /*8830*/  F2FP.F16.F32.PACK_AB R132, R15, R16 ;  /* 0x000000100f84723e */ /* 0x000fe200000000ff */
[----:B------:R-:W-:Y:S01]  /*8840*/  FMUL.FTZ R17, R231, R9 ;  /* 0x00000009e7117220 */ /* 0x000fe20000410000 */
[----:B------:R-:W-:Y:S01]  /*8850*/  F2FP.F16.F32.PACK_AB R32, R11, R14 ;  /* 0x0000000e0b20723e */ /* 0x000fe200000000ff */
[----:B------:R-:W-:Y:S01]  /*8860*/  FMUL.FTZ R16, R230, R8 ;  /* 0x00000008e6107220 */ /* 0x000fe20000410000 */
[----:B------:R-:W-:Y:S01]  /*8870*/  FSETP.GE.FTZ.AND P0, PT, R219, RZ, PT ;  /* 0x000000ffdb00720b */ /* 0x000fe20003f16000 */
[----:B------:R-:W1:Y:S01]  /*8880*/  LDSM.16.M88.4 R8, [R185+0x11800] ;  /* 0x01180000b908783b */ /* 0x000e620000000200 */
[----:B------:R-:W-:Y:S01]  /*8890*/  FSETP.GE.FTZ.AND P3, PT, R203, RZ, PT ;  /* 0x000000ffcb00720b */ /* 0x000fe20003f76000 */
[----:B------:R-:W-:Y:S01]  /*88a0*/  FADD.FTZ R39, -R189, R39 ;  /* 0x00000027bd277221 */ /* 0x000fe20000010100 */
[----:B------:R-:W-:Y:S01]  /*88b0*/  FSEL R12, R31, R187, P0 ;  /* 0x000000bb1f0c7208 */ /* 0x000fe20000000000 */
[C---:B------:R-:W-:Y:S04]  /*88c0*/  HMMA.16816.F32 R48, R136.reuse, R6, R48 ;  /* 0x000000068830723c */ /* 0x040fe80000001830 */
[----:B------:R-:W-:Y:S01]  /*88d0*/  FSETP.GE.FTZ.AND P0, PT, R229, RZ, PT ;  /* 0x000000ffe500720b */ /* 0x000fe20003f16000 */
[----:B------:R-:W-:Y:S01]  /*88e0*/  FMUL.FTZ R12, R219, R12 ;  /* 0x0000000cdb0c7220 */ /* 0x000fe20000410000 */
[----:B------:R-:W-:Y:S01]  /*88f0*/  FSETP.GE.FTZ.AND P1, PT, R193, RZ, PT ;  /* 0x000000ffc100720b */ /* 0x000fe20003f36000 */
[----:B------:R-:W-:Y:S01]  /*8900*/  FADD.FTZ R37, -R190, R37 ;  /* 0x00000025be257221 */ /* 0x000fe20000010100 */
[----:B------:R-:W-:Y:S01]  /*8910*/  FSEL R5, R35, R189, P0 ;  /* 0x000000bd23057208 */ /* 0x000fe20000000000 */
[C---:B------:R-:W-:Y:S01]  /*8920*/  FADD.FTZ R43, -R187.reuse, R43 ;  /* 0x0000002bbb2b7221 */ /* 0x040fe20000010100 */
[----:B------:R-:W-:Y:S01]  /*8930*/  FSETP.GE.FTZ.AND P0, PT, R202, RZ, PT ;  /* 0x000000ffca00720b */ /* 0x000fe20003f16000 */
[----:B------:R-:W-:Y:S01]  /*8940*/  FADD.FTZ R42, -R187, R42 ;  /* 0x0000002abb2a7221 */ /* 0x000fe20000010100 */
[----:B------:R-:W-:Y:S01]  /*8950*/  F2FP.F16.F32.PACK_AB R31, R3, R4 ;  /* 0x00000004031f723e */ /* 0x000fe200000000ff */
[----:B------:R-:W-:Y:S01]  /*8960*/  FMUL.FTZ R15, R229, R5 ;  /* 0x00000005e50f7220 */ /* 0x000fe20000410000 */
[----:B------:R-:W-:Y:S01]  /*8970*/  F2FP.F16.F32.PACK_AB R30, R12, R13 ;  /* 0x0000000d0c1e723e */ /* 0x000fe200000000ff */
[----:B------:R-:W-:Y:S01]  /*8980*/  FADD.FTZ R14, -R188, R40 ;  /* 0x00000028bc0e7221 */ /* 0x000fe20000010100 */
[----:B------:R-:W-:Y:S01]  /*8990*/  FSEL R3, R36, R190, P3 ;  /* 0x000000be24037208 */ /* 0x000fe20001800000 */
        /* <DEDUP_REMOVED lines=18> */
[----:B------:R-:W-:Y:S01]  /*8ac0*/  FMUL.FTZ R22, R194, R7 ;  /* 0x00000007c2167220 */ /* 0x000fe20000410000 */
[-C--:B------:R-:W-:Y:S01]  /*8ad0*/  FSEL R12, R42, R187.reuse, P1 ;  /* 0x000000bb2a0c7208 */ /* 0x080fe20000800000 */
[-C--:B-1----:R-:W-:Y:S03]  /*8ae0*/  HMMA.16816.F32 R52, R136, R8.reuse, R52 ;  /* 0x000000088834723c */ /* 0x082fe60000001834 */
[----:B------:R-:W-:Y:S01]  /*8af0*/  FSETP.GE.FTZ.AND P0, PT, R204, RZ, PT ;  /* 0x000000ffcc00720b */ /* 0x000fe20003f16000 */
[----:B------:R-:W-:Y:S01]  /*8b00*/  FMUL.FTZ R12, R191, R12 ;  /* 0x0000000cbf0c7220 */ /* 0x000fe20000410000 */
[----:B------:R-:W-:Y:S01]  /*8b10*/  F2FP.F16.F32.PACK_AB R26, R3, R4 ;  /* 0x00000004031a723e */ /* 0x000fe200000000ff */
[----:B------:R-:W-:Y:S01]  /*8b20*/  FADD.FTZ R45, -R188, R45 ;  /* 0x0000002dbc2d7221 */ /* 0x000fe20000010100 */
[-C--:B------:R-:W-:Y:S01]  /*8b30*/  FSEL R14, R14, R188.reuse, P3 ;  /* 0x000000bc0e0e7208 */ /* 0x080fe20001800000 */
[C---:B------:R-:W-:Y:S04]  /*8b40*/  HMMA.16816.F32 R56, R140.reuse, R8, R56 ;  /* 0x000000088c38723c */ /* 0x040fe80000001838 */
[----:B------:R-:W-:Y:S01]  /*8b50*/  FSEL R13, R13, R188, P2 ;  /* 0x000000bc0d0d7208 */ /* 0x000fe20001000000 */
[----:B------:R-:W-:Y:S01]  /*8b60*/  FMUL.FTZ R14, R195, R14 ;  /* 0x0000000ec30e7220 */ /* 0x000fe20000410000 */
[----:B------:R-:W-:Y:S01]  /*8b70*/  FSEL R3, R47, R187, P0 ;  /* 0x000000bb2f037208 */ /* 0x000fe20000000000 */
[----:B------:R-:W-:Y:S01]  /*8b80*/  FADD.FTZ R50, -R189, R50 ;  /* 0x00000032bd327221 */ /* 0x000fe20000010100 */
[----:B------:R-:W-:Y:S01]  /*8b90*/  FSETP.GE.FTZ.AND P1, PT, R205, RZ, PT ;  /* 0x000000ffcd00720b */ /* 0x000fe20003f36000 */
[----:B------:R-:W-:Y:S01]  /*8ba0*/  FMUL.FTZ R13, R178, R13 ;  /* 0x0000000db20d7220 */ /* 0x000fe20000410000 */
[----:B------:R-:W-:Y:S01]  /*8bb0*/  FSETP.GE.FTZ.AND P0, PT, R220, RZ, PT ;  /* 0x000000ffdc00720b */ /* 0x000fe20003f16000 */
[----:B------:R-:W-:Y:S01]  /*8bc0*/  FADD.FTZ R48, -R190, R48 ;  /* 0x00000030be307221 */ /* 0x000fe20000010100 */
[----:B------:R-:W-:Y:S01]  /*8bd0*/  FSETP.GE.FTZ.AND P3, PT, R208, RZ, PT ;  /* 0x000000ffd000720b */ /* 0x000fe20003f76000 */
[----:B------:R-:W-:Y:S01]  /*8be0*/  FADD.FTZ R49, -R190, R49 ;  /* 0x00000031be317221 */ /* 0x000fe20000010100 */
[----:B------:R-:W-:Y:S01]  /*8bf0*/  FSETP.GE.FTZ.AND P2, PT, R206, RZ, PT ;  /* 0x000000ffce00720b */ /* 0x000fe20003f56000 */
[-C--:B------:R-:W-:Y:S03]  /*8c00*/  HMMA.16816.F32 R60, R140, R10.reuse, R60 ;  /* 0x0000000a8c3c723c */ /* 0x080fe6000000183c */
[----:B------:R-:W-:Y:S01]  /*8c10*/  F2FP.F16.F32.PACK_AB R28, R15, R16 ;  /* 0x000000100f1c723e */ /* 0x000fe200000000ff */
[----:B------:R-:W-:Y:S01]  /*8c20*/  FMUL.FTZ R16, R204, R3 ;  /* 0x00000003cc107220 */ /* 0x000fe20000410000 */
[----:B------:R-:W-:Y:S01]  /*8c30*/  F2FP.F16.F32.PACK_AB R27, R5, R6 ;  /* 0x00000006051b723e */ /* 0x000fe200000000ff */
[----:B------:R-:W-:Y:S01]  /*8c40*/  FADD.FTZ R52, -R190, R52 ;  /* 0x00000034be347221 */ /* 0x000fe20000010100 */
[----:B------:R-:W-:Y:S01]  /*8c50*/  FSEL R4, R46, R187, P1 ;  /* 0x000000bb2e047208 */ /* 0x000fe20000800000 */
[----:B------:R-:W-:Y:S01]  /*8c60*/  FADD.FTZ R15, -R190, R53 ;  /* 0x00000035be0f7221 */ /* 0x000fe20000010100 */
[----:B------:R-:W-:Y:S01]  /*8c70*/  F2FP.F16.F32.PACK_AB R22, R22, R12 ;  /* 0x0000000c1616723e */ /* 0x000fe200000000ff */
[----:B------:R-:W-:Y:S01]  /*8c80*/  FADD.FTZ R12, -R189, R55 ;  /* 0x00000037bd0c7221 */ /* 0x000fe20000010100 */
[----:B------:R-:W-:Y:S01]  /*8c90*/  FSEL R3, R51, R189, P0 ;  /* 0x000000bd33037208 */ /* 0x000fe20000000000 */
[----:B------:R-:W-:Y:S01]  /*8ca0*/  FMUL.FTZ R7, R205, R4 ;  /* 0x00000004cd077220 */ /* 0x000fe20000410000 */
[-C--:B------:R-:W-:Y:S01]  /*8cb0*/  FSEL R6, R44, R188.reuse, P3 ;  /* 0x000000bc2c067208 */ /* 0x080fe20001800000 */
[----:B------:R-:W-:Y:S01]  /*8cc0*/  FADD.FTZ R59, -R187, R59 ;  /* 0x0000003bbb3b7221 */ /* 0x000fe20000010100 */
[----:B------:R-:W-:Y:S01]  /*8cd0*/  FSEL R5, R45, R188, P2 ;  /* 0x000000bc2d057208 */ /* 0x000fe20001000000 */
[----:B------:R-:W-:Y:S01]  /*8ce0*/  FADD.FTZ R54, -R189, R54 ;  /* 0x00000036bd367221 */ /* 0x000fe20000010100 */
[----:B------:R-:W-:Y:S01]  /*8cf0*/  FSETP.GE.FTZ.AND P1, PT, R224, RZ, PT ;  /* 0x000000ffe000720b */ /* 0x000fe20003f36000 */
[----:B------:R-:W-:Y:S01]  /*8d00*/  FMUL.FTZ R8, R208, R6 ;  /* 0x00000006d0087220 */ /* 0x000fe20000410000 */
[----:B------:R-:W-:Y:S01]  /*8d10*/  FSETP.GE.FTZ.AND P0, PT, R233, RZ, PT ;  /* 0x000000ffe900720b */ /* 0x000fe20003f16000 */
[----:B------:R-:W-:Y:S04]  /*8d20*/  HMMA.16816.F32 R64, R136, R10, R64 ;  /* 0x0000000a8840723c */ /* 0x000fe80000001840 */
[----:B------:R-:W-:Y:S02]  /*8d30*/  FSETP.GE.FTZ.AND P3, PT, R228, RZ, PT ;  /* 0x000000ffe400720b */ /* 0x000fe40003f76000 */
[----:B------:R-:W-:Y:S02]  /*8d40*/  FSETP.GE.FTZ.AND P2, PT, R226, RZ, PT ;  /* 0x000000ffe200720b */ /* 0x000fe40003f56000 */
[----:B------:R-:W-:Y:S01]  /*8d50*/  F2FP.F16.F32.PACK_AB R23, R13, R14 ;  /* 0x0000000e0d17723e */ /* 0x000fe200000000ff */
[----:B------:R-:W-:Y:S01]  /*8d60*/  FMUL.FTZ R13, R220, R3 ;  /* 0x00000003dc0d7220 */ /* 0x000fe20000410000 */
[----:B------:R-:W-:Y:S01]  /*8d70*/  F2FP.F16.F32.PACK_AB R29, R17, R18 ;  /* 0x00000012111d723e */ /* 0x000fe200000000ff */
[----:B------:R-:W-:Y:S01]  /*8d80*/  FMUL.FTZ R17, R206, R5 ;  /* 0x00000005ce117220 */ /* 0x000fe20000410000 */
        /* <DEDUP_REMOVED lines=13> */
[----:B------:R-:W-:Y:S01]  /*8e60*/  FSEL R3, R3, R188, P0 ;  /* 0x000000bc03037208 */ /* 0x000fe20000000000 */
[----:B------:R-:W-:Y:S01]  /*8e70*/  FADD.FTZ R5, -R187, R58 ;  /* 0x0000003abb057221 */ /* 0x000fe20000010100 */
[-C--:B------:R-:W-:Y:S02]  /*8e80*/  FSEL R4, R52, R190.reuse, P3 ;  /* 0x000000be34047208 */ /* 0x080fe40001800000 */
[----:B------:R-:W-:Y:S01]  /*8e90*/  FSEL R15, R15, R190, P2 ;  /* 0x000000be0f0f7208 */ /* 0x000fe20001000000 */
[----:B------:R-:W-:Y:S01]  /*8ea0*/  FMUL.FTZ R11, R222, R3 ;  /* 0x00000003de0b7220 */ /* 0x000fe20000410000 */
[----:B------:R-:W-:Y:S01]  /*8eb0*/  FSETP.GE.FTZ.AND P0, PT, R197, RZ, PT ;  /* 0x000000ffc500720b */ /* 0x000fe20003f16000 */
[----:B------:R-:W-:Y:S01]  /*8ec0*/  FMUL.FTZ R4, R234, R4 ;  /* 0x00000004ea047220 */ /* 0x000fe20000410000 */
[----:B------:R-:W-:Y:S01]  /*8ed0*/  FSETP.GE.FTZ.AND P1, PT, R223, RZ, PT ;  /* 0x000000ffdf00720b */ /* 0x000fe20003f36000 */
[----:B------:R-:W-:Y:S01]  /*8ee0*/  FMUL.FTZ R15, R209, R15 ;  /* 0x0000000fd10f7220 */ /* 0x000fe20000410000 */
[----:B------:R-:W-:Y:S02]  /*8ef0*/  FSETP.GE.FTZ.AND P2, PT, R207, RZ, PT ;  /* 0x000000ffcf00720b */ /* 0x000fe40003f56000 */
[----:B------:R-:W-:Y:S02]  /*8f00*/  F2FP.F16.F32.PACK_AB R16, R16, R7 ;  /* 0x000000071010723e */ /* 0x000fe400000000ff */
[----:B------:R-:W-:Y:S02]  /*8f10*/  FSEL R3, R59, R187, P0 ;  /* 0x000000bb3b037208 */ /* 0x000fe40000000000 */
[----:B------:R-:W-:Y:S02]  /*8f20*/  FSEL R7, R54, R189, P1 ;  /* 0x000000bd36077208 */ /* 0x000fe40000800000 */
[----:B------:R-:W-:Y:S01]  /*8f30*/  FSETP.GE.FTZ.AND P1, PT, R196, RZ, PT ;  /* 0x000000ffc400720b */ /* 0x000fe20003f36000 */
        /* <DEDUP_REMOVED lines=8> */
[----:B------:R-:W-:Y:S01]  /*8fc0*/  FADD.FTZ R4, -R188, R60 ;  /* 0x0000003cbc047221 */ /* 0x000fe20000010100 */
[----:B------:R-:W-:Y:S02]  /*8fd0*/  FSEL R5, R5, R187, P1 ;  /* 0x000000bb05057208 */ /* 0x000fe40000800000 */
[----:B------:R-:W-:Y:S02]  /*8fe0*/  FSETP.GE.FTZ.AND P3, PT, R200, RZ, PT ;  /* 0x000000ffc800720b */ /* 0x000fe40003f76000 */
[----:B------:R-:W-:Y:S01]  /*8ff0*/  FSETP.GE.FTZ.AND P1, PT, R198, RZ, PT ;  /* 0x000000ffc600720b */ /* 0x000fe20003f36000 */
[----:B------:R-:W-:Y:S01]  /*9000*/  FMUL.FTZ R5, R196, R5 ;  /* 0x00000005c4057220 */ /* 0x000fe20000410000 */
[----:B------:R-:W-:Y:S01]  /*9010*/  FSEL R4, R4, R188, P3 ;  /* 0x000000bc04047208 */ /* 0x000fe20001800000 */
[----:B------:R-:W-:Y:S01]  /*9020*/  @P2 FADD.FTZ R188, -R188, R61 ;  /* 0x0000003dbcbc2221 */ /* 0x000fe20000010100 */
[----:B------:R-:W-:Y:S01]  /*9030*/  FSEL R3, R3, R187, P1 ;  /* 0x000000bb03037208 */ /* 0x000fe20000800000 */
[----:B------:R-:W-:Y:S01]  /*9040*/  @P0 FADD.FTZ R187, -R187, R63 ;  /* 0x0000003fbbbb0221 */ /* 0x000fe20000010100 */
[----:B------:R-:W-:Y:S01]  /*9050*/  FSETP.GE.FTZ.AND P1, PT, R237, RZ, PT ;  /* 0x000000ffed00720b */ /* 0x000fe20003f36000 */
[----:B------:R-:W-:Y:S01]  /*9060*/  FMUL.FTZ R25, R200, R4 ;  /* 0x00000004c8197220 */ /* 0x000fe20000410000 */
[----:B------:R-:W-:Y:S01]  /*9070*/  FSETP.GE.FTZ.AND P2, PT, R236, RZ, PT ;  /* 0x000000ffec00720b */ /* 0x000fe20003f56000 */
[----:B------:R-:W-:Y:S01]  /*9080*/  FMUL.FTZ R24, R198, R3 ;  /* 0x00000003c6187220 */ /* 0x000fe20000410000 */
[----:B------:R-:W-:Y:S01]  /*9090*/  FSETP.GE.FTZ.AND P0, PT, R235, RZ, PT ;  /* 0x000000ffeb00720b */ /* 0x000fe20003f16000 */
[----:B------:R-:W-:Y:S01]  /*90a0*/  FADD.FTZ R4, -R190, R64 ;  /* 0x00000040be047221 */ /* 0x000fe20000010100 */
[----:B------:R-:W-:Y:S01]  /*90b0*/  F2FP.F16.F32.PACK_AB R17, R17, R8 ;  /* 0x000000081111723e */ /* 0x000fe200000000ff */
[----:B------:R-:W-:Y:S01]  /*90c0*/  FADD.FTZ R3, -R189, R66 ;  /* 0x00000042bd037221 */ /* 0x000fe20000010100 */
[----:B------:R-:W-:Y:S01]  /*90d0*/  F2FP.F16.F32.PACK_AB R14, R14, R9 ;  /* 0x000000090e0e723e */ /* 0x000fe200000000ff */
[----:B------:R-:W-:Y:S01]  /*90e0*/  FMUL.FTZ R188, R201, R188 ;  /* 0x000000bcc9bc7220 */ /* 0x000fe20000410000 */
[----:B------:R-:W-:Y:S01]  /*90f0*/  FSEL R4, R4, R190, P2 ;  /* 0x000000be04047208 */ /* 0x000fe20001000000 */
[----:B------:R-:W-:Y:S01]  /*9100*/  @P4 FADD.FTZ R190, -R190, R65 ;  /* 0x00000041bebe4221 */ /* 0x000fe20000010100 */
        /* <DEDUP_REMOVED lines=59> */
.L_x_2153:
[----:B------:R-:W-:Y:S01]  /*94c0*/  STS [R161+0x14000], R169 ;  /* 0x014000a9a1007388 */ /* 0x000fe20000000800 */
[----:B------:R-:W-:Y:S01]  /*94d0*/  IMAD.MOV.U32 R3, RZ, RZ, 0x10 ;  /* 0x00000010ff037424 */ /* 0x000fe200078e00ff */
[----:B------:R-:W-:Y:S01]  /*94e0*/  LOP3.LUT P0, RZ, R157, 0x4, RZ, 0xc0, !PT ;  /* 0x000000049dff7812 */ /* 0x000fe2000780c0ff */
[----:B-1----:R-:W-:Y:S01]  /*94f0*/  FMUL.FTZ R4, R238, R190 ;  /* 0x000000beee047220 */ /* 0x002fe20000410000 */
[----:B------:R-:W-:Y:S01]  /*9500*/  STS [R161+0x14400], R172 ;  /* 0x014400aca1007388 */ /* 0x000fe20000000800 */
[----:B------:R-:W-:Y:S01]  /*9510*/  FMUL.FTZ R5, R237, R189 ;  /* 0x000000bded057220 */ /* 0x000fe20000410000 */
[----:B------:R-:W-:Y:S01]  /*9520*/  SEL R3, R3, 0xfffffff0, !P0 ;  /* 0xfffffff003037807 */ /* 0x000fe20004000000 */
[----:B------:R-:W-:Y:S01]  /*9530*/  IMAD.SHL.U32 R136, R157, 0x20, RZ ;  /* 0x000000209d887824 */ /* 0x000fe200078e00ff */
[----:B------:R1:W-:Y:S01]  /*9540*/  STS [R166+0x14000], R147 ;  /* 0x01400093a6007388 */ /* 0x0003e20000000800 */
[----:B------:R-:W-:Y:S02]  /*9550*/  F2FP.F16.F32.PACK_AB R4, R4, R21 ;  /* 0x000000150404723e */ /* 0x000fe400000000ff */
[----:B------:R-:W-:Y:S01]  /*9560*/  IMAD.IADD R3, R3, 0x1, R162 ;  /* 0x0000000103037824 */ /* 0x000fe200078e02a2 */
[----:B------:R-:W-:Y:S01]  /*9570*/  STS [R166+0x14400], R135 ;  /* 0x01440087a6007388 */ /* 0x000fe20000000800 */
[----:B------:R-:W-:Y:S02]  /*9580*/  F2FP.F16.F32.PACK_AB R5, R5, R20 ;  /* 0x000000140505723e */ /* 0x000fe400000000ff */
[----:B------:R-:W-:Y:S01]  /*9590*/  F2FP.F16.F32.PACK_AB R7, R188, R25 ;  /* 0x00000019bc07723e */ /* 0x000fe200000000ff */
[----:B------:R-:W-:Y:S01]  /*95a0*/  STS [R161+0x16000], R167 ;  /* 0x016000a7a1007388 */ /* 0x000fe20000000800 */
[----:B------:R-:W-:Y:S02]  /*95b0*/  F2FP.F16.F32.PACK_AB R6, R187, R24 ;  /* 0x00000018bb06723e */ /* 0x000fe400000000ff */
[----:B------:R-:W-:Y:S01]  /*95c0*/  LOP3.LUT R0, R0, 0x38, R155, 0x78, !PT ;  /* 0x0000003800007812 */ /* 0x000fe200078e789b */
[----:B------:R-:W-:Y:S01]  /*95d0*/  STS [R161+0x16400], R170 ;  /* 0x016400aaa1007388 */ /* 0x000fe20000000800 */
[----:B------:R-:W-:Y:S02]  /*95e0*/  LEA R2, R2, UR4, 0x1 ;  /* 0x0000000402027c11 */ /* 0x000fe4000f8e08ff */
[----:B------:R-:W-:Y:S01]  /*95f0*/  LOP3.LUT R0, R0, 0x200, R136, 0xf8, !PT ;  /* 0x0000020000007812 */ /* 0x000fe200078ef888 */
[----:B------:R-:W-:Y:S03]  /*9600*/  STS [R166+0x16000], R150 ;  /* 0x01600096a6007388 */ /* 0x000fe60000000800 */
[----:B------:R-:W-:Y:S01]  /*9610*/  LEA R0, R0, UR4, 0x1 ;  /* 0x0000000400007c11 */ /* 0x000fe2000f8e08ff */
[----:B------:R-:W-:Y:S04]  /*9620*/  STS [R166+0x16400], R149 ;  /* 0x01640095a6007388 */ /* 0x000fe80000000800 */
[----:B------:R-:W-:Y:S01]  /*9630*/  STS [R159+0x14000], R134 ;  /* 0x014000869f007388 */ /* 0x000fe20000000800 */
[----:B-1----:R-:W1:Y:S03]  /*9640*/  LDC R147, c[0x0][0x44c] ;  /* 0x00011300ff937b82 */ /* 0x002e660000000800 */
[----:B------:R-:W-:Y:S04]  /*9650*/  STS [R159+0x14400], R133 ;  /* 0x014400859f007388 */ /* 0x000fe80000000800 */
[----:B------:R-:W-:Y:S04]  /*9660*/  STS [R165+0x14000], R29 ;  /* 0x0140001da5007388 */ /* 0x000fe80000000800 */
[----:B------:R-:W-:Y:S04]  /*9670*/  STS [R165+0x14400], R28 ;  /* 0x0144001ca5007388 */ /* 0x000fe80000000800 */
[----:B------:R-:W-:Y:S04]  /*9680*/  STS [R159+0x16000], R132 ;  /* 0x016000849f007388 */ /* 0x000fe80000000800 */
[----:B------:R-:W-:Y:S04]  /*9690*/  STS [R159+0x16400], R32 ;  /* 0x016400209f007388 */ /* 0x000fe80000000800 */
[----:B------:R-:W-:Y:S01]  /*96a0*/  STS [R165+0x16000], R31 ;  /* 0x0160001fa5007388 */ /* 0x000fe20000000800 */
[----:B-1----:R-:W-:Y:S03]  /*96b0*/  IMAD R147, R147, UR13, RZ ;  /* 0x0000000d93937c24 */ /* 0x002fe6000f8e02ff */
        /* <DEDUP_REMOVED lines=8> */
[----:B------:R1:W-:Y:S04]  /*9740*/  STS [R3+-0x5c00], R16 ;  /* 0xffa4001003007388 */ /* 0x0003e80000000800 */
[----:B------:R-:W-:Y:S04]  /*9750*/  STS [R158+-0x8000], R15 ;  /* 0xff80000f9e007388 */ /* 0x000fe80000000800 */
[----:B------:R-:W-:Y:S04]  /*9760*/  STS [R158+-0x7c00], R12 ;  /* 0xff84000c9e007388 */ /* 0x000fe80000000800 */
[----:B------:R-:W-:Y:S04]  /*9770*/  STS [R163+-0x8000], R4 ;  /* 0xff800004a3007388 */ /* 0x000fe80000000800 */
[----:B------:R-:W-:Y:S04]  /*9780*/  STS [R163+-0x7c00], R5 ;  /* 0xff840005a3007388 */ /* 0x000fe80000000800 */
[----:B------:R-:W-:Y:S04]  /*9790*/  STS [R158+-0x6000], R11 ;  /* 0xffa0000b9e007388 */ /* 0x000fe80000000800 */
[----:B------:R-:W-:Y:S01]  /*97a0*/  STS [R158+-0x5c00], R10 ;  /* 0xffa4000a9e007388 */ /* 0x000fe20000000800 */
[----:B-1----:R-:W-:Y:S03]  /*97b0*/  IMAD.IADD R3, R2, 0x1, R160 ;  /* 0x0000000102037824 */ /* 0x002fe600078e02a0 */
        /* <DEDUP_REMOVED lines=92> */
[----:B------:R-:W-:Y:S01]  /*9d80*/  IMAD.U32 R4, R147, -0x80, RZ ;  /* 0xffffff8093047824 */ /* 0x000fe200078e00ff */
[----:B------:R-:W-:Y:S03]  /*9d90*/  LOP3.LUT R5, R155, 0x1f8, RZ, 0xc0, !PT ;  /* 0x000001f89b057812 */ /* 0x000fe600078ec0ff */
        /* <DEDUP_REMOVED lines=56> */
.L_x_2154:
[----:B------:R-:W-:Y:S01]  /*a120*/  LDSM.16.M88.4 R32, [R152+0x14000] ;  /* 0x014000009820783b */ /* 0x000fe20000000200 */
[----:B------:R-:W-:Y:S01]  /*a130*/  PLOP3.LUT P2, PT, PT, PT, UP0, 0x80, 0x8 ;  /* 0x000000000008781c */ /* 0x000fe20003f4f008 */
[----:B------:R-:W-:Y:S01]  /*a140*/  IMAD.MOV.U32 R161, RZ, RZ, 0x4 ;  /* 0x00000004ffa17424 */ /* 0x000fe200078e00ff */
[----:B------:R-:W-:Y:S02]  /*a150*/  @UP0 UIADD3 UR52, UP1, UPT, UR50, -0x200, URZ ;  /* 0xfffffe0032340890 */ /* 0x000fe4000ff3e0ff */
[----:B------:R-:W1:Y:S01]  /*a160*/  LDSM.16.MT88.4 R16, [R2+0xc000] ;  /* 0x00c000000210783b */ /* 0x000e620000004200 */
[----:B------:R-:W-:Y:S02]  /*a170*/  ULOP3.LUT UR5, UR43, 0x1, URZ, 0xc0, !UPT ;  /* 0x000000012b057892 */ /* 0x000fe4000f8ec0ff */
[----:B------:R-:W-:Y:S02]  /*a180*/  @UP0 UIADD3.X UR49, UPT, UPT, UR51, -0x1, URZ, UP1, !UPT ;  /* 0xffffffff33310890 */ /* 0x000fe40008ffe4ff */
[----:B------:R-:W2:Y:S01]  /*a190*/  LDSM.16.M88.4 R28, [R152+0x16000] ;  /* 0x01600000981c783b */ /* 0x000ea20000000200 */
        /* <DEDUP_REMOVED lines=56> */
[C---:B------:R-:W-:Y:S04]  /*a520*/  IMAD.SHL.U32 R36, R147.reuse, 0x8, RZ ;  /* 0x0000000893247824 */ /* 0x040fe800078e00ff */
        /* <DEDUP_REMOVED lines=16> */
[C---:B------:R-:W-:Y:S02]  /*a630*/  LEA.HI.X.SX32 R171, R147.reuse, R173, 0x5, P0 ;  /* 0x000000ad93ab7211 */ /* 0x040fe400000f2eff */
[C---:B------:R-:W-:Y:S02]  /*a640*/  LEA R166, P0, R147.reuse, R170, 0x5 ;  /* 0x000000aa93a67211 */ /* 0x040fe400078028ff */
[-C--:B------:R-:W-:Y:S03]  /*a650*/  HMMA.16816.F32 R28, R64, R46.reuse, R28 ;  /* 0x0000002e401c723c */ /* 0x080fe6000000181c */
[C---:B------:R-:W-:Y:S02]  /*a660*/  LEA.HI.X.SX32 R167, R147.reuse, R171, 0x5, P0 ;  /* 0x000000ab93a77211 */ /* 0x040fe400000f2eff */
[C---:B------:R-:W-:Y:S03]  /*a670*/  LEA R162, P0, R147.reuse, R166, 0x5 ;  /* 0x000000a693a27211 */ /* 0x040fe600078028ff */
[----:B------:R-:W-:Y:S01]  /*a680*/  HMMA.16816.F32 R32, R52, R46, R32 ;  /* 0x0000002e3420723c */ /* 0x000fe20000001820 */
[----:B------:R-:W-:Y:S03]  /*a690*/  LDSM.16.M88.4 R44, [R148+0x18000] ;  /* 0x01800000942c783b */ /* 0x000fe60000000200 */
[C---:B------:R-:W-:Y:S02]  /*a6a0*/  LEA.HI.X.SX32 R163, R147.reuse, R167, 0x5, P0 ;  /* 0x000000a793a37211 */ /* 0x040fe400000f2eff */
[----:B------:R-:W2:Y:S01]  /*a6b0*/  LDSM.16.MT88.4 R52, [R2+0xf000] ;  /* 0x00f000000234783b */ /* 0x000ea20000004200 */
[C---:B------:R-:W-:Y:S01]  /*a6c0*/  LEA R158, P0, R147.reuse, R162, 0x5 ;  /* 0x000000a2939e7211 */ /* 0x040fe200078028ff */
[-C--:B-1----:R-:W-:Y:S05]  /*a6d0*/  HMMA.16816.F32 R4, R36, R40.reuse, R4 ;  /* 0x000000282404723c */ /* 0x082fea0000001804 */
[C---:B------:R-:W-:Y:S02]  /*a6e0*/  LEA.HI.X.SX32 R159, R147.reuse, R163, 0x5, P0 ;  /* 0x000000a3939f7211 */ /* 0x040fe400000f2eff */
[C---:B------:R-:W-:Y:S01]  /*a6f0*/  LEA R150, P0, R147.reuse, R158, 0x5 ;  /* 0x0000009e93967211 */ /* 0x040fe200078028ff */
[C---:B------:R-:W-:Y:S04]  /*a700*/  HMMA.16816.F32 R8, R48.reuse, R40, R8 ;  /* 0x000000283008723c */ /* 0x040fe80000001808 */
        /* <DEDUP_REMOVED lines=16> */
[----:B------:R-:W-:Y:S02]  /*a810*/  LDSM.16.M88.4 R48, [R144+0x18000] ;  /* 0x018000009030783b */ /* 0x000fe40000000200 */
[C---:B------:R-:W-:Y:S02]  /*a820*/  LEA.HI.X.SX32 R133, R147.reuse, R135, 0x5, P0 ;  /* 0x0000008793857211 */ /* 0x040fe400000f2eff */
[C---:B-1----:R-:W-:Y:S03]  /*a830*/  LEA R148, P0, R147.reuse, R132, 0x5 ;  /* 0x0000008493947211 */ /* 0x042fe600078028ff */
[----:B------:R-:W-:Y:S01]  /*a840*/  HMMA.16816.F32 R32, R36, R58, R32 ;  /* 0x0000003a2420723c */ /* 0x000fe20000001820 */
[----:B------:R-:W1:Y:S03]  /*a850*/  LDSM.16.MT88.4 R36, [R3+0xf000] ;  /* 0x00f000000324783b */ /* 0x000e660000004200 */
[C---:B------:R-:W-:Y:S02]  /*a860*/  LEA.HI.X.SX32 R149, R147.reuse, R133, 0x5, P0 ;  /* 0x0000008593957211 */ /* 0x040fe400000f2eff */
[----:B------:R-:W-:Y:S02]  /*a870*/  LDSM.16.M88.4 R56, [R144+0x1a000] ;  /* 0x01a000009038783b */ /* 0x000fe40000000200 */
[-C--:B--2---:R-:W-:Y:S05]  /*a880*/  HMMA.16816.F32 R4, R44, R52.reuse, R4 ;  /* 0x000000342c04723c */ /* 0x084fea0000001804 */
[C---:B------:R-:W-:Y:S03]  /*a890*/  IMAD.WIDE R180, R147.reuse, -0x1c0, R148 ;  /* 0xfffffe4093b47825 */ /* 0x040fe600078e0294 */
[C---:B---3--:R-:W-:Y:S04]  /*a8a0*/  HMMA.16816.F32 R8, R40.reuse, R52, R8 ;  /* 0x000000342808723c */ /* 0x048fe80000001808 */
[C---:B------:R-:W-:Y:S04]  /*a8b0*/  LEA R66, P0, R147.reuse, R180, 0x5 ;  /* 0x000000b493427211 */ /* 0x040fe800078028ff */
[-C--:B------:R-:W-:Y:S03]  /*a8c0*/  HMMA.16816.F32 R12, R40, R54.reuse, R12 ;  /* 0x00000036280c723c */ /* 0x080fe6000000180c */
[C---:B------:R-:W-:Y:S02]  /*a8d0*/  LEA.HI.X.SX32 R67, R147.reuse, R181, 0x5, P0 ;  /* 0x000000b593437211 */ /* 0x040fe400000f2eff */
[C---:B------:R-:W-:Y:S03]  /*a8e0*/  LEA R64, P0, R147.reuse, R66, 0x5 ;  /* 0x0000004293407211 */ /* 0x040fe600078028ff */
[C---:B------:R-:W-:Y:S01]  /*a8f0*/  HMMA.16816.F32 R16, R44.reuse, R54, R16 ;  /* 0x000000362c10723c */ /* 0x040fe20000001810 */
[----:B------:R2:W3:Y:S03]  /*a900*/  LDSM.16.MT88.4 R52, [R2+0xf800] ;  /* 0x00f800000234783b */ /* 0x0004e60000004200 */
[C---:B------:R-:W-:Y:S02]  /*a910*/  LEA.HI.X.SX32 R65, R147.reuse, R67, 0x5, P0 ;  /* 0x0000004393417211 */ /* 0x040fe400000f2eff */
[C---:B------:R-:W-:Y:S02]  /*a920*/  LEA R62, P0, R147.reuse, R64, 0x5 ;  /* 0x00000040933e7211 */ /* 0x040fe400078028ff */
[-C--:B-1----:R-:W-:Y:S03]  /*a930*/  HMMA.16816.F32 R20, R44, R36.reuse, R20 ;  /* 0x000000242c14723c */ /* 0x082fe60000001814 */
[C---:B------:R-:W-:Y:S02]  /*a940*/  LEA.HI.X.SX32 R63, R147.reuse, R65, 0x5, P0 ;  /* 0x00000041933f7211 */ /* 0x040fe400000f2eff */
[C---:B------:R-:W-:Y:S03]  /*a950*/  LEA R60, P0, R147.reuse, R62, 0x5 ;  /* 0x0000003e933c7211 */ /* 0x040fe600078028ff */
[C---:B------:R-:W-:Y:S04]  /*a960*/  HMMA.16816.F32 R24, R40.reuse, R36, R24 ;  /* 0x000000242818723c */ /* 0x040fe80000001818 */
[----:B------:R-:W-:Y:S02]  /*a970*/  LEA.HI.X.SX32 R61, R147, R63, 0x5, P0 ;  /* 0x0000003f933d7211 */ /* 0x000fe400000f2eff */
[----:B--2---:R-:W-:Y:S02]  /*a980*/  @P2 SHF.R.U32.HI R2, RZ, 0x2, R157 ;  /* 0x00000002ff022819 */ /* 0x004fe4000001169d */
[-C--:B------:R-:W-:Y:S03]  /*a990*/  HMMA.16816.F32 R28, R40, R38.reuse, R28 ;  /* 0x00000026281c723c */ /* 0x080fe6000000181c */
[----:B------:R-:W-:Y:S05]  /*a9a0*/  @P2 LOP3.LUT R243, R145, 0x7, R2, 0xf8, !PT ;  /* 0x0000000791f32812 */ /* 0x000fea00078ef802 */
[----:B------:R-:W-:Y:S01]  /*a9b0*/  HMMA.16816.F32 R32, R44, R38, R32 ;  /* 0x000000262c20723c */ /* 0x000fe20000001820 */
[----:B------:R1:W2:Y:S07]  /*a9c0*/  LDSM.16.MT88.4 R36, [R3+0xf800] ;  /* 0x00f800000324783b */ /* 0x0002ae0000004200 */
[-C--:B---3--:R-:W-:Y:S08]  /*a9d0*/  HMMA.16816.F32 R4, R48, R52.reuse, R4 ;  /* 0x000000343004723c */ /* 0x088ff00000001804 */
[C---:B------:R-:W-:Y:S04]  /*a9e0*/  HMMA.16816.F32 R8, R56.reuse, R52, R8 ;  /* 0x000000343808723c */ /* 0x040fe80000001808 */
[----:B------:R-:W-:Y:S04]  /*a9f0*/  LEA R52, P0, R147, R60, 0x5 ;  /* 0x0000003c93347211 */ /* 0x000fe800078028ff */
[-C--:B------:R-:W-:Y:S03]  /*aa00*/  HMMA.16816.F32 R12, R56, R54.reuse, R12 ;  /* 0x00000036380c723c */ /* 0x080fe6000000180c */
[----:B-1----:R-:W-:Y:S01]  /*aa10*/  @P2 IMAD.WIDE.U32 R2, R243, R161, UR50 ;  /* 0x00000032f3022e25 */ /* 0x002fe2000f8e00a1 */
[C---:B------:R-:W-:Y:S01]  /*aa20*/  LEA.HI.X.SX32 R53, R147.reuse, R61, 0x5, P0 ;  /* 0x0000003d93357211 */ /* 0x040fe200000f2eff */
[----:B------:R-:W-:Y:S01]  /*aa30*/  @UP0 UMOV UR50, UR52 ;  /* 0x0000003400320c82 */ /* 0x000fe20008000000 */
[C---:B------:R-:W-:Y:S01]  /*aa40*/  LEA R46, P0, R147.reuse, R52, 0x5 ;  /* 0x00000034932e7211 */ /* 0x040fe200078028ff */
[----:B------:R-:W-:Y:S01]  /*aa50*/  @UP0 UMOV UR51, UR49 ;  /* 0x0000003100330c82 */ /* 0x000fe20008000000 */
[C---:B------:R-:W-:Y:S01]  /*aa60*/  HMMA.16816.F32 R16, R48.reuse, R54, R16 ;  /* 0x000000363010723c */ /* 0x040fe20000001810 */
[----:B------:R-:W5:Y:S01]  /*aa70*/  @P2 LDG.E R251, desc[UR36][R2.64+-0x200] ;  /* 0xfffe002402fb2981 */ /* 0x000f62000c1e1900 */
[----:B------:R-:W-:Y:S02]  /*aa80*/  UISETP.GT.AND UP0, UPT, UR43, UR42, UPT ;  /* 0x0000002a2b00728c */ /* 0x000fe4000bf04270 */
[C---:B------:R-:W-:Y:S02]  /*aa90*/  LEA.HI.X.SX32 R47, R147.reuse, R53, 0x5, P0 ;  /* 0x00000035932f7211 */ /* 0x040fe400000f2eff */
[----:B------:R-:W5:Y:S01]  /*aaa0*/  @P2 LDG.E R250, desc[UR36][R2.64+-0x1e0] ;  /* 0xfffe202402fa2981 */ /* 0x000f62000c1e1900 */
[C---:B------:R-:W-:Y:S01]  /*aab0*/  LEA R44, P0, R147.reuse, R46, 0x5 ;  /* 0x0000002e932c7211 */ /* 0x040fe200078028ff */
[----:B------:R-:W-:Y:S01]  /*aac0*/  UIADD3 UR43, UPT, UPT, UR43, -0x1, URZ ;  /* 0xffffffff2b2b7890 */ /* 0x000fe2000fffe0ff */
[-C--:B--2---:R-:W-:Y:S02]  /*aad0*/  HMMA.16816.F32 R20, R48, R36.reuse, R20 ;  /* 0x000000243014723c */ /* 0x084fe40000001814 */
[----:B------:R-:W5:Y:S01]  /*aae0*/  @P2 LDG.E R249, desc[UR36][R2.64+-0x100] ;  /* 0xffff002402f92981 */ /* 0x000f62000c1e1900 */
[C---:B------:R-:W-:Y:S04]  /*aaf0*/  LEA.HI.X.SX32 R45, R147.reuse, R47, 0x5, P0 ;  /* 0x0000002f932d7211 */ /* 0x040fe800000f2eff */
[----:B------:R1:W5:Y:S01]  /*ab00*/  @P2 LDG.E R248, desc[UR36][R2.64+-0xe0] ;  /* 0xffff202402f82981 */ /* 0x000362000c1e1900 */
[C---:B------:R-:W-:Y:S01]  /*ab10*/  LEA R42, P0, R147.reuse, R44, 0x5 ;  /* 0x0000002c932a7211 */ /* 0x040fe200078028ff */
[C---:B------:R-:W-:Y:S03]  /*ab20*/  HMMA.16816.F32 R24, R56.reuse, R36, R24 ;  /* 0x000000243818723c */ /* 0x040fe60000001818 */
[----:B------:R-:W-:Y:S01]  /*ab30*/  REDG.E.ADD.F32.FTZ.RN.STRONG.GPU desc[UR36][R240.64], R4 ;  /* 0x00000004f00079a6 */ /* 0x000fe2000c12f324 */
[C---:B------:R-:W-:Y:S04]  /*ab40*/  LEA.HI.X.SX32 R43, R147.reuse, R45, 0x5, P0 ;  /* 0x0000002d932b7211 */ /* 0x040fe800000f2eff */
[----:B------:R-:W-:Y:S01]  /*ab50*/  REDG.E.ADD.F32.FTZ.RN.STRONG.GPU desc[UR36][R178.64], R5 ;  /* 0x00000005b20079a6 */ /* 0x000fe2000c12f324 */
        /* <DEDUP_REMOVED lines=26> */
[----:B------:R-:W-:Y:S04]  /*ad00*/  LEA.HI.X.SX32 R9, R147, R3, 0x5, P0 ;  /* 0x0000000393097211 */ /* 0x000fe800000f2eff */
        /* <DEDUP_REMOVED lines=25> */
[----:B------:R-:W4:Y:S05]  /*aea0*/  LDSM.16.MT88.4 R28, [R2+0x800] ;  /* 0x00080000021c783b */ /* 0x000f2a0000004200 */
        /* <DEDUP_REMOVED lines=11> */
[----:B------:R-:W-:Y:S07]  /*af60*/  LDSM.16.MT88.4 R12, [R184+0x1800] ;  /* 0x00180000b80c783b */ /* 0x000fee0000004200 */
[----:B------:R-:W-:Y:S01]  /*af70*/  HMMA.16816.F32 R128, R4, R18, R128 ;  /* 0x000000120480723c */ /* 0x000fe20000001880 */
[----:B------:R-:W1:Y:S05]  /*af80*/  LDSM.16.MT88.4 R4, [R0+0x15800] ;  /* 0x015800000004783b */ /* 0x000e6a0000004200 */
[----:B------:R-:W3:Y:S02]  /*af90*/  LDSM.16.MT88.4 R16, [R0+0x19800] ;  /* 0x019800000010783b */ /* 0x000ee40000004200 */
[-C--:B------:R-:W-:Y:S08]  /*afa0*/  HMMA.16816.F32 R100, R20, R24.reuse, R100 ;  /* 0x000000181464723c */ /* 0x080ff00000001864 */
[C---:B----4-:R-:W-:Y:S08]  /*afb0*/  HMMA.16816.F32 R104, R32.reuse, R24, R104 ;  /* 0x000000182068723c */ /* 0x050ff00000001868 */
        /* <DEDUP_REMOVED lines=10> */
[-C--:B--2---:R-:W-:Y:S08]  /*b060*/  HMMA.16816.F32 R100, R8, R36.reuse, R100 ;  /* 0x000000240864723c */ /* 0x084ff00000001864 */
[C---:B------:R-:W-:Y:S08]  /*b070*/  HMMA.16816.F32 R104, R40.reuse, R36, R104 ;  /* 0x000000242868723c */ /* 0x040ff00000001868 */
[-C--:B------:R-:W-:Y:S08]  /*b080*/  HMMA.16816.F32 R108, R40, R38.reuse, R108 ;  /* 0x00000026286c723c */ /* 0x080ff0000000186c */
[C---:B------:R-:W-:Y:S01]  /*b090*/  HMMA.16816.F32 R112, R8.reuse, R38, R112 ;  /* 0x000000260870723c */ /* 0x040fe20000001870 */
[----:B------:R-:W2:Y:S07]  /*b0a0*/  LDSM.16.MT88.4 R36, [R2+0x2000] ;  /* 0x002000000224783b */ /* 0x000eae0000004200 */
[-C--:B------:R-:W-:Y:S08]  /*b0b0*/  HMMA.16816.F32 R116, R8, R44.reuse, R116 ;  /* 0x0000002c0874723c */ /* 0x080ff00000001874 */
[C---:B------:R-:W-:Y:S08]  /*b0c0*/  HMMA.16816.F32 R120, R40.reuse, R44, R120 ;  /* 0x0000002c2878723c */ /* 0x040ff00000001878 */
[-C--:B------:R-:W-:Y:S01]  /*b0d0*/  HMMA.16816.F32 R124, R40, R46.reuse, R124 ;  /* 0x0000002e287c723c */ /* 0x080fe2000000187c */
[----:B------:R-:W-:Y:S07]  /*b0e0*/  LDSM.16.MT88.4 R40, [R0+0x1a800] ;  /* 0x01a800000028783b */ /* 0x000fee0000004200 */
[----:B------:R-:W-:Y:S01]  /*b0f0*/  HMMA.16816.F32 R128, R8, R46, R128 ;  /* 0x0000002e0880723c */ /* 0x000fe20000001880 */
[----:B------:R-:W-:Y:S07]  /*b100*/  LDSM.16.MT88.4 R8, [R0+0x16800] ;  /* 0x016800000008783b */ /* 0x000fee0000004200 */
[-C--:B-1----:R-:W-:Y:S08]  /*b110*/  HMMA.16816.F32 R100, R4, R12.reuse, R100 ;  /* 0x0000000c0464723c */ /* 0x082ff00000001864 */
[C---:B---3--:R-:W-:Y:S08]  /*b120*/  HMMA.16816.F32 R104, R16.reuse, R12, R104 ;  /* 0x0000000c1068723c */ /* 0x048ff00000001868 */
[-C--:B------:R-:W-:Y:S08]  /*b130*/  HMMA.16816.F32 R108, R16, R14.reuse, R108 ;  /* 0x0000000e106c723c */ /* 0x080ff0000000186c */
[C---:B------:R-:W-:Y:S01]  /*b140*/  HMMA.16816.F32 R112, R4.reuse, R14, R112 ;  /* 0x0000000e0470723c */ /* 0x040fe20000001870 */
[----:B------:R-:W1:Y:S07]  /*b150*/  LDSM.16.MT88.4 R12, [R184+0x2800] ;  /* 0x00280000b80c783b */ /* 0x000e6e0000004200 */
        /* <DEDUP_REMOVED lines=17> */
[----:B------:R-:W2:Y:S05]  /*b270*/  LDSM.16.MT88.4 R20, [R2+0x3000] ;  /* 0x003000000214783b */ /* 0x000eaa0000004200 */
[----:B------:R-:W-:Y:S02]  /*b280*/  LDSM.16.MT88.4 R36, [R0+0x1b800] ;  /* 0x01b800000024783b */ /* 0x000fe40000004200 */
[-C--:B-1----:R-:W-:Y:S08]  /*b290*/  HMMA.16816.F32 R100, R8, R12.reuse, R100 ;  /* 0x0000000c0864723c */ /* 0x082ff00000001864 */
[C---:B------:R-:W-:Y:S08]  /*b2a0*/  HMMA.16816.F32 R104, R40.reuse, R12, R104 ;  /* 0x0000000c2868723c */ /* 0x040ff00000001868 */
[-C--:B------:R-:W-:Y:S08]  /*b2b0*/  HMMA.16816.F32 R108, R40, R14.reuse, R108 ;  /* 0x0000000e286c723c */ /* 0x080ff0000000186c */
[C---:B------:R-:W-:Y:S01]  /*b2c0*/  HMMA.16816.F32 R112, R8.reuse, R14, R112 ;  /* 0x0000000e0870723c */ /* 0x040fe20000001870 */
[----:B------:R1:W2:Y:S07]  /*b2d0*/  LDSM.16.MT88.4 R12, [R0+0x17800] ;  /* 0x01780000000c783b */ /* 0x0002ae0000004200 */
[-C--:B---3--:R-:W-:Y:S08]  /*b2e0*/  HMMA.16816.F32 R116, R8, R16.reuse, R116 ;  /* 0x000000100874723c */ /* 0x088ff00000001874 */
[C---:B------:R-:W-:Y:S08]  /*b2f0*/  HMMA.16816.F32 R120, R40.reuse, R16, R120 ;  /* 0x000000102878723c */ /* 0x040ff00000001878 */
[-C--:B------:R-:W-:Y:S01]  /*b300*/  HMMA.16816.F32 R124, R40, R18.reuse, R124 ;  /* 0x00000012287c723c */ /* 0x080fe2000000187c */
[----:B------:R-:W3:Y:S02]  /*b310*/  LDSM.16.MT88.4 R40, [R2+0x3800] ;  /* 0x003800000228783b */ /* 0x000ee40000004200 */
[C---:B-1----:R-:W-:Y:S02]  /*b320*/  VIADD R0, R184.reuse, 0xffffc000 ;  /* 0xffffc000b8007836 */ /* 0x042fe40000000000 */
[----:B------:R-:W-:Y:S03]  /*b330*/  @P1 VIADD R0, R184, 0x4000 ;  /* 0x00004000b8001836 */ /* 0x000fe60000000000 */
[----:B------:R-:W-:Y:S04]  /*b340*/  HMMA.16816.F32 R128, R8, R18, R128 ;  /* 0x000000120880723c */ /* 0x000fe80000001880 */
[----:B------:R-:W-:Y:S04]  /*b350*/  IMAD.MOV.U32 R184, RZ, RZ, R0 ;  /* 0x000000ffffb87224 */ /* 0x000fe800078e0000 */
[-C--:B----4-:R-:W-:Y:S08]  /*b360*/  HMMA.16816.F32 R100, R4, R24.reuse, R100 ;  /* 0x000000180464723c */ /* 0x090ff00000001864 */
[C---:B------:R-:W-:Y:S08]  /*b370*/  HMMA.16816.F32 R104, R28.reuse, R24, R104 ;  /* 0x000000181c68723c */ /* 0x040ff00000001868 */
[-C--:B------:R-:W-:Y:S08]  /*b380*/  HMMA.16816.F32 R108, R28, R26.reuse, R108 ;  /* 0x0000001a1c6c723c */ /* 0x080ff0000000186c */
[C---:B------:R-:W-:Y:S08]  /*b390*/  HMMA.16816.F32 R112, R4.reuse, R26, R112 ;  /* 0x0000001a0470723c */ /* 0x040ff00000001870 */
[-C--:B--2---:R-:W-:Y:S08]  /*b3a0*/  HMMA.16816.F32 R116, R4, R20.reuse, R116 ;  /* 0x000000140474723c */ /* 0x084ff00000001874 */
[C---:B------:R-:W-:Y:S08]  /*b3b0*/  HMMA.16816.F32 R120, R28.reuse, R20, R120 ;  /* 0x000000141c78723c */ /* 0x040ff00000001878 */
[-C--:B------:R-:W-:Y:S08]  /*b3c0*/  HMMA.16816.F32 R124, R28, R22.reuse, R124 ;  /* 0x000000161c7c723c */ /* 0x080ff0000000187c */
[----:B------:R-:W-:Y:S08]  /*b3d0*/  HMMA.16816.F32 R128, R4, R22, R128 ;  /* 0x000000160480723c */ /* 0x000ff00000001880 */
[-C--:B------:R-:W-:Y:S08]  /*b3e0*/  HMMA.16816.F32 R100, R12, R32.reuse, R100 ;  /* 0x000000200c64723c */ /* 0x080ff00000001864 */
        /* <DEDUP_REMOVED lines=9> */
[----:B------:R-:W1:Y:S01]  /*b480*/  LDCU UR5, c[0x0][0x500] ;  /* 0x0000a000ff0577ac */ /* 0x000e620008000800 */
[C---:B------:R-:W-:Y:S02]  /*b490*/  SHF.L.U32 R3, R157.reuse, 0x4, RZ ;  /* 0x000000049d037819 */ /* 0x040fe400000006ff */
[----:B------:R-:W-:Y:S01]  /*b4a0*/  LOP3.LUT R2, R136, 0xc00, RZ, 0xc0, !PT ;  /* 0x00000c0088027812 */ /* 0x000fe200078ec0ff */
[----:B------:R-:W2:Y:S01]  /*b4b0*/  LDCU UR8, c[0x0][0x4fc] ;  /* 0x00009f80ff0877ac */ /* 0x000ea20008000800 */
[----:B------:R-:W-:Y:S02]  /*b4c0*/  SHF.L.U32 R0, R157, 0x1, RZ ;  /* 0x000000019d007819 */ /* 0x000fe400000006ff */
[----:B------:R-:W-:Y:S01]  /*b4d0*/  LOP3.LUT R3, R3, 0x1c0, RZ, 0xc0, !PT ;  /* 0x000001c003037812 */ /* 0x000fe200078ec0ff */
[----:B------:R-:W-:Y:S01]  /*b4e0*/  UISETP.NE.AND UP0, UPT, UR29, -0x1, UPT ;  /* 0xffffffff1d00788c */ /* 0x000fe2000bf05270 */
[--C-:B------:R-:W-:Y:S01]  /*b4f0*/  LOP3.LUT R2, R2, 0x6, R0.reuse, 0xf8, !PT ;  /* 0x0000000602027812 */ /* 0x100fe200078ef800 */
[----:B------:R-:W-:Y:S01]  /*b500*/  UMOV UR38, UR16 ;  /* 0x0000001000267c82 */ /* 0x000fe20008000000 */
[----:B------:R-:W-:-:S02]  /*b510*/  LOP3.LUT R0, R3, 0x38, R0, 0xf8, !PT ;  /* 0x0000003803007812 */ /* 0x000fc400078ef800 */
[C---:B------:R-:W-:Y:S02]  /*b520*/  LOP3.LUT P1, RZ, R157.reuse, 0x10, RZ, 0xc0, !PT ;  /* 0x000000109dff7812 */ /* 0x040fe4000782c0ff */
[----:B------:R-:W-:Y:S02]  /*b530*/  LOP3.LUT R0, R2, R0, R146, 0xf6, !PT ;  /* 0x0000000002007212 */ /* 0x000fe400078ef692 */
[----:B------:R-:W-:Y:S01]  /*b540*/  LOP3.LUT P0, RZ, R157, 0x8, RZ, 0xc0, !PT ;  /* 0x000000089dff7812 */ /* 0x000fe2000780c0ff */
[----:B-1----:R-:W-:Y:S01]  /*b550*/  FMUL.FTZ R100, R100, UR5 ;  /* 0x0000000564647c20 */ /* 0x002fe20008410000 */
[----:B------:R-:W-:Y:S01]  /*b560*/  MOV R4, 0x20 ;  /* 0x0000002000047802 */ /* 0x000fe20000000f00 */
        /* <DEDUP_REMOVED lines=14> */
[----:B------:R-:W-:Y:S01]  /*b650*/  IADD3 R31, PT, PT, R0, 0xc000, RZ ;  /* 0x0000c000001f7810 */ /* 0x000fe20007ffe0ff */
        /* <DEDUP_REMOVED lines=25> */
[----:B------:R-:W-:Y:S01]  /*b7f0*/  @P1 IADD3 R2, PT, PT, R31, -0x40, RZ ;  /* 0xffffffc01f021810 */ /* 0x000fe20007ffe0ff */
        /* <DEDUP_REMOVED lines=101> */
[----:B------:R-:W-:-:S03]  /*be50*/  UIADD3 UR11, UPT, UPT, UR13, UR10, URZ ;  /* 0x0000000a0d0b7290 */ /* 0x000fc6000fffe0ff */
[----:B------:R-:W-:Y:S02]  /*be60*/  UMOV UR10, UR12 ;  /* 0x0000000c000a7c82 */ /* 0x000fe40008000000 */
[----:B---3--:R-:W-:-:S04]  /*be70*/  UIMAD.WIDE.U32 UR10, UR38, UR4, UR10 ;  /* 0x00000004260a72a5 */ /* 0x008fc8000f8e000a */
[----:B------:R-:W-:-:S03]  /*be80*/  UIMAD UR5, UR38, UR5, UR11 ;  /* 0x00000005260572a4 */ /* 0x000fc6000f8e020b */
[----:B------:R-:W-:-:S03]  /*be90*/  UMOV UR28, UR10 ;  /* 0x0000000a001c7c82 */ /* 0x000fc60008000000 */
[----:B-1----:R-:W-:Y:S01]  /*bea0*/  MOV R0, UR5 ;  /* 0x0000000500007c02 */ /* 0x002fe20008000f00 */
[----:B------:R-:W-:Y:S05]  /*beb0*/  BRA `(.L_x_2157) ;  /* 0x00000000001c7947 */ /* 0x000fea0003800000 */
.L_x_2156:
[----:B------:R-:W2:Y:S01]  /*bec0*/  LDCU.64 UR8, c[0x0][0x5c0] ;  /* 0x0000b800ff0877ac */ /* 0x000ea20008000a00 */
[----:B------:R-:W-:-:S04]  /*bed0*/  UIADD3 UR4, UPT, UPT, UR27, UR29, URZ ;  /* 0x0000001d1b047290 */ /* 0x000fc8000fffe0ff */
[----:B--2---:R-:W-:Y:S02]  /*bee0*/  UIMAD.WIDE.U32 UR10, UR4, UR8, URZ ;  /* 0x00000008040a72a5 */ /* 0x004fe4000f8e00ff */
[----:B------:R-:W-:-:S04]  /*bef0*/  UIMAD UR4, UR4, UR9, URZ ;  /* 0x00000009040472a4 */ /* 0x000fc8000f8e02ff */
[----:B------:R-:W-:Y:S01]  /*bf00*/  UIADD3 UR4, UPT, UPT, UR11, UR4, URZ ;  /* 0x000000040b047290 */ /* 0x000fe2000fffe0ff */
[----:B------:R-:W-:-:S05]  /*bf10*/  UMOV UR28, UR10 ;  /* 0x0000000a001c7c82 */ /* 0x000fca0008000000 */
[----:B-1----:R-:W-:Y:S02]  /*bf20*/  MOV R0, UR4 ;  /* 0x0000000400007c02 */ /* 0x002fe40008000f00 */
.L_x_2157:
        /* <DEDUP_REMOVED lines=12> */
.L_x_2158:
[----:B------:R-:W1:Y:S01]  /*bff0*/  LDCU.64 UR4, c[0x0][0x5c8] ;  /* 0x0000b900ff0477ac */ /* 0x000e620008000a00 */
[----:B------:R-:W-:-:S04]  /*c000*/  UIADD3 UR10, UPT, UPT, UR27, UR29, URZ ;  /* 0x0000001d1b0a7290 */ /* 0x000fc8000fffe0ff */
[----:B-1----:R-:W-:Y:S02]  /*c010*/  UIMAD.WIDE.U32 UR14, UR10, UR4, URZ ;  /* 0x000000040a0e72a5 */ /* 0x002fe4000f8e00ff */
[----:B------:R-:W-:-:S04]  /*c020*/  UIMAD UR10, UR10, UR5, URZ ;  /* 0x000000050a0a72a4 */ /* 0x000fc8000f8e02ff */
[----:B------:R-:W-:-:S06]  /*c030*/  UIADD3 UR10, UPT, UPT, UR15, UR10, URZ ;  /* 0x0000000a0f0a7290 */ /* 0x000fcc000fffe0ff */
[----:B------:R-:W-:-:S07]  /*c040*/  MOV R20, UR10 ;  /* 0x0000000a00147c02 */ /* 0x000fce0008000f00 */
.L_x_2159:
        /* <DEDUP_REMOVED lines=13> */
[C---:B------:R-:W-:Y:S01]  /*c120*/  VIADD R6, R157.reuse, 0x60 ;  /* 0x000000609d067836 */ /* 0x040fe20000000000 */
[----:B------:R-:W-:Y:S01]  /*c130*/  UIMAD UR11, UR13, UR8, URZ ;  /* 0x000000080d0b72a4 */ /* 0x000fe2000f8e02ff */
[----:B------:R-:W3:Y:S01]  /*c140*/  LDC.64 R34, c[0x0][0x5e0] ;  /* 0x00017800ff227b82 */ /* 0x000ee20000000a00 */
[----:B------:R-:W-:Y:S01]  /*c150*/  LOP3.LUT R2, R2, 0x38, R155, 0xf8, !PT ;  /* 0x0000003802027812 */ /* 0x000fe200078ef89b */
[----:B------:R-:W-:Y:S01]  /*c160*/  IMAD.U32 R3, RZ, RZ, UR43 ;  /* 0x0000002bff037e24 */ /* 0x000fe2000f8e00ff */
[----:B------:R-:W-:Y:S01]  /*c170*/  UIMAD UR11, UR12, UR9, UR11 ;  /* 0x000000090c0b72a4 */ /* 0x000fe2000f8e020b */
[----:B------:R-:W-:Y:S01]  /*c180*/  BSSY.RECONVERGENT B0, `(.L_x_2160) ;  /* 0x0000019000007945 */ /* 0x000fe20003800200 */
[----:B------:R-:W-:Y:S01]  /*c190*/  IADD3 R2, P0, PT, R2, UR28, RZ ;  /* 0x0000001c02027c10 */ /* 0x000fe2000ff1e0ff */
[----:B------:R-:W-:Y:S01]  /*c1a0*/  IMAD.X R33, RZ, RZ, RZ, P2 ;  /* 0x000000ffff217224 */ /* 0x000fe200010e06ff */
[----:B------:R-:W-:Y:S01]  /*c1b0*/  IADD3 R29, P1, PT, R157, 0x40, RZ ;  /* 0x000000409d1d7810 */ /* 0x000fe20007f3e0ff */
[----:B------:R4:W3:Y:S01]  /*c1c0*/  LDS.128 R16, [R137+0xd000] ;  /* 0x00d0000089107984 */ /* 0x0008e20000000c00 */
[----:B--2---:R-:W-:Y:S01]  /*c1d0*/  ISETP.GE.AND P6, PT, R182, UR10, PT ;  /* 0x0000000ab6007c0c */ /* 0x004fe2000bfc6270 */
[----:B------:R-:W-:-:S03]  /*c1e0*/  IMAD.U32 R3, RZ, RZ, UR11 ;  /* 0x0000000bff037e24 */ /* 0x000fc6000f8e00ff */
        /* <DEDUP_REMOVED lines=18> */
.L_x_2161:
[----:B------:R-:W-:Y:S05]  /*c310*/  BSYNC.RECONVERGENT B0 ;  /* 0x0000000000007941 */ /* 0x000fea0003800200 */
.L_x_2160:
        /* <DEDUP_REMOVED lines=12> */
.L_x_2163:
[----:B------:R-:W-:Y:S05]  /*c3e0*/  BSYNC.RECONVERGENT B0 ;  /* 0x0000000000007941 */ /* 0x000fea0003800200 */
.L_x_2162:
        /* <DEDUP_REMOVED lines=14> */
.L_x_2165:
[----:B------:R-:W-:Y:S05]  /*c4d0*/  BSYNC.RECONVERGENT B0 ;  /* 0x0000000000007941 */ /* 0x000fea0003800200 */
.L_x_2164:
        /* <DEDUP_REMOVED lines=15> */
.L_x_2167:
[----:B------:R-:W-:Y:S05]  /*c5d0*/  BSYNC.RECONVERGENT B0 ;  /* 0x0000000000007941 */ /* 0x000fea0003800200 */
.L_x_2166:
        /* <DEDUP_REMOVED lines=10> */
[----:B------:R-:W-:-:S04]  /*c680*/  IADD3 R2, P0, PT, R2, UR14, RZ ;  /* 0x0000000e02027c10 */ /* 0x000fc8000ff1e0ff */
        /* <DEDUP_REMOVED lines=21> */
.L_x_2169:
[----:B------:R-:W-:Y:S05]  /*c7e0*/  BSYNC.RECONVERGENT B0 ;  /* 0x0000000000007941 */ /* 0x000fea0003800200 */
.L_x_2168:
        /* <DEDUP_REMOVED lines=12> */
.L_x_2171:
[----:B------:R-:W-:Y:S05]  /*c8b0*/  BSYNC.RECONVERGENT B0 ;  /* 0x0000000000007941 */ /* 0x000fea0003800200 */
.L_x_2170:
        /* <DEDUP_REMOVED lines=11> */
.L_x_2110:
[----:B------:R-:W-:Y:S05]  /*c970*/  BSYNC.RECONVERGENT B1 ;  /* 0x0000000000017941 */ /* 0x000fea0003800200 */
.L_x_2084:
        /* <DEDUP_REMOVED lines=11> */
.L_x_2173:
        /* <DEDUP_REMOVED lines=13> */
.L_x_2789:


//--------------------- .text._ZN5flash44flash_bwd_dq_dk_dv_loop_seqk_parallel_kernelI23Flash_bwd_kernel_traitsILi64ELi128ELi128ELi8ELi4ELi4ELi4ELb0ELb0EN7cutlass6half_tE19Flash_kernel_traitsILi64ELi128ELi128ELi8ES3_EELb0ELb0ELb1ELb0ELb0ELb0ELb1EEEvNS_16Flash_bwd_paramsE --------------------------
	.section	.text._ZN5flash44flash_bwd_dq_dk_dv_loop_seqk_parallel_kernelI23Flash_bwd_kernel_traitsILi64ELi128ELi128ELi8ELi4ELi4ELi4ELb0ELb0EN7cutlass6half_tE19Flash_kernel_traitsILi64ELi128ELi128ELi8ES3_EELb0ELb0ELb1ELb0ELb0ELb0ELb1EEEvNS_16Flash_bwd_paramsE,"ax",@progbits
	.align	128
        .global         _ZN5flash44flash_bwd_dq_dk_dv_loop_seqk_parallel_kernelI23Flash_bwd_kernel_traitsILi64ELi128ELi128ELi8ELi4ELi4ELi4ELb0ELb0EN7cutlass6half_tE19Flash_kernel_traitsILi64ELi128ELi128ELi8ES3_EELb0ELb0ELb1ELb0ELb0ELb0ELb1EEEvNS_16Flash_bwd_paramsE
        .type           _ZN5flash44flash_bwd_dq_dk_dv_loop_seqk_parallel_kernelI23Flash_bwd_kernel_traitsILi64ELi128ELi128ELi8ELi4ELi4ELi4ELb0ELb0EN7cutlass6half_tE19Flash_kernel_traitsILi64ELi128ELi128ELi8ES3_EELb0ELb0ELb1ELb0ELb0ELb0ELb1EEEvNS_16Flash_bwd_paramsE,@function
        .size           _ZN5flash44flash_bwd_dq_dk_dv_loop_seqk_parallel_kernelI23Flash_bwd_kernel_traitsILi64ELi128ELi128ELi8ELi4ELi4ELi4ELb0ELb0EN7cutlass6half_tE19Flash_kernel_traitsILi64ELi128ELi128ELi8ES3_EELb0ELb0ELb1ELb0ELb0ELb0ELb1EEEvNS_16Flash_bwd_paramsE,(.L_x_2790 - _ZN5flash44flash_bwd_dq_dk_dv_loop_seqk_parallel_kernelI23Flash_bwd_kernel_traitsILi64ELi128ELi128ELi8ELi4ELi4ELi4ELb0ELb0EN7cutlass6half_tE19Flash_kernel_traitsILi64ELi128ELi128ELi8ES3_EELb0ELb0ELb1ELb0ELb0ELb0ELb1EEEvNS_16Flash_bwd_paramsE)
        .other          _ZN5flash44flash_bwd_dq_dk_dv_loop_seqk_parallel_kernelI23Flash_bwd_kernel_traitsILi64ELi128ELi128ELi8ELi4ELi4ELi4ELb0ELb0EN7cutlass6half_tE19Flash_kernel_traitsILi64ELi128ELi128ELi8ES3_EELb0ELb0ELb1ELb0ELb0ELb0ELb1EEEvNS_16Flash_bwd_paramsE,@"STO_CUDA_ENTRY STV_DEFAULT"
_ZN5flash44flash_bwd_dq_dk_dv_loop_seqk_parallel_kernelI23Flash_bwd_kernel_traitsILi64ELi128ELi128ELi8ELi4ELi4ELi4ELb0ELb0EN7cutlass6half_tE19Flash_kernel_traitsILi64ELi128ELi128ELi8ES3_EELb0ELb0ELb1ELb0ELb0ELb0ELb1EEEvNS_16Flash_bwd_paramsE:
.text._ZN5flash44flash_bwd_dq_dk_dv_loop_seqk_parallel_kernelI23Flash_bwd_kernel_traitsILi64ELi128ELi128ELi8ELi4ELi4ELi4ELb0ELb0EN7cutlass6half_tE19Flash_kernel_traitsILi64ELi128ELi128ELi8ES3_EELb0ELb0ELb1ELb0ELb0ELb0ELb1EEEvNS_16Flash_bwd_paramsE:
        /* <DEDUP_REMOVED lines=49> */
.L_x_2263:
[----:B-1----:R-:W1:Y:S01]  /*0310*/  LDCU.64 UR8, c[0x0][0x478] ;  /* 0x00008f00ff0877ac */ /* 0x002e620008000a00 */
[----:B------:R-:W-:Y:S02]  /*0320*/  PLOP3.LUT P1, PT, PT, PT, UP3, 0x80, 0x8 ;  /* 0x000000000008781c */ /* 0x000fe40003f2f038 */
[----:B------:R-:W-:Y:S01]  /*0330*/  PLOP3.LUT P4, PT, PT, PT, UP5, 0x80, 0x8 ;  /* 0x000000000008781c */ /* 0x000fe20003f8f058 */
[----:B------:R-:W-:Y:S01]  /*0340*/  @UP3 ULEA UR12, UP0, UR44, UR6, 0x2 ;  /* 0x000000062c0c3291 */ /* 0x000fe2000f8010ff */
[----:B------:R-:W-:Y:S01]  /*0350*/  PLOP3.LUT P2, PT, PT, PT, UP4, 0x80, 0x8 ;  /* 0x000000000008781c */ /* 0x000fe20003f4f048 */
[----:B------:R-:W-:Y:S02]  /*0360*/  UISETP.NE.AND UP2, UPT, UR26, URZ, UPT ;  /* 0x000000ff1a00728c */ /* 0x000fe4000bf45270 */
[----:B------:R-:W-:Y:S02]  /*0370*/  @UP3 ULEA.HI.X UR13, UR44, UR7, URZ, 0x2, UP0 ;  /* 0x000000072c0d3291 */ /* 0x000fe400080f14ff */
[----:B--2-4-:R-:W-:-:S04]  /*0380*/  IMAD.U32 R4, RZ, RZ, UR12 ;  /* 0x0000000cff047e24 */ /* 0x014fc8000f8e00ff */
[----:B------:R-:W-:Y:S01]  /*0390*/  IMAD.U32 R5, RZ, RZ, UR13 ;  /* 0x0000000dff057e24 */ /* 0x000fe2000f8e00ff */
[----:B----4-:R-:W-:Y:S02]  /*03a0*/  UIMAD.WIDE.U32 UR12, UR44, 0x4, UR28 ;  /* 0x000000042c0c78a5 */ /* 0x010fe4000f8e001c */
[----:B-1----:R-:W-:Y:S02]  /*03b0*/  UISETP.NE.U32.AND UP0, UPT, UR8, URZ, UPT ;  /* 0x000000ff0800728c */ /* 0x002fe4000bf05070 */
[----:B------:R-:W3:Y:S02]  /*03c0*/  @P1 LDG.E R6, desc[UR34][R4.64] ;  /* 0x0000002204061981 */ /* 0x000ee4000c1e1900 */
        /* <DEDUP_REMOVED lines=9> */
[----:B------:R5:W2:Y:S01]  /*0460*/  @P0 LDG.E R4, desc[UR34][R2.64] ;  /* 0x0000002202040981 */ /* 0x000aa2000c1e1900 */
[----:B------:R-:W-:Y:S01]  /*0470*/  UMOV UR36, URZ ;  /* 0x000000ff00247c82 */ /* 0x000fe20008000000 */
[----:B----4-:R-:W-:-:S04]  /*0480*/  @!UP0 UISETP.NE.U32.AND UP1, UPT, UR8, URZ, UPT ;  /* 0x000000ff0800828c */ /* 0x010fc8000bf25070 */
[----:B------:R-:W-:Y:S01]  /*0490*/  @!UP0 UISETP.NE.AND.EX UP1, UPT, UR9, URZ, UPT, UP1 ;  /* 0x000000ff0900828c */ /* 0x000fe2000bf25310 */
[----:B------:R-:W-:Y:S01]  /*04a0*/  UMOV UR43, 0xffffffff ;  /* 0xffffffff002b7882 */ /* 0x000fe20000000000 */
[----:B------:R-:W-:Y:S02]  /*04b0*/  UMOV UR40, 0xffffffff ;  /* 0xffffffff00287882 */ /* 0x000fe40000000000 */
        /* <DEDUP_REMOVED lines=8> */
[----:B------:R-:W-:Y:S01]  /*0540*/  USHF.L.U32 UR27, UR37, 0x7, URZ ;  /* 0x00000007251b7899 */ /* 0x000fe200080006ff */
[----:B---3--:R-:W-:Y:S02]  /*0550*/  @P1 R2UR UR36, R6 ;  /* 0x00000000062412ca */ /* 0x008fe400000e0000 */
[----:B--2---:R-:W-:-:S13]  /*0560*/  @P0 R2UR UR33, R4 ;  /* 0x00000000042102ca */ /* 0x004fda00000e0000 */
        /* <DEDUP_REMOVED lines=14> */
.L_x_2174:
        /* <DEDUP_REMOVED lines=42> */
.L_x_2176:
[----:B------:R-:W1:Y:S01]  /*08f0*/  LDCU.64 UR16, c[0x0][0x3b8] ;  /* 0x00007700ff1077ac */ /* 0x000e620008000a00 */
[----:B------:R-:W-:-:S04]  /*0900*/  UIADD3 UR5, UPT, UPT, UR36, UR40, URZ ;  /* 0x0000002824057290 */ /* 0x000fc8000fffe0ff */
[----:B-1----:R-:W-:Y:S02]  /*0910*/  UIMAD.WIDE.U32 UR50, UR5, UR16, URZ ;  /* 0x00000010053272a5 */ /* 0x002fe4000f8e00ff */
[----:B------:R-:W-:-:S04]  /*0920*/  UIMAD UR5, UR5, UR17, URZ ;  /* 0x00000011050572a4 */ /* 0x000fc8000f8e02ff */
[----:B------:R-:W-:-:S06]  /*0930*/  UIADD3 UR5, UPT, UPT, UR51, UR5, URZ ;  /* 0x0000000533057290 */ /* 0x000fcc000fffe0ff */
[----:B------:R-:W-:-:S07]  /*0940*/  MOV R21, UR5 ;  /* 0x0000000500157c02 */ /* 0x000fce0008000f00 */
.L_x_2177:
        /* <DEDUP_REMOVED lines=44> */
.L_x_2178:
[----:B------:R-:W1:Y:S01]  /*0c10*/  LDCU.64 UR14, c[0x0][0x3c0] ;  /* 0x00007800ff0e77ac */ /* 0x000e620008000a00 */
[----:B------:R-:W-:-:S04]  /*0c20*/  UIADD3 UR8, UPT, UPT, UR36, UR40, URZ ;  /* 0x0000002824087290 */ /* 0x000fc8000fffe0ff */
[----:B-1----:R-:W-:Y:S02]  /*0c30*/  UIMAD.WIDE.U32 UR10, UR8, UR14, URZ ;  /* 0x0000000e080a72a5 */ /* 0x002fe4000f8e00ff */
[----:B------:R-:W-:-:S04]  /*0c40*/  UIMAD UR8, UR8, UR15, URZ ;  /* 0x0000000f080872a4 */ /* 0x000fc8000f8e02ff */
[----:B------:R-:W-:Y:S01]  /*0c50*/  UIADD3 UR8, UPT, UPT, UR11, UR8, URZ ;  /* 0x000000080b087290 */ /* 0x000fe2000fffe0ff */
[----:B------:R-:W-:-:S05]  /*0c60*/  UMOV UR48, UR10 ;  /* 0x0000000a00307c82 */ /* 0x000fca0008000000 */
[----:B------:R-:W-:-:S07]  /*0c70*/  MOV R25, UR8 ;  /* 0x0000000800197c02 */ /* 0x000fce0008000f00 */
.L_x_2179:
        /* <DEDUP_REMOVED lines=28> */
.L_x_2180:
[----:B------:R-:W-:Y:S02]  /*0e40*/  UIMAD.WIDE.U32 UR54, UR62, UR43, URZ ;  /* 0x0000002b3e3672a5 */ /* 0x000fe4000f8e00ff */
[----:B------:R-:W-:-:S04]  /*0e50*/  UIMAD UR8, UR63, UR43, URZ ;  /* 0x0000002b3f0872a4 */ /* 0x000fc8000f8e02ff */
[----:B------:R-:W-:Y:S02]  /*0e60*/  UIADD3 UR8, UPT, UPT, UR55, UR8, URZ ;  /* 0x0000000837087290 */ /* 0x000fe4000fffe0ff */
.L_x_2181:
        /* <DEDUP_REMOVED lines=20> */
.L_x_2182:
[----:B------:R-:W1:Y:S01]  /*0fb0*/  LDCU UR51, c[0x0][0x434] ;  /* 0x00008680ff3377ac */ /* 0x000e620008000800 */
[----:B------:R-:W-:-:S04]  /*0fc0*/  UIMAD UR45, UR44, UR57, UR23 ;  /* 0x000000392c2d72a4 */ /* 0x000fc8000f8e0217 */
[----:B-1----:R-:W-:Y:S02]  /*0fd0*/  UIMAD UR51, UR45, UR51, URZ ;  /* 0x000000332d3372a4 */ /* 0x002fe4000f8e02ff */
.L_x_2183:
        /* <DEDUP_REMOVED lines=11> */
.L_x_2184:
[----:B------:R-:W1:Y:S01]  /*1090*/  LDCU UR55, c[0x0][0x444] ;  /* 0x00008880ff3777ac */ /* 0x000e620008000800 */
[----:B------:R-:W-:-:S04]  /*10a0*/  UIMAD UR43, UR44, UR57, UR23 ;  /* 0x000000392c2b72a4 */ /* 0x000fc8000f8e0217 */
[----:B-1----:R-:W-:-:S12]  /*10b0*/  UIMAD UR55, UR43, UR55, URZ ;  /* 0x000000372b3772a4 */ /* 0x002fd8000f8e02ff */
.L_x_2185:
        /* <DEDUP_REMOVED lines=25> */
[----:B------:R-:W-:-:S02]  /*1250*/  SHF.R.U32.HI R20, RZ, 0x5, R184 ;  /* 0x00000005ff147819 */ /* 0x000fc400000116b8 */
[----:B------:R-:W-:Y:S01]  /*1260*/  LOP3.LUT R10, R29, 0x38, RZ, 0xc0, !PT ;  /* 0x000000381d0a7812 */ /* 0x000fe200078ec0ff */
[----:B------:R-:W-:Y:S01]  /*1270*/  UISETP.LT.AND UP0, UPT, URZ, UR43, UPT ;  /* 0x0000002bff00728c */ /* 0x000fe2000bf01270 */
[----:B------:R-:W-:Y:S01]  /*1280*/  LOP3.LUT R17, R184, 0x1f, RZ, 0xc0, !PT ;  /* 0x0000001fb8117812 */ /* 0x000fe200078ec0ff */
[----:B------:R-:W2:Y:S01]  /*1290*/  LDCU.64 UR8, c[0x0][0x3c8] ;  /* 0x00007900ff0877ac */ /* 0x000ea20008000a00 */
[----:B------:R-:W-:Y:S01]  /*12a0*/  SHF.R.U32.HI R26, RZ, 0x3, R184 ;  /* 0x00000003ff1a7819 */ /* 0x000fe200000116b8 */
[----:B------:R-:W-:Y:S01]  /*12b0*/  IMAD.WIDE.U32 R2, R14, UR12, R10 ;  /* 0x0000000c0e027c25 */ /* 0x000fe2000f8e000a */
[----:B------:R-:W-:-:S03]  /*12c0*/  USEL UR43, URZ, UR43, !UP0 ;  /* 0x0000002bff2b7287 */ /* 0x000fc6000c000000 */
[----:B------:R-:W-:Y:S01]  /*12d0*/  VIADD R28, R26, 0x20 ;  /* 0x000000201a1c7836 */ /* 0x000fe20000000000 */
[----:B------:R-:W-:Y:S01]  /*12e0*/  IADD3 R4, P0, PT, R2, UR52, RZ ;  /* 0x0000003402047c10 */ /* 0x000fe2000ff1e0ff */
[----:B------:R-:W-:Y:S01]  /*12f0*/  UISETP.GT.AND UP0, UPT, UR47, UR43, UPT ;  /* 0x0000002b2f00728c */ /* 0x000fe2000bf04270 */
[----:B------:R-:W-:Y:S02]  /*1300*/  VIADD R27, R26, 0x60 ;  /* 0x000000601a1b7836 */ /* 0x000fe40000000000 */
        /* <DEDUP_REMOVED lines=14> */
[----:B-1----:R-:W-:-:S04]  /*13f0*/  IMAD.WIDE.U32 R4, R12, UR21, RZ ;  /* 0x000000150c047c25 */ /* 0x002fc8000f8e00ff */
[----:B------:R-:W-:Y:S01]  /*1400*/  IMAD.IADD R3, R3, 0x1, R0 ;  /* 0x0000000103037824 */ /* 0x000fe200078e0200 */
[----:B------:R-:W-:Y:S01]  /*1410*/  SEL R4, R4, RZ, P3 ;  /* 0x000000ff04047207 */ /* 0x000fe20001800000 */
[----:B------:R-:W-:Y:S01]  /*1420*/  IMAD R0, R20, UR56, R17 ;  /* 0x0000003814007c24 */ /* 0x000fe2000f8e0211 */
[----:B------:R-:W-:Y:S01]  /*1430*/  USHF.L.U32 UR56, UR56, 0x7, URZ ;  /* 0x0000000738387899 */ /* 0x000fe200080006ff */
[----:B------:R-:W-:Y:S01]  /*1440*/  IMAD R5, R13, UR21, R5 ;  /* 0x000000150d057c24 */ /* 0x000fe2000f8e0205 */
[----:B------:R-:W-:Y:S01]  /*1450*/  IADD3 R17, P2, PT, R26, 0x20, RZ ;  /* 0x000000201a117810 */ /* 0x000fe20007f5e0ff */
[----:B---3--:R-:W-:Y:S01]  /*1460*/  IMAD.WIDE.U32 R2, R18, UR23, R2 ;  /* 0x0000001712027c25 */ /* 0x008fe2000f8e0002 */
[----:B------:R-:W-:Y:S02]  /*1470*/  IADD3 R13, P1, P0, R0, UR54, R4 ;  /* 0x00000036000d7c10 */ /* 0x000fe4000f83e004 */
[----:B------:R-:W-:Y:S01]  /*1480*/  SHF.R.S32.HI R12, RZ, 0x1f, R0 ;  /* 0x0000001fff0c7819 */ /* 0x000fe20000011400 */
[----:B------:R-:W-:Y:S01]  /*1490*/  IMAD R3, R19, UR23, R3 ;  /* 0x0000001713037c24 */ /* 0x000fe2000f8e0203 */
[----:B------:R-:W-:Y:S01]  /*14a0*/  SEL R0, R5, RZ, P3 ;  /* 0x000000ff05007207 */ /* 0x000fe20001800000 */
[----:B------:R-:W-:-:S03]  /*14b0*/  IMAD.WIDE.U32 R4, R26, R14, R6 ;  /* 0x0000000e1a047225 */ /* 0x000fc600078e0006 */
[----:B------:R-:W-:Y:S01]  /*14c0*/  IADD3.X R7, PT, PT, R12, UR53, R0, P1, P0 ;  /* 0x000000350c077c10 */ /* 0x000fe20008fe0400 */
[----:B------:R-:W-:Y:S01]  /*14d0*/  IMAD R6, R26, R15, R5 ;  /* 0x0000000f1a067224 */ /* 0x000fe200078e0205 */
[----:B----4-:R-:W-:Y:S01]  /*14e0*/  LEA R31, P1, R4, UR12, 0x1 ;  /* 0x0000000c041f7c11 */ /* 0x010fe2000f8208ff */
[----:B------:R-:W-:Y:S01]  /*14f0*/  IMAD.U32 R0, RZ, RZ, UR56 ;  /* 0x00000038ff007e24 */ /* 0x000fe2000f8e00ff */
[----:B------:R-:W-:Y:S01]  /*1500*/  IADD3 R5, P0, PT, R13, UR56, RZ ;  /* 0x000000380d057c10 */ /* 0x000fe2000ff1e0ff */
[----:B------:R-:W-:Y:S01]  /*1510*/  IMAD.WIDE.U32 R2, R26, R8, R2 ;  /* 0x000000081a027225 */ /* 0x000fe200078e0002 */
[----:B------:R-:W-:Y:S01]  /*1520*/  LEA.HI.X R30, R4, UR13, R6, 0x1, P1 ;  /* 0x0000000d041e7c11 */ /* 0x000fe200088f0c06 */
[----:B------:R1:W-:Y:S01]  /*1530*/  STL [R1+0x10], R31 ;  /* 0x0000101f01007387 */ /* 0x0003e20000100800 */
[----:B------:R-:W-:Y:S01]  /*1540*/  LEA.HI.X.SX32 R4, R0, R7, 0x1, P0 ;  /* 0x0000000700047211 */ /* 0x000fe200000f0eff */
[----:B------:R-:W-:Y:S01]  /*1550*/  IMAD R0, R26, R9, R3 ;  /* 0x000000091a007224 */ /* 0x000fe200078e0203 */
[----:B--2---:R-:W-:Y:S01]  /*1560*/  LEA R33, P1, R2, UR10, 0x1 ;  /* 0x0000000a02217c11 */ /* 0x004fe2000f8208ff */
[----:B------:R1:W-:Y:S01]  /*1570*/  STL [R1+0xc], R30 ;  /* 0x00000c1e01007387 */ /* 0x0003e20000100800 */
[C---:B-----5:R-:W-:Y:S01]  /*1580*/  LEA R244, P0, R5.reuse, UR8, 0x2 ;  /* 0x0000000805f47c11 */ /* 0x060fe2000f8010ff */
[----:B------:R-:W-:Y:S01]  /*1590*/  IMAD.SHL.U32 R6, R14, 0x20, RZ ;  /* 0x000000200e067824 */ /* 0x000fe200078e00ff */
[----:B------:R-:W-:Y:S01]  /*15a0*/  LEA.HI.X R32, R2, UR11, R0, 0x1, P1 ;  /* 0x0000000b02207c11 */ /* 0x000fe200088f0c00 */
[----:B------:R1:W-:Y:S01]  /*15b0*/  STL [R1+0x8], R33 ;  /* 0x0000082101007387 */ /* 0x0003e20000100800 */
[----:B------:R-:W-:Y:S01]  /*15c0*/  LEA.HI.X R245, R5, UR9, R4, 0x2, P0 ;  /* 0x0000000905f57c11 */ /* 0x000fe200080f1404 */
[----:B------:R-:W-:Y:S01]  /*15d0*/  IMAD.X R20, RZ, RZ, RZ, P2 ;  /* 0x000000ffff147224 */ /* 0x000fe200010e06ff */
[C---:B------:R-:W-:Y:S01]  /*15e0*/  IADD3 R18, P1, PT, R26.reuse, 0x40, RZ ;  /* 0x000000401a127810 */ /* 0x040fe20007f3e0ff */
[----:B------:R1:W-:Y:S01]  /*15f0*/  STL [R1+0x4], R32 ;  /* 0x0000042001007387 */ /* 0x0003e20000100800 */
[----:B------:R-:W-:Y:S01]  /*1600*/  IADD3 R19, P0, PT, R26, 0x60, RZ ;  /* 0x000000601a137810 */ /* 0x000fe20007f1e0ff */
[----:B------:R-:W-:Y:S01]  /*1610*/  UIMAD.WIDE UR10, UR55, 0x4, UR58 ;  /* 0x00000004370a78a5 */ /* 0x000fe2000f8e023a */
[----:B------:R-:W-:Y:S01]  /*1620*/  SHF.L.U64.HI R7, R14, 0x5, R15 ;  /* 0x000000050e077819 */ /* 0x000fe2000001020f */
[----:B------:R-:W-:Y:S01]  /*1630*/  IMAD.X R22, RZ, RZ, RZ, P1 ;  /* 0x000000ffff167224 */ /* 0x000fe200008e06ff */
[C---:B------:R-:W-:Y:S01]  /*1640*/  SHF.L.U64.HI R5, R8.reuse, 0x5, R9 ;  /* 0x0000000508057819 */ /* 0x040fe20000010209 */
[----:B------:R-:W-:Y:S01]  /*1650*/  UIMAD.WIDE UR52, UR51, 0x4, UR60 ;  /* 0x00000004333478a5 */ /* 0x000fe2000f8e023c */
[----:B------:R-:W-:-:S02]  /*1660*/  SHF.L.U32 R4, R8, 0x5, RZ ;  /* 0x0000000508047819 */ /* 0x000fc400000006ff */
[----:B------:R-:W-:Y:S02]  /*1670*/  IADD3 R13, PT, PT, R26, 0x40, RZ ;  /* 0x000000401a0d7810 */ /* 0x000fe40007ffe0ff */
[----:B------:R-:W-:Y:S01]  /*1680*/  IADD3.X R23, PT, PT, RZ, RZ, RZ, P0, !PT ;  /* 0x000000ffff177210 */ /* 0x000fe200007fe4ff */
[----:B------:R-:W-:Y:S06]  /*1690*/  BRA.U UP0, `(.L_x_2186) ;  /* 0x0000000900787547 */ /* 0x000fec000b800000 */
        /* <DEDUP_REMOVED lines=10> */
[----:B------:R-:W-:-:S06]  /*1740*/  UIMAD UR9, UR44, UR9, UR17 ;  /* 0x000000092c0972a4 */ /* 0x000fcc000f8e0211 */
[----:B------:R-:W-:Y:S01]  /*1750*/  MOV R0, UR9 ;  /* 0x0000000900007c02 */ /* 0x000fe20008000f00 */
[----:B------:R-:W-:Y:S05]  /*1760*/  BRA `(.L_x_2188) ;  /* 0x0000000000187947 */ /* 0x000fea0003800000 */
.L_x_2187:
[----:B------:R-:W2:Y:S01]  /*1770*/  LDCU.64 UR12, c[0x0][0x5c0] ;  /* 0x0000b800ff0c77ac */ /* 0x000ea20008000a00 */
[----:B------:R-:W-:-:S04]  /*1780*/  UIADD3 UR8, UPT, UPT, UR36, UR40, URZ ;  /* 0x0000002824087290 */ /* 0x000fc8000fffe0ff */
[----:B--2---:R-:W-:Y:S02]  /*1790*/  UIMAD.WIDE.U32 UR16, UR8, UR12, URZ ;  /* 0x0000000c081072a5 */ /* 0x004fe4000f8e00ff */
[----:B------:R-:W-:-:S04]  /*17a0*/  UIMAD UR8, UR8, UR13, URZ ;  /* 0x0000000d080872a4 */ /* 0x000fc8000f8e02ff */
[----:B------:R-:W-:-:S06]  /*17b0*/  UIADD3 UR8, UPT, UPT, UR17, UR8, URZ ;  /* 0x0000000811087290 */ /* 0x000fcc000fffe0ff */
[----:B------:R-:W-:Y:S02]  /*17c0*/  MOV R0, UR8 ;  /* 0x0000000800007c02 */ /* 0x000fe40008000f00 */
.L_x_2188:
        /* <DEDUP_REMOVED lines=12> */
[----:B------:R-:W-:Y:S06]  /*1890*/  BRA `(.L_x_2190) ;  /* 0x0000000000187947 */ /* 0x000fec0003800000 */
.L_x_2189:
[----:B------:R-:W2:Y:S01]  /*18a0*/  LDCU.64 UR10, c[0x0][0x5c8] ;  /* 0x0000b900ff0a77ac */ /* 0x000ea20008000a00 */
[----:B------:R-:W-:-:S04]  /*18b0*/  UIADD3 UR36, UPT, UPT, UR36, UR40, URZ ;  /* 0x0000002824247290 */ /* 0x000fc8000fffe0ff */
[----:B--2---:R-:W-:Y:S02]  /*18c0*/  UIMAD.WIDE.U32 UR14, UR36, UR10, URZ ;  /* 0x0000000a240e72a5 */ /* 0x004fe4000f8e00ff */
[----:B------:R-:W-:-:S04]  /*18d0*/  UIMAD UR36, UR36, UR11, URZ ;  /* 0x0000000b242472a4 */ /* 0x000fc8000f8e02ff */
[----:B------:R-:W-:-:S06]  /*18e0*/  UIADD3 UR36, UPT, UPT, UR15, UR36, URZ ;  /* 0x000000240f247290 */ /* 0x000fcc000fffe0ff */
[----:B------:R-:W-:-:S07]  /*18f0*/  MOV R12, UR36 ;  /* 0x00000024000c7c02 */ /* 0x000fce0008000f00 */
.L_x_2190:
[----:B------:R-:W2:Y:S01]  /*1900*/  LDCU UR8, c[0x0][0x440] ;  /* 0x00008800ff0877ac */ /* 0x000ea20008000800 */
        /* <DEDUP_REMOVED lines=8> */
[----:B--2---:R-:W-:Y:S01]  /*1990*/  ISETP.GE.AND P0, PT, R10, UR8, PT ;  /* 0x000000080a007c0c */ /* 0x004fe2000bf06270 */
[----:B------:R-:W2:Y:S03]  /*19a0*/  LDCU.64 UR8, c[0x0][0x5d8] ;  /* 0x0000bb00ff0877ac */ /* 0x000ea60008000a00 */
[----:B------:R-:W-:Y:S02]  /*19b0*/  ISETP.GE.OR P3, PT, R26, UR33, P0 ;  /* 0x000000211a007c0c */ /* 0x000fe40008766670 */
[----:B------:R-:W-:Y:S02]  /*19c0*/  ISETP.GE.OR P2, PT, R28, UR33, P0 ;  /* 0x000000211c007c0c */ /* 0x000fe40008746670 */
[----:B------:R-:W-:-:S02]  /*19d0*/  ISETP.GE.OR P1, PT, R13, UR33, P0 ;  /* 0x000000210d007c0c */ /* 0x000fc40008726670 */
[----:B------:R-:W-:-:S07]  /*19e0*/  ISETP.GE.OR P0, PT, R27, UR33, P0 ;  /* 0x000000211b007c0c */ /* 0x000fce0008706670 */
[----:B------:R-:W3:Y:S01]  /*19f0*/  @!P3 LDC.64 R4, c[0x0][0x560] ;  /* 0x00015800ff04bb82 */ /* 0x000ee20000000a00 */
[----:B--2---:R-:W-:Y:S02]  /*1a00*/  IMAD.U32 R0, RZ, RZ, UR8 ;  /* 0x00000008ff007e24 */ /* 0x004fe4000f8e00ff */
[----:B------:R-:W-:Y:S02]  /*1a10*/  IMAD.U32 R6, RZ, RZ, UR9 ;  /* 0x00000009ff067e24 */ /* 0x000fe4000f8e00ff */
[----:B------:R-:W-:-:S04]  /*1a20*/  IMAD.WIDE.U32 R8, R0, UR23, R2 ;  /* 0x0000001700087c25 */ /* 0x000fc8000f8e0002 */
[----:B------:R-:W-:Y:S02]  /*1a30*/  IMAD R7, R6, UR23, R9 ;  /* 0x0000001706077c24 */ /* 0x000fe4000f8e0209 */
[----:B------:R-:W-:-:S04]  /*1a40*/  @!P3 IMAD.MOV.U32 R6, RZ, RZ, R8 ;  /* 0x000000ffff06b224 */ /* 0x000fc800078e0008 */
[----:B------:R-:W-:-:S04]  /*1a50*/  @!P3 IMAD.WIDE.U32 R2, R26, UR12, R6 ;  /* 0x0000000c1a02bc25 */ /* 0x000fc8000f8e0006 */
[----:B------:R-:W-:Y:S01]  /*1a60*/  @!P3 IMAD R0, R26, UR13, R3 ;  /* 0x0000000d1a00bc24 */ /* 0x000fe2000f8e0203 */
[----:B---3--:R-:W-:-:S04]  /*1a70*/  @!P3 LEA R4, P4, R2, R4, 0x1 ;  /* 0x000000040204b211 */ /* 0x008fc800078808ff */
[----:B------:R-:W-:-:S05]  /*1a80*/  @!P3 LEA.HI.X R5, R2, R5, R0, 0x1, P4 ;  /* 0x000000050205b211 */ /* 0x000fca00020f0c00 */
[----:B------:R2:W-:Y:S01]  /*1a90*/  @!P3 STG.E.128 desc[UR34][R4.64], RZ ;  /* 0x000000ff0400b986 */ /* 0x0005e2000c101d22 */
        /* <DEDUP_REMOVED lines=11> */
.L_x_2192:
[----:B------:R-:W-:Y:S05]  /*1b50*/  BSYNC.RECONVERGENT B0 ;  /* 0x0000000000007941 */ /* 0x000fea0003800200 */
.L_x_2191:
[----:B------:R-:W-:Y:S04]  /*1b60*/  BSSY.RECONVERGENT B0, `(.L_x_2193) ;  /* 0x000000c000007945 */ /* 0x000fe80003800200 */
        /* <DEDUP_REMOVED lines=8> */
[----:B--23--:R-:W-:-:S04]  /*1bf0*/  LEA R4, P4, R2, UR8, 0x1 ;  /* 0x0000000802047c11 */ /* 0x00cfc8000f8808ff */
[----:B------:R-:W-:-:S05]  /*1c00*/  LEA.HI.X R5, R2, UR9, R0, 0x1, P4 ;  /* 0x0000000902057c11 */ /* 0x000fca000a0f0c00 */
[----:B------:R4:W-:Y:S04]  /*1c10*/  STG.E.128 desc[UR34][R4.64], RZ ;  /* 0x000000ff04007986 */ /* 0x0009e8000c101d22 */
.L_x_2194:
[----:B------:R-:W-:Y:S05]  /*1c20*/  BSYNC.RECONVERGENT B0 ;  /* 0x0000000000007941 */ /* 0x000fea0003800200 */
.L_x_2193:
[----:B------:R-:W-:Y:S04]  /*1c30*/  BSSY.RECONVERGENT B0, `(.L_x_2195) ;  /* 0x000000c000007945 */ /* 0x000fe80003800200 */
[----:B------:R-:W-:Y:S05]  /*1c40*/  @P0 BRA `(.L_x_2196) ;  /* 0x0000000000280947 */ /* 0x000fea0003800000 */
[----:B------:R-:W5:Y:S01]  /*1c50*/  LDCU.64 UR8, c[0x0][0x560] ;  /* 0x0000ac00ff0877ac */ /* 0x000f620008000a00 */
[----:B------:R-:W-:Y:S01]  /*1c60*/  MOV R2, R8 ;  /* 0x0000000800027202 */ /* 0x000fe20000000f00 */
[----:B------:R-:W-:Y:S01]  /*1c70*/  IMAD R0, R23, UR12, RZ ;  /* 0x0000000c17007c24 */ /* 0x000fe2000f8e02ff */
[----:B------:R-:W-:-:S03]  /*1c80*/  MOV R3, R7 ;  /* 0x0000000700037202 */ /* 0x000fc60000000f00 */
[C---:B------:R-:W-:Y:S02]  /*1c90*/  IMAD R0, R19.reuse, UR13, R0 ;  /* 0x0000000d13007c24 */ /* 0x040fe4000f8e0200 */
[----:B--234-:R-:W-:-:S05]  /*1ca0*/  IMAD.WIDE.U32 R4, R19, UR12, R2 ;  /* 0x0000000c13047c25 */ /* 0x01cfca000f8e0002 */
[----:B------:R-:W-:Y:S02]  /*1cb0*/  IADD3 R0, PT, PT, R5, R0, RZ ;  /* 0x0000000005007210 */ /* 0x000fe40007ffe0ff */
[----:B-----5:R-:W-:-:S04]  /*1cc0*/  LEA R2, P4, R4, UR8, 0x1 ;  /* 0x0000000804027c11 */ /* 0x020fc8000f8808ff */
[----:B------:R-:W-:-:S05]  /*1cd0*/  LEA.HI.X R3, R4, UR9, R0, 0x1, P4 ;  /* 0x0000000904037c11 */ /* 0x000fca000a0f0c00 */
[----:B------:R2:W-:Y:S04]  /*1ce0*/  STG.E.128 desc[UR34][R2.64], RZ ;  /* 0x000000ff02007986 */ /* 0x0005e8000c101d22 */
.L_x_2196:
[----:B------:R-:W-:Y:S05]  /*1cf0*/  BSYNC.RECONVERGENT B0 ;  /* 0x0000000000007941 */ /* 0x000fea0003800200 */
.L_x_2195:
[----:B------:R-:W5:Y:S01]  /*1d00*/  LDCU.64 UR8, c[0x0][0x5e0] ;  /* 0x0000bc00ff0877ac */ /* 0x000f620008000a00 */
[----:B--2---:R-:W-:Y:S01]  /*1d10*/  MOV R2, UR10 ;  /* 0x0000000a00027c02 */ /* 0x004fe20008000f00 */
[----:B---34-:R-:W2:Y:S01]  /*1d20*/  @!P3 LDC.64 R4, c[0x0][0x568] ;  /* 0x00015a00ff04bb82 */ /* 0x018ea20000000a00 */
        /* <DEDUP_REMOVED lines=27> */
.L_x_2198:
[----:B------:R-:W-:Y:S05]  /*1ee0*/  BSYNC.RECONVERGENT B0 ;  /* 0x0000000000007941 */ /* 0x000fea0003800200 */
.L_x_2197:
        /* <DEDUP_REMOVED lines=12> */
.L_x_2200:
[----:B------:R-:W-:Y:S05]  /*1fb0*/  BSYNC.RECONVERGENT B0 ;  /* 0x0000000000007941 */ /* 0x000fea0003800200 */
.L_x_2199:
        /* <DEDUP_REMOVED lines=10> */
[----:B------:R2:W-:Y:S01]  /*2060*/  STG.E.128 desc[UR34][R2.64], RZ ;  /* 0x000000ff02007986 */ /* 0x0005e2000c101d22 */
[----:B------:R-:W-:Y:S05]  /*2070*/  BRA `(.L_x_2201) ;  /* 0x000000a800507947 */ /* 0x000fea0003800000 */
.L_x_2186:
        /* <DEDUP_REMOVED lines=12> */
[----:B------:R-:W2:Y:S02]  /*2140*/  LDCU UR8, c[0x0][0x440] ;  /* 0x00008800ff0877ac */ /* 0x000ea40008000800 */
[----:B--2---:R-:W-:-:S13]  /*2150*/  ISETP.GE.AND P0, PT, R10, UR8, PT ;  /* 0x000000080a007c0c */ /* 0x004fda000bf06270 */
        /* <DEDUP_REMOVED lines=8> */
.L_x_2204:
[----:B------:R4:W-:Y:S01]  /*21e0*/  STS.128 [R0+0x8000], RZ ;  /* 0x008000ff00007388 */ /* 0x0009e20000000c00 */
[----:B------:R-:W-:Y:S05]  /*21f0*/  BRA `(.L_x_2205) ;  /* 0x0000000000047947 */ /* 0x000fea0003800000 */
.L_x_2203:
[----:B------:R2:W-:Y:S02]  /*2200*/  STS.128 [R0+0x8000], RZ ;  /* 0x008000ff00007388 */ /* 0x0005e40000000c00 */
.L_x_2205:
[----:B------:R-:W-:Y:S05]  /*2210*/  BSYNC.RECONVERGENT B0 ;  /* 0x0000000000007941 */ /* 0x000fea0003800200 */
.L_x_2202:
[----:B------:R-:W-:Y:S01]  /*2220*/  ISETP.GE.AND P6, PT, R28, UR9, PT ;  /* 0x000000091c007c0c */ /* 0x000fe2000bfc6270 */
[----:B------:R-:W-:Y:S01]  /*2230*/  BSSY.RECONVERGENT B0, `(.L_x_2206) ;  /* 0x000000f000007945 */ /* 0x000fe20003800200 */
[C---:B---3--:R-:W-:Y:S02]  /*2240*/  LEA R2, P0, R4.reuse, R33, 0x1 ;  /* 0x0000002104027211 */ /* 0x048fe400078008ff */
[----:B------:R-:W-:Y:S02]  /*2250*/  ISETP.GE.AND P5, PT, R13, UR9, PT ;  /* 0x000000090d007c0c */ /* 0x000fe4000bfa6270 */
[----:B------:R-:W-:Y:S02]  /*2260*/  ISETP.GE.AND P4, PT, R27, UR9, PT ;  /* 0x000000091b007c0c */ /* 0x000fe4000bf86270 */
[----:B------:R-:W-:-:S05]  /*2270*/  LEA.HI.X R3, R4, R32, R5, 0x1, P0 ;  /* 0x0000002004037211 */ /* 0x000fca00000f0c05 */
[----:B------:R3:W-:Y:S01]  /*2280*/  @P6 STS.128 [R0+0x9000], RZ ;  /* 0x009000ff00006388 */ /* 0x0007e20000000c00 */
[----:B------:R-:W-:Y:S05]  /*2290*/  @P6 BRA `(.L_x_2207) ;  /* 0x0000000000206947 */ /* 0x000fea0003800000 */
[----:B------:R-:W5:Y:S02]  /*22a0*/  LDCU UR8, c[0x0][0x440] ;  /* 0x00008800ff0877ac */ /* 0x000f640008000800 */
[----:B-----5:R-:W-:-:S13]  /*22b0*/  ISETP.GE.AND P0, PT, R10, UR8, PT ;  /* 0x000000080a007c0c */ /* 0x020fda000bf06270 */
[----:B------:R1:W-:Y:S01]  /*22c0*/  @P0 STS.128 [R0+0x9000], RZ ;  /* 0x009000ff00000388 */ /* 0x0003e20000000c00 */
[----:B------:R-:W-:Y:S05]  /*22d0*/  @P0 BRA `(.L_x_2207) ;  /* 0x0000000000100947 */ /* 0x000fea0003800000 */
[----:B------:R-:W-:Y:S01]  /*22e0*/  @!PT LDS RZ, [RZ] ;  /* 0x00000000fffff984 */ /* 0x000fe20000000800 */
[----:B------:R-:W-:Y:S01]  /*22f0*/  @!PT LDS RZ, [RZ] ;  /* 0x00000000fffff984 */ /* 0x000fe20000000800 */
[----:B------:R-:W-:Y:S01]  /*2300*/  @!PT LDS RZ, [RZ] ;  /* 0x00000000fffff984 */ /* 0x000fe20000000800 */
[----:B------:R1:W-:Y:S02]  /*2310*/  LDGSTS.E.BYPASS.LTC128B.128 [R0+0x9000], desc[UR34][R2.64] ;  /* 0x0900000002007fae */ /* 0x0003e4000b981a22 */
.L_x_2207:
[----:B------:R-:W-:Y:S05]  /*2320*/  BSYNC.RECONVERGENT B0 ;  /* 0x0000000000007941 */ /* 0x000fea0003800200 */
.L_x_2206:
        /* <DEDUP_REMOVED lines=13> */
.L_x_2209:
[----:B------:R-:W-:Y:S05]  /*2400*/  BSYNC.RECONVERGENT B0 ;  /* 0x0000000000007941 */ /* 0x000fea0003800200 */
.L_x_2208:
        /* <DEDUP_REMOVED lines=13> */
.L_x_2211:
[----:B------:R-:W-:Y:S05]  /*24e0*/  BSYNC.RECONVERGENT B0 ;  /* 0x0000000000007941 */ /* 0x000fea0003800200 */
.L_x_2210:
        /* <DEDUP_REMOVED lines=13> */
.L_x_2214:
[----:B------:R1:W-:Y:S01]  /*25c0*/  STS.128 [R215], RZ ;  /* 0x000000ffd7007388 */ /* 0x0003e20000000c00 */
[----:B------:R-:W-:Y:S05]  /*25d0*/  BRA `(.L_x_2215) ;  /* 0x0000000000047947 */ /* 0x000fea0003800000 */
.L_x_2213:
[----:B------:R1:W-:Y:S02]  /*25e0*/  STS.128 [R215], RZ ;  /* 0x000000ffd7007388 */ /* 0x0003e40000000c00 */
.L_x_2215:
[----:B------:R-:W-:Y:S05]  /*25f0*/  BSYNC.RECONVERGENT B0 ;  /* 0x0000000000007941 */ /* 0x000fea0003800200 */
.L_x_2212:
[--C-:B------:R-:W-:Y:S01]  /*2600*/  SHF.R.U32.HI R183, RZ, 0x1, R184.reuse ;  /* 0x00000001ffb77819 */ /* 0x100fe200000116b8 */
[----:B------:R-:W-:Y:S01]  /*2610*/  IMAD.MOV.U32 R8, RZ, RZ, 0x7f800000 ;  /* 0x7f800000ff087424 */ /* 0x000fe200078e00ff */
[----:B-1----:R-:W-:Y:S01]  /*2620*/  SHF.R.U32.HI R3, RZ, 0x2, R184 ;  /* 0x00000002ff037819 */ /* 0x002fe200000116b8 */
        /* <DEDUP_REMOVED lines=8> */
[----:B------:R1:W-:Y:S01]  /*26b0*/  STL [R1], R5 ;  /* 0x0000000501007387 */ /* 0x0003e20000100800 */
[----:B------:R-:W-:Y:S01]  /*26c0*/  ISETP.GE.AND P0, PT, R2, UR9, PT ;  /* 0x0000000902007c0c */ /* 0x000fe2000bf06270 */
[----:B------:R-:W-:Y:S01]  /*26d0*/  IMAD.MOV.U32 R2, RZ, RZ, 0x4 ;  /* 0x00000004ff027424 */ /* 0x000fe200078e00ff */
[----:B------:R-:W-:Y:S01]  /*26e0*/  ISETP.GE.AND P2, PT, R4, UR9, PT ;  /* 0x0000000904007c0c */ /* 0x000fe2000bf46270 */
[----:B------:R-:W-:Y:S02]  /*26f0*/  IMAD.MOV.U32 R4, RZ, RZ, 0x7f800000 ;  /* 0x7f800000ff047424 */ /* 0x000fe400078e00ff */
[----:B------:R-:W-:-:S05]  /*2700*/  IMAD.WIDE.U32 R2, R5, R2, UR52 ;  /* 0x0000003405027e25 */ /* 0x000fca000f8e0002 */
        /* <DEDUP_REMOVED lines=22> */
.L_x_2217:
[----:B------:R-:W-:Y:S05]  /*2870*/  BSYNC.RECONVERGENT B0 ;  /* 0x0000000000007941 */ /* 0x000fea0003800200 */
.L_x_2216:
        /* <DEDUP_REMOVED lines=13> */
.L_x_2219:
[----:B------:R-:W-:Y:S05]  /*2950*/  BSYNC.RECONVERGENT B0 ;  /* 0x0000000000007941 */ /* 0x000fea0003800200 */
.L_x_2218:
        /* <DEDUP_REMOVED lines=13> */
.L_x_2221:
[----:B------:R-:W-:Y:S05]  /*2a30*/  BSYNC.RECONVERGENT B0 ;  /* 0x0000000000007941 */ /* 0x000fea0003800200 */
.L_x_2220:
        /* <DEDUP_REMOVED lines=30> */
.L_x_2224:
[----:B------:R3:W-:Y:S01]  /*2c20*/  STS.128 [R0+0xc000], RZ ;  /* 0x00c000ff00007388 */ /* 0x0007e20000000c00 */
[----:B------:R-:W-:Y:S05]  /*2c30*/  BRA `(.L_x_2225) ;  /* 0x0000000000047947 */ /* 0x000fea0003800000 */
.L_x_2223:
[----:B------:R1:W-:Y:S02]  /*2c40*/  STS.128 [R0+0xc000], RZ ;  /* 0x00c000ff00007388 */ /* 0x0003e40000000c00 */
.L_x_2225:
[----:B------:R-:W-:Y:S05]  /*2c50*/  BSYNC.RECONVERGENT B0 ;  /* 0x0000000000007941 */ /* 0x000fea0003800200 */
.L_x_2222:
        /* <DEDUP_REMOVED lines=23> */
.L_x_2227:
[----:B------:R-:W-:Y:S05]  /*2dd0*/  BSYNC.RECONVERGENT B0 ;  /* 0x0000000000007941 */ /* 0x000fea0003800200 */
.L_x_2226:
        /* <DEDUP_REMOVED lines=20> */
.L_x_2229:
[----:B------:R-:W-:Y:S05]  /*2f20*/  BSYNC.RECONVERGENT B0 ;  /* 0x0000000000007941 */ /* 0x000fea0003800200 */
.L_x_2228:
        /* <DEDUP_REMOVED lines=20> */
.L_x_2231:
[----:B------:R-:W-:Y:S05]  /*3070*/  BSYNC.RECONVERGENT B0 ;  /* 0x0000000000007941 */ /* 0x000fea0003800200 */
.L_x_2230:
[----:B------:R-:W5:Y:S01]  /*3080*/  LDCU.64 UR8, c[0x0][0x3d8] ;  /* 0x00007b00ff0877ac */ /* 0x000f620008000a00 */
[----:B-1----:R-:W-:Y:S01]  /*3090*/  MOV R2, UR14 ;  /* 0x0000000e00027c02 */ /* 0x002fe20008000f00 */
[----:B------:R-:W-:Y:S01]  /*30a0*/  BSSY.RECONVERGENT B0, `(.L_x_2232) ;  /* 0x000001d000007945 */ /* 0x000fe20003800200 */
[----:B------:R-:W-:-:S03]  /*30b0*/  UIMAD UR5, UR5, UR14, URZ ;  /* 0x0000000e050572a4 */ /* 0x000fc6000f8e02ff */
[----:B------:R-:W-:Y:S01]  /*30c0*/  IMAD.WIDE.U32 R2, R2, UR27, R10 ;  /* 0x0000001b02027c25 */ /* 0x000fe2000f8e000a */
[----:B------:R-:W-:Y:S02]  /*30d0*/  UIMAD UR5, UR27, UR15, UR5 ;  /* 0x0000000f1b0572a4 */ /* 0x000fe4000f8e0205 */
[----:B------:R-:W-:-:S04]  /*30e0*/  IADD3 R2, P0, PT, R2, UR48, RZ ;  /* 0x0000003002027c10 */ /* 0x000fc8000ff1e0ff */
        /* <DEDUP_REMOVED lines=21> */
.L_x_2234:
[----:B------:R1:W-:Y:S01]  /*3240*/  STS.128 [R0+0x10000], RZ ;  /* 0x010000ff00007388 */ /* 0x0003e20000000c00 */
[----:B------:R-:W-:Y:S05]  /*3250*/  BRA `(.L_x_2235) ;  /* 0x0000000000047947 */ /* 0x000fea0003800000 */
.L_x_2233:
[----:B------:R1:W-:Y:S02]  /*3260*/  STS.128 [R0+0x10000], RZ ;  /* 0x010000ff00007388 */ /* 0x0003e40000000c00 */
.L_x_2235:
[----:B------:R-:W-:Y:S05]  /*3270*/  BSYNC.RECONVERGENT B0 ;  /* 0x0000000000007941 */ /* 0x000fea0003800200 */
.L_x_2232:
        /* <DEDUP_REMOVED lines=15> */
[----:B------:R-:W-:Y:S02]  /*3370*/  LOP3.LUT R12, R5, R4, RZ, 0x3c, !PT ;  /* 0x00000004050c7212 */ /* 0x000fe400078e3cff */
[C---:B------:R-:W-:Y:S01]  /*3380*/  LOP3.LUT R13, R4.reuse, 0x8, R183, 0x78, !PT ;  /* 0x00000008040d7812 */ /* 0x040fe200078e78b7 */
[----:B------:R-:W1:Y:S01]  /*3390*/  LDCU UR27, c[0x0][0x50c] ;  /* 0x0000a180ff1b77ac */ /* 0x000e620008000800 */
        /* <DEDUP_REMOVED lines=19> */
.L_x_2237:
[----:B-1----:R-:W-:Y:S05]  /*34d0*/  BSYNC.RECONVERGENT B0 ;  /* 0x0000000000007941 */ /* 0x002fea0003800200 */
.L_x_2236:
[----:B------:R1:W-:Y:S01]  /*34e0*/  @P2 STS.128 [R0+0x12000], RZ ;  /* 0x012000ff00002388 */ /* 0x0003e20000000c00 */
[----:B------:R-:W-:Y:S01]  /*34f0*/  BSSY.RECONVERGENT B0, `(.L_x_2238) ;  /* 0x0000016000007945 */ /* 0x000fe20003800200 */
[----:B------:R-:W-:Y:S02]  /*3500*/  LOP3.LUT R12, R12, 0x200, R15, 0xf8, !PT ;  /* 0x000002000c0c7812 */ /* 0x000fe400078ef80f */
[----:B------:R-:W-:Y:S02]  /*3510*/  LOP3.LUT R13, R14, R13, RZ, 0xfc, !PT ;  /* 0x0000000d0e0d7212 */ /* 0x000fe400078efcff */
        /* <DEDUP_REMOVED lines=19> */
.L_x_2239:
[----:B------:R-:W-:Y:S05]  /*3650*/  BSYNC.RECONVERGENT B0 ;  /* 0x0000000000007941 */ /* 0x000fea0003800200 */
.L_x_2238:
        /* <DEDUP_REMOVED lines=20> */
.L_x_2241:
[----:B------:R-:W-:Y:S05]  /*37a0*/  BSYNC.RECONVERGENT B0 ;  /* 0x0000000000007941 */ /* 0x000fea0003800200 */
.L_x_2240:
[----:B------:R-:W0:Y:S01]  /*37b0*/  LDGDEPBAR ;  /* 0x00000000000079af */ /* 0x000e220000000000 */
[----:B------:R-:W-:Y:S01]  /*37c0*/  IMAD.MOV.U32 R153, RZ, RZ, 0x40 ;  /* 0x00000040ff997424 */ /* 0x000fe200078e00ff */
[----:B------:R-:W-:Y:S01]  /*37d0*/  R2P PR, R184, 0x6 ;  /* 0x00000006b8007804 */ /* 0x000fe20000000000 */
[----:B------:R-:W-:Y:S01]  /*37e0*/  IMAD.MOV.U32 R173, RZ, RZ, 0x20 ;  /* 0x00000020ffad7424 */ /* 0x000fe200078e00ff */
[----:B------:R-:W-:Y:S01]  /*37f0*/  LEA R147, R9, UR24, 0x1 ;  /* 0x0000001809937c11 */ /* 0x000fe2000f8e08ff */
[----:B------:R-:W-:Y:S01]  /*3800*/  IMAD.MOV.U32 R246, RZ, RZ, R215 ;  /* 0x000000fffff67224 */ /* 0x000fe200078e00d7 */
[----:B------:R-:W-:Y:S02]  /*3810*/  LEA R182, R13, UR24, 0x1 ;  /* 0x000000180db67c11 */ /* 0x000fe4000f8e08ff */
[----:B------:R-:W-:Y:S02]  /*3820*/  CS2R R126, SRZ ;  /* 0x00000000007e7805 */ /* 0x000fe4000001ff00 */
[----:B------:R-:W-:-:S02]  /*3830*/  SEL R153, R153, 0xffffffc0, !P2 ;  /* 0xffffffc099997807 */ /* 0x000fc40005000000 */
[----:B------:R-:W-:Y:S02]  /*3840*/  CS2R R124, SRZ ;  /* 0x00000000007c7805 */ /* 0x000fe4000001ff00 */
[----:B------:R-:W-:Y:S02]  /*3850*/  LEA R180, R12, UR24, 0x1 ;  /* 0x000000180cb47c11 */ /* 0x000fe4000f8e08ff */
[----:B------:R-:W-:Y:S02]  /*3860*/  CS2R R130, SRZ ;  /* 0x0000000000827805 */ /* 0x000fe4000001ff00 */
[----:B------:R-:W-:Y:S01]  /*3870*/  SEL R173, R173, 0xffffffe0, !P1 ;  /* 0xffffffe0adad7807 */ /* 0x000fe20004800000 */
        /* <DEDUP_REMOVED lines=36> */
.L_x_2246:
[----:B------:R-:W0:Y:S01]  /*3ac0*/  LDGDEPBAR ;  /* 0x00000000000079af */ /* 0x000e220000000000 */
[C---:B------:R-:W-:Y:S01]  /*3ad0*/  IADD3 R144, PT, PT, R182.reuse, R173, RZ ;  /* 0x000000adb6907210 */ /* 0x040fe20007ffe0ff */
[----:B------:R-:W-:Y:S01]  /*3ae0*/  USHF.L.U32 UR14, UR46, 0x7, URZ ;  /* 0x000000072e0e7899 */ /* 0x000fe200080006ff */
[----:B-1-3--:R-:W-:Y:S05]  /*3af0*/  IADD3 R0, PT, PT, R182, R153, RZ ;  /* 0x00000099b6007210 */ /* 0x00afea0007ffe0ff */
[----:B------:R-:W3:Y:S01]  /*3b00*/  LDL R247, [R1] ;  /* 0x0000000001f77983 */ /* 0x000ee20000100800 */
[----:B------:R-:W-:Y:S01]  /*3b10*/  MOV R2, UR10 ;  /* 0x0000000a00027c02 */ /* 0x000fe20008000f00 */
[----:B------:R-:W-:Y:S01]  /*3b20*/  UISETP.GE.AND UP0, UPT, UR14, UR41, UPT ;  /* 0x000000290e00728c */ /* 0x000fe2000bf06270 */
[----:B------:R-:W-:Y:S01]  /*3b30*/  MOV R3, UR11 ;  /* 0x0000000b00037c02 */ /* 0x000fe20008000f00 */
[----:B------:R-:W-:Y:S01]  /*3b40*/  USHF.L.U32 UR12, UR37, 0x7, URZ ;  /* 0x00000007250c7899 */ /* 0x000fe200080006ff */
[C---:B---3--:R-:W-:Y:S01]  /*3b50*/  LEA R2, P0, R247.reuse, R2, 0x2 ;  /* 0x00000002f7027211 */ /* 0x048fe200078010ff */
[----:B------:R-:W-:Y:S04]  /*3b60*/  DEPBAR.LE SB0, 0x0 ;  /* 0x000080000000791a */ /* 0x000fe80000000000 */
[----:B------:R-:W-:Y:S01]  /*3b70*/  BAR.SYNC.DEFER_BLOCKING 0x0 ;  /* 0x0000000000007b1d */ /* 0x000fe20000010000 */
[----:B------:R-:W-:Y:S05]  /*3b80*/  LEA.HI.X R3, R247, R3, RZ, 0x2, P0 ;  /* 0x00000003f7037211 */ /* 0x000fea00000f14ff */
[----:B------:R-:W-:Y:S08]  /*3b90*/  LDSM.16.M88.4 R64, [R182] ;  /* 0x00000000b640783b */ /* 0x000ff00000000200 */
[----:B------:R-:W1:Y:S08]  /*3ba0*/  LDSM.16.M88.4 R16, [R147+0xc000] ;  /* 0x00c000009310783b */ /* 0x000e700000000200 */
[----:B------:R-:W3:Y:S08]  /*3bb0*/  LDSM.16.M88.4 R60, [R182+0x2000] ;  /* 0x00200000b63c783b */ /* 0x000ef00000000200 */
[----:B------:R-:W2:Y:S08]  /*3bc0*/  LDSM.16.M88.4 R32, [R147+0xc800] ;  /* 0x00c800009320783b */ /* 0x000eb00000000200 */
        /* <DEDUP_REMOVED lines=10> */
[-C--:B--2---:R-:W-:Y:S07]  /*3c70*/  HMMA.16816.F32 R20, R64, R32.reuse, RZ ;  /* 0x000000204014723c */ /* 0x084fee00000018ff */
[----:B------:R-:W-:Y:S01]  /*3c80*/  LDSM.16.M88.4 R156, [R0] ;  /* 0x00000000009c783b */ /* 0x000fe20000000200 */
[C---:B------:R-:W-:Y:S07]  /*3c90*/  HMMA.16816.F32 R24, R60.reuse, R32, RZ ;  /* 0x000000203c18723c */ /* 0x040fee00000018ff */
[----:B------:R-:W-:Y:S01]  /*3ca0*/  LDSM.16.M88.4 R160, [R172+0xc000] ;  /* 0x00c00000aca0783b */ /* 0x000fe20000000200 */
[-C--:B------:R-:W-:Y:S07]  /*3cb0*/  HMMA.16816.F32 R28, R60, R34.reuse, RZ ;  /* 0x000000223c1c723c */ /* 0x080fee00000018ff */
[----:B------:R2:W-:Y:S01]  /*3cc0*/  LDSM.16.M88.4 R164, [R0+0x2000] ;  /* 0x0020000000a4783b */ /* 0x0005e20000000200 */
[C---:B------:R-:W-:Y:S07]  /*3cd0*/  HMMA.16816.F32 R32, R64.reuse, R34, RZ ;  /* 0x000000224020723c */ /* 0x040fee00000018ff */
[----:B------:R-:W-:Y:S01]  /*3ce0*/  LDSM.16.M88.4 R168, [R172+0xd000] ;  /* 0x00d00000aca8783b */ /* 0x000fe20000000200 */
[-C--:B----4-:R-:W-:Y:S07]  /*3cf0*/  HMMA.16816.F32 R36, R64, R48.reuse, RZ ;  /* 0x000000304024723c */ /* 0x090fee00000018ff */
[----:B------:R-:W-:Y:S01]  /*3d00*/  LDSM.16.M88.4 R176, [R181+0xc000] ;  /* 0x00c00000b5b0783b */ /* 0x000fe20000000200 */
[C---:B------:R-:W-:Y:S02]  /*3d10*/  HMMA.16816.F32 R40, R60.reuse, R48, RZ ;  /* 0x000000303c28723c */ /* 0x040fe400000018ff */
[----:B--2---:R-:W-:Y:S06]  /*3d20*/  IADD3 R0, PT, PT, R173, R0, RZ ;  /* 0x00000000ad007210 */ /* 0x004fec0007ffe0ff */
[-C--:B------:R-:W-:Y:S08]  /*3d30*/  HMMA.16816.F32 R44, R60, R50.reuse, RZ ;  /* 0x000000323c2c723c */ /* 0x080ff000000018ff */
[C---:B------:R-:W-:Y:S08]  /*3d40*/  HMMA.16816.F32 R48, R64.reuse, R50, RZ ;  /* 0x000000324030723c */ /* 0x040ff000000018ff */
[-C--:B------:R-:W-:Y:S08]  /*3d50*/  HMMA.16816.F32 R52, R64, R132.reuse, RZ ;  /* 0x000000844034723c */ /* 0x080ff000000018ff */
[C---:B------:R-:W-:Y:S08]  /*3d60*/  HMMA.16816.F32 R56, R60.reuse, R132, RZ ;  /* 0x000000843c38723c */ /* 0x040ff000000018ff */
[-C--:B------:R-:W-:Y:S08]  /*3d70*/  HMMA.16816.F32 R60, R60, R134.reuse, RZ ;  /* 0x000000863c3c723c */ /* 0x080ff000000018ff */
[----:B------:R-:W-:Y:S01]  /*3d80*/  HMMA.16816.F32 R64, R64, R134, RZ ;  /* 0x000000864040723c */ /* 0x000fe200000018ff */
[----:B------:R-:W2:Y:S07]  /*3d90*/  LDSM.16.M88.4 R132, [R152+0xd000] ;  /* 0x00d000009884783b */ /* 0x000eae0000000200 */
[-C--:B-1----:R-:W-:Y:S01]  /*3da0*/  HMMA.16816.F32 R4, R136, R140.reuse, R4 ;  /* 0x0000008c8804723c */ /* 0x082fe20000001804 */
[----:B------:R-:W1:Y:S07]  /*3db0*/  LDSM.16.M88.4 R152, [R152+0xd800] ;  /* 0x00d800009898783b */ /* 0x000e6e0000000200 */
[C---:B---3--:R-:W-:Y:S08]  /*3dc0*/  HMMA.16816.F32 R8, R144.reuse, R140, R8 ;  /* 0x0000008c9008723c */ /* 0x048ff00000001808 */
[-C--:B------:R-:W-:Y:S08]  /*3dd0*/  HMMA.16816.F32 R12, R144, R142.reuse, R12 ;  /* 0x0000008e900c723c */ /* 0x080ff0000000180c */
[C---:B------:R-:W-:Y:S01]  /*3de0*/  HMMA.16816.F32 R16, R136.reuse, R142, R16 ;  /* 0x0000008e8810723c */ /* 0x040fe20000001810 */
[----:B------:R-:W3:Y:S07]  /*3df0*/  LDSM.16.M88.4 R140, [R172+0xc800] ;  /* 0x00c80000ac8c783b */ /* 0x000eee0000000200 */
[-C--:B------:R-:W-:Y:S01]  /*3e00*/  HMMA.16816.F32 R20, R136, R148.reuse, R20 ;  /* 0x000000948814723c */ /* 0x080fe20000001814 */
[----:B------:R-:W4:Y:S07]  /*3e10*/  LDSM.16.M88.4 R172, [R172+0xd800] ;  /* 0x00d80000acac783b */ /* 0x000f2e0000000200 */
[C---:B------:R-:W-:Y:S08]  /*3e20*/  HMMA.16816.F32 R24, R144.reuse, R148, R24 ;  /* 0x000000949018723c */ /* 0x040ff00000001818 */
[-C--:B------:R-:W-:Y:S08]  /*3e30*/  HMMA.16816.F32 R28, R144, R150.reuse, R28 ;  /* 0x00000096901c723c */ /* 0x080ff0000000181c */
[C---:B------:R-:W-:Y:S01]  /*3e40*/  HMMA.16816.F32 R32, R136.reuse, R150, R32 ;  /* 0x000000968820723c */ /* 0x040fe20000001820 */
[----:B------:R-:W4:Y:S07]  /*3e50*/  LDSM.16.M88.4 R148, [R0] ;  /* 0x000000000094783b */ /* 0x000f2e0000000200 */
        /* <DEDUP_REMOVED lines=8> */
[----:B------:R-:W-:Y:S08]  /*3ee0*/  HMMA.16816.F32 R64, R136, R154, R64 ;  /* 0x0000009a8840723c */ /* 0x000ff00000001840 */
[-C--:B------:R-:W-:Y:S08]  /*3ef0*/  HMMA.16816.F32 R4, R156, R160.reuse, R4 ;  /* 0x000000a09c04723c */ /* 0x080ff00000001804 */
[C---:B------:R-:W-:Y:S01]  /*3f00*/  HMMA.16816.F32 R8, R164.reuse, R160, R8 ;  /* 0x000000a0a408723c */ /* 0x040fe20000001808 */
[----:B------:R1:W5:Y:S07]  /*3f10*/  LDG.E R160, desc[UR34][R2.64] ;  /* 0x0000002202a07981 */ /* 0x00036e000c1e1900 */
        /* <DEDUP_REMOVED lines=13> */
[----:B------:R-:W-:Y:S01]  /*3ff0*/  HMMA.16816.F32 R64, R156, R174, R64 ;  /* 0x000000ae9c40723c */ /* 0x000fe20000001840 */
[----:B------:R1:W5:Y:S04]  /*4000*/  LDG.E R159, desc[UR34][R2.64+0x20] ;  /* 0x00002022029f7981 */ /* 0x000368000c1e1900 */
[----:B------:R1:W5:Y:S03]  /*4010*/  LDG.E R158, desc[UR34][R2.64+0x100] ;  /* 0x00010022029e7981 */ /* 0x000366000c1e1900 */
[-C--:B------:R-:W-:Y:S01]  /*4020*/  HMMA.16816.F32 R4, R148, R176.reuse, R4 ;  /* 0x000000b09404723c */ /* 0x080fe20000001804 */
[----:B------:R1:W5:Y:S07]  /*4030*/  LDG.E R157, desc[UR34][R2.64+0x120] ;  /* 0x00012022029d7981 */ /* 0x00036e000c1e1900 */
[C---:B--2---:R-:W-:Y:S08]  /*4040*/  HMMA.16816.F32 R8, R132.reuse, R176, R8 ;  /* 0x000000b08408723c */ /* 0x044ff00000001808 */
[-C--:B------:R-:W-:Y:S03]  /*4050*/  HMMA.16816.F32 R12, R132, R178.reuse, R12 ;  /* 0x000000b2840c723c */ /* 0x080fe6000000180c */
[----:B------:R-:W-:Y:S01]  /*4060*/  FMUL.FTZ R4, R4, UR27 ;  /* 0x0000001b04047c20 */ /* 0x000fe20008410000 */
[----:B------:R-:W-:Y:S01]  /*4070*/  FMUL.FTZ R5, R5, UR27 ;  /* 0x0000001b05057c20 */ /* 0x000fe20008410000 */
[----:B------:R-:W-:Y:S01]  /*4080*/  FMUL.FTZ R6, R6, UR27 ;  /* 0x0000001b06067c20 */ /* 0x000fe20008410000 */
[----:B------:R-:W-:Y:S01]  /*4090*/  FMUL.FTZ R7, R7, UR27 ;  /* 0x0000001b07077c20 */ /* 0x000fe20008410000 */
[----:B------:R-:W2:Y:S01]  /*40a0*/  MUFU.TANH R177, R4 ;  /* 0x0000000400b17308 */ /* 0x000ea20000002400 */
[C---:B------:R-:W-:Y:S04]  /*40b0*/  HMMA.16816.F32 R16, R148.reuse, R178, R16 ;  /* 0x000000b29410723c */ /* 0x040fe80000001810 */
[----:B------:R-:W-:Y:S01]  /*40c0*/  FMUL.FTZ R8, R8, UR27 ;  /* 0x0000001b08087c20 */ /* 0x000fe20008410000 */
[----:B------:R-:W-:Y:S01]  /*40d0*/  FMUL.FTZ R9, R9, UR27 ;  /* 0x0000001b09097c20 */ /* 0x000fe20008410000 */
[----:B------:R-:W-:Y:S03]  /*40e0*/  FMUL.FTZ R10, R10, UR27 ;  /* 0x0000001b0a0a7c20 */ /* 0x000fe60008410000 */
[----:B------:R-:W3:Y:S01]  /*40f0*/  MUFU.TANH R176, R5 ;  /* 0x0000000500b07308 */ /* 0x000ee20000002400 */
[----:B------:R-:W-:Y:S01]  /*4100*/  FMUL.FTZ R11, R11, UR27 ;  /* 0x0000001b0b0b7c20 */ /* 0x000fe20008410000 */
[----:B------:R-:W-:Y:S01]  /*4110*/  FMUL.FTZ R12, R12, UR27 ;  /* 0x0000001b0c0c7c20 */ /* 0x000fe20008410000 */
[----:B------:R-:W-:Y:S01]  /*4120*/  FMUL.FTZ R13, R13, UR27 ;  /* 0x0000001b0d0d7c20 */ /* 0x000fe20008410000 */
[----:B------:R-:W-:Y:S01]  /*4130*/  FMUL.FTZ R14, R14, UR27 ;  /* 0x0000001b0e0e7c20 */ /* 0x000fe20008410000 */
[----:B------:R-:W-:Y:S05]  /*4140*/  FMUL.FTZ R15, R15, UR27 ;  /* 0x0000001b0f0f7c20 */ /* 0x000fea0008410000 */
[----:B------:R-:W4:Y:S01]  /*4150*/  MUFU.TANH R175, R6 ;  /* 0x0000000600af7308 */ /* 0x000f220000002400 */
[----:B------:R-:W-:Y:S01]  /*4160*/  FMUL.FTZ R16, R16, UR27 ;  /* 0x0000001b10107c20 */ /* 0x000fe20008410000 */
[----:B------:R-:W-:Y:S01]  /*4170*/  FMUL.FTZ R17, R17, UR27 ;  /* 0x0000001b11117c20 */ /* 0x000fe20008410000 */
[----:B------:R-:W-:Y:S01]  /*4180*/  FMUL.FTZ R18, R18, UR27 ;  /* 0x0000001b12127c20 */ /* 0x000fe20008410000 */
[----:B------:R-:W-:Y:S06]  /*4190*/  FMUL.FTZ R19, R19, UR27 ;  /* 0x0000001b13137c20 */ /* 0x000fec0008410000 */
[----:B------:R1:W1:Y:S10]  /*41a0*/  MUFU.TANH R174, R7 ;  /* 0x0000000700ae7308 */ /* 0x0002740000002400 */
[----:B------:R-:W2:Y:S10]  /*41b0*/  MUFU.TANH R188, R8 ;  /* 0x0000000800bc7308 */ /* 0x000eb40000002400 */
[----:B------:R-:W2:Y:S01]  /*41c0*/  MUFU.TANH R187, R9 ;  /* 0x0000000900bb7308 */ /* 0x000ea20000002400 */
[----:B-1----:R-:W1:Y:S09]  /*41d0*/  LDSM.16.M88.4 R4, [R181+0xc800] ;  /* 0x00c80000b504783b */ /* 0x002e720000000200 */
[----:B------:R-:W1:Y:S10]  /*41e0*/  MUFU.TANH R186, R10 ;  /* 0x0000000a00ba7308 */ /* 0x000e740000002400 */
[----:B------:R3:W1:Y:S10]  /*41f0*/  MUFU.TANH R185, R11 ;  /* 0x0000000b00b97308 */ /* 0x0006740000002400 */
[----:B------:R1:W1:Y:S10]  /*4200*/  MUFU.TANH R190, R12 ;  /* 0x0000000c00be7308 */ /* 0x0002740000002400 */
[----:B------:R2:W2:Y:S01]  /*4210*/  MUFU.TANH R189, R13 ;  /* 0x0000000d00bd7308 */ /* 0x0004a20000002400 */
[----:B---3--:R-:W3:Y:S09]  /*4220*/  LDSM.16.M88.4 R8, [R181+0xd000] ;  /* 0x00d00000b508783b */ /* 0x008ef20000000200 */
[----:B------:R2:W2:Y:S01]  /*4230*/  MUFU.TANH R179, R14 ;  /* 0x0000000e00b37308 */ /* 0x0004a20000002400 */
[-C--:B-1----:R-:W-:Y:S09]  /*4240*/  HMMA.16816.F32 R20, R148, R4.reuse, R20 ;  /* 0x000000049414723c */ /* 0x082ff20000001814 */
[----:B------:R1:W1:Y:S01]  /*4250*/  MUFU.TANH R178, R15 ;  /* 0x0000000f00b27308 */ /* 0x0002620000002400 */
        /* <DEDUP_REMOVED lines=8> */
[C---:B------:R-:W-:Y:S01]  /*42e0*/  HMMA.16816.F32 R32, R148.reuse, R6, R32 ;  /* 0x000000069420723c */ /* 0x040fe20000001820 */
[----:B------:R-:W4:Y:S03]  /*42f0*/  LDSM.16.M88.4 R4, [R181+0xd800] ;  /* 0x00d80000b504783b */ /* 0x000f260000000200 */
[----:B------:R-:W-:Y:S01]  /*4300*/  FMUL.FTZ R24, R24, UR27 ;  /* 0x0000001b18187c20 */ /* 0x000fe20008410000 */
[----:B------:R-:W-:Y:S01]  /*4310*/  FMUL.FTZ R25, R25, UR27 ;  /* 0x0000001b19197c20 */ /* 0x000fe20008410000 */
[----:B------:R-:W-:Y:S03]  /*4320*/  FMUL.FTZ R26, R26, UR27 ;  /* 0x0000001b1a1a7c20 */ /* 0x000fe60008410000 */
[----:B------:R1:W1:Y:S01]  /*4330*/  MUFU.TANH R192, R18 ;  /* 0x0000001200c07308 */ /* 0x0002620000002400 */
[-C--:B---3--:R-:W-:Y:S03]  /*4340*/  HMMA.16816.F32 R36, R148, R8.reuse, R36 ;  /* 0x000000089424723c */ /* 0x088fe60000001824 */
[----:B------:R-:W-:Y:S01]  /*4350*/  FMUL.FTZ R27, R27, UR27 ;  /* 0x0000001b1b1b7c20 */ /* 0x000fe20008410000 */
[----:B------:R-:W-:Y:S01]  /*4360*/  FMUL.FTZ R28, R28, UR27 ;  /* 0x0000001b1c1c7c20 */ /* 0x000fe20008410000 */
[----:B------:R-:W-:Y:S01]  /*4370*/  FMUL.FTZ R29, R29, UR27 ;  /* 0x0000001b1d1d7c20 */ /* 0x000fe20008410000 */
[----:B------:R-:W-:Y:S03]  /*4380*/  FMUL.FTZ R30, R30, UR27 ;  /* 0x0000001b1e1e7c20 */ /* 0x000fe60008410000 */
[----:B------:R3:W1:Y:S01]  /*4390*/  MUFU.TANH R191, R19 ;  /* 0x0000001300bf7308 */ /* 0x0006620000002400 */
[C---:B------:R-:W-:Y:S04]  /*43a0*/  HMMA.16816.F32 R40, R132.reuse, R8, R40 ;  /* 0x000000088428723c */ /* 0x040fe80000001828 */
[----:B------:R-:W-:Y:S01]  /*43b0*/  FMUL.FTZ R31, R31, UR27 ;  /* 0x0000001b1f1f7c20 */ /* 0x000fe20008410000 */
[----:B------:R-:W-:Y:S01]  /*43c0*/  FMUL.FTZ R32, R32, UR27 ;  /* 0x0000001b20207c20 */ /* 0x000fe20008410000 */
[----:B------:R-:W-:Y:S03]  /*43d0*/  FMUL.FTZ R33, R33, UR27 ;  /* 0x0000001b21217c20 */ /* 0x000fe60008410000 */
[----:B------:R3:W1:Y:S01]  /*43e0*/  MUFU.TANH R198, R20 ;  /* 0x0000001400c67308 */ /* 0x0006620000002400 */
[-C--:B------:R-:W-:Y:S03]  /*43f0*/  HMMA.16816.F32 R44, R132, R10.reuse, R44 ;  /* 0x0000000a842c723c */ /* 0x080fe6000000182c */
        /* <DEDUP_REMOVED lines=10> */
[----:B------:R-:W-:Y:S01]  /*44a0*/  FMUL.FTZ R41, R41, UR27 ;  /* 0x0000001b29297c20 */ /* 0x000fe20008410000 */
[-C--:B----4-:R-:W-:Y:S03]  /*44b0*/  HMMA.16816.F32 R52, R148, R4.reuse, R52 ;  /* 0x000000049434723c */ /* 0x090fe60000001834 */
[----:B------:R-:W-:Y:S01]  /*44c0*/  FMUL.FTZ R42, R42, UR27 ;  /* 0x0000001b2a2a7c20 */ /* 0x000fe20008410000 */
[----:B------:R-:W-:Y:S01]  /*44d0*/  FMUL.FTZ R43, R43, UR27 ;  /* 0x0000001b2b2b7c20 */ /* 0x000fe20008410000 */
[----:B------:R-:W-:Y:S03]  /*44e0*/  FMUL.FTZ R44, R44, UR27 ;  /* 0x0000001b2c2c7c20 */ /* 0x000fe60008410000 */
[----:B------:R3:W4:Y:S01]  /*44f0*/  MUFU.TANH R195, R23 ;  /* 0x0000001700c37308 */ /* 0x0007220000002400 */
[----:B------:R-:W-:Y:S01]  /*4500*/  FMUL.FTZ R45, R45, UR27 ;  /* 0x0000001b2d2d7c20 */ /* 0x000fe20008410000 */
[C---:B------:R-:W-:Y:S04]  /*4510*/  HMMA.16816.F32 R56, R132.reuse, R4, R56 ;  /* 0x000000048438723c */ /* 0x040fe80000001838 */
[----:B------:R-:W-:Y:S01]  /*4520*/  FMUL.FTZ R46, R46, UR27 ;  /* 0x0000001b2e2e7c20 */ /* 0x000fe20008410000 */
[----:B------:R-:W-:Y:S03]  /*4530*/  FMUL.FTZ R47, R47, UR27 ;  /* 0x0000001b2f2f7c20 */ /* 0x000fe60008410000 */
[----:B------:R3:W1:Y:S01]  /*4540*/  MUFU.TANH R202, R24 ;  /* 0x0000001800ca7308 */ /* 0x0006620000002400 */
[----:B------:R-:W-:Y:S01]  /*4550*/  FMUL.FTZ R48, R48, UR27 ;  /* 0x0000001b30307c20 */ /* 0x000fe20008410000 */
[-C--:B------:R-:W-:Y:S03]  /*4560*/  HMMA.16816.F32 R60, R132, R6.reuse, R60 ;  /* 0x00000006843c723c */ /* 0x080fe6000000183c */
[----:B------:R-:W-:Y:S01]  /*4570*/  FMUL.FTZ R49, R49, UR27 ;  /* 0x0000001b31317c20 */ /* 0x000fe20008410000 */
[----:B------:R-:W-:Y:S01]  /*4580*/  FMUL.FTZ R50, R50, UR27 ;  /* 0x0000001b32327c20 */ /* 0x000fe20008410000 */
[----:B------:R-:W-:Y:S03]  /*4590*/  FMUL.FTZ R51, R51, UR27 ;  /* 0x0000001b33337c20 */ /* 0x000fe60008410000 */
[----:B------:R3:W1:Y:S01]  /*45a0*/  MUFU.TANH R201, R25 ;  /* 0x0000001900c97308 */ /* 0x0006620000002400 */
[----:B------:R-:W-:Y:S01]  /*45b0*/  FMUL.FTZ R52, R52, UR27 ;  /* 0x0000001b34347c20 */ /* 0x000fe20008410000 */
[----:B------:R-:W-:Y:S04]  /*45c0*/  HMMA.16816.F32 R64, R148, R6, R64 ;  /* 0x000000069440723c */ /* 0x000fe80000001840 */
[----:B------:R-:W-:Y:S01]  /*45d0*/  FMUL.FTZ R53, R53, UR27 ;  /* 0x0000001b35357c20 */ /* 0x000fe20008410000 */
[----:B------:R-:W-:Y:S03]  /*45e0*/  FMUL.FTZ R54, R54, UR27 ;  /* 0x0000001b36367c20 */ /* 0x000fe60008410000 */
[----:B------:R3:W1:Y:S01]  /*45f0*/  MUFU.TANH R200, R26 ;  /* 0x0000001a00c87308 */ /* 0x0006620000002400 */
[----:B------:R-:W-:Y:S01]  /*4600*/  FMUL.FTZ R55, R55, UR27 ;  /* 0x0000001b37377c20 */ /* 0x000fe20008410000 */
[----:B------:R-:W-:Y:S01]  /*4610*/  FMUL.FTZ R56, R56, UR27 ;  /* 0x0000001b38387c20 */ /* 0x000fe20008410000 */
[----:B------:R-:W-:Y:S01]  /*4620*/  FMUL.FTZ R57, R57, UR27 ;  /* 0x0000001b39397c20 */ /* 0x000fe20008410000 */
[----:B------:R-:W-:Y:S01]  /*4630*/  FMUL.FTZ R58, R58, UR27 ;  /* 0x0000001b3a3a7c20 */ /* 0x000fe20008410000 */
        /* <DEDUP_REMOVED lines=10> */
[----:B------:R-:W-:Y:S09]  /*46e0*/  FMUL.FTZ R67, R67, UR27 ;  /* 0x0000001b43437c20 */ /* 0x000ff20008410000 */
        /* <DEDUP_REMOVED lines=39> */
[----:B--2-4-:R-:W-:Y:S05]  /*4960*/  BRA.U !UP0, `(.L_x_2242) ;  /* 0x0000000508307547 */ /* 0x014fea000b800000 */
[----:B-1-3--:R-:W-:Y:S01]  /*4970*/  MOV R21, R232 ;  /* 0x000000e800157202 */ /* 0x00afe20000000f00 */
[----:B------:R-:W-:Y:S01]  /*4980*/  UIADD3 UR9, UPT, UPT, UR12, 0x80, URZ ;  /* 0x000000800c097890 */ /* 0x000fe2000fffe0ff */
[----:B------:R-:W-:Y:S01]  /*4990*/  MOV R63, R236 ;  /* 0x000000ec003f7202 */ /* 0x000fe20000000f00 */
[----:B------:R-:W-:Y:S01]  /*49a0*/  IMAD.MOV.U32 R20, RZ, RZ, R234 ;  /* 0x000000ffff147224 */ /* 0x000fe200078e00ea */
[----:B------:R-:W-:Y:S01]  /*49b0*/  MOV R65, R240 ;  /* 0x000000f000417202 */ /* 0x000fe20000000f00 */
[----:B------:R-:W-:Y:S01]  /*49c0*/  IMAD.MOV.U32 R62, RZ, RZ, R238 ;  /* 0x000000ffff3e7224 */ /* 0x000fe200078e00ee */
[----:B------:R-:W-:Y:S01]  /*49d0*/  MOV R133, R242 ;  /* 0x000000f200857202 */ /* 0x000fe20000000f00 */
[----:B------:R-:W-:Y:S01]  /*49e0*/  IMAD.U32 R0, RZ, RZ, UR9 ;  /* 0x00000009ff007e24 */ /* 0x000fe2000f8e00ff */
[----:B------:R-:W-:Y:S01]  /*49f0*/  MOV R19, R233 ;  /* 0x000000e900137202 */ /* 0x000fe20000000f00 */
[----:B------:R-:W-:Y:S01]  /*4a00*/  IMAD.MOV.U32 R64, RZ, RZ, R241 ;  /* 0x000000ffff407224 */ /* 0x000fe200078e00f1 */
[----:B------:R-:W-:Y:S01]  /*4a10*/  MOV R61, R237 ;  /* 0x000000ed003d7202 */ /* 0x000fe20000000f00 */
[----:B------:R-:W-:Y:S01]  /*4a20*/  IMAD.MOV.U32 R132, RZ, RZ, R243 ;  /* 0x000000ffff847224 */ /* 0x000fe200078e00f3 */
[----:B------:R-:W-:Y:S01]  /*4a30*/  ISETP.LT.AND P0, PT, R0, UR33, PT ;  /* 0x0000002100007c0c */ /* 0x000fe2000bf01270 */
        /* <DEDUP_REMOVED lines=43> */
[----:B------:R-:W-:Y:S01]  /*4cf0*/  UIADD3 UR9, UPT, UPT, UR12, UR42, URZ ;  /* 0x0000002a0c097290 */ /* 0x000fe2000fffe0ff */
[----:B------:R-:W-:Y:S01]  /*4d00*/  MOV R29, R193 ;  /* 0x000000c1001d7202 */ /* 0x000fe20000000f00 */
[----:B------:R-:W-:Y:S01]  /*4d10*/  IMAD.MOV.U32 R24, RZ, RZ, R192 ;  /* 0x000000ffff187224 */ /* 0x000fe200078e00c0 */
[----:B------:R-:W-:Y:S01]  /*4d20*/  UIADD3 UR15, UPT, UPT, UR14, 0x80, URZ ;  /* 0x000000800e0f7890 */ /* 0x000fe2000fffe0ff */
[----:B------:R-:W-:Y:S01]  /*4d30*/  MOV R17, R185 ;  /* 0x000000b900117202 */ /* 0x000fe20000000f00 */
[----:B------:R-:W-:Y:S01]  /*4d40*/  IMAD.MOV.U32 R28, RZ, RZ, R194 ;  /* 0x000000ffff1c7224 */ /* 0x000fe200078e00c2 */
[----:B------:R-:W-:Y:S01]  /*4d50*/  UIADD3 UR9, UPT, UPT, UR9, 0x80, URZ ;  /* 0x0000008009097890 */ /* 0x000fe2000fffe0ff */
[----:B------:R-:W-:Y:S01]  /*4d60*/  MOV R27, R187 ;  /* 0x000000bb001b7202 */ /* 0x000fe20000000f00 */
[----:B------:R-:W-:Y:S01]  /*4d70*/  IMAD.MOV.U32 R40, RZ, RZ, R186 ;  /* 0x000000ffff287224 */ /* 0x000fe200078e00ba */
[----:B------:R-:W-:Y:S01]  /*4d80*/  MOV R2, R174 ;  /* 0x000000ae00027202 */ /* 0x000fe20000000f00 */
[----:B------:R-:W-:Y:S01]  /*4d90*/  UIADD3 UR9, UPT, UPT, UR9, UR17, -UR33 ;  /* 0x0000001109097290 */ /* 0x000fe2000fffe821 */
[----:B------:R-:W-:Y:S01]  /*4da0*/  IMAD.MOV.U32 R38, RZ, RZ, R188 ;  /* 0x000000ffff267224 */ /* 0x000fe200078e00bc */
[----:B------:R-:W-:Y:S01]  /*4db0*/  MOV R26, R176 ;  /* 0x000000b0001a7202 */ /* 0x000fe20000000f00 */
[----:B------:R-:W-:Y:S01]  /*4dc0*/  IMAD.MOV.U32 R37, RZ, RZ, R175 ;  /* 0x000000ffff257224 */ /* 0x000fe200078e00af */
[----:B------:R-:W-:Y:S01]  /*4dd0*/  UIADD3 UR9, UPT, UPT, UR9, -0x80, URZ ;  /* 0xffffff8009097890 */ /* 0x000fe2000fffe0ff */
[----:B------:R-:W-:Y:S03]  /*4de0*/  IMAD.MOV.U32 R36, RZ, RZ, R177 ;  /* 0x000000ffff247224 */ /* 0x000fe600078e00b1 */
[----:B------:R-:W-:Y:S06]  /*4df0*/  UISETP.GE.AND UP0, UPT, UR15, UR9, UPT ;  /* 0x000000090f00728c */ /* 0x000fec000bf06270 */
[----:B------:R-:W-:Y:S11]  /*4e00*/  PLOP3.LUT P1, PT, PT, PT, UP0, 0x80, 0x8 ;  /* 0x000000000008781c */ /* 0x000ff60003f2f008 */
[----:B------:R-:W-:Y:S02]  /*4e10*/  @!UPT UIADD3 URZ, UPT, UPT, URZ, URZ, URZ ;  /* 0x000000fffffff290 */ /* 0x000fe4000fffe0ff */
[----:B------:R-:W-:Y:S05]  /*4e20*/  @!P1 BRA P0, `(.L_x_2243) ;  /* 0x0000001000909947 */ /* 0x000fea0000000000 */
.L_x_2242:
[----:B------:R-:W-:Y:S01]  /*4e30*/  LOP3.LUT R2, R247, UR14, RZ, 0xfc, !PT ;  /* 0x0000000ef7027c12 */ /* 0x000fe2000f8efcff */
[----:B------:R-:W-:Y:S01]  /*4e40*/  IMAD.SHL.U32 R9, R184, 0x2, RZ ;  /* 0x00000002b8097824 */ /* 0x000fe200078e00ff */
[----:B------:R-:W-:Y:S01]  /*4e50*/  UIADD3 UR9, UPT, UPT, UR33, UR16, -UR42 ;  /* 0x0000001021097290 */ /* 0x000fe2000fffe82a */
[----:B------:R-:W-:Y:S01]  /*4e60*/  IMAD.MOV.U32 R7, RZ, RZ, 0x1 ;  /* 0x00000001ff077424 */ /* 0x000fe200078e00ff */
[----:B------:R-:W-:Y:S01]  /*4e70*/  UIADD3 UR14, UPT, UPT, UR33, -UR17, -UR42 ;  /* 0x80000011210e7290 */ /* 0x000fe2000fffe82a */
[----:B------:R-:W-:Y:S01]  /*4e80*/  IMAD.MOV.U32 R5, RZ, RZ, 0x9 ;  /* 0x00000009ff057424 */ /* 0x000fe200078e00ff */
[----:B------:R-:W-:Y:S01]  /*4e90*/  LOP3.LUT R9, R9, 0x6, RZ, 0xc0, !PT ;  /* 0x0000000609097812 */ /* 0x000fe200078ec0ff */
[----:B------:R-:W-:Y:S02]  /*4ea0*/  IMAD.MOV.U32 R3, RZ, RZ, 0x41 ;  /* 0x00000041ff037424 */ /* 0x000fe400078e00ff */
[C---:B------:R-:W-:Y:S01]  /*4eb0*/  VIADD R0, R2.reuse, UR9 ;  /* 0x0000000902007c36 */ /* 0x040fe20008000000 */
[----:B------:R-:W-:Y:S01]  /*4ec0*/  LOP3.LUT R9, R9, 0x1c0, R183, 0xf8, !PT ;  /* 0x000001c009097812 */ /* 0x000fe200078ef8b7 */
[----:B------:R-:W-:Y:S02]  /*4ed0*/  IMAD.MOV.U32 R4, RZ, RZ, 0x49 ;  /* 0x00000049ff047424 */ /* 0x000fe400078e00ff */
[----:B------:R-:W-:Y:S01]  /*4ee0*/  VIADD R2, R2, UR14 ;  /* 0x0000000e02027c36 */ /* 0x000fe20008000000 */
[C---:B------:R-:W-:Y:S01]  /*4ef0*/  VIADDMNMX R7, R0.reuse, R7, UR33, PT ;  /* 0x0000002100077e46 */ /* 0x040fe2000b800107 */
[----:B------:R-:W-:Y:S01]  /*4f00*/  VIADD R9, R9, UR12 ;  /* 0x0000000c09097c36 */ /* 0x000fe20008000000 */
[C---:B------:R-:W-:Y:S02]  /*4f10*/  VIADDMNMX R5, R0.reuse, R5, UR33, PT ;  /* 0x0000002100057e46 */ /* 0x040fe4000b800105 */
[C---:B------:R-:W-:Y:S01]  /*4f20*/  VIADDMNMX R3, R0.reuse, R3, UR33, PT ;  /* 0x0000002100037e46 */ /* 0x040fe2000b800103 */
[C---:B---3--:R-:W-:Y:S01]  /*4f30*/  VIADD R23, R9.reuse, 0x1 ;  /* 0x0000000109177836 */ /* 0x048fe20000000000 */
[----:B------:R-:W-:Y:S01]  /*4f40*/  VIADDMNMX R0, R0, R4, UR33, PT ;  /* 0x0000002100007e46 */ /* 0x000fe2000b800104 */
[C---:B------:R-:W-:Y:S01]  /*4f50*/  VIADD R22, R9.reuse, 0x8 ;  /* 0x0000000809167836 */ /* 0x040fe20000000000 */
[----:B------:R-:W-:Y:S01]  /*4f60*/  VIMNMX R8, PT, PT, RZ, R2, !PT ;  /* 0x00000002ff087248 */ /* 0x000fe20007fe0100 */
[C---:B------:R-:W-:Y:S01]  /*4f70*/  VIADD R21, R9.reuse, 0x9 ;  /* 0x0000000909157836 */ /* 0x040fe20000000000 */
[C---:B------:R-:W-:Y:S01]  /*4f80*/  VIADDMNMX R6, R2.reuse, 0x8, RZ, !PT ;  /* 0x0000000802067846 */ /* 0x040fe200078001ff */
[C---:B------:R-:W-:Y:S01]  /*4f90*/  VIADD R19, R9.reuse, 0x11 ;  /* 0x0000001109137836 */ /* 0x040fe20000000000 */
[C---:B------:R-:W-:Y:S01]  /*4fa0*/  VIADDMNMX R4, R2.reuse, 0x40, RZ, !PT ;  /* 0x0000004002047846 */ /* 0x040fe200078001ff */
[C---:B-1----:R-:W-:Y:S01]  /*4fb0*/  VIADD R17, R9.reuse, 0x19 ;  /* 0x0000001909117836 */ /* 0x042fe20000000000 */
[----:B------:R-:W-:Y:S01]  /*4fc0*/  VIADDMNMX R2, R2, 0x48, RZ, !PT ;  /* 0x0000004802027846 */ /* 0x000fe200078001ff */
[C---:B------:R-:W-:Y:S01]  /*4fd0*/  VIADD R20, R9.reuse, 0x10 ;  /* 0x0000001009147836 */ /* 0x040fe20000000000 */
[C---:B------:R-:W-:Y:S01]  /*4fe0*/  ISETP.GE.AND P4, PT, R9.reuse, R8, PT ;  /* 0x000000080900720c */ /* 0x040fe20003f86270 */
        /* <DEDUP_REMOVED lines=12> */
[C---:B------:R-:W-:Y:S01]  /*50b0*/  VIADD R13, R9.reuse, 0x29 ;  /* 0x00000029090d7836 */ /* 0x040fe20000000000 */
[C---:B------:R-:W-:Y:S01]  /*50c0*/  ISETP.GE.AND P4, PT, R9.reuse, R0, PT ;  /* 0x000000000900720c */ /* 0x040fe20003f86270 */
[C---:B------:R-:W-:Y:S01]  /*50d0*/  VIADD R11, R9.reuse, 0x31 ;  /* 0x00000031090b7836 */ /* 0x040fe20000000000 */
[----:B------:R-:W-:Y:S02]  /*50e0*/  FSEL R40, R186, -INF , P1 ;  /* 0xff800000ba287808 */ /* 0x000fe40000800000 */
[C---:B------:R-:W-:Y:S02]  /*50f0*/  ISETP.GE.AND P0, PT, R9.reuse, R7, PT ;  /* 0x000000070900720c */ /* 0x040fe40003f06270 */
[C---:B------:R-:W-:Y:S01]  /*5100*/  ISETP.GE.AND P5, PT, R9.reuse, R3, PT ;  /* 0x000000030900720c */ /* 0x040fe20003fa6270 */
[----:B------:R-:W-:Y:S01]  /*5110*/  VIADD R9, R9, 0x39 ;  /* 0x0000003909097836 */ /* 0x000fe20000000000 */
[----:B------:R-:W-:Y:S02]  /*5120*/  FSEL R38, R188, -INF , P2 ;  /* 0xff800000bc267808 */ /* 0x000fe40001000000 */
[-C--:B------:R-:W-:Y:S02]  /*5130*/  ISETP.GE.AND P3, PT, R23, R8.reuse, PT ;  /* 0x000000081700720c */ /* 0x080fe40003f66270 */
[----:B------:R-:W-:Y:S02]  /*5140*/  FSEL R37, R37, -INF , !P6 ;  /* 0xff80000025257808 */ /* 0x000fe40007000000 */
[-C--:B------:R-:W-:Y:S02]  /*5150*/  ISETP.GE.AND P2, PT, R22, R8.reuse, PT ;  /* 0x000000081600720c */ /* 0x080fe40003f46270 */
[-C--:B------:R-:W-:Y:S02]  /*5160*/  ISETP.GE.AND P1, PT, R21, R8.reuse, PT ;  /* 0x000000081500720c */ /* 0x080fe40003f26270 */
[-C--:B------:R-:W-:Y:S02]  /*5170*/  ISETP.GE.AND P6, PT, R19, R8.reuse, PT ;  /* 0x000000081300720c */ /* 0x080fe40003fc6270 */
[----:B------:R-:W-:Y:S02]  /*5180*/  FSEL R40, R40, -INF , !P4 ;  /* 0xff80000028287808 */ /* 0x000fe40006000000 */
[----:B------:R-:W-:Y:S02]  /*5190*/  FSEL R36, R36, -INF , !P0 ;  /* 0xff80000024247808 */ /* 0x000fe40004000000 */
[----:B------:R-:W-:Y:S02]  /*51a0*/  FSEL R38, R38, -INF , !P5 ;  /* 0xff80000026267808 */ /* 0x000fe40006800000 */
[-C--:B------:R-:W-:Y:S02]  /*51b0*/  ISETP.GE.AND P4, PT, R17, R8.reuse, PT ;  /* 0x000000081100720c */ /* 0x080fe40003f86270 */
[-C--:B------:R-:W-:Y:S02]  /*51c0*/  ISETP.GE.AND P0, PT, R20, R8.reuse, PT ;  /* 0x000000081400720c */ /* 0x080fe40003f06270 */
[-C--:B------:R-:W-:Y:S02]  /*51d0*/  ISETP.GE.AND P5, PT, R18, R8.reuse, PT ;  /* 0x000000081200720c */ /* 0x080fe40003fa6270 */
[----:B------:R-:W-:Y:S02]  /*51e0*/  FSEL R26, R176, -INF , P3 ;  /* 0xff800000b01a7808 */ /* 0x000fe40001800000 */
        /* <DEDUP_REMOVED lines=95> */
[-C--:B------:R-:W-:Y:S02]  /*57e0*/  ISETP.GE.AND P5, PT, R14, R2.reuse, PT ;  /* 0x000000020e00720c */ /* 0x080fe40003fa6270 */
[----:B------:R-:W-:Y:S02]  /*57f0*/  FSEL R146, R199, -INF , P3 ;  /* 0xff800000c7927808 */ /* 0x000fe40001800000 */
[-C--:B------:R-:W-:Y:S02]  /*5800*/  ISETP.GE.AND P1, PT, R17, R2.reuse, PT ;  /* 0x000000021100720c */ /* 0x080fe40003f26270 */
        /* <DEDUP_REMOVED lines=13> */
[----:B------:R-:W-:Y:S02]  /*58e0*/  ISETP.GE.AND P1, PT, R10, R2, PT ;  /* 0x000000020a00720c */ /* 0x000fe40003f26270 */
[-C--:B------:R-:W-:Y:S02]  /*58f0*/  ISETP.GE.AND P3, PT, R20, R7.reuse, PT ;  /* 0x000000071400720c */ /* 0x080fe40003f66270 */
[----:B------:R-:W-:Y:S02]  /*5900*/  FSEL R26, R26, -INF , !P6 ;  /* 0xff8000001a1a7808 */ /* 0x000fe40007000000 */
[----:B------:R-:W-:Y:S02]  /*5910*/  FSEL R154, R233, -INF , P2 ;  /* 0xff800000e99a7808 */ /* 0x000fe40001000000 */
[-C--:B------:R-:W-:Y:S02]  /*5920*/  ISETP.GE.AND P6, PT, R16, R7.reuse, PT ;  /* 0x000000071000720c */ /* 0x080fe40003fc6270 */
[----:B------:R-:W-:Y:S02]  /*5930*/  FSEL R29, R29, -INF , !P4 ;  /* 0xff8000001d1d7808 */ /* 0x000fe40006000000 */
[-C--:B------:R-:W-:Y:S02]  /*5940*/  ISETP.GE.AND P2, PT, R19, R7.reuse, PT ;  /* 0x000000071300720c */ /* 0x080fe40003f46270 */
[----:B------:R-:W-:Y:S02]  /*5950*/  FSEL R156, R232, -INF , P0 ;  /* 0xff800000e89c7808 */ /* 0x000fe40000000000 */
[----:B------:R-:W-:Y:S02]  /*5960*/  FSEL R28, R28, -INF , !P5 ;  /* 0xff8000001c1c7808 */ /* 0x000fe40006800000 */
[-C--:B------:R-:W-:Y:S02]  /*5970*/  ISETP.GE.AND P4, PT, R14, R7.reuse, PT ;  /* 0x000000070e00720c */ /* 0x080fe40003f86270 */
[----:B------:R-:W-:Y:S02]  /*5980*/  FSEL R155, R234, -INF , P1 ;  /* 0xff800000ea9b7808 */ /* 0x000fe40000800000 */
[-C--:B------:R-:W-:Y:S02]  /*5990*/  ISETP.GE.AND P0, PT, R17, R7.reuse, PT ;  /* 0x000000071100720c */ /* 0x080fe40003f06270 */
[-C--:B------:R-:W-:Y:S02]  /*59a0*/  ISETP.GE.AND P5, PT, R15, R7.reuse, PT ;  /* 0x000000070f00720c */ /* 0x080fe40003fa6270 */
[----:B------:R-:W-:Y:S02]  /*59b0*/  FSEL R34, R34, -INF , !P3 ;  /* 0xff80000022227808 */ /* 0x000fe40005800000 */
[-C--:B------:R-:W-:Y:S02]  /*59c0*/  ISETP.GE.AND P1, PT, R18, R7.reuse, PT ;  /* 0x000000071200720c */ /* 0x080fe40003f26270 */
[-C--:B------:R-:W-:Y:S02]  /*59d0*/  ISETP.GE.AND P3, PT, R13, R7.reuse, PT ;  /* 0x000000070d00720c */ /* 0x080fe40003f66270 */
[----:B------:R-:W-:Y:S02]  /*59e0*/  FSEL R55, R42, -INF , !P6 ;  /* 0xff8000002a377808 */ /* 0x000fe40007000000 */
[----:B------:R-:W-:Y:S02]  /*59f0*/  FSEL R35, R35, -INF , !P2 ;  /* 0xff80000023237808 */ /* 0x000fe40005000000 */
[-C--:B------:R-:W-:Y:S02]  /*5a00*/  ISETP.GE.AND P6, PT, R9, R7.reuse, PT ;  /* 0x000000070900720c */ /* 0x080fe40003fc6270 */
[----:B------:R-:W-:Y:S02]  /*5a10*/  FSEL R56, R32, -INF , !P4 ;  /* 0xff80000020387808 */ /* 0x000fe40006000000 */
[----:B------:R-:W-:Y:S02]  /*5a20*/  ISETP.GE.AND P2, PT, R12, R7, PT ;  /* 0x000000070c00720c */ /* 0x000fe40003f46270 */
[----:B------:R-:W-:Y:S02]  /*5a30*/  FSEL R41, R41, -INF , !P0 ;  /* 0xff80000029297808 */ /* 0x000fe40004000000 */
[----:B------:R-:W-:Y:S02]  /*5a40*/  FSEL R54, R33, -INF , !P5 ;  /* 0xff80000021367808 */ /* 0x000fe40006800000 */
[----:B------:R-:W-:Y:S02]  /*5a50*/  ISETP.GE.AND P4, PT, R22, R5, PT ;  /* 0x000000051600720c */ /* 0x000fe40003f86270 */
[----:B------:R-:W-:Y:S02]  /*5a60*/  FSEL R39, R39, -INF , !P1 ;  /* 0xff80000027277808 */ /* 0x000fe40004800000 */
[----:B------:R-:W-:Y:S02]  /*5a70*/  ISETP.GE.AND P0, PT, R10, R7, PT ;  /* 0x000000070a00720c */ /* 0x000fe40003f06270 */
[----:B------:R-:W-:Y:S02]  /*5a80*/  ISETP.GE.AND P5, PT, R23, R5, PT ;  /* 0x000000051700720c */ /* 0x000fe40003fa6270 */
[----:B------:R-:W-:Y:S02]  /*5a90*/  FSEL R57, R31, -INF , !P3 ;  /* 0xff8000001f397808 */ /* 0x000fe40005800000 */
[----:B------:R-:W-:Y:S02]  /*5aa0*/  ISETP.GE.AND P1, PT, R11, R7, PT ;  /* 0x000000070b00720c */ /* 0x000fe40003f26270 */
[-C--:B------:R-:W-:Y:S02]  /*5ab0*/  ISETP.GE.AND P3, PT, R21, R5.reuse, PT ;  /* 0x000000051500720c */ /* 0x080fe40003f66270 */
[----:B------:R-:W-:Y:S02]  /*5ac0*/  FSEL R133, R24, -INF , !P6 ;  /* 0xff80000018857808 */ /* 0x000fe40007000000 */
[----:B------:R-:W-:Y:S02]  /*5ad0*/  FSEL R66, R30, -INF , !P2 ;  /* 0xff8000001e427808 */ /* 0x000fe40005000000 */
[----:B------:R-:W-:Y:S02]  /*5ae0*/  FSEL R24, R43, -INF , !P4 ;  /* 0xff8000002b187808 */ /* 0x000fe40006000000 */
[-C--:B------:R-:W-:Y:S02]  /*5af0*/  ISETP.GE.AND P2, PT, R20, R5.reuse, PT ;  /* 0x000000051400720c */ /* 0x080fe40003f46270 */
        /* <DEDUP_REMOVED lines=14> */
[----:B------:R-:W-:Y:S02]  /*5be0*/  ISETP.GE.AND P6, PT, R10, R5, PT ;  /* 0x000000050a00720c */ /* 0x000fe40003fc6270 */
[----:B------:R-:W-:Y:S02]  /*5bf0*/  FSEL R48, R50, -INF , !P5 ;  /* 0xff80000032307808 */ /* 0x000fe40006800000 */
[----:B------:R-:W-:Y:S02]  /*5c00*/  ISETP.GE.AND P4, PT, R23, R3, PT ;  /* 0x000000031700720c */ /* 0x000fe40003f86270 */
[----:B------:R-:W-:Y:S02]  /*5c10*/  FSEL R33, R46, -INF , !P1 ;  /* 0xff8000002e217808 */ /* 0x000fe40004800000 */
[----:B------:R-:W-:Y:S02]  /*5c20*/  FSEL R42, R47, -INF , !P0 ;  /* 0xff8000002f2a7808 */ /* 0x000fe40004000000 */
[----:B------:R-:W-:Y:S02]  /*5c30*/  FSEL R50, R6, -INF , !P3 ;  /* 0xff80000006327808 */ /* 0x000fe40005800000 */
[-C--:B------:R-:W-:Y:S02]  /*5c40*/  ISETP.GE.AND P1, PT, R12, R5.reuse, PT ;  /* 0x000000050c00720c */ /* 0x080fe40003f26270 */
[-C--:B------:R-:W-:Y:S02]  /*5c50*/  ISETP.GE.AND P0, PT, R11, R5.reuse, PT ;  /* 0x000000050b00720c */ /* 0x080fe40003f06270 */
[----:B------:R-:W-:Y:S02]  /*5c60*/  ISETP.GE.AND P5, PT, R9, R5, PT ;  /* 0x000000050900720c */ /* 0x000fe40003fa6270 */
[-C--:B------:R-:W-:Y:S02]  /*5c70*/  ISETP.GE.AND P3, PT, R22, R3.reuse, PT ;  /* 0x000000031600720c */ /* 0x080fe40003f66270 */
[----:B------:R-:W-:Y:S02]  /*5c80*/  FSEL R51, R51, -INF , !P2 ;  /* 0xff80000033337808 */ /* 0x000fe40005000000 */
[----:B------:R-:W-:Y:S02]  /*5c90*/  FSEL R64, R64, -INF , !P6 ;  /* 0xff80000040407808 */ /* 0x000fe40007000000 */
[----:B------:R-:W-:Y:S02]  /*5ca0*/  FSEL R27, R52, -INF , !P4 ;  /* 0xff800000341b7808 */ /* 0x000fe40006000000 */
[-C--:B------:R-:W-:Y:S02]  /*5cb0*/  ISETP.GE.AND P2, PT, R21, R3.reuse, PT ;  /* 0x000000031500720c */ /* 0x080fe40003f46270 */
[-C--:B------:R-:W-:Y:S02]  /*5cc0*/  ISETP.GE.AND P6, PT, R18, R3.reuse, PT ;  /* 0x000000031200720c */ /* 0x080fe40003fc6270 */
[-C--:B------:R-:W-:Y:S02]  /*5cd0*/  ISETP.GE.AND P4, PT, R16, R3.reuse, PT ;  /* 0x000000031000720c */ /* 0x080fe40003f86270 */
        /* <DEDUP_REMOVED lines=38> */
[-C--:B------:R-:W-:Y:S02]  /*5f40*/  ISETP.GE.AND P2, PT, R15, R0.reuse, PT ;  /* 0x000000000f00720c */ /* 0x080fe40003f46270 */
[-C--:B------:R-:W-:Y:S02]  /*5f50*/  ISETP.GE.AND P6, PT, R12, R0.reuse, PT ;  /* 0x000000000c00720c */ /* 0x080fe40003fc6270 */
        /* <DEDUP_REMOVED lines=17> */
.L_x_2243:
[----:B------:R-:W2:Y:S01]  /*6070*/  LDL R0, [R1+0x24] ;  /* 0x0000240001007983 */ /* 0x000ea20000100800 */
[----:B------:R-:W-:Y:S01]  /*6080*/  MOV R138, 0x20 ;  /* 0x00000020008a7802 */ /* 0x000fe20000000f00 */
[----:B------:R-:W-:Y:S01]  /*6090*/  UISETP.GT.AND UP0, UPT, UR46, UR43, UPT ;  /* 0x0000002b2e00728c */ /* 0x000fe2000bf04270 */
[----:B------:R-:W-:Y:S01]  /*60a0*/  MOV R153, 0x40 ;  /* 0x0000004000997802 */ /* 0x000fe20000000f00 */
[----:B------:R-:W3:Y:S01]  /*60b0*/  LDL R134, [R1+0x20] ;  /* 0x0000200001867983 */ /* 0x000ee20000100800 */
[----:B------:R-:W-:Y:S03]  /*60c0*/  MOV R163, 0x10 ;  /* 0x0000001000a37802 */ /* 0x000fe60000000f00 */
[----:B------:R-:W4:Y:S04]  /*60d0*/  LDL R9, [R1+0x1c] ;  /* 0x00001c0001097983 */ /* 0x000f280000100800 */
[----:B------:R-:W4:Y:S01]  /*60e0*/  LDL R10, [R1+0x18] ;  /* 0x00001800010a7983 */ /* 0x000f220000100800 */
[----:B------:R-:W1:Y:S03]  /*60f0*/  S2R R184, SR_TID.X ;  /* 0x0000000000b87919 */ /* 0x000e660000002100 */
        /* <DEDUP_REMOVED lines=15> */
[----:B------:R4:W-:Y:S04]  /*61f0*/  STL [R1+0xac], R101 ;  /* 0x0000ac6501007387 */ /* 0x0009e80000100800 */
        /* <DEDUP_REMOVED lines=27> */
[----:B------:R4:W-:Y:S04]  /*63b0*/  STL [R1+0x3c], R73 ;  /* 0x00003c4901007387 */ /* 0x0009e80000100800 */
[----:B------:R4:W-:Y:S04]  /*63c0*/  STL [R1+0x38], R72 ;  /* 0x0000384801007387 */ /* 0x0009e80000100800 */
[----:B------:R4:W-:Y:S04]  /*63d0*/  STL [R1+0x34], R71 ;  /* 0x0000344701007387 */ /* 0x0009e80000100800 */
[----:B------:R4:W-:Y:S04]  /*63e0*/  STL [R1+0x30], R70 ;  /* 0x0000304601007387 */ /* 0x0009e80000100800 */
[----:B------:R4:W-:Y:S04]  /*63f0*/  STL [R1+0x2c], R69 ;  /* 0x00002c4501007387 */ /* 0x0009e80000100800 */
[----:B------:R4:W-:Y:S01]  /*6400*/  STL [R1+0x28], R68 ;  /* 0x0000284401007387 */ /* 0x0009e20000100800 */
[C---:B-1----:R-:W-:Y:S02]  /*6410*/  SHF.L.U32 R148, R184.reuse, 0x6, RZ ;  /* 0x00000006b8947819 */ /* 0x042fe400000006ff */
[C---:B------:R-:W-:Y:S02]  /*6420*/  SHF.L.U32 R151, R184.reuse, 0x5, RZ ;  /* 0x00000005b8977819 */ /* 0x040fe400000006ff */
[C---:B------:R-:W-:Y:S02]  /*6430*/  SHF.L.U32 R150, R184.reuse, 0x3, RZ ;  /* 0x00000003b8967819 */ /* 0x040fe400000006ff */
[----:B------:R-:W-:Y:S02]  /*6440*/  LOP3.LUT R147, R151, 0x7200, RZ, 0xc0, !PT ;  /* 0x0000720097937812 */ /* 0x000fe400078ec0ff */
[----:B------:R-:W-:Y:S02]  /*6450*/  SHF.R.U32.HI R183, RZ, 0x1, R184 ;  /* 0x00000001ffb77819 */ /* 0x000fe400000116b8 */
[C---:B------:R-:W-:Y:S02]  /*6460*/  LOP3.LUT R154, R184.reuse, 0x8, RZ, 0xc0, !PT ;  /* 0x00000008b89a7812 */ /* 0x040fe400078ec0ff */
[----:B------:R-:W-:Y:S01]  /*6470*/  LOP3.LUT P1, R149, R184, 0x10, RZ, 0xc0, !PT ;  /* 0x00000010b8957812 */ /* 0x000fe2000782c0ff */
[C---:B--2---:R-:W-:Y:S01]  /*6480*/  FMUL.FTZ R4, R0.reuse, 1.4426950216293334961 ;  /* 0x3fb8aa3b00047820 */ /* 0x044fe20000410000 */
[----:B------:R-:W-:Y:S01]  /*6490*/  FSETP.NEU.FTZ.AND P0, PT, R0, -INF , PT ;  /* 0xff8000000000780b */ /* 0x000fe20003f1d000 */
[----:B---3--:R-:W-:Y:S03]  /*64a0*/  FMUL.FTZ R3, R134, 1.4426950216293334961 ;  /* 0x3fb8aa3b86037820 */ /* 0x008fe60000410000 */
[----:B------:R-:W-:Y:S02]  /*64b0*/  FSEL R4, R4, RZ, P0 ;  /* 0x000000ff04047208 */ /* 0x000fe40000000000 */
[----:B------:R-:W-:Y:S03]  /*64c0*/  FSETP.NEU.FTZ.AND P0, PT, R134, -INF , PT ;  /* 0xff8000008600780b */ /* 0x000fe60003f1d000 */
[--C-:B------:R-:W-:Y:S01]  /*64d0*/  FFMA.FTZ R0, R36, UR8, -R4.reuse ;  /* 0x0000000824007c23 */ /* 0x100fe20008010804 */
[----:B------:R-:W-:Y:S02]  /*64e0*/  FSEL R3, R3, RZ, P0 ;  /* 0x000000ff03037208 */ /* 0x000fe40000000000 */
[----:B----4-:R-:W-:Y:S01]  /*64f0*/  FSETP.NEU.FTZ.AND P0, PT, R9, -INF , PT ;  /* 0xff8000000900780b */ /* 0x010fe20003f1d000 */
[----:B------:R1:W-:Y:S02]  /*6500*/  MUFU.EX2 R168, R0 ;  /* 0x0000000000a87308 */ /* 0x0003e40000000800 */
[--C-:B-1----:R-:W-:Y:S08]  /*6510*/  FFMA.FTZ R0, R26, UR8, -R4.reuse ;  /* 0x000000081a007c23 */ /* 0x102ff00008010804 */
[----:B------:R1:W-:Y:S02]  /*6520*/  MUFU.EX2 R169, R0 ;  /* 0x0000000000a97308 */ /* 0x0003e40000000800 */
[--C-:B-1----:R-:W-:Y:S08]  /*6530*/  FFMA.FTZ R0, R37, UR8, -R3.reuse ;  /* 0x0000000825007c23 */ /* 0x102ff00008010803 */
[----:B------:R1:W-:Y:S02]  /*6540*/  MUFU.EX2 R171, R0 ;  /* 0x0000000000ab7308 */ /* 0x0003e40000000800 */
[--C-:B-1----:R-:W-:Y:S01]  /*6550*/  FFMA.FTZ R0, R2, UR8, -R3.reuse ;  /* 0x0000000802007c23 */ /* 0x102fe20008010803 */
[----:B------:R-:W-:Y:S01]  /*6560*/  FMUL.FTZ R2, R9, 1.4426950216293334961 ;  /* 0x3fb8aa3b09027820 */ /* 0x000fe20000410000 */
[----:B------:R-:W-:Y:S06]  /*6570*/  FMUL.FTZ R9, R10, 1.4426950216293334961 ;  /* 0x3fb8aa3b0a097820 */ /* 0x000fec0000410000 */
[----:B------:R1:W-:Y:S01]  /*6580*/  MUFU.EX2 R167, R0 ;  /* 0x0000000000a77308 */ /* 0x0003e20000000800 */
[----:B------:R-:W-:Y:S02]  /*6590*/  FSEL R2, R2, RZ, P0 ;  /* 0x000000ff02027208 */ /* 0x000fe40000000000 */
[----:B------:R-:W-:Y:S01]  /*65a0*/  FSETP.NEU.FTZ.AND P0, PT, R10, -INF , PT ;  /* 0xff8000000a00780b */ /* 0x000fe20003f1d000 */
[--C-:B------:R-:W-:Y:S06]  /*65b0*/  FFMA.FTZ R10, R41, UR8, -R4.reuse ;  /* 0x00000008290a7c23 */ /* 0x100fec0008010804 */
[----:B------:R2:W-:Y:S01]  /*65c0*/  MUFU.EX2 R101, R10 ;  /* 0x0000000a00657308 */ /* 0x0005e20000000800 */
[----:B-1----:R-:W-:Y:S09]  /*65d0*/  FFMA.FTZ R0, R28, UR8, -R4 ;  /* 0x000000081c007c23 */ /* 0x002ff20008010804 */
[----:B------:R1:W-:Y:S01]  /*65e0*/  MUFU.EX2 R137, R0 ;  /* 0x0000000000897308 */ /* 0x0003e20000000800 */
[----:B--2---:R-:W-:Y:S09]  /*65f0*/  FFMA.FTZ R10, R62, UR8, -R2 ;  /* 0x000000083e0a7c23 */ /* 0x004ff20008010802 */
[----:B------:R-:W-:Y:S01]  /*6600*/  MUFU.EX2 R74, R10 ;  /* 0x0000000a004a7308 */ /* 0x000fe20000000800 */
[----:B-1----:R-:W-:Y:S09]  /*6610*/  FFMA.FTZ R0, R29, UR8, -R4 ;  /* 0x000000081d007c23 */ /* 0x002ff20008010804 */
[----:B------:R1:W-:Y:S02]  /*6620*/  MUFU.EX2 R136, R0 ;  /* 0x0000000000887308 */ /* 0x0003e40000000800 */
[----:B-1----:R-:W-:Y:S01]  /*6630*/  FFMA.FTZ R0, R24, UR8, -R3 ;  /* 0x0000000818007c23 */ /* 0x002fe20008010803 */
[----:B------:R-:W-:Y:S07]  /*6640*/  SHF.L.U32 R24, R184, 0x1, RZ ;  /* 0x00000001b8187819 */ /* 0x000fee00000006ff */
[----:B------:R1:W-:Y:S01]  /*6650*/  MUFU.EX2 R116, R0 ;  /* 0x0000000000747308 */ /* 0x0003e20000000800 */
[----:B------:R-:W-:Y:S04]  /*6660*/  LOP3.LUT R155, R24, 0xe006, R148, 0xc8, !PT ;  /* 0x0000e006189b7812 */ /* 0x000fe800078ec894 */
[----:B------:R-:W-:Y:S01]  /*6670*/  LOP3.LUT R155, R155, 0xc00, R151, 0xf8, !PT ;  /* 0x00000c009b9b7812 */ /* 0x000fe200078ef897 */
[--C-:B-1----:R-:W-:Y:S04]  /*6680*/  FFMA.FTZ R0, R25, UR8, -R3.reuse ;  /* 0x0000000819007c23 */ /* 0x102fe80008010803 */
[----:B------:R1:W-:Y:S02]  /*6690*/  MUFU.EX2 R115, R0 ;  /* 0x0000000000737308 */ /* 0x0003e40000000800 */
[--C-:B-1----:R-:W-:Y:S08]  /*66a0*/  FFMA.FTZ R0, R38, UR8, -R2.reuse ;  /* 0x0000000826007c23 */ /* 0x102ff00008010802 */
[----:B------:R1:W-:Y:S02]  /*66b0*/  MUFU.EX2 R247, R0 ;  /* 0x0000000000f77308 */ /* 0x0003e40000000800 */
[----:B-1----:R-:W-:Y:S01]  /*66c0*/  FSEL R0, R9, RZ, P0 ;  /* 0x000000ff09007208 */ /* 0x002fe20000000000 */
[----:B------:R-:W-:Y:S01]  /*66d0*/  FFMA.FTZ R9, R27, UR8, -R2 ;  /* 0x000000081b097c23 */ /* 0x000fe20008010802 */
[----:B------:R-:W-:Y:S03]  /*66e0*/  LOP3.LUT P0, RZ, R184, 0x4, RZ, 0xc0, !PT ;  /* 0x00000004b8ff7812 */ /* 0x000fe6000780c0ff */
[--C-:B------:R-:W-:Y:S03]  /*66f0*/  FFMA.FTZ R5, R5, UR8, -R0.reuse ;  /* 0x0000000805057c23 */ /* 0x100fe60008010800 */
[----:B------:R1:W-:Y:S01]  /*6700*/  MUFU.EX2 R170, R9 ;  /* 0x0000000900aa7308 */ /* 0x0003e20000000800 */
[--C-:B------:R-:W-:Y:S01]  /*6710*/  FFMA.FTZ R7, R7, UR8, -R0.reuse ;  /* 0x0000000807077c23 */ /* 0x100fe20008010800 */
[--C-:B------:R-:W-:Y:S01]  /*6720*/  FFMA.FTZ R6, R6, UR8, -R0.reuse ;  /* 0x0000000806067c23 */ /* 0x100fe20008010800 */
[--C-:B------:R-:W-:Y:S01]  /*6730*/  FFMA.FTZ R8, R8, UR8, -R0.reuse ;  /* 0x0000000808087c23 */ /* 0x100fe20008010800 */
[----:B------:R-:W-:Y:S02]  /*6740*/  SEL R163, R163, 0xfffffff0, !P0 ;  /* 0xfffffff0a3a37807 */ /* 0x000fe40004000000 */
[----:B------:R-:W-:Y:S04]  /*6750*/  SEL R153, R153, 0xffffffc0, !P0 ;  /* 0xffffffc099997807 */ /* 0x000fe80004000000 */
[----:B------:R2:W-:Y:S10]  /*6760*/  MUFU.EX2 R103, R5 ;  /* 0x0000000500677308 */ /* 0x0005f40000000800 */
[----:B------:R3:W-:Y:S01]  /*6770*/  MUFU.EX2 R107, R7 ;  /* 0x00000007006b7308 */ /* 0x0007e20000000800 */
[----:B-1----:R-:W-:Y:S09]  /*6780*/  FFMA.FTZ R9, R40, UR8, -R0 ;  /* 0x0000000828097c23 */ /* 0x002ff20008010800 */
[----:B------:R1:W-:Y:S01]  /*6790*/  MUFU.EX2 R249, R9 ;  /* 0x0000000900f97308 */ /* 0x0003e20000000800 */
[----:B--2---:R-:W-:Y:S09]  /*67a0*/  FFMA.FTZ R5, R55, UR8, -R4 ;  /* 0x0000000837057c23 */ /* 0x004ff20008010804 */
[----:B------:R2:W-:Y:S01]  /*67b0*/  MUFU.EX2 R98, R5 ;  /* 0x0000000500627308 */ /* 0x0005e20000000800 */
[----:B---3--:R-:W-:Y:S09]  /*67c0*/  FFMA.FTZ R7, R46, UR8, -R2 ;  /* 0x000000082e077c23 */ /* 0x008ff20008010802 */
[----:B------:R3:W-:Y:S01]  /*67d0*/  MUFU.EX2 R106, R7 ;  /* 0x00000007006a7308 */ /* 0x0007e20000000800 */
[----:B-1----:R-:W-:Y:S09]  /*67e0*/  FFMA.FTZ R9, R17, UR8, -R0 ;  /* 0x0000000811097c23 */ /* 0x002ff20008010800 */
[----:B------:R1:W4:Y:S01]  /*67f0*/  MUFU.EX2 R248, R9 ;  /* 0x0000000900f87308 */ /* 0x0003220000000800 */
[----:B--2---:R-:W-:Y:S09]  /*6800*/  FFMA.FTZ R5, R54, UR8, -R4 ;  /* 0x0000000836057c23 */ /* 0x004ff20008010804 */
[----:B------:R2:W-:Y:S01]  /*6810*/  MUFU.EX2 R97, R5 ;  /* 0x0000000500617308 */ /* 0x0005e20000000800 */
[--C-:B---3--:R-:W-:Y:S09]  /*6820*/  FFMA.FTZ R7, R47, UR8, -R2.reuse ;  /* 0x000000082f077c23 */ /* 0x108ff20008010802 */
[----:B------:R3:W-:Y:S01]  /*6830*/  MUFU.EX2 R104, R6 ;  /* 0x0000000600687308 */ /* 0x0007e20000000800 */
[----:B-1----:R-:W-:Y:S09]  /*6840*/  FFMA.FTZ R9, R30, UR8, -R2 ;  /* 0x000000081e097c23 */ /* 0x002ff20008010802 */
[----:B------:R1:W-:Y:S01]  /*6850*/  MUFU.EX2 R181, R9 ;  /* 0x0000000900b57308 */ /* 0x0003e20000000800 */
[--C-:B--2---:R-:W-:Y:S09]  /*6860*/  FFMA.FTZ R5, R48, UR8, -R3.reuse ;  /* 0x0000000830057c23 */ /* 0x104ff20008010803 */
[----:B------:R2:W-:Y:S01]  /*6870*/  MUFU.EX2 R96, R5 ;  /* 0x0000000500607308 */ /* 0x0005e20000000800 */
[----:B---3--:R-:W-:Y:S09]  /*6880*/  FFMA.FTZ R6, R57, UR8, -R4 ;  /* 0x0000000839067c23 */ /* 0x008ff20008010804 */
[----:B------:R3:W-:Y:S01]  /*6890*/  MUFU.EX2 R105, R7 ;  /* 0x0000000700697308 */ /* 0x0007e20000000800 */
[----:B-1----:R-:W-:Y:S09]  /*68a0*/  FFMA.FTZ R9, R31, UR8, -R2 ;  /* 0x000000081f097c23 */ /* 0x002ff20008010802 */
[----:B------:R1:W4:Y:S01]  /*68b0*/  MUFU.EX2 R252, R9 ;  /* 0x0000000900fc7308 */ /* 0x0003220000000800 */
[--C-:B--2---:R-:W-:Y:S09]  /*68c0*/  FFMA.FTZ R5, R49, UR8, -R3.reuse ;  /* 0x0000000831057c23 */ /* 0x104ff20008010803 */
[----:B------:R2:W-:Y:S01]  /*68d0*/  MUFU.EX2 R95, R5 ;  /* 0x00000005005f7308 */ /* 0x0005e20000000800 */
[----:B---3--:R-:W-:Y:S09]  /*68e0*/  FFMA.FTZ R7, R56, UR8, -R4 ;  /* 0x0000000838077c23 */ /* 0x008ff20008010804 */
        /* <DEDUP_REMOVED lines=11> */
[--C-:B---3--:R-:W-:Y:S09]  /*69a0*/  FFMA.FTZ R7, R67, UR8, -R4.reuse ;  /* 0x0000000843077c23 */ /* 0x108ff20008010804 */
[----:B------:R3:W-:Y:S01]  /*69b0*/  MUFU.EX2 R90, R6 ;  /* 0x00000006005a7308 */ /* 0x0007e20000000800 */
[----:B-1----:R-:W-:Y:S09]  /*69c0*/  FFMA.FTZ R9, R34, UR8, -R4 ;  /* 0x0000000822097c23 */ /* 0x002ff20008010804 */
[----:B------:R1:W-:Y:S01]  /*69d0*/  MUFU.EX2 R114, R9 ;  /* 0x0000000900727308 */ /* 0x0003e20000000800 */
        /* <DEDUP_REMOVED lines=10> */
[--C-:B-1----:R-:W-:Y:S09]  /*6a80*/  FFMA.FTZ R9, R32, UR8, -R3.reuse ;  /* 0x0000000820097c23 */ /* 0x102ff20008010803 */
[----:B------:R1:W-:Y:S01]  /*6a90*/  MUFU.EX2 R112, R9 ;  /* 0x0000000900707308 */ /* 0x0003e20000000800 */
[--C-:B--2---:R-:W-:Y:S01]  /*6aa0*/  FFMA.FTZ R5, R12, UR8, -R0.reuse ;  /* 0x000000080c057c23 */ /* 0x104fe20008010800 */
[----:B------:R-:W-:Y:S08]  /*6ab0*/  FFMA.FTZ R12, R20, UR8, -R0 ;  /* 0x00000008140c7c23 */ /* 0x000ff00008010800 */
[----:B------:R2:W-:Y:S01]  /*6ac0*/  MUFU.EX2 R92, R5 ;  /* 0x00000005005c7308 */ /* 0x0005e20000000800 */
[----:B---3--:R-:W-:Y:S09]  /*6ad0*/  FFMA.FTZ R6, R60, UR8, -R2 ;  /* 0x000000083c067c23 */ /* 0x008ff20008010802 */
[----:B------:R3:W-:Y:S01]  /*6ae0*/  MUFU.EX2 R108, R8 ;  /* 0x00000008006c7308 */ /* 0x0007e20000000800 */
[--C-:B-1----:R-:W-:Y:S09]  /*6af0*/  FFMA.FTZ R9, R33, UR8, -R3.reuse ;  /* 0x0000000821097c23 */ /* 0x102ff20008010803 */
[----:B------:R1:W-:Y:S01]  /*6b00*/  MUFU.EX2 R111, R9 ;  /* 0x00000009006f7308 */ /* 0x0003e20000000800 */
[----:B--2---:R-:W-:Y:S01]  /*6b10*/  FFMA.FTZ R5, R11, UR8, -R0 ;  /* 0x000000080b057c23 */ /* 0x004fe20008010800 */
[----:B------:R-:W-:Y:S08]  /*6b20*/  FFMA.FTZ R11, R63, UR8, -R2 ;  /* 0x000000083f0b7c23 */ /* 0x000ff00008010802 */
[----:B------:R2:W-:Y:S01]  /*6b30*/  MUFU.EX2 R91, R5 ;  /* 0x00000005005b7308 */ /* 0x0005e20000000800 */
[----:B---3--:R-:W-:Y:S09]  /*6b40*/  FFMA.FTZ R8, R18, UR8, -R0 ;  /* 0x0000000812087c23 */ /* 0x008ff20008010800 */
[----:B------:R4:W-:Y:S01]  /*6b50*/  MUFU.EX2 R78, R6 ;  /* 0x00000006004e7308 */ /* 0x0009e20000000800 */
[----:B-1----:R-:W-:Y:S09]  /*6b60*/  FFMA.FTZ R9, R39, UR8, -R4 ;  /* 0x0000000827097c23 */ /* 0x002ff20008010804 */
[----:B------:R1:W-:Y:S01]  /*6b70*/  MUFU.EX2 R102, R9 ;  /* 0x0000000900667308 */ /* 0x0003e20000000800 */
[----:B--2---:R-:W-:Y:S09]  /*6b80*/  FFMA.FTZ R5, R22, UR8, -R2 ;  /* 0x0000000816057c23 */ /* 0x004ff20008010802 */
[----:B------:R2:W-:Y:S01]  /*6b90*/  MUFU.EX2 R89, R5 ;  /* 0x0000000500597308 */ /* 0x0005e20000000800 */
[----:B----4-:R-:W-:Y:S09]  /*6ba0*/  F2FP.F16.F32.PACK_AB R6, R248, R249 ;  /* 0x000000f9f806723e */ /* 0x010ff200000000ff */
[----:B------:R-:W-:Y:S01]  /*6bb0*/  MUFU.EX2 R77, R7 ;  /* 0x00000007004d7308 */ /* 0x000fe20000000800 */
[--C-:B-1----:R-:W-:Y:S09]  /*6bc0*/  FFMA.FTZ R9, R42, UR8, -R3.reuse ;  /* 0x000000082a097c23 */ /* 0x102ff20008010803 */
[----:B------:R1:W-:Y:S01]  /*6bd0*/  MUFU.EX2 R100, R9 ;  /* 0x0000000900647308 */ /* 0x0003e20000000800 */
[--C-:B--2---:R-:W-:Y:S01]  /*6be0*/  FFMA.FTZ R5, R13, UR8, -R0.reuse ;  /* 0x000000080d057c23 */ /* 0x104fe20008010800 */
[--C-:B------:R-:W-:Y:S08]  /*6bf0*/  FFMA.FTZ R13, R21, UR8, -R0.reuse ;  /* 0x00000008150d7c23 */ /* 0x100ff00008010800 */
[----:B------:R2:W-:Y:S10]  /*6c00*/  MUFU.EX2 R88, R5 ;  /* 0x0000000500587308 */ /* 0x0005f40000000800 */
[----:B------:R-:W-:Y:S01]  /*6c10*/  MUFU.EX2 R76, R8 ;  /* 0x00000008004c7308 */ /* 0x000fe20000000800 */
[--C-:B-1----:R-:W-:Y:S09]  /*6c20*/  FFMA.FTZ R9, R44, UR8, -R3.reuse ;  /* 0x000000082c097c23 */ /* 0x102ff20008010803 */
[----:B------:R1:W-:Y:S01]  /*6c30*/  MUFU.EX2 R99, R9 ;  /* 0x0000000900637308 */ /* 0x0003e20000000800 */
[----:B--2---:R-:W-:Y:S09]  /*6c40*/  FFMA.FTZ R5, R14, UR8, -R0 ;  /* 0x000000080e057c23 */ /* 0x004ff20008010800 */
[----:B------:R2:W-:Y:S10]  /*6c50*/  MUFU.EX2 R87, R5 ;  /* 0x0000000500577308 */ /* 0x0005f40000000800 */
[----:B------:R-:W-:Y:S01]  /*6c60*/  MUFU.EX2 R73, R11 ;  /* 0x0000000b00497308 */ /* 0x000fe20000000800 */
[----:B-1----:R-:W-:Y:S09]  /*6c70*/  FFMA.FTZ R9, R43, UR8, -R2 ;  /* 0x000000082b097c23 */ /* 0x002ff20008010802 */
[----:B------:R1:W-:Y:S01]  /*6c80*/  MUFU.EX2 R110, R9 ;  /* 0x00000009006e7308 */ /* 0x0003e20000000800 */
[----:B--2---:R-:W-:Y:S09]  /*6c90*/  FFMA.FTZ R5, R66, UR8, -R4 ;  /* 0x0000000842057c23 */ /* 0x004ff20008010804 */
[----:B------:R2:W-:Y:S10]  /*6ca0*/  MUFU.EX2 R82, R5 ;  /* 0x0000000500527308 */ /* 0x0005f40000000800 */
[----:B------:R-:W-:Y:S01]  /*6cb0*/  MUFU.EX2 R72, R12 ;  /* 0x0000000c00487308 */ /* 0x000fe20000000800 */
[----:B-1----:R-:W-:Y:S09]  /*6cc0*/  FFMA.FTZ R9, R45, UR8, -R2 ;  /* 0x000000082d097c23 */ /* 0x002ff20008010802 */
[----:B------:R1:W-:Y:S01]  /*6cd0*/  MUFU.EX2 R109, R9 ;  /* 0x00000009006d7308 */ /* 0x0003e20000000800 */
[--C-:B--2---:R-:W-:Y:S09]  /*6ce0*/  FFMA.FTZ R5, R59, UR8, -R3.reuse ;  /* 0x000000083b057c23 */ /* 0x104ff20008010803 */
[----:B------:R2:W-:Y:S10]  /*6cf0*/  MUFU.EX2 R79, R5 ;  /* 0x00000005004f7308 */ /* 0x0005f40000000800 */
[----:B------:R-:W-:Y:S01]  /*6d00*/  MUFU.EX2 R71, R13 ;  /* 0x0000000d00477308 */ /* 0x000fe20000000800 */
[----:B-1----:R-:W-:Y:S01]  /*6d10*/  FFMA.FTZ R9, R19, UR8, -R0 ;  /* 0x0000000813097c23 */ /* 0x002fe20008010800 */
[----:B------:R-:W-:Y:S04]  /*6d20*/  LOP3.LUT R0, R148, 0x1c0, RZ, 0xc0, !PT ;  /* 0x000001c094007812 */ /* 0x000fe800078ec0ff */
[----:B------:R-:W-:Y:S04]  /*6d30*/  LOP3.LUT R0, R0, 0x38, R150, 0xf8, !PT ;  /* 0x0000003800007812 */ /* 0x000fe800078ef896 */
[----:B------:R-:W-:Y:S01]  /*6d40*/  MUFU.EX2 R75, R9 ;  /* 0x00000009004b7308 */ /* 0x000fe20000000800 */
[--C-:B--2---:R-:W-:Y:S01]  /*6d50*/  FFMA.FTZ R5, R132, UR8, -R4.reuse ;  /* 0x0000000884057c23 */ /* 0x104fe20008010804 */
[----:B------:R-:W-:Y:S01]  /*6d60*/  FFMA.FTZ R4, R133, UR8, -R4 ;  /* 0x0000000885047c23 */ /* 0x000fe20008010804 */
[----:B------:R-:W-:Y:S04]  /*6d70*/  LOP3.LUT R147, R147, R0, R154, 0xf6, !PT ;  /* 0x0000000093937212 */ /* 0x000fe800078ef69a */
[----:B------:R-:W-:Y:S03]  /*6d80*/  LEA R147, R147, UR4, 0x1 ;  /* 0x0000000493937c11 */ /* 0x000fe6000f8e08ff */
[----:B------:R1:W-:Y:S01]  /*6d90*/  MUFU.EX2 R70, R5 ;  /* 0x0000000500467308 */ /* 0x0003e20000000800 */
[----:B------:R-:W-:Y:S09]  /*6da0*/  IADD3 R172, PT, PT, R153, R147, RZ ;  /* 0x0000009399ac7210 */ /* 0x000ff20007ffe0ff */
[----:B------:R2:W-:Y:S01]  /*6db0*/  MUFU.EX2 R69, R4 ;  /* 0x0000000400457308 */ /* 0x0005e20000000800 */
[--C-:B-1----:R-:W-:Y:S01]  /*6dc0*/  FFMA.FTZ R5, R64, UR8, -R3.reuse ;  /* 0x0000000840057c23 */ /* 0x102fe20008010803 */
[----:B------:R-:W-:Y:S08]  /*6dd0*/  FFMA.FTZ R3, R65, UR8, -R3 ;  /* 0x0000000841037c23 */ /* 0x000ff00008010803 */
[----:B------:R1:W-:Y:S01]  /*6de0*/  MUFU.EX2 R68, R5 ;  /* 0x0000000500447308 */ /* 0x0003e20000000800 */
[----:B--2---:R-:W-:Y:S09]  /*6df0*/  SHF.L.U32 R4, R184, 0x4, RZ ;  /* 0x00000004b8047819 */ /* 0x004ff200000006ff */
[----:B------:R2:W3:Y:S01]  /*6e00*/  MUFU.EX2 R2, R3 ;  /* 0x0000000300027308 */ /* 0x0004e20000000800 */
[----:B------:R-:W-:Y:S04]  /*6e10*/  LOP3.LUT R4, R4, 0x1c0, RZ, 0xc0, !PT ;  /* 0x000001c004047812 */ /* 0x000fe800078ec0ff */
[----:B------:R-:W-:Y:S04]  /*6e20*/  LOP3.LUT R4, R4, 0x38, R24, 0xf8, !PT ;  /* 0x0000003804047812 */ /* 0x000fe800078ef818 */
[----:B------:R-:W-:Y:S02]  /*6e30*/  LOP3.LUT R155, R155, R4, RZ, 0xfc, !PT ;  /* 0x000000049b9b7212 */ /* 0x000fe400078efcff */
[----:B-1----:R-:W-:Y:S02]  /*6e40*/  F2FP.F16.F32.PACK_AB R5, R252, R181 ;  /* 0x000000b5fc05723e */ /* 0x002fe400000000ff */
[----:B------:R-:W-:Y:S02]  /*6e50*/  LEA R155, R155, UR4, 0x1 ;  /* 0x000000049b9b7c11 */ /* 0x000fe4000f8e08ff */
[----:B--2---:R-:W-:Y:S01]  /*6e60*/  LOP3.LUT R3, R148, 0x200, RZ, 0xc0, !PT ;  /* 0x0000020094037812 */ /* 0x004fe200078ec0ff */
[----:B---3--:R1:W-:Y:S01]  /*6e70*/  STL [R1+0x14], R2 ;  /* 0x0000140201007387 */ /* 0x0083e20000100800 */
[----:B------:R-:W-:Y:S02]  /*6e80*/  IADD3 R4, PT, PT, R155, 0x1c000, RZ ;  /* 0x0001c0009b047810 */ /* 0x000fe40007ffe0ff */
[----:B------:R-:W-:Y:S02]  /*6e90*/  LOP3.LUT R3, R3, 0xc00, R151, 0xf8, !PT ;  /* 0x00000c0003037812 */ /* 0x000fe400078ef897 */
[----:B------:R-:W2:Y:S01]  /*6ea0*/  LDL.LU R151, [R1+0x14] ;  /* 0x0000140001977983 */ /* 0x000ea20000300800 */
[C---:B------:R-:W-:Y:S02]  /*6eb0*/  IADD3 R166, PT, PT, R155.reuse, R163, RZ ;  /* 0x000000a39ba67210 */ /* 0x040fe40007ffe0ff */
[----:B------:R-:W-:Y:S02]  /*6ec0*/  IADD3 R156, PT, PT, R155, 0x1c040, RZ ;  /* 0x0001c0409b9c7810 */ /* 0x000fe40007ffe0ff */
[----:B------:R-:W-:Y:S02]  /*6ed0*/  @P1 IADD3 R156, PT, PT, R4, -0x40, RZ ;  /* 0xffffffc0049c1810 */ /* 0x000fe40007ffe0ff */
[----:B------:R-:W-:Y:S02]  /*6ee0*/  F2FP.F16.F32.PACK_AB R4, R170, R247 ;  /* 0x000000f7aa04723e */ /* 0x000fe400000000ff */
[----:B------:R-:W-:Y:S02]  /*6ef0*/  LOP3.LUT P1, RZ, R184, 0x8, RZ, 0xc0, !PT ;  /* 0x00000008b8ff7812 */ /* 0x000fe4000782c0ff */
[-C--:B------:R-:W-:Y:S02]  /*6f00*/  IADD3 R164, PT, PT, R163, R156.reuse, RZ ;  /* 0x0000009ca3a47210 */ /* 0x080fe40007ffe0ff */
[----:B------:R-:W-:Y:S02]  /*6f10*/  SEL R161, R138, 0xffffffe0, !P1 ;  /* 0xffffffe08aa17807 */ /* 0x000fe40004800000 */
[----:B------:R-:W-:Y:S02]  /*6f20*/  LOP3.LUT P1, RZ, R184, 0x2, RZ, 0xc0, !PT ;  /* 0x00000002b8ff7812 */ /* 0x000fe4000782c0ff */
[----:B------:R-:W-:Y:S02]  /*6f30*/  IADD3 R162, PT, PT, R155, R161, RZ ;  /* 0x000000a19ba27210 */ /* 0x000fe40007ffe0ff */
[----:B------:R-:W-:Y:S02]  /*6f40*/  IADD3 R161, PT, PT, R161, R156, RZ ;  /* 0x0000009ca1a17210 */ /* 0x000fe40007ffe0ff */
[----:B-1----:R-:W-:Y:S02]  /*6f50*/  LOP3.LUT R2, R183, 0x8, RZ, 0xc0, !PT ;  /* 0x00000008b7027812 */ /* 0x002fe400078ec0ff */
[----:B------:R-:W-:Y:S02]  /*6f60*/  IADD3 R165, PT, PT, R163, R162, RZ ;  /* 0x000000a2a3a57210 */ /* 0x000fe40007ffe0ff */
[----:B------:R-:W-:Y:S02]  /*6f70*/  LOP3.LUT R2, R3, R0, R2, 0xf6, !PT ;  /* 0x0000000003027212 */ /* 0x000fe400078ef602 */
[----:B------:R-:W-:Y:S02]  /*6f80*/  F2FP.F16.F32.PACK_AB R3, R169, R168 ;  /* 0x000000a8a903723e */ /* 0x000fe400000000ff */
[----:B------:R-:W-:Y:S02]  /*6f90*/  F2FP.F16.F32.PACK_AB R0, R167, R171 ;  /* 0x000000aba700723e */ /* 0x000fe400000000ff */
[----:B------:R-:W-:Y:S01]  /*6fa0*/  IADD3 R163, PT, PT, R163, R161, RZ ;  /* 0x000000a1a3a37210 */ /* 0x000fe20007ffe0ff */
[----:B------:R1:W-:Y:S01]  /*6fb0*/  STS [R155+0x1c000], R3 ;  /* 0x01c000039b007388 */ /* 0x0003e20000000800 */
[----:B------:R-:W-:Y:S02]  /*6fc0*/  LEA R144, R2, UR4, 0x1 ;  /* 0x0000000402907c11 */ /* 0x000fe4000f8e08ff */
[----:B------:R-:W-:Y:S01]  /*6fd0*/  SEL R173, R138, 0xffffffe0, !P1 ;  /* 0xffffffe08aad7807 */ /* 0x000fe20004800000 */
[----:B------:R3:W-:Y:S01]  /*6fe0*/  STS [R155+0x1c400], R0 ;  /* 0x01c400009b007388 */ /* 0x0007e20000000800 */
[----:B------:R-:W-:Y:S02]  /*6ff0*/  MOV R2, R136 ;  /* 0x0000008800027202 */ /* 0x000fe40000000f00 */
[C---:B------:R-:W-:Y:S02]  /*7000*/  IADD3 R146, PT, PT, R144.reuse, R173, RZ ;  /* 0x000000ad90927210 */ /* 0x040fe40007ffe0ff */
[----:B------:R-:W-:Y:S02]  /*7010*/  IADD3 R152, PT, PT, R173, R147, RZ ;  /* 0x00000093ad987210 */ /* 0x000fe40007ffe0ff */
[----:B------:R-:W-:Y:S02]  /*7020*/  IADD3 R145, PT, PT, R144, R153, RZ ;  /* 0x0000009990917210 */ /* 0x000fe40007ffe0ff */
[----:B-1----:R-:W-:Y:S02]  /*7030*/  F2FP.F16.F32.PACK_AB R3, R136, R137 ;  /* 0x000000898803723e */ /* 0x002fe400000000ff */
[----:B---3--:R-:W-:Y:S03]  /*7040*/  F2FP.F16.F32.PACK_AB R0, R115, R116 ;  /* 0x000000747300723e */ /* 0x008fe600000000ff */
[----:B------:R1:W-:Y:S04]  /*7050*/  STS [R166+0x1c000], R3 ;  /* 0x01c00003a6007388 */ /* 0x0003e80000000800 */
[----:B------:R3:W-:Y:S04]  /*7060*/  STS [R166+0x1c400], R0 ;  /* 0x01c40000a6007388 */ /* 0x0007e80000000800 */
[----:B------:R4:W-:Y:S04]  /*7070*/  STS [R155+0x1e000], R4 ;  /* 0x01e000049b007388 */ /* 0x0009e80000000800 */
[----:B------:R4:W-:Y:S04]  /*7080*/  STS [R155+0x1e400], R6 ;  /* 0x01e400069b007388 */ /* 0x0009e80000000800 */
[----:B------:R4:W-:Y:S01]  /*7090*/  STS [R166+0x1e000], R5 ;  /* 0x01e00005a6007388 */ /* 0x0009e20000000800 */
[----:B-1----:R-:W-:Y:S02]  /*70a0*/  F2FP.F16.F32.PACK_AB R3, R113, R114 ;  /* 0x000000727103723e */ /* 0x002fe400000000ff */
[----:B---3--:R-:W-:Y:S02]  /*70b0*/  F2FP.F16.F32.PACK_AB R0, R111, R112 ;  /* 0x000000706f00723e */ /* 0x008fe400000000ff */
[----:B----4-:R-:W-:Y:S02]  /*70c0*/  F2FP.F16.F32.PACK_AB R4, R250, R251 ;  /* 0x000000fbfa04723e */ /* 0x010fe400000000ff */
[----:B------:R-:W-:Y:S03]  /*70d0*/  F2FP.F16.F32.PACK_AB R6, R109, R110 ;  /* 0x0000006e6d06723e */ /* 0x000fe600000000ff */
[----:B------:R1:W-:Y:S01]  /*70e0*/  STS [R166+0x1e400], R4 ;  /* 0x01e40004a6007388 */ /* 0x0003e20000000800 */
[----:B------:R-:W-:Y:S03]  /*70f0*/  F2FP.F16.F32.PACK_AB R5, R107, R108 ;  /* 0x0000006c6b05723e */ /* 0x000fe600000000ff */
[----:B------:R3:W-:Y:S04]  /*7100*/  STS [R162+0x1c000], R3 ;  /* 0x01c00003a2007388 */ /* 0x0007e80000000800 */
[----:B------:R4:W-:Y:S01]  /*7110*/  STS [R162+0x1c400], R0 ;  /* 0x01c40000a2007388 */ /* 0x0009e20000000800 */
[----:B-1----:R-:W-:Y:S02]  /*7120*/  F2FP.F16.F32.PACK_AB R4, R101, R102 ;  /* 0x000000666504723e */ /* 0x002fe400000000ff */
[----:B---3--:R-:W-:Y:S03]  /*7130*/  F2FP.F16.F32.PACK_AB R3, R99, R100 ;  /* 0x000000646303723e */ /* 0x008fe600000000ff */
[----:B------:R1:W-:Y:S01]  /*7140*/  STS [R165+0x1c000], R4 ;  /* 0x01c00004a5007388 */ /* 0x0003e20000000800 */
[----:B----4-:R-:W-:Y:S03]  /*7150*/  F2FP.F16.F32.PACK_AB R0, R105, R106 ;  /* 0x0000006a6900723e */ /* 0x010fe600000000ff */
[----:B------:R3:W-:Y:S04]  /*7160*/  STS [R165+0x1c400], R3 ;  /* 0x01c40003a5007388 */ /* 0x0007e80000000800 */
[----:B------:R4:W-:Y:S04]  /*7170*/  STS [R162+0x1e000], R6 ;  /* 0x01e00006a2007388 */ /* 0x0009e80000000800 */
[----:B------:R4:W-:Y:S04]  /*7180*/  STS [R162+0x1e400], R5 ;  /* 0x01e40005a2007388 */ /* 0x0009e80000000800 */
[----:B------:R4:W-:Y:S01]  /*7190*/  STS [R165+0x1e000], R0 ;  /* 0x01e00000a5007388 */ /* 0x0009e20000000800 */
[----:B-1----:R-:W-:Y:S02]  /*71a0*/  F2FP.F16.F32.PACK_AB R4, R103, R104 ;  /* 0x000000686704723e */ /* 0x002fe400000000ff */
[----:B---3--:R-:W-:Y:S03]  /*71b0*/  F2FP.F16.F32.PACK_AB R3, R97, R98 ;  /* 0x000000626103723e */ /* 0x008fe600000000ff */
[----:B------:R1:W-:Y:S01]  /*71c0*/  STS [R165+0x1e400], R4 ;  /* 0x01e40004a5007388 */ /* 0x0003e20000000800 */
[----:B----4-:R-:W-:Y:S03]  /*71d0*/  F2FP.F16.F32.PACK_AB R6, R81, R82 ;  /* 0x000000525106723e */ /* 0x010fe600000000ff */
[----:B------:R3:W-:Y:S01]  /*71e0*/  STS [R156], R3 ;  /* 0x000000039c007388 */ /* 0x0007e20000000800 */
[----:B------:R-:W-:Y:S02]  /*71f0*/  F2FP.F16.F32.PACK_AB R5, R85, R86 ;  /* 0x000000565505723e */ /* 0x000fe400000000ff */
[----:B------:R-:W-:Y:S05]  /*7200*/  F2FP.F16.F32.PACK_AB R0, R95, R96 ;  /* 0x000000605f00723e */ /* 0x000fea00000000ff */
[----:B------:R4:W-:Y:S04]  /*7210*/  STS [R156+0x400], R0 ;  /* 0x000400009c007388 */ /* 0x0009e80000000800 */
[----:B------:R4:W-:Y:S01]  /*7220*/  STS [R164], R5 ;  /* 0x00000005a4007388 */ /* 0x0009e20000000800 */
[----:B-1----:R-:W-:Y:S02]  /*7230*/  F2FP.F16.F32.PACK_AB R4, R91, R92 ;  /* 0x0000005c5b04723e */ /* 0x002fe400000000ff */
[----:B---3--:R-:W-:Y:S02]  /*7240*/  F2FP.F16.F32.PACK_AB R3, R89, R90 ;  /* 0x0000005a5903723e */ /* 0x008fe400000000ff */
[----:B----4-:R-:W-:Y:S02]  /*7250*/  F2FP.F16.F32.PACK_AB R0, R83, R84 ;  /* 0x000000545300723e */ /* 0x010fe400000000ff */
[----:B------:R-:W-:Y:S03]  /*7260*/  F2FP.F16.F32.PACK_AB R5, R93, R94 ;  /* 0x0000005e5d05723e */ /* 0x000fe600000000ff */
[----:B------:R1:W-:Y:S04]  /*7270*/  STS [R164+0x400], R0 ;  /* 0x00040000a4007388 */ /* 0x0003e80000000800 */
[----:B------:R3:W-:Y:S04]  /*7280*/  STS [R156+0x2000], R5 ;  /* 0x002000059c007388 */ /* 0x0007e80000000800 */
[----:B------:R4:W-:Y:S04]  /*7290*/  STS [R156+0x2400], R4 ;  /* 0x002400049c007388 */ /* 0x0009e80000000800 */
[----:B------:R4:W-:Y:S01]  /*72a0*/  STS [R164+0x2000], R3 ;  /* 0x00200003a4007388 */ /* 0x0009e20000000800 */
[----:B-1----:R-:W-:Y:S02]  /*72b0*/  F2FP.F16.F32.PACK_AB R0, R87, R88 ;  /* 0x000000585700723e */ /* 0x002fe400000000ff */
[----:B---3--:R-:W-:Y:S03]  /*72c0*/  F2FP.F16.F32.PACK_AB R5, R79, R80 ;  /* 0x000000504f05723e */ /* 0x008fe600000000ff */
[----:B------:R-:W-:Y:S01]  /*72d0*/  STS [R164+0x2400], R0 ;  /* 0x00240000a4007388 */ /* 0x000fe20000000800 */
[----:B----4-:R-:W-:Y:S03]  /*72e0*/  F2FP.F16.F32.PACK_AB R4, R77, R78 ;  /* 0x0000004e4d04723e */ /* 0x010fe600000000ff */
[----:B------:R-:W-:Y:S01]  /*72f0*/  STS [R161], R6 ;  /* 0x00000006a1007388 */ /* 0x000fe20000000800 */
[----:B------:R-:W-:Y:S03]  /*7300*/  F2FP.F16.F32.PACK_AB R3, R69, R70 ;  /* 0x000000464503723e */ /* 0x000fe600000000ff */
[----:B------:R-:W-:Y:S04]  /*7310*/  STS [R161+0x400], R5 ;  /* 0x00040005a1007388 */ /* 0x000fe80000000800 */
[----:B------:R1:W-:Y:S02]  /*7320*/  STS [R163], R3 ;  /* 0x00000003a3007388 */ /* 0x0003e40000000800 */
[----:B-1----:R-:W-:Y:S02]  /*7330*/  F2FP.F16.F32.PACK_AB R3, R73, R74 ;  /* 0x0000004a4903723e */ /* 0x002fe400000000ff */
[----:B--2---:R-:W-:Y:S05]  /*7340*/  F2FP.F16.F32.PACK_AB R0, R151, R68 ;  /* 0x000000449700723e */ /* 0x004fea00000000ff */
[----:B------:R1:W-:Y:S04]  /*7350*/  STS [R163+0x400], R0 ;  /* 0x00040000a3007388 */ /* 0x0003e80000000800 */
[----:B------:R2:W-:Y:S01]  /*7360*/  STS [R161+0x2000], R4 ;  /* 0x00200004a1007388 */ /* 0x0005e20000000800 */
[----:B-1----:R-:W-:Y:S02]  /*7370*/  F2FP.F16.F32.PACK_AB R0, R71, R72 ;  /* 0x000000484700723e */ /* 0x002fe400000000ff */
[----:B--2---:R-:W-:Y:S05]  /*7380*/  F2FP.F16.F32.PACK_AB R4, R75, R76 ;  /* 0x0000004c4b04723e */ /* 0x004fea00000000ff */
[----:B------:R-:W-:Y:S04]  /*7390*/  STS [R161+0x2400], R4 ;  /* 0x00240004a1007388 */ /* 0x000fe80000000800 */
[----:B------:R1:W-:Y:S04]  /*73a0*/  STS [R163+0x2000], R3 ;  /* 0x00200003a3007388 */ /* 0x0003e80000000800 */
[----:B------:R2:W-:Y:S04]  /*73b0*/  STS [R163+0x2400], R0 ;  /* 0x00240000a3007388 */ /* 0x0005e80000000800 */
[----:B------:R-:W-:Y:S04]  /*73c0*/  LDSM.16.M88.4 R64, [R144+0x8000] ;  /* 0x008000009040783b */ /* 0x000fe80000000200 */
[----:B------:R-:W3:Y:S04]  /*73d0*/  LDSM.16.M88.4 R16, [R147+0x10000] ;  /* 0x010000009310783b */ /* 0x000ee80000000200 */
[----:B------:R-:W4:Y:S04]  /*73e0*/  LDSM.16.M88.4 R60, [R144+0xa000] ;  /* 0x00a00000903c783b */ /* 0x000f280000000200 */
[----:B------:R-:W4:Y:S04]  /*73f0*/  LDSM.16.M88.4 R32, [R147+0x10800] ;  /* 0x010800009320783b */ /* 0x000f280000000200 */
[----:B------:R-:W4:Y:S01]  /*7400*/  LDSM.16.M88.4 R48, [R147+0x11000] ;  /* 0x011000009330783b */ /* 0x000f220000000200 */
[----:B-1----:R-:W-:Y:S03]  /*7410*/  MOV R3, R137 ;  /* 0x0000008900037202 */ /* 0x002fe60000000f00 */
[----:B------:R-:W1:Y:S01]  /*7420*/  LDSM.16.M88.4 R132, [R147+0x11800] ;  /* 0x011800009384783b */ /* 0x000e620000000200 */
[C---:B--2---:R-:W-:Y:S03]  /*7430*/  IADD3 R0, PT, PT, R173.reuse, R145, RZ ;  /* 0x00000091ad007210 */ /* 0x044fe60007ffe0ff */
[----:B------:R-:W-:Y:S04]  /*7440*/  LDSM.16.M88.4 R136, [R146+0x8000] ;  /* 0x008000009288783b */ /* 0x000fe80000000200 */
[----:B------:R-:W2:Y:S01]  /*7450*/  LDSM.16.M88.4 R140, [R152+0x10000] ;  /* 0x01000000988c783b */ /* 0x000ea20000000200 */
[-C--:B---3--:R-:W-:Y:S08]  /*7460*/  HMMA.16816.F32 R4, R64, R16.reuse, RZ ;  /* 0x000000104004723c */ /* 0x088ff000000018ff */
[C---:B----4-:R-:W-:Y:S08]  /*7470*/  HMMA.16816.F32 R8, R60.reuse, R16, RZ ;  /* 0x000000103c08723c */ /* 0x050ff000000018ff */
        /* <DEDUP_REMOVED lines=10> */
[-C--:B-1----:R-:W-:Y:S08]  /*7520*/  HMMA.16816.F32 R52, R64, R132.reuse, RZ ;  /* 0x000000844034723c */ /* 0x082ff000000018ff */
[C---:B------:R-:W-:Y:S08]  /*7530*/  HMMA.16816.F32 R56, R60.reuse, R132, RZ ;  /* 0x000000843c38723c */ /* 0x040ff000000018ff */
[-C--:B------:R-:W-:Y:S08]  /*7540*/  HMMA.16816.F32 R60, R60, R134.reuse, RZ ;  /* 0x000000863c3c723c */ /* 0x080ff000000018ff */
[----:B------:R-:W-:Y:S01]  /*7550*/  HMMA.16816.F32 R64, R64, R134, RZ ;  /* 0x000000864040723c */ /* 0x000fe200000018ff */
[----:B------:R-:W1:Y:S07]  /*7560*/  LDSM.16.M88.4 R132, [R146+0xa000] ;  /* 0x00a000009284783b */ /* 0x000e6e0000000200 */
[-C--:B--2---:R-:W-:Y:S08]  /*7570*/  HMMA.16816.F32 R4, R136, R140.reuse, R4 ;  /* 0x0000008c8804723c */ /* 0x084ff00000001804 */
[C---:B-1----:R-:W-:Y:S08]  /*7580*/  HMMA.16816.F32 R8, R132.reuse, R140, R8 ;  /* 0x0000008c8408723c */ /* 0x042ff00000001808 */
        /* <DEDUP_REMOVED lines=18> */
[----:B------:R-:W1:Y:S04]  /*76b0*/  LDSM.16.M88.4 R136, [R172+0x10000] ;  /* 0x01000000ac88783b */ /* 0x000e680000000200 */
[----:B------:R-:W2:Y:S03]  /*76c0*/  LDSM.16.M88.4 R140, [R145+0xa000] ;  /* 0x00a00000918c783b */ /* 0x000ea60000000200 */
        /* <DEDUP_REMOVED lines=18> */
[----:B------:R-:W-:Y:S02]  /*77f0*/  MOV R143, R181 ;  /* 0x000000b5008f7202 */ /* 0x000fe40000000f00 */
[----:B------:R-:W-:Y:S03]  /*7800*/  IADD3 R181, PT, PT, R173, R172, RZ ;  /* 0x000000acadb57210 */ /* 0x000fe60007ffe0ff */
[----:B------:R-:W-:Y:S01]  /*7810*/  HMMA.16816.F32 R64, R132, R138, R64 ;  /* 0x0000008a8440723c */ /* 0x000fe20000001840 */
[----:B------:R-:W-:Y:S04]  /*7820*/  LDSM.16.M88.4 R132, [R0+0x8000] ;  /* 0x008000000084783b */ /* 0x000fe80000000200 */
[----:B------:R-:W1:Y:S03]  /*7830*/  LDSM.16.M88.4 R136, [R181+0x10000] ;  /* 0x01000000b588783b */ /* 0x000e660000000200 */
[-C--:B-1----:R-:W-:Y:S11]  /*7840*/  HMMA.16816.F32 R4, R132, R136.reuse, R4 ;  /* 0x000000888404723c */ /* 0x082ff60000001804 */
[----:B------:R-:W-:Y:S08]  /*7850*/  @!UPT UIADD3 URZ, UPT, UPT, URZ, URZ, URZ ;  /* 0x000000fffffff290 */ /* 0x000ff0000fffe0ff */
[C---:B-----5:R-:W-:Y:S01]  /*7860*/  FADD.FTZ R4, -R160.reuse, R4 ;  /* 0x00000004a0047221 */ /* 0x060fe20000010100 */
[----:B------:R-:W-:Y:S01]  /*7870*/  FADD.FTZ R5, -R160, R5 ;  /* 0x00000005a0057221 */ /* 0x000fe20000010100 */
[C---:B------:R-:W-:Y:S01]  /*7880*/  FADD.FTZ R6, -R159.reuse, R6 ;  /* 0x000000069f067221 */ /* 0x040fe20000010100 */
[----:B------:R-:W-:Y:S01]  /*7890*/  FADD.FTZ R7, -R159, R7 ;  /* 0x000000079f077221 */ /* 0x000fe20000010100 */
[----:B------:R-:W-:Y:S01]  /*78a0*/  FMUL.FTZ R142, R168, R4 ;  /* 0x00000004a88e7220 */ /* 0x000fe20000410000 */
[----:B------:R-:W-:Y:S01]  /*78b0*/  FMUL.FTZ R141, R169, R5 ;  /* 0x00000005a98d7220 */ /* 0x000fe20000410000 */
[----:B------:R-:W-:Y:S01]  /*78c0*/  FMUL.FTZ R171, R171, R6 ;  /* 0x00000006abab7220 */ /* 0x000fe20000410000 */
[----:B------:R-:W-:Y:S01]  /*78d0*/  FMUL.FTZ R167, R167, R7 ;  /* 0x00000007a7a77220 */ /* 0x000fe20000410000 */
[----:B------:R-:W-:Y:S01]  /*78e0*/  MOV R168, R2 ;  /* 0x0000000200a87202 */ /* 0x000fe20000000f00 */
[----:B------:R1:W2:Y:S01]  /*78f0*/  LDSM.16.M88.4 R4, [R0+0xa000] ;  /* 0x00a000000004783b */ /* 0x0002a20000000200 */
[----:B------:R-:W-:Y:S04]  /*7900*/  SHF.R.U32.HI R2, RZ, 0x4, R184 ;  /* 0x00000004ff027819 */ /* 0x000fe800000116b8 */
[----:B------:R-:W-:Y:S02]  /*7910*/  LOP3.LUT R140, R2, 0x8, RZ, 0xc0, !PT ;  /* 0x00000008028c7812 */ /* 0x000fe400078ec0ff */
[----:B-1----:R-:W-:Y:S04]  /*7920*/  LOP3.LUT R0, R148, 0x1c0, RZ, 0xc0, !PT ;  /* 0x000001c094007812 */ /* 0x002fe800078ec0ff */
[----:B------:R-:W-:Y:S04]  /*7930*/  LOP3.LUT R0, R0, 0x38, R150, 0xf8, !PT ;  /* 0x0000003800007812 */ /* 0x000fe800078ef896 */
[----:B------:R-:W-:Y:S02]  /*7940*/  LOP3.LUT R2, R0, R140, R149, 0x1e, !PT ;  /* 0x0000008c00027212 */ /* 0x000fe400078e1e95 */
[----:B------:R-:W-:Y:S02]  /*7950*/  LOP3.LUT R0, R154, 0x30, R183, 0xf8, !PT ;  /* 0x000000309a007812 */ /* 0x000fe400078ef8b7 */
[--C-:B------:R-:W-:Y:S02]  /*7960*/  LOP3.LUT R2, R2, 0x200, R148.reuse, 0xf8, !PT ;  /* 0x0000020002027812 */ /* 0x100fe400078ef894 */
[----:B------:R-:W-:Y:S02]  /*7970*/  LOP3.LUT R0, R0, 0x1c0, R148, 0xf8, !PT ;  /* 0x000001c000007812 */ /* 0x000fe400078ef894 */
[----:B------:R-:W-:Y:S01]  /*7980*/  MOV R148, R143 ;  /* 0x0000008f00947202 */ /* 0x000fe20000000f00 */
[C---:B--2---:R-:W-:Y:S08]  /*7990*/  HMMA.16816.F32 R8, R4.reuse, R136, R8 ;  /* 0x000000880408723c */ /* 0x044ff00000001808 */
[-C--:B------:R-:W-:Y:S08]  /*79a0*/  HMMA.16816.F32 R12, R4, R138.reuse, R12 ;  /* 0x0000008a040c723c */ /* 0x080ff0000000180c */
[C---:B------:R-:W-:Y:S01]  /*79b0*/  HMMA.16816.F32 R16, R132.reuse, R138, R16 ;  /* 0x0000008a8410723c */ /* 0x040fe20000001810 */
[----:B------:R-:W1:Y:S03]  /*79c0*/  LDSM.16.M88.4 R136, [R181+0x10800] ;  /* 0x01080000b588783b */ /* 0x000e660000000200 */
[C---:B------:R-:W-:Y:S01]  /*79d0*/  FADD.FTZ R11, -R157.reuse, R11 ;  /* 0x0000000b9d0b7221 */ /* 0x040fe20000010100 */
[----:B------:R-:W-:Y:S01]  /*79e0*/  FADD.FTZ R10, -R157, R10 ;  /* 0x0000000a9d0a7221 */ /* 0x000fe20000010100 */
[C---:B------:R-:W-:Y:S01]  /*79f0*/  FADD.FTZ R8, -R158.reuse, R8 ;  /* 0x000000089e087221 */ /* 0x040fe20000010100 */
[----:B------:R-:W-:Y:S02]  /*7a00*/  FADD.FTZ R9, -R158, R9 ;  /* 0x000000099e097221 */ /* 0x000fe40000010100 */
[----:B------:R-:W-:Y:S01]  /*7a10*/  FMUL.FTZ R143, R249, R10 ;  /* 0x0000000af98f7220 */ /* 0x000fe20000410000 */
[----:B------:R-:W-:Y:S01]  /*7a20*/  MOV R249, R3 ;  /* 0x0000000300f97202 */ /* 0x000fe20000000f00 */
[----:B------:R-:W-:Y:S01]  /*7a30*/  FMUL.FTZ R169, R247, R8 ;  /* 0x00000008f7a97220 */ /* 0x000fe20000410000 */
[----:B------:R-:W-:Y:S01]  /*7a40*/  MOV R247, R168 ;  /* 0x000000a800f77202 */ /* 0x000fe20000000f00 */
[----:B------:R-:W-:Y:S01]  /*7a50*/  FMUL.FTZ R168, R248, R11 ;  /* 0x0000000bf8a87220 */ /* 0x000fe20000410000 */
[----:B------:R-:W-:Y:S01]  /*7a60*/  FADD.FTZ R15, -R157, R15 ;  /* 0x0000000f9d0f7221 */ /* 0x000fe20000010100 */
[----:B------:R-:W-:Y:S01]  /*7a70*/  FMUL.FTZ R170, R170, R9 ;  /* 0x00000009aaaa7220 */ /* 0x000fe20000410000 */
[----:B------:R-:W-:Y:S01]  /*7a80*/  FFMA.FTZ R9, -R176, R176, 1 ;  /* 0x3f800000b0097423 */ /* 0x000fe200000101b0 */
[----:B------:R-:W-:Y:S01]  /*7a90*/  FFMA.FTZ R8, -R175, R175, 1 ;  /* 0x3f800000af087423 */ /* 0x000fe200000101af */
[----:B------:R-:W-:Y:S01]  /*7aa0*/  FADD.FTZ R12, -R158, R12 ;  /* 0x0000000c9e0c7221 */ /* 0x000fe20000010100 */
[----:B------:R-:W-:Y:S01]  /*7ab0*/  FADD.FTZ R16, -R160, R16 ;  /* 0x00000010a0107221 */ /* 0x000fe20000010100 */
[C---:B------:R-:W-:Y:S01]  /*7ac0*/  FADD.FTZ R18, -R159.reuse, R18 ;  /* 0x000000129f127221 */ /* 0x040fe20000010100 */
[----:B------:R-:W-:Y:S01]  /*7ad0*/  FADD.FTZ R19, -R159, R19 ;  /* 0x000000139f137221 */ /* 0x000fe20000010100 */
[----:B------:R-:W-:Y:S01]  /*7ae0*/  FMUL.FTZ R9, R9, UR27 ;  /* 0x0000001b09097c20 */ /* 0x000fe20008410000 */
[----:B------:R-:W-:Y:S01]  /*7af0*/  FMUL.FTZ R8, R8, UR27 ;  /* 0x0000001b08087c20 */ /* 0x000fe20008410000 */
[----:B------:R-:W-:Y:S01]  /*7b00*/  FADD.FTZ R17, -R160, R17 ;  /* 0x00000011a0117221 */ /* 0x000fe20000010100 */
[----:B------:R-:W-:Y:S01]  /*7b10*/  FADD.FTZ R14, -R157, R14 ;  /* 0x0000000e9d0e7221 */ /* 0x000fe20000010100 */
[----:B------:R-:W-:Y:S01]  /*7b20*/  FMUL.FTZ R141, R141, R9 ;  /* 0x000000098d8d7220 */ /* 0x000fe20000410000 */
[----:B------:R-:W-:Y:S01]  /*7b30*/  FMUL.FTZ R11, R171, R8 ;  /* 0x00000008ab0b7220 */ /* 0x000fe20000410000 */
[----:B------:R-:W-:Y:S01]  /*7b40*/  FMUL.FTZ R171, R250, R15 ;  /* 0x0000000ffaab7220 */ /* 0x000fe20000410000 */
[----:B------:R-:W-:Y:S01]  /*7b50*/  FMUL.FTZ R17, R247, R17 ;  /* 0x00000011f7117220 */ /* 0x000fe20000410000 */
[----:B------:R-:W-:Y:S01]  /*7b60*/  FFMA.FTZ R8, -R186, R186, 1 ;  /* 0x3f800000ba087423 */ /* 0x000fe200000101ba */
[----:B------:R-:W-:Y:S01]  /*7b70*/  FFMA.FTZ R10, -R177, R177, 1 ;  /* 0x3f800000b10a7423 */ /* 0x000fe200000101b1 */
[----:B------:R-:W-:Y:S01]  /*7b80*/  FFMA.FTZ R3, -R174, R174, 1 ;  /* 0x3f800000ae037423 */ /* 0x000fe200000101ae */
[----:B------:R-:W-:Y:S01]  /*7b90*/  FMUL.FTZ R174, R148, R12 ;  /* 0x0000000c94ae7220 */ /* 0x000fe20000410000 */
[----:B------:R-:W-:Y:S01]  /*7ba0*/  FMUL.FTZ R8, R8, UR27 ;  /* 0x0000001b08087c20 */ /* 0x000fe20008410000 */
[----:B------:R-:W-:Y:S01]  /*7bb0*/  FMUL.FTZ R12, R251, R14 ;  /* 0x0000000efb0c7220 */ /* 0x000fe20000410000 */
[----:B------:R-:W-:Y:S01]  /*7bc0*/  FMUL.FTZ R10, R10, UR27 ;  /* 0x0000001b0a0a7c20 */ /* 0x000fe20008410000 */
[----:B------:R-:W-:Y:S01]  /*7bd0*/  FMUL.FTZ R3, R3, UR27 ;  /* 0x0000001b03037c20 */ /* 0x000fe20008410000 */
[----:B------:R-:W-:Y:S01]  /*7be0*/  FMUL.FTZ R143, R143, R8 ;  /* 0x000000088f8f7220 */ /* 0x000fe20000410000 */
[----:B------:R-:W-:Y:S01]  /*7bf0*/  FFMA.FTZ R8, -R179, R179, 1 ;  /* 0x3f800000b3087423 */ /* 0x000fe200000101b3 */
[----:B------:R-:W-:Y:S01]  /*7c00*/  FMUL.FTZ R142, R142, R10 ;  /* 0x0000000a8e8e7220 */ /* 0x000fe20000410000 */
[-C--:B-1----:R-:W-:Y:S03]  /*7c10*/  HMMA.16816.F32 R20, R132, R136.reuse, R20 ;  /* 0x000000888414723c */ /* 0x082fe60000001814 */
[----:B------:R-:W-:Y:S01]  /*7c20*/  FMUL.FTZ R10, R167, R3 ;  /* 0x00000003a70a7220 */ /* 0x000fe20000410000 */
[----:B------:R-:W-:Y:S01]  /*7c30*/  FMUL.FTZ R8, R8, UR27 ;  /* 0x0000001b08087c20 */ /* 0x000fe20008410000 */
[----:B------:R-:W-:Y:S01]  /*7c40*/  FFMA.FTZ R3, -R188, R188, 1 ;  /* 0x3f800000bc037423 */ /* 0x000fe200000101bc */
[----:B------:R-:W-:Y:S01]  /*7c50*/  FFMA.FTZ R9, -R187, R187, 1 ;  /* 0x3f800000bb097423 */ /* 0x000fe200000101bb */
[----:B------:R-:W-:Y:S01]  /*7c60*/  FADD.FTZ R13, -R158, R13 ;  /* 0x0000000d9e0d7221 */ /* 0x000fe20000010100 */
[C---:B------:R-:W-:Y:S04]  /*7c70*/  HMMA.16816.F32 R24, R4.reuse, R136, R24 ;  /* 0x000000880418723c */ /* 0x040fe80000001818 */
[----:B------:R-:W-:Y:S01]  /*7c80*/  FMUL.FTZ R12, R12, R8 ;  /* 0x000000080c0c7220 */ /* 0x000fe20000410000 */
[----:B------:R-:W-:Y:S01]  /*7c90*/  FMUL.FTZ R136, R249, R16 ;  /* 0x00000010f9887220 */ /* 0x000fe20000410000 */
[----:B------:R-:W-:Y:S01]  /*7ca0*/  FMUL.FTZ R16, R116, R18 ;  /* 0x0000001274107220 */ /* 0x000fe20000410000 */
[----:B------:R-:W-:Y:S01]  /*7cb0*/  FMUL.FTZ R18, R115, R19 ;  /* 0x0000001373127220 */ /* 0x000fe20000410000 */
[----:B------:R1:W5:Y:S01]  /*7cc0*/  LDL.LU R116, [R1+0xe8] ;  /* 0x0000e80001747983 */ /* 0x0003620000300800 */
[----:B------:R-:W-:Y:S01]  /*7cd0*/  FFMA.FTZ R8, -R192, R192, 1 ;  /* 0x3f800000c0087423 */ /* 0x000fe200000101c0 */
[-C--:B------:R-:W-:Y:S02]  /*7ce0*/  HMMA.16816.F32 R28, R4, R138.reuse, R28 ;  /* 0x0000008a041c723c */ /* 0x080fe4000000181c */
[----:B------:R1:W5:Y:S01]  /*7cf0*/  LDL.LU R115, [R1+0xe4] ;  /* 0x0000e40001737983 */ /* 0x0003620000300800 */
[----:B------:R-:W-:Y:S01]  /*7d00*/  FMUL.FTZ R8, R8, UR27 ;  /* 0x0000001b08087c20 */ /* 0x000fe20008410000 */
[C---:B------:R-:W-:Y:S01]  /*7d10*/  FADD.FTZ R20, -R160.reuse, R20 ;  /* 0x00000014a0147221 */ /* 0x040fe20000010100 */
[----:B------:R-:W-:Y:S01]  /*7d20*/  FADD.FTZ R21, -R160, R21 ;  /* 0x00000015a0157221 */ /* 0x000fe20000010100 */
[C---:B------:R-:W-:Y:S01]  /*7d30*/  FADD.FTZ R22, -R159.reuse, R22 ;  /* 0x000000169f167221 */ /* 0x040fe20000010100 */
[----:B------:R-:W-:Y:S01]  /*7d40*/  FMUL.FTZ R19, R16, R8 ;  /* 0x0000000810137220 */ /* 0x000fe20000410000 */
[----:B------:R-:W-:Y:S01]  /*7d50*/  FADD.FTZ R23, -R159, R23 ;  /* 0x000000179f177221 */ /* 0x000fe20000010100 */
[----:B------:R-:W-:Y:S01]  /*7d60*/  FMUL.FTZ R137, R113, R21 ;  /* 0x0000001571897220 */ /* 0x000fe20000410000 */
[----:B------:R-:W-:Y:S01]  /*7d70*/  FADD.FTZ R25, -R158, R25 ;  /* 0x000000199e197221 */ /* 0x000fe20000010100 */
[----:B------:R-:W-:Y:S01]  /*7d80*/  FADD.FTZ R26, -R157, R26 ;  /* 0x0000001a9d1a7221 */ /* 0x000fe20000010100 */
[----:B------:R-:W-:Y:S01]  /*7d90*/  FMUL.FTZ R23, R111, R23 ;  /* 0x000000176f177220 */ /* 0x000fe20000410000 */
[----:B------:R-:W-:Y:S01]  /*7da0*/  FADD.FTZ R27, -R157, R27 ;  /* 0x0000001b9d1b7221 */ /* 0x000fe20000010100 */
[----:B------:R-:W-:Y:S01]  /*7db0*/  FMUL.FTZ R25, R109, R25 ;  /* 0x000000196d197220 */ /* 0x000fe20000410000 */
[----:B------:R-:W-:Y:S01]  /*7dc0*/  FMUL.FTZ R26, R108, R26 ;  /* 0x0000001a6c1a7220 */ /* 0x000fe20000410000 */
[----:B------:R-:W-:Y:S01]  /*7dd0*/  FADD.FTZ R24, -R158, R24 ;  /* 0x000000189e187221 */ /* 0x000fe20000010100 */
[----:B------:R-:W-:Y:S01]  /*7de0*/  FMUL.FTZ R27, R107, R27 ;  /* 0x0000001b6b1b7220 */ /* 0x000fe20000410000 */
[C---:B------:R-:W-:Y:S04]  /*7df0*/  HMMA.16816.F32 R32, R132.reuse, R138, R32 ;  /* 0x0000008a8420723c */ /* 0x040fe80000001820 */
[----:B------:R-:W-:Y:S01]  /*7e00*/  FMUL.FTZ R24, R110, R24 ;  /* 0x000000186e187220 */ /* 0x000fe20000410000 */
[C---:B------:R-:W-:Y:S01]  /*7e10*/  FADD.FTZ R28, -R158.reuse, R28 ;  /* 0x0000001c9e1c7221 */ /* 0x040fe20000010100 */
[----:B------:R-:W-:Y:S01]  /*7e20*/  FADD.FTZ R29, -R158, R29 ;  /* 0x0000001d9e1d7221 */ /* 0x000fe20000010100 */
[C---:B------:R-:W-:Y:S01]  /*7e30*/  FADD.FTZ R30, -R157.reuse, R30 ;  /* 0x0000001e9d1e7221 */ /* 0x040fe20000010100 */
[----:B------:R-:W-:Y:S01]  /*7e40*/  FADD.FTZ R31, -R157, R31 ;  /* 0x0000001f9d1f7221 */ /* 0x000fe20000010100 */
[----:B------:R-:W-:Y:S01]  /*7e50*/  FMUL.FTZ R28, R106, R28 ;  /* 0x0000001c6a1c7220 */ /* 0x000fe20000410000 */
[----:B------:R-:W-:Y:S01]  /*7e60*/  FMUL.FTZ R29, R105, R29 ;  /* 0x0000001d691d7220 */ /* 0x000fe20000410000 */
[----:B------:R-:W-:Y:S01]  /*7e70*/  FMUL.FTZ R167, R3, UR27 ;  /* 0x0000001b03a77c20 */ /* 0x000fe20008410000 */
[----:B------:R-:W-:Y:S01]  /*7e80*/  FFMA.FTZ R3, -R185, R185, 1 ;  /* 0x3f800000b9037423 */ /* 0x000fe200000101b9 */
[----:B------:R-:W-:Y:S01]  /*7e90*/  FMUL.FTZ R9, R9, UR27 ;  /* 0x0000001b09097c20 */ /* 0x000fe20008410000 */
[----:B------:R-:W-:Y:S01]  /*7ea0*/  FMUL.FTZ R13, R252, R13 ;  /* 0x0000000dfc0d7220 */ /* 0x000fe20000410000 */
[----:B------:R-:W-:Y:S01]  /*7eb0*/  FMUL.FTZ R167, R169, R167 ;  /* 0x000000a7a9a77220 */ /* 0x000fe20000410000 */
[----:B------:R-:W-:Y:S01]  /*7ec0*/  F2FP.F16.F32.PACK_AB R169, R141, R142 ;  /* 0x0000008e8da9723e */ /* 0x000fe200000000ff */
[----:B------:R-:W-:Y:S01]  /*7ed0*/  FMUL.FTZ R3, R3, UR27 ;  /* 0x0000001b03037c20 */ /* 0x000fe20008410000 */
[----:B------:R-:W-:Y:S01]  /*7ee0*/  FMUL.FTZ R148, R170, R9 ;  /* 0x00000009aa947220 */ /* 0x000fe20000410000 */
[C---:B------:R-:W-:Y:S01]  /*7ef0*/  FADD.FTZ R32, -R160.reuse, R32 ;  /* 0x00000020a0207221 */ /* 0x040fe20000010100 */
[----:B------:R-:W-:Y:S01]  /*7f00*/  FADD.FTZ R33, -R160, R33 ;  /* 0x00000021a0217221 */ /* 0x000fe20000010100 */
[----:B------:R-:W-:Y:S01]  /*7f10*/  FMUL.FTZ R15, R168, R3 ;  /* 0x00000003a80f7220 */ /* 0x000fe20000410000 */
[----:B------:R-:W-:Y:S01]  /*7f20*/  F2FP.F16.F32.PACK_AB R168, R10, R11 ;  /* 0x0000000b0aa8723e */ /* 0x000fe200000000ff */
[C---:B------:R-:W-:Y:S01]  /*7f30*/  FADD.FTZ R34, -R159.reuse, R34 ;  /* 0x000000229f227221 */ /* 0x040fe20000010100 */
[----:B------:R-:W-:Y:S01]  /*7f40*/  FADD.FTZ R35, -R159, R35 ;  /* 0x000000239f237221 */ /* 0x000fe20000010100 */
[----:B------:R-:W-:Y:S01]  /*7f50*/  FFMA.FTZ R3, -R178, R178, 1 ;  /* 0x3f800000b2037423 */ /* 0x000fe200000101b2 */
[----:B------:R-:W-:Y:S01]  /*7f60*/  F2FP.F16.F32.PACK_AB R167, R148, R167 ;  /* 0x000000a794a7723e */ /* 0x000fe200000000ff */
[----:B------:R-:W-:Y:S01]  /*7f70*/  FFMA.FTZ R10, -R190, R190, 1 ;  /* 0x3f800000be0a7423 */ /* 0x000fe200000101be */
[----:B------:R-:W-:Y:S01]  /*7f80*/  F2FP.F16.F32.PACK_AB R148, R15, R143 ;  /* 0x0000008f0f94723e */ /* 0x000fe200000000ff */
[----:B------:R-:W-:Y:S01]  /*7f90*/  FMUL.FTZ R143, R114, R20 ;  /* 0x00000014728f7220 */ /* 0x000fe20000410000 */
[----:B------:R-:W-:Y:S01]  /*7fa0*/  FMUL.FTZ R15, R112, R22 ;  /* 0x00000016700f7220 */ /* 0x000fe20000410000 */
[----:B------:R1:W5:Y:S01]  /*7fb0*/  LDL.LU R114, [R1+0xe0] ;  /* 0x0000e00001727983 */ /* 0x0003620000300800 */
[----:B------:R-:W-:Y:S01]  /*7fc0*/  FMUL.FTZ R22, R103, R31 ;  /* 0x0000001f67167220 */ /* 0x000fe20000410000 */
[----:B------:R-:W-:Y:S01]  /*7fd0*/  FMUL.FTZ R31, R101, R33 ;  /* 0x00000021651f7220 */ /* 0x000fe20000410000 */
[----:B------:R-:W-:Y:S01]  /*7fe0*/  FMUL.FTZ R3, R3, UR27 ;  /* 0x0000001b03037c20 */ /* 0x000fe20008410000 */
[----:B------:R1:W5:Y:S01]  /*7ff0*/  LDL.LU R113, [R1+0xdc] ;  /* 0x0000dc0001717983 */ /* 0x0003620000300800 */
[----:B------:R-:W-:Y:S01]  /*8000*/  FMUL.FTZ R10, R10, UR27 ;  /* 0x0000001b0a0a7c20 */ /* 0x000fe20008410000 */
[----:B------:R-:W-:Y:S01]  /*8010*/  FFMA.FTZ R9, -R189, R189, 1 ;  /* 0x3f800000bd097423 */ /* 0x000fe200000101bd */
[----:B------:R-:W-:Y:S01]  /*8020*/  FMUL.FTZ R11, R171, R3 ;  /* 0x00000003ab0b7220 */ /* 0x000fe20000410000 */
[----:B------:R1:W5:Y:S01]  /*8030*/  LDL.LU R112, [R1+0xd8] ;  /* 0x0000d80001707983 */ /* 0x0003620000300800 */
[----:B------:R-:W-:Y:S01]  /*8040*/  FMUL.FTZ R14, R174, R10 ;  /* 0x0000000aae0e7220 */ /* 0x000fe20000410000 */
[----:B------:R-:W-:Y:S01]  /*8050*/  FFMA.FTZ R10, -R194, R194, 1 ;  /* 0x3f800000c20a7423 */ /* 0x000fe200000101c2 */
[----:B------:R-:W-:Y:S01]  /*8060*/  FMUL.FTZ R9, R9, UR27 ;  /* 0x0000001b09097c20 */ /* 0x000fe20008410000 */
[----:B------:R1:W5:Y:S01]  /*8070*/  LDL.LU R111, [R1+0xd4] ;  /* 0x0000d400016f7983 */ /* 0x0003620000300800 */
[----:B------:R-:W-:Y:S01]  /*8080*/  F2FP.F16.F32.PACK_AB R141, R11, R12 ;  /* 0x0000000c0b8d723e */ /* 0x000fe200000000ff */
[----:B------:R-:W-:Y:S01]  /*8090*/  FMUL.FTZ R10, R10, UR27 ;  /* 0x0000001b0a0a7c20 */ /* 0x000fe20008410000 */
[----:B------:R-:W-:Y:S01]  /*80a0*/  FMUL.FTZ R13, R13, R9 ;  /* 0x000000090d0d7220 */ /* 0x000fe20000410000 */
[----:B------:R1:W5:Y:S01]  /*80b0*/  LDL.LU R110, [R1+0xd0] ;  /* 0x0000d000016e7983 */ /* 0x0003620000300800 */
[----:B------:R-:W-:Y:S01]  /*80c0*/  FFMA.FTZ R9, -R193, R193, 1 ;  /* 0x3f800000c1097423 */ /* 0x000fe200000101c1 */
[----:B------:R-:W-:Y:S01]  /*80d0*/  FMUL.FTZ R21, R136, R10 ;  /* 0x0000000a88157220 */ /* 0x000fe20000410000 */
[----:B------:R-:W-:Y:S01]  /*80e0*/  FFMA.FTZ R12, -R196, R196, 1 ;  /* 0x3f800000c40c7423 */ /* 0x000fe200000101c4 */
[----:B------:R1:W5:Y:S01]  /*80f0*/  LDL.LU R109, [R1+0xcc] ;  /* 0x0000cc00016d7983 */ /* 0x0003620000300800 */
[----:B------:R-:W-:Y:S01]  /*8100*/  FMUL.FTZ R9, R9, UR27 ;  /* 0x0000001b09097c20 */ /* 0x000fe20008410000 */
[----:B------:R-:W-:Y:S01]  /*8110*/  FFMA.FTZ R3, -R191, R191, 1 ;  /* 0x3f800000bf037423 */ /* 0x000fe200000101bf */
[----:B------:R-:W-:Y:S01]  /*8120*/  FMUL.FTZ R12, R12, UR27 ;  /* 0x0000001b0c0c7c20 */ /* 0x000fe20008410000 */
[----:B------:R1:W5:Y:S01]  /*8130*/  LDL.LU R108, [R1+0xc8] ;  /* 0x0000c800016c7983 */ /* 0x0003620000300800 */
[----:B------:R-:W-:Y:S01]  /*8140*/  FMUL.FTZ R20, R17, R9 ;  /* 0x0000000911147220 */ /* 0x000fe20000410000 */
[----:B------:R-:W-:Y:S01]  /*8150*/  FMUL.FTZ R3, R3, UR27 ;  /* 0x0000001b03037c20 */ /* 0x000fe20008410000 */
[----:B------:R-:W-:Y:S01]  /*8160*/  F2FP.F16.F32.PACK_AB R142, R13, R14 ;  /* 0x0000000e0d8e723e */ /* 0x000fe200000000ff */
[----:B------:R-:W2:Y:S01]  /*8170*/  LDSM.16.M88.4 R8, [R181+0x11000] ;  /* 0x01100000b508783b */ /* 0x000ea20000000200 */
[----:B------:R-:W-:Y:S01]  /*8180*/  FMUL.FTZ R15, R15, R12 ;  /* 0x0000000c0f0f7220 */ /* 0x000fe20000410000 */
[----:B------:R-:W-:Y:S01]  /*8190*/  FMUL.FTZ R18, R18, R3 ;  /* 0x0000000312127220 */ /* 0x000fe20000410000 */
[----:B------:R-:W-:Y:S01]  /*81a0*/  F2FP.F16.F32.PACK_AB R139, R20, R21 ;  /* 0x00000015148b723e */ /* 0x000fe200000000ff */
[----:B------:R1:W5:Y:S01]  /*81b0*/  LDL.LU R107, [R1+0xc4] ;  /* 0x0000c400016b7983 */ /* 0x0003620000300800 */
[----:B------:R-:W-:Y:S01]  /*81c0*/  FFMA.FTZ R14, -R198, R198, 1 ;  /* 0x3f800000c60e7423 */ /* 0x000fe200000101c6 */
[----:B------:R-:W-:Y:S01]  /*81d0*/  FFMA.FTZ R3, -R195, R195, 1 ;  /* 0x3f800000c3037423 */ /* 0x000fe200000101c3 */
[----:B------:R-:W-:Y:S01]  /*81e0*/  F2FP.F16.F32.PACK_AB R138, R18, R19 ;  /* 0x00000013128a723e */ /* 0x000fe200000000ff */
[----:B------:R1:W5:Y:S01]  /*81f0*/  LDL.LU R106, [R1+0xc0] ;  /* 0x0000c000016a7983 */ /* 0x0003620000300800 */
[----:B------:R-:W-:Y:S01]  /*8200*/  FMUL.FTZ R14, R14, UR27 ;  /* 0x0000001b0e0e7c20 */ /* 0x000fe20008410000 */
[----:B------:R-:W-:Y:S01]  /*8210*/  FMUL.FTZ R3, R3, UR27 ;  /* 0x0000001b03037c20 */ /* 0x000fe20008410000 */
[----:B------:R-:W-:Y:S01]  /*8220*/  FFMA.FTZ R13, -R197, R197, 1 ;  /* 0x3f800000c50d7423 */ /* 0x000fe200000101c5 */
[----:B------:R1:W5:Y:S01]  /*8230*/  LDL.LU R105, [R1+0xbc] ;  /* 0x0000bc0001697983 */ /* 0x0003620000300800 */
[----:B------:R-:W-:Y:S01]  /*8240*/  FMUL.FTZ R17, R143, R14 ;  /* 0x0000000e8f117220 */ /* 0x000fe20000410000 */
[----:B------:R-:W-:Y:S01]  /*8250*/  FMUL.FTZ R14, R23, R3 ;  /* 0x00000003170e7220 */ /* 0x000fe20000410000 */
[----:B------:R-:W-:Y:S01]  /*8260*/  FMUL.FTZ R23, R104, R30 ;  /* 0x0000001e68177220 */ /* 0x000fe20000410000 */
[----:B------:R-:W-:Y:S01]  /*8270*/  FMUL.FTZ R30, R99, R35 ;  /* 0x00000023631e7220 */ /* 0x000fe20000410000 */
[----:B------:R1:W5:Y:S01]  /*8280*/  LDL.LU R104, [R1+0xb8] ;  /* 0x0000b80001687983 */ /* 0x0003620000300800 */
[----:B------:R-:W-:Y:S01]  /*8290*/  FMUL.FTZ R13, R13, UR27 ;  /* 0x0000001b0d0d7c20 */ /* 0x000fe20008410000 */
[----:B------:R-:W-:Y:S01]  /*82a0*/  F2FP.F16.F32.PACK_AB R136, R14, R15 ;  /* 0x0000000f0e88723e */ /* 0x000fe200000000ff */
[----:B------:R-:W-:Y:S01]  /*82b0*/  FFMA.FTZ R3, -R202, R202, 1 ;  /* 0x3f800000ca037423 */ /* 0x000fe200000101ca */
[----:B------:R1:W5:Y:S01]  /*82c0*/  LDL.LU R103, [R1+0xb4] ;  /* 0x0000b40001677983 */ /* 0x0003620000300800 */
[----:B------:R-:W-:Y:S01]  /*82d0*/  FMUL.FTZ R16, R137, R13 ;  /* 0x0000000d89107220 */ /* 0x000fe20000410000 */
[----:B------:R-:W-:Y:S01]  /*82e0*/  FFMA.FTZ R13, -R201, R201, 1 ;  /* 0x3f800000c90d7423 */ /* 0x000fe200000101c9 */
[----:B------:R-:W-:Y:S01]  /*82f0*/  FMUL.FTZ R21, R3, UR27 ;  /* 0x0000001b03157c20 */ /* 0x000fe20008410000 */
[----:B------:R-:W-:Y:S01]  /*8300*/  FFMA.FTZ R12, -R200, R200, 1 ;  /* 0x3f800000c80c7423 */ /* 0x000fe200000101c8 */
[----:B------:R-:W-:Y:S01]  /*8310*/  FFMA.FTZ R3, -R199, R199, 1 ;  /* 0x3f800000c7037423 */ /* 0x000fe200000101c7 */
[----:B------:R-:W-:Y:S01]  /*8320*/  F2FP.F16.F32.PACK_AB R137, R16, R17 ;  /* 0x000000111089723e */ /* 0x000fe200000000ff */
[----:B------:R-:W-:Y:S01]  /*8330*/  FMUL.FTZ R16, R102, R32 ;  /* 0x0000002066107220 */ /* 0x000fe20000410000 */
[----:B------:R-:W-:Y:S01]  /*8340*/  FMUL.FTZ R17, R100, R34 ;  /* 0x0000002264117220 */ /* 0x000fe20000410000 */
[----:B------:R1:W5:Y:S01]  /*8350*/  LDL.LU R102, [R1+0xb0] ;  /* 0x0000b00001667983 */ /* 0x0003620000300800 */
[----:B------:R-:W-:Y:S01]  /*8360*/  FMUL.FTZ R13, R13, UR27 ;  /* 0x0000001b0d0d7c20 */ /* 0x000fe20008410000 */
[----:B------:R-:W-:Y:S01]  /*8370*/  FMUL.FTZ R21, R24, R21 ;  /* 0x0000001518157220 */ /* 0x000fe20000410000 */
[----:B------:R-:W-:Y:S01]  /*8380*/  FMUL.FTZ R12, R12, UR27 ;  /* 0x0000001b0c0c7c20 */ /* 0x000fe20008410000 */
[----:B------:R1:W5:Y:S01]  /*8390*/  LDL.LU R101, [R1+0xac] ;  /* 0x0000ac0001657983 */ /* 0x0003620000300800 */
[----:B------:R-:W-:Y:S01]  /*83a0*/  FMUL.FTZ R19, R25, R13 ;  /* 0x0000000d19137220 */ /* 0x000fe20000410000 */
[----:B------:R-:W-:Y:S01]  /*83b0*/  FMUL.FTZ R3, R3, UR27 ;  /* 0x0000001b03037c20 */ /* 0x000fe20008410000 */
[----:B------:R-:W-:Y:S01]  /*83c0*/  FMUL.FTZ R20, R26, R12 ;  /* 0x0000000c1a147220 */ /* 0x000fe20000410000 */
[----:B------:R1:W5:Y:S01]  /*83d0*/  LDL.LU R100, [R1+0xa8] ;  /* 0x0000a80001647983 */ /* 0x0003620000300800 */
[----:B------:R-:W-:Y:S01]  /*83e0*/  FFMA.FTZ R12, -R206, R206, 1 ;  /* 0x3f800000ce0c7423 */ /* 0x000fe200000101ce */
[-C--:B--2---:R-:W-:Y:S02]  /*83f0*/  HMMA.16816.F32 R36, R132, R8.reuse, R36 ;  /* 0x000000088424723c */ /* 0x084fe40000001824 */
[----:B------:R1:W5:Y:S01]  /*8400*/  LDL.LU R99, [R1+0xa4] ;  /* 0x0000a40001637983 */ /* 0x0003620000300800 */
[----:B------:R-:W-:Y:S01]  /*8410*/  FMUL.FTZ R18, R27, R3 ;  /* 0x000000031b127220 */ /* 0x000fe20000410000 */
[----:B------:R-:W-:Y:S01]  /*8420*/  FMUL.FTZ R12, R12, UR27 ;  /* 0x0000001b0c0c7c20 */ /* 0x000fe20008410000 */
[----:B------:R-:W-:Y:S01]  /*8430*/  FFMA.FTZ R3, -R203, R203, 1 ;  /* 0x3f800000cb037423 */ /* 0x000fe200000101cb */
[----:B------:R-:W-:Y:S02]  /*8440*/  F2FP.F16.F32.PACK_AB R35, R19, R21 ;  /* 0x000000151323723e */ /* 0x000fe400000000ff */
[C---:B------:R-:W-:Y:S04]  /*8450*/  HMMA.16816.F32 R40, R4.reuse, R8, R40 ;  /* 0x000000080428723c */ /* 0x040fe80000001828 */
[----:B------:R-:W-:Y:S01]  /*8460*/  FMUL.FTZ R13, R28, R12 ;  /* 0x0000000c1c0d7220 */ /* 0x000fe20000410000 */
[----:B------:R-:W-:Y:S01]  /*8470*/  FFMA.FTZ R12, -R210, R210, 1 ;  /* 0x3f800000d20c7423 */ /* 0x000fe200000101d2 */
[----:B------:R-:W-:Y:S01]  /*8480*/  F2FP.F16.F32.PACK_AB R34, R18, R20 ;  /* 0x000000141222723e */ /* 0x000fe200000000ff */
[----:B------:R-:W-:Y:S01]  /*8490*/  FFMA.FTZ R8, -R204, R204, 1 ;  /* 0x3f800000cc087423 */ /* 0x000fe200000101cc */
[----:B------:R-:W-:Y:S01]  /*84a0*/  FMUL.FTZ R3, R3, UR27 ;  /* 0x0000001b03037c20 */ /* 0x000fe20008410000 */
[----:B------:R-:W-:Y:S01]  /*84b0*/  FMUL.FTZ R12, R12, UR27 ;  /* 0x0000001b0c0c7c20 */ /* 0x000fe20008410000 */
[-C--:B------:R-:W-:Y:S03]  /*84c0*/  HMMA.16816.F32 R44, R4, R10.reuse, R44 ;  /* 0x0000000a042c723c */ /* 0x080fe6000000182c */
[----:B------:R-:W-:Y:S01]  /*84d0*/  FMUL.FTZ R16, R16, R12 ;  /* 0x0000000c10107220 */ /* 0x000fe20000410000 */
[----:B------:R-:W-:Y:S01]  /*84e0*/  FMUL.FTZ R8, R8, UR27 ;  /* 0x0000001b08087c20 */ /* 0x000fe20008410000 */
[----:B------:R-:W-:Y:S01]  /*84f0*/  FMUL.FTZ R32, R22, R3 ;  /* 0x0000000316207220 */ /* 0x000fe20000410000 */
[C---:B------:R-:W-:Y:S01]  /*8500*/  FADD.FTZ R36, -R160.reuse, R36 ;  /* 0x00000024a0247221 */ /* 0x040fe20000010100 */
[----:B------:R-:W-:Y:S01]  /*8510*/  FADD.FTZ R37, -R160, R37 ;  /* 0x00000025a0257221 */ /* 0x000fe20000010100 */
[----:B------:R-:W-:Y:S01]  /*8520*/  FMUL.FTZ R14, R23, R8 ;  /* 0x00000008170e7220 */ /* 0x000fe20000410000 */
[C---:B------:R-:W-:Y:S01]  /*8530*/  FADD.FTZ R38, -R159.reuse, R38 ;  /* 0x000000269f267221 */ /* 0x040fe20000010100 */
[----:B------:R-:W-:Y:S01]  /*8540*/  FMUL.FTZ R36, R98, R36 ;  /* 0x0000002462247220 */ /* 0x000fe20000410000 */
[----:B------:R-:W-:Y:S01]  /*8550*/  FADD.FTZ R39, -R159, R39 ;  /* 0x000000279f277221 */ /* 0x000fe20000010100 */
[----:B------:R1:W5:Y:S01]  /*8560*/  LDL.LU R98, [R1+0xa0] ;  /* 0x0000a00001627983 */ /* 0x0003620000300800 */
[----:B------:R-:W-:Y:S01]  /*8570*/  F2FP.F16.F32.PACK_AB R32, R32, R14 ;  /* 0x0000000e2020723e */ /* 0x000fe200000000ff */
        /* <DEDUP_REMOVED lines=18> */
[C---:B------:R-:W-:Y:S04]  /*86a0*/  HMMA.16816.F32 R48, R132.reuse, R10, R48 ;  /* 0x0000000a8430723c */ /* 0x040fe80000001830 */
[----:B------:R-:W-:Y:S01]  /*86b0*/  FFMA.FTZ R9, -R205, R205, 1 ;  /* 0x3f800000cd097423 */ /* 0x000fe200000101cd */
[----:B------:R-:W-:Y:S01]  /*86c0*/  FFMA.FTZ R8, -R208, R208, 1 ;  /* 0x3f800000d0087423 */ /* 0x000fe200000101d0 */
[----:B------:R-:W-:Y:S01]  /*86d0*/  FFMA.FTZ R10, -R214, R214, 1 ;  /* 0x3f800000d60a7423 */ /* 0x000fe200000101d6 */
[----:B------:R-:W-:Y:S01]  /*86e0*/  FFMA.FTZ R3, -R207, R207, 1 ;  /* 0x3f800000cf037423 */ /* 0x000fe200000101cf */
[----:B------:R-:W-:Y:S01]  /*86f0*/  FMUL.FTZ R9, R9, UR27 ;  /* 0x0000001b09097c20 */ /* 0x000fe20008410000 */
[----:B------:R-:W-:Y:S01]  /*8700*/  FMUL.FTZ R8, R8, UR27 ;  /* 0x0000001b08087c20 */ /* 0x000fe20008410000 */
[----:B------:R-:W-:Y:S01]  /*8710*/  FMUL.FTZ R10, R10, UR27 ;  /* 0x0000001b0a0a7c20 */ /* 0x000fe20008410000 */
[----:B------:R-:W-:Y:S01]  /*8720*/  FMUL.FTZ R3, R3, UR27 ;  /* 0x0000001b03037c20 */ /* 0x000fe20008410000 */
[----:B------:R-:W-:Y:S01]  /*8730*/  FMUL.FTZ R33, R29, R9 ;  /* 0x000000091d217220 */ /* 0x000fe20000410000 */
[----:B------:R-:W-:Y:S01]  /*8740*/  FMUL.FTZ R29, R97, R37 ;  /* 0x00000025611d7220 */ /* 0x000fe20000410000 */
[----:B------:R-:W-:Y:S01]  /*8750*/  FMUL.FTZ R10, R36, R10 ;  /* 0x0000000a240a7220 */ /* 0x000fe20000410000 */
[----:B------:R1:W5:Y:S01]  /*8760*/  LDL.LU R97, [R1+0x9c] ;  /* 0x00009c0001617983 */ /* 0x0003620000300800 */
[----:B------:R-:W-:Y:S01]  /*8770*/  FMUL.FTZ R17, R17, R8 ;  /* 0x0000000811117220 */ /* 0x000fe20000410000 */
[----:B------:R-:W-:Y:S01]  /*8780*/  F2FP.F16.F32.PACK_AB R33, R33, R13 ;  /* 0x0000000d2121723e */ /* 0x000fe200000000ff */
[----:B------:R-:W-:Y:S01]  /*8790*/  FFMA.FTZ R8, -R212, R212, 1 ;  /* 0x3f800000d4087423 */ /* 0x000fe200000101d4 */
[----:B------:R-:W2:Y:S01]  /*87a0*/  LDSM.16.M88.4 R12, [R181+0x11800] ;  /* 0x01180000b50c783b */ /* 0x000ea20000000200 */
[C---:B------:R-:W-:Y:S01]  /*87b0*/  FADD.FTZ R48, -R160.reuse, R48 ;  /* 0x00000030a0307221 */ /* 0x040fe20000010100 */
[----:B------:R-:W-:Y:S01]  /*87c0*/  FADD.FTZ R49, -R160, R49 ;  /* 0x00000031a0317221 */ /* 0x000fe20000010100 */
[----:B------:R-:W-:Y:S01]  /*87d0*/  FADD.FTZ R50, -R159, R50 ;  /* 0x000000329f327221 */ /* 0x000fe20000010100 */
[----:B------:R1:W5:Y:S01]  /*87e0*/  LDL.LU R96, [R1+0x98] ;  /* 0x0000980001607983 */ /* 0x0003620000300800 */
[----:B------:R-:W-:Y:S01]  /*87f0*/  FMUL.FTZ R48, R86, R48 ;  /* 0x0000003056307220 */ /* 0x000fe20000410000 */
[----:B------:R-:W-:Y:S01]  /*8800*/  FMUL.FTZ R49, R85, R49 ;  /* 0x0000003155317220 */ /* 0x000fe20000410000 */
[----:B------:R-:W-:Y:S01]  /*8810*/  FADD.FTZ R51, -R159, R51 ;  /* 0x000000339f337221 */ /* 0x000fe20000010100 */
[----:B------:R1:W5:Y:S01]  /*8820*/  LDL.LU R95, [R1+0x94] ;  /* 0x00009400015f7983 */ /* 0x0003620000300800 */
[----:B------:R-:W-:Y:S01]  /*8830*/  FMUL.FTZ R8, R8, UR27 ;  /* 0x0000001b08087c20 */ /* 0x000fe20008410000 */
[----:B------:R-:W-:Y:S01]  /*8840*/  FMUL.FTZ R30, R30, R3 ;  /* 0x000000031e1e7220 */ /* 0x000fe20000410000 */
[----:B------:R-:W-:Y:S01]  /*8850*/  FMUL.FTZ R51, R83, R51 ;  /* 0x0000003353337220 */ /* 0x000fe20000410000 */
[----:B------:R1:W5:Y:S01]  /*8860*/  LDL.LU R94, [R1+0x90] ;  /* 0x00009000015e7983 */ /* 0x0003620000300800 */
[----:B------:R-:W-:Y:S01]  /*8870*/  FMUL.FTZ R11, R38, R8 ;  /* 0x00000008260b7220 */ /* 0x000fe20000410000 */
[----:B------:R-:W-:Y:S01]  /*8880*/  FFMA.FTZ R3, -R211, R211, 1 ;  /* 0x3f800000d3037423 */ /* 0x000fe200000101d3 */
[----:B------:R-:W-:Y:S01]  /*8890*/  FFMA.FTZ R8, -R217, R217, 1 ;  /* 0x3f800000d9087423 */ /* 0x000fe200000101d9 */
[----:B------:R1:W5:Y:S01]  /*88a0*/  LDL.LU R93, [R1+0x8c] ;  /* 0x00008c00015d7983 */ /* 0x0003620000300800 */
[----:B------:R-:W-:Y:S01]  /*88b0*/  FFMA.FTZ R9, -R209, R209, 1 ;  /* 0x3f800000d1097423 */ /* 0x000fe200000101d1 */
[----:B------:R-:W-:Y:S01]  /*88c0*/  FMUL.FTZ R3, R3, UR27 ;  /* 0x0000001b03037c20 */ /* 0x000fe20008410000 */
[----:B------:R-:W-:Y:S01]  /*88d0*/  FMUL.FTZ R8, R8, UR27 ;  /* 0x0000001b08087c20 */ /* 0x000fe20008410000 */
[----:B------:R1:W5:Y:S01]  /*88e0*/  LDL.LU R92, [R1+0x88] ;  /* 0x00008800015c7983 */ /* 0x0003620000300800 */
[----:B------:R-:W-:Y:S01]  /*88f0*/  FMUL.FTZ R9, R9, UR27 ;  /* 0x0000001b09097c20 */ /* 0x000fe20008410000 */
[----:B------:R-:W-:Y:S01]  /*8900*/  FMUL.FTZ R28, R28, R3 ;  /* 0x000000031c1c7220 */ /* 0x000fe20000410000 */
[----:B------:R-:W-:Y:S01]  /*8910*/  F2FP.F16.F32.PACK_AB R30, R30, R17 ;  /* 0x000000111e1e723e */ /* 0x000fe200000000ff */
[----:B------:R1:W5:Y:S01]  /*8920*/  LDL.LU R91, [R1+0x84] ;  /* 0x00008400015b7983 */ /* 0x0003620000300800 */
[----:B------:R-:W-:Y:S01]  /*8930*/  FMUL.FTZ R31, R31, R9 ;  /* 0x000000091f1f7220 */ /* 0x000fe20000410000 */
[----:B------:R-:W-:Y:S01]  /*8940*/  FFMA.FTZ R9, -R213, R213, 1 ;  /* 0x3f800000d5097423 */ /* 0x000fe200000101d5 */
[----:B------:R-:W-:Y:S01]  /*8950*/  F2FP.F16.F32.PACK_AB R28, R28, R11 ;  /* 0x0000000b1c1c723e */ /* 0x000fe200000000ff */
[----:B------:R1:W5:Y:S01]  /*8960*/  LDL.LU R90, [R1+0x80] ;  /* 0x00008000015a7983 */ /* 0x0003620000300800 */
[----:B------:R-:W-:Y:S01]  /*8970*/  FFMA.FTZ R3, -R219, R219, 1 ;  /* 0x3f800000db037423 */ /* 0x000fe200000101db */
[----:B------:R-:W-:Y:S01]  /*8980*/  F2FP.F16.F32.PACK_AB R31, R31, R16 ;  /* 0x000000101f1f723e */ /* 0x000fe200000000ff */
[----:B------:R-:W-:Y:S01]  /*8990*/  FMUL.FTZ R16, R42, R8 ;  /* 0x000000082a107220 */ /* 0x000fe20000410000 */
[----:B------:R1:W5:Y:S01]  /*89a0*/  LDL.LU R89, [R1+0x7c] ;  /* 0x00007c0001597983 */ /* 0x0003620000300800 */
[----:B------:R-:W-:Y:S01]  /*89b0*/  FFMA.FTZ R8, -R221, R221, 1 ;  /* 0x3f800000dd087423 */ /* 0x000fe200000101dd */
[----:B------:R-:W-:Y:S01]  /*89c0*/  FMUL.FTZ R9, R9, UR27 ;  /* 0x0000001b09097c20 */ /* 0x000fe20008410000 */
[----:B------:R-:W-:Y:S01]  /*89d0*/  FMUL.FTZ R17, R3, UR27 ;  /* 0x0000001b03117c20 */ /* 0x000fe20008410000 */
[----:B------:R1:W5:Y:S01]  /*89e0*/  LDL.LU R88, [R1+0x78] ;  /* 0x0000780001587983 */ /* 0x0003620000300800 */
[----:B------:R-:W-:Y:S01]  /*89f0*/  FFMA.FTZ R3, -R216, R216, 1 ;  /* 0x3f800000d8037423 */ /* 0x000fe200000101d8 */
[----:B------:R-:W-:Y:S01]  /*8a00*/  FMUL.FTZ R29, R29, R9 ;  /* 0x000000091d1d7220 */ /* 0x000fe20000410000 */
[----:B------:R-:W-:Y:S01]  /*8a10*/  FFMA.FTZ R9, -R218, R218, 1 ;  /* 0x3f800000da097423 */ /* 0x000fe200000101da */
[-C--:B--2---:R-:W-:Y:S01]  /*8a20*/  HMMA.16816.F32 R52, R132, R12.reuse, R52 ;  /* 0x0000000c8434723c */ /* 0x084fe20000001834 */
[----:B------:R1:W5:Y:S02]  /*8a30*/  LDL.LU R87, [R1+0x74] ;  /* 0x0000740001577983 */ /* 0x0003640000300800 */
[----:B------:R-:W-:Y:S01]  /*8a40*/  F2FP.F16.F32.PACK_AB R29, R29, R10 ;  /* 0x0000000a1d1d723e */ /* 0x000fe200000000ff */
[----:B------:R-:W-:Y:S01]  /*8a50*/  FFMA.FTZ R10, -R223, R223, 1 ;  /* 0x3f800000df0a7423 */ /* 0x000fe200000101df */
[----:B------:R1:W5:Y:S01]  /*8a60*/  LDL.LU R86, [R1+0x70] ;  /* 0x0000700001567983 */ /* 0x0003620000300800 */
[----:B------:R-:W-:Y:S01]  /*8a70*/  FMUL.FTZ R9, R9, UR27 ;  /* 0x0000001b09097c20 */ /* 0x000fe20008410000 */
[----:B------:R-:W-:Y:S01]  /*8a80*/  FMUL.FTZ R3, R3, UR27 ;  /* 0x0000001b03037c20 */ /* 0x000fe20008410000 */
[C---:B------:R-:W-:Y:S01]  /*8a90*/  HMMA.16816.F32 R56, R4.reuse, R12, R56 ;  /* 0x0000000c0438723c */ /* 0x040fe20000001838 */
[----:B------:R1:W5:Y:S03]  /*8aa0*/  LDL.LU R85, [R1+0x6c] ;  /* 0x00006c0001557983 */ /* 0x0003660000300800 */
[----:B------:R-:W-:Y:S01]  /*8ab0*/  FMUL.FTZ R12, R84, R50 ;  /* 0x00000032540c7220 */ /* 0x000fe20000410000 */
[----:B------:R-:W-:Y:S01]  /*8ac0*/  FMUL.FTZ R10, R10, UR27 ;  /* 0x0000001b0a0a7c20 */ /* 0x000fe20008410000 */
[----:B------:R1:W5:Y:S01]  /*8ad0*/  LDL.LU R84, [R1+0x68] ;  /* 0x0000680001547983 */ /* 0x0003620000300800 */
[----:B------:R-:W-:Y:S01]  /*8ae0*/  FMUL.FTZ R27, R27, R9 ;  /* 0x000000091b1b7220 */ /* 0x000fe20000410000 */
[-C--:B------:R-:W-:Y:S02]  /*8af0*/  HMMA.16816.F32 R60, R4, R14.reuse, R60 ;  /* 0x0000000e043c723c */ /* 0x080fe4000000183c */
[----:B------:R1:W5:Y:S01]  /*8b00*/  LDL.LU R83, [R1+0x64] ;  /* 0x0000640001537983 */ /* 0x0003620000300800 */
[C---:B------:R-:W-:Y:S01]  /*8b10*/  FADD.FTZ R52, -R160.reuse, R52 ;  /* 0x00000034a0347221 */ /* 0x040fe20000010100 */
[----:B------:R-:W-:Y:S01]  /*8b20*/  FADD.FTZ R53, -R160, R53 ;  /* 0x00000035a0357221 */ /* 0x000fe20000010100 */
[C---:B------:R-:W-:Y:S01]  /*8b30*/  FADD.FTZ R54, -R159.reuse, R54 ;  /* 0x000000369f367221 */ /* 0x040fe20000010100 */
[----:B------:R-:W-:Y:S01]  /*8b40*/  FADD.FTZ R55, -R159, R55 ;  /* 0x000000379f377221 */ /* 0x000fe20000010100 */
[----:B------:R-:W-:Y:S01]  /*8b50*/  FMUL.FTZ R52, R82, R52 ;  /* 0x0000003452347220 */ /* 0x000fe20000410000 */
[----:B------:R-:W-:Y:S01]  /*8b60*/  FMUL.FTZ R11, R81, R53 ;  /* 0x00000035510b7220 */ /* 0x000fe20000410000 */
[----:B------:R1:W5:Y:S01]  /*8b70*/  LDL.LU R82, [R1+0x60] ;  /* 0x0000600001527983 */ /* 0x0003620000300800 */
[----:B------:R-:W-:Y:S01]  /*8b80*/  FMUL.FTZ R54, R80, R54 ;  /* 0x0000003650367220 */ /* 0x000fe20000410000 */
[C---:B------:R-:W-:Y:S01]  /*8b90*/  FADD.FTZ R56, -R158.reuse, R56 ;  /* 0x000000389e387221 */ /* 0x040fe20000010100 */
[----:B------:R-:W-:Y:S01]  /*8ba0*/  FADD.FTZ R57, -R158, R57 ;  /* 0x000000399e397221 */ /* 0x000fe20000010100 */
[----:B------:R1:W5:Y:S01]  /*8bb0*/  LDL.LU R81, [R1+0x5c] ;  /* 0x00005c0001517983 */ /* 0x0003620000300800 */
[----:B------:R-:W-:Y:S01]  /*8bc0*/  FADD.FTZ R58, -R157, R58 ;  /* 0x0000003a9d3a7221 */ /* 0x000fe20000010100 */
[----:B------:R-:W-:Y:S01]  /*8bd0*/  FMUL.FTZ R56, R78, R56 ;  /* 0x000000384e387220 */ /* 0x000fe20000410000 */
[----:B------:R-:W-:Y:S01]  /*8be0*/  FMUL.FTZ R13, R77, R57 ;  /* 0x000000394d0d7220 */ /* 0x000fe20000410000 */
[----:B------:R1:W5:Y:S01]  /*8bf0*/  LDL.LU R80, [R1+0x58] ;  /* 0x0000580001507983 */ /* 0x0003620000300800 */
[----:B------:R-:W-:Y:S01]  /*8c00*/  FADD.FTZ R59, -R157, R59 ;  /* 0x0000003b9d3b7221 */ /* 0x000fe20000010100 */
[----:B------:R-:W-:Y:S04]  /*8c10*/  HMMA.16816.F32 R64, R132, R14, R64 ;  /* 0x0000000e8440723c */ /* 0x000fe80000001840 */
        /* <DEDUP_REMOVED lines=9> */
[----:B------:R-:W-:Y:S01]  /*8cb0*/  FFMA.FTZ R9, -R222, R222, 1 ;  /* 0x3f800000de097423 */ /* 0x000fe200000101de */
[----:B------:R-:W-:Y:S01]  /*8cc0*/  FMUL.FTZ R26, R26, R3 ;  /* 0x000000031a1a7220 */ /* 0x000fe20000410000 */
[----:B------:R-:W-:Y:S01]  /*8cd0*/  FFMA.FTZ R3, -R220, R220, 1 ;  /* 0x3f800000dc037423 */ /* 0x000fe200000101dc */
[----:B------:R-:W-:Y:S01]  /*8ce0*/  FFMA.FTZ R5, -R226, R226, 1 ;  /* 0x3f800000e2057423 */ /* 0x000fe200000101e2 */
[----:B------:R-:W-:Y:S01]  /*8cf0*/  FMUL.FTZ R21, R9, UR27 ;  /* 0x0000001b09157c20 */ /* 0x000fe20008410000 */
[----:B------:R-:W-:Y:S01]  /*8d00*/  FMUL.FTZ R9, R8, UR27 ;  /* 0x0000001b08097c20 */ /* 0x000fe20008410000 */
[----:B------:R-:W-:Y:S01]  /*8d10*/  FMUL.FTZ R8, R44, R10 ;  /* 0x0000000a2c087220 */ /* 0x000fe20000410000 */
[----:B------:R-:W-:Y:S01]  /*8d20*/  FMUL.FTZ R10, R79, R55 ;  /* 0x000000374f0a7220 */ /* 0x000fe20000410000 */
[C---:B------:R-:W-:Y:S01]  /*8d30*/  FADD.FTZ R64, -R160.reuse, R64 ;  /* 0x00000040a0407221 */ /* 0x040fe20000010100 */
[----:B------:R1:W5:Y:S01]  /*8d40*/  LDL.LU R79, [R1+0x54] ;  /* 0x00005400014f7983 */ /* 0x0003620000300800 */
[----:B------:R-:W-:Y:S01]  /*8d50*/  FADD.FTZ R65, -R160, R65 ;  /* 0x00000041a0417221 */ /* 0x000fe20000010100 */
[----:B------:R-:W-:Y:S01]  /*8d60*/  FADD.FTZ R66, -R159, R66 ;  /* 0x000000429f427221 */ /* 0x000fe20000010100 */
[----:B------:R-:W-:Y:S01]  /*8d70*/  FMUL.FTZ R64, R70, R64 ;  /* 0x0000004046407220 */ /* 0x000fe20000410000 */
[----:B------:R1:W5:Y:S01]  /*8d80*/  LDL.LU R78, [R1+0x50] ;  /* 0x00005000014e7983 */ /* 0x0003620000300800 */
[----:B------:R-:W-:Y:S01]  /*8d90*/  FMUL.FTZ R22, R69, R65 ;  /* 0x0000004145167220 */ /* 0x000fe20000410000 */
[----:B------:R-:W-:Y:S01]  /*8da0*/  FMUL.FTZ R24, R68, R66 ;  /* 0x0000004244187220 */ /* 0x000fe20000410000 */
[----:B------:R-:W-:Y:S01]  /*8db0*/  FMUL.FTZ R21, R45, R21 ;  /* 0x000000152d157220 */ /* 0x000fe20000410000 */
[----:B------:R1:W5:Y:S01]  /*8dc0*/  LDL.LU R77, [R1+0x4c] ;  /* 0x00004c00014d7983 */ /* 0x0003620000300800 */
[----:B------:R-:W-:Y:S01]  /*8dd0*/  FMUL.FTZ R3, R3, UR27 ;  /* 0x0000001b03037c20 */ /* 0x000fe20008410000 */
[----:B------:R-:W-:Y:S01]  /*8de0*/  FFMA.FTZ R4, -R225, R225, 1 ;  /* 0x3f800000e1047423 */ /* 0x000fe200000101e1 */
[----:B------:R-:W-:Y:S01]  /*8df0*/  FMUL.FTZ R17, R40, R17 ;  /* 0x0000001128117220 */ /* 0x000fe20000410000 */
[----:B------:R-:W-:Y:S01]  /*8e00*/  F2FP.F16.F32.PACK_AB R21, R21, R8 ;  /* 0x000000081515723e */ /* 0x000fe200000000ff */
[----:B------:R-:W-:Y:S01]  /*8e10*/  FMUL.FTZ R8, R76, R58 ;  /* 0x0000003a4c087220 */ /* 0x000fe20000410000 */
[----:B------:R-:W-:Y:S01]  /*8e20*/  FMUL.FTZ R20, R20, R3 ;  /* 0x0000000314147220 */ /* 0x000fe20000410000 */
[----:B------:R1:W5:Y:S01]  /*8e30*/  LDL.LU R76, [R1+0x48] ;  /* 0x00004800014c7983 */ /* 0x0003620000300800 */
[----:B------:R-:W-:Y:S01]  /*8e40*/  FFMA.FTZ R3, -R224, R224, 1 ;  /* 0x3f800000e0037423 */ /* 0x000fe200000101e0 */
[----:B------:R-:W-:Y:S01]  /*8e50*/  F2FP.F16.F32.PACK_AB R26, R26, R16 ;  /* 0x000000101a1a723e */ /* 0x000fe200000000ff */
[----:B------:R-:W-:Y:S01]  /*8e60*/  FFMA.FTZ R6, -R227, R227, 1 ;  /* 0x3f800000e3067423 */ /* 0x000fe200000101e3 */
[----:B------:R1:W5:Y:S01]  /*8e70*/  LDL.LU R75, [R1+0x44] ;  /* 0x00004400014b7983 */ /* 0x0003620000300800 */
[----:B------:R-:W-:Y:S01]  /*8e80*/  FMUL.FTZ R3, R3, UR27 ;  /* 0x0000001b03037c20 */ /* 0x000fe20008410000 */
[----:B------:R-:W-:Y:S01]  /*8e90*/  FMUL.FTZ R5, R5, UR27 ;  /* 0x0000001b05057c20 */ /* 0x000fe20008410000 */
[----:B------:R-:W-:Y:S01]  /*8ea0*/  FMUL.FTZ R4, R4, UR27 ;  /* 0x0000001b04047c20 */ /* 0x000fe20008410000 */
[----:B------:R1:W5:Y:S01]  /*8eb0*/  LDL.LU R74, [R1+0x40] ;  /* 0x00004000014a7983 */ /* 0x0003620000300800 */
[----:B------:R-:W-:Y:S01]  /*8ec0*/  FMUL.FTZ R16, R51, R3 ;  /* 0x0000000333107220 */ /* 0x000fe20000410000 */
[----:B------:R-:W-:Y:S01]  /*8ed0*/  FFMA.FTZ R3, -R228, R228, 1 ;  /* 0x3f800000e4037423 */ /* 0x000fe200000101e4 */
[----:B------:R-:W-:Y:S01]  /*8ee0*/  F2FP.F16.F32.PACK_AB R27, R27, R17 ;  /* 0x000000111b1b723e */ /* 0x000fe200000000ff */
[----:B------:R1:W5:Y:S01]  /*8ef0*/  LDL.LU R73, [R1+0x3c] ;  /* 0x00003c0001497983 */ /* 0x0003620000300800 */
[----:B------:R-:W-:Y:S01]  /*8f00*/  FMUL.FTZ R6, R6, UR27 ;  /* 0x0000001b06067c20 */ /* 0x000fe20008410000 */
[----:B------:R-:W-:Y:S01]  /*8f10*/  FMUL.FTZ R17, R49, R5 ;  /* 0x0000000531117220 */ /* 0x000fe20000410000 */
[----:B------:R-:W-:Y:S01]  /*8f20*/  FMUL.FTZ R12, R12, R4 ;  /* 0x000000040c0c7220 */ /* 0x000fe20000410000 */
[----:B------:R1:W5:Y:S01]  /*8f30*/  LDL.LU R72, [R1+0x38] ;  /* 0x0000380001487983 */ /* 0x0003620000300800 */
[----:B------:R-:W-:Y:S01]  /*8f40*/  FMUL.FTZ R3, R3, UR27 ;  /* 0x0000001b03037c20 */ /* 0x000fe20008410000 */
[----:B------:R-:W-:Y:S01]  /*8f50*/  FFMA.FTZ R5, -R230, R230, 1 ;  /* 0x3f800000e6057423 */ /* 0x000fe200000101e6 */
[----:B------:R-:W-:Y:S01]  /*8f60*/  FFMA.FTZ R4, -R229, R229, 1 ;  /* 0x3f800000e5047423 */ /* 0x000fe200000101e5 */
[----:B------:R1:W5:Y:S01]  /*8f70*/  LDL.LU R71, [R1+0x34] ;  /* 0x0000340001477983 */ /* 0x0003620000300800 */
[----:B------:R-:W-:Y:S01]  /*8f80*/  FMUL.FTZ R7, R48, R6 ;  /* 0x0000000630077220 */ /* 0x000fe20000410000 */
[----:B------:R-:W-:Y:S01]  /*8f90*/  FMUL.FTZ R10, R10, R3 ;  /* 0x000000030a0a7220 */ /* 0x000fe20000410000 */
[----:B------:R-:W-:Y:S01]  /*8fa0*/  FFMA.FTZ R6, -R231, R231, 1 ;  /* 0x3f800000e7067423 */ /* 0x000fe200000101e7 */
[----:B------:R1:W5:Y:S01]  /*8fb0*/  LDL.LU R70, [R1+0x30] ;  /* 0x0000300001467983 */ /* 0x0003620000300800 */
[----:B------:R-:W-:Y:S01]  /*8fc0*/  FMUL.FTZ R5, R5, UR27 ;  /* 0x0000001b05057c20 */ /* 0x000fe20008410000 */
[----:B------:R-:W-:Y:S01]  /*8fd0*/  FMUL.FTZ R4, R4, UR27 ;  /* 0x0000001b04047c20 */ /* 0x000fe20008410000 */
[----:B------:R-:W-:Y:S01]  /*8fe0*/  FFMA.FTZ R3, -R233, R233, 1 ;  /* 0x3f800000e9037423 */ /* 0x000fe200000101e9 */
[----:B------:R1:W5:Y:S01]  /*8ff0*/  LDL.LU R69, [R1+0x2c] ;  /* 0x00002c0001457983 */ /* 0x0003620000300800 */
[----:B------:R-:W-:Y:S01]  /*9000*/  FMUL.FTZ R9, R46, R9 ;  /* 0x000000092e097220 */ /* 0x000fe20000410000 */
[----:B------:R-:W-:Y:S01]  /*9010*/  FMUL.FTZ R6, R6, UR27 ;  /* 0x0000001b06067c20 */ /* 0x000fe20008410000 */
[----:B------:R-:W-:Y:S01]  /*9020*/  FMUL.FTZ R11, R11, R5 ;  /* 0x000000050b0b7220 */ /* 0x000fe20000410000 */
[----:B------:R1:W5:Y:S01]  /*9030*/  LDL.LU R68, [R1+0x28] ;  /* 0x0000280001447983 */ /* 0x0003620000300800 */
[----:B------:R-:W-:Y:S01]  /*9040*/  FMUL.FTZ R14, R54, R4 ;  /* 0x00000004360e7220 */ /* 0x000fe20000410000 */
[----:B------:R-:W-:Y:S01]  /*9050*/  FMUL.FTZ R3, R3, UR27 ;  /* 0x0000001b03037c20 */ /* 0x000fe20008410000 */
[----:B------:R-:W-:Y:S01]  /*9060*/  FFMA.FTZ R5, -R237, R237, 1 ;  /* 0x3f800000ed057423 */ /* 0x000fe200000101ed */
[----:B------:R-:W-:Y:S01]  /*9070*/  FFMA.FTZ R4, -R235, R235, 1 ;  /* 0x3f800000eb047423 */ /* 0x000fe200000101eb */
[----:B------:R-:W-:Y:S01]  /*9080*/  F2FP.F16.F32.PACK_AB R20, R20, R9 ;  /* 0x000000091414723e */ /* 0x000fe200000000ff */
[----:B------:R-:W-:Y:S01]  /*9090*/  FMUL.FTZ R9, R52, R6 ;  /* 0x0000000634097220 */ /* 0x000fe20000410000 */
[----:B------:R-:W-:Y:S01]  /*90a0*/  F2FP.F16.F32.PACK_AB R16, R16, R12 ;  /* 0x0000000c1010723e */ /* 0x000fe200000000ff */
[----:B------:R-:W-:Y:S01]  /*90b0*/  FMUL.FTZ R12, R59, R3 ;  /* 0x000000033b0c7220 */ /* 0x000fe20000410000 */
[----:B------:R-:W-:Y:S01]  /*90c0*/  FFMA.FTZ R6, -R239, R239, 1 ;  /* 0x3f800000ef067423 */ /* 0x000fe200000101ef */
[----:B------:R-:W-:Y:S01]  /*90d0*/  FMUL.FTZ R5, R5, UR27 ;  /* 0x0000001b05057c20 */ /* 0x000fe20008410000 */
[----:B------:R-:W-:Y:S01]  /*90e0*/  FMUL.FTZ R4, R4, UR27 ;  /* 0x0000001b04047c20 */ /* 0x000fe20008410000 */
[----:B------:R-:W-:Y:S01]  /*90f0*/  FFMA.FTZ R3, -R232, R232, 1 ;  /* 0x3f800000e8037423 */ /* 0x000fe200000101e8 */
[----:B------:R-:W-:Y:S01]  /*9100*/  FMUL.FTZ R6, R6, UR27 ;  /* 0x0000001b06067c20 */ /* 0x000fe20008410000 */
[----:B------:R-:W-:Y:S01]  /*9110*/  FMUL.FTZ R13, R13, R5 ;  /* 0x000000050d0d7220 */ /* 0x000fe20000410000 */
        /* <DEDUP_REMOVED lines=12> */
[----:B------:R-:W-:Y:S01]  /*91e0*/  F2FP.F16.F32.PACK_AB R11, R11, R9 ;  /* 0x000000090b0b723e */ /* 0x000fe200000000ff */
[----:B------:R-:W-:Y:S01]  /*91f0*/  FMUL.FTZ R6, R6, UR27 ;  /* 0x0000001b06067c20 */ /* 0x000fe20008410000 */
[----:B------:R-:W-:Y:S01]  /*9200*/  FMUL.FTZ R15, R15, R5 ;  /* 0x000000050f0f7220 */ /* 0x000fe20000410000 */
[----:B------:R-:W-:Y:S01]  /*9210*/  FMUL.FTZ R9, R62, R4 ;  /* 0x000000043e097220 */ /* 0x000fe20000410000 */
[----:B------:R-:W-:Y:S01]  /*9220*/  FMUL.FTZ R25, R3, UR27 ;  /* 0x0000001b03197c20 */ /* 0x000fe20008410000 */
[----:B------:R-:W-:Y:S01]  /*9230*/  FADD.FTZ R67, -R159, R67 ;  /* 0x000000439f437221 */ /* 0x000fe20000010100 */
[----:B------:R-:W-:Y:S01]  /*9240*/  FFMA.FTZ R5, -R242, R242, 1 ;  /* 0x3f800000f2057423 */ /* 0x000fe200000101f2 */
[----:B------:R-:W-:Y:S01]  /*9250*/  F2FP.F16.F32.PACK_AB R13, R13, R7 ;  /* 0x000000070d0d723e */ /* 0x000fe200000000ff */
[----:B------:R-:W-:Y:S01]  /*9260*/  FFMA.FTZ R4, -R241, R241, 1 ;  /* 0x3f800000f1047423 */ /* 0x000fe200000101f1 */
[----:B------:R-:W-:Y:S01]  /*9270*/  FFMA.FTZ R3, -R240, R240, 1 ;  /* 0x3f800000f0037423 */ /* 0x000fe200000101f0 */
[----:B------:R-:W-:Y:S01]  /*9280*/  F2FP.F16.F32.PACK_AB R12, R12, R8 ;  /* 0x000000080c0c723e */ /* 0x000fe200000000ff */
[----:B------:R-:W-:Y:S01]  /*9290*/  FMUL.FTZ R6, R60, R6 ;  /* 0x000000063c067220 */ /* 0x000fe20000410000 */
[----:B------:R-:W-:Y:S01]  /*92a0*/  FMUL.FTZ R23, R151, R67 ;  /* 0x0000004397177220 */ /* 0x000fe20000410000 */
[----:B------:R-:W-:Y:S01]  /*92b0*/  SHF.L.U32 R151, R184, 0x5, RZ ;  /* 0x00000005b8977819 */ /* 0x000fe200000006ff */
[----:B------:R-:W-:Y:S01]  /*92c0*/  FMUL.FTZ R5, R5, UR27 ;  /* 0x0000001b05057c20 */ /* 0x000fe20008410000 */
[----:B------:R-:W-:Y:S01]  /*92d0*/  FMUL.FTZ R4, R4, UR27 ;  /* 0x0000001b04047c20 */ /* 0x000fe20008410000 */
[----:B------:R-:W-:Y:S01]  /*92e0*/  F2FP.F16.F32.PACK_AB R15, R15, R6 ;  /* 0x000000060f0f723e */ /* 0x000fe200000000ff */
[----:B------:R-:W-:Y:S01]  /*92f0*/  FMUL.FTZ R3, R3, UR27 ;  /* 0x0000001b03037c20 */ /* 0x000fe20008410000 */
[----:B------:R-:W-:Y:S01]  /*9300*/  FMUL.FTZ R25, R64, R25 ;  /* 0x0000001940197220 */ /* 0x000fe20000410000 */
[----:B------:R-:W-:Y:S01]  /*9310*/  F2FP.F16.F32.PACK_AB R14, R14, R9 ;  /* 0x000000090e0e723e */ /* 0x000fe200000000ff */
[----:B------:R-:W-:Y:S01]  /*9320*/  FMUL.FTZ R22, R22, R5 ;  /* 0x0000000516167220 */ /* 0x000fe20000410000 */
[----:B------:R-:W-:Y:S01]  /*9330*/  FMUL.FTZ R24, R24, R4 ;  /* 0x0000000418187220 */ /* 0x000fe20000410000 */
[----:B------:R-:W-:Y:S01]  /*9340*/  LOP3.LUT R185, R150, 0x38, RZ, 0xc0, !PT ;  /* 0x0000003896b97812 */ /* 0x000fe200078ec0ff */
[----:B------:R-:W-:Y:S01]  /*9350*/  FMUL.FTZ R23, R23, R3 ;  /* 0x0000000317177220 */ /* 0x000fe20000410000 */
[----:B-1----:R-:W-:Y:S06]  /*9360*/  BRA.U !UP0, `(.L_x_2244) ;  /* 0x0000000108d47547 */ /* 0x002fec000b800000 */
[----:B------:R-:W2:Y:S01]  /*9370*/  LDL.LU R19, [R1+0xc] ;  /* 0x00000c0001137983 */ /* 0x000ea20000300800 */
[----:B------:R-:W1:Y:S01]  /*9380*/  LDC R7, c[0x0][0x3b0] ;  /* 0x0000ec00ff077b82 */ /* 0x000e620000000800 */
[----:B------:R-:W-:Y:S01]  /*9390*/  ISETP.GE.AND P1, PT, R185, UR5, PT ;  /* 0x00000005b9007c0c */ /* 0x000fe2000bf26270 */
[----:B------:R-:W-:Y:S01]  /*93a0*/  ULOP3.LUT UR9, UR46, 0x1, URZ, 0xc0, !UPT ;  /* 0x000000012e097892 */ /* 0x000fe2000f8ec0ff */
[----:B------:R-:W3:Y:S01]  /*93b0*/  LDL.LU R18, [R1+0x10] ;  /* 0x0000100001127983 */ /* 0x000ee20000300800 */
[----:B------:R-:W-:Y:S02]  /*93c0*/  IADD3 R4, P0, PT, RZ, -UR31, RZ ;  /* 0x8000001fff047c10 */ /* 0x000fe4000ff1e0ff */
[----:B------:R-:W-:Y:S02]  /*93d0*/  UISETP.NE.U32.AND UP1, UPT, UR9, 0x1, UPT ;  /* 0x000000010900788c */ /* 0x000fe4000bf25070 */
[----:B------:R-:W4:Y:S02]  /*93e0*/  LDC R9, c[0x0][0x3b4] ;  /* 0x0000ed00ff097b82 */ /* 0x000f240000000800 */
[----:B------:R-:W-:Y:S06]  /*93f0*/  USEL UR9, UR30, 0x4000, !UP1 ;  /* 0x000040001e097887 */ /* 0x000fec000c800000 */
[----:B------:R-:W-:Y:S02]  /*9400*/  VIADD R246, R246, UR9 ;  /* 0x00000009f6f67c36 */ /* 0x000fe40008000000 */
[----:B------:R-:W-:Y:S02]  /*9410*/  VIADD R215, R215, UR9 ;  /* 0x00000009d7d77c36 */ /* 0x000fe40008000000 */
[----:B------:R-:W-:Y:S02]  /*9420*/  VIADD R182, R182, UR9 ;  /* 0x00000009b6b67c36 */ /* 0x000fe40008000000 */
[C---:B-1----:R-:W-:Y:S02]  /*9430*/  IMAD.SHL.U32 R3, R7.reuse, 0x80, RZ ;  /* 0x0000008007037824 */ /* 0x042fe400078e00ff */
[----:B------:R-:W-:Y:S02]  /*9440*/  IMAD.SHL.U32 R8, R7, 0x40, RZ ;  /* 0x0000004007087824 */ /* 0x000fe400078e00ff */
[----:B------:R-:W-:Y:S01]  /*9450*/  IMAD.X R3, RZ, RZ, ~R3, P0 ;  /* 0x000000ffff037224 */ /* 0x000fe200000e0e03 */
[----:B------:R-:W-:Y:S04]  /*9460*/  ISETP.GE.AND P0, PT, R185, UR5, PT ;  /* 0x00000005b9007c0c */ /* 0x000fe8000bf06270 */
[----:B------:R-:W-:Y:S04]  /*9470*/  SHF.R.S64 R4, R4, 0x1f, R3 ;  /* 0x0000001f04047819 */ /* 0x000fe80000001003 */
[----:B---3--:R-:W-:Y:S04]  /*9480*/  IADD3 R18, P2, PT, R4, R18, RZ ;  /* 0x0000001204127210 */ /* 0x008fe80007f5e0ff */
[----:B--2---:R-:W-:Y:S01]  /*9490*/  LEA.HI.X.SX32 R19, R3, R19, 0x1, P2 ;  /* 0x0000001303137211 */ /* 0x004fe200010f0eff */
[----:B------:R1:W-:Y:S01]  /*94a0*/  STL [R1+0x10], R18 ;  /* 0x0000101201007387 */ /* 0x0003e20000100800 */
[----:B------:R-:W-:Y:S02]  /*94b0*/  IADD3 R4, P3, PT, R8, R18, RZ ;  /* 0x0000001208047210 */ /* 0x000fe40007f7e0ff */
[C---:B----4-:R-:W-:Y:S01]  /*94c0*/  SHF.L.U64.HI R3, R7.reuse, 0x6, R9 ;  /* 0x0000000607037819 */ /* 0x050fe20000010209 */
[----:B------:R-:W-:Y:S01]  /*94d0*/  @!PT LDS RZ, [RZ] ;  /* 0x00000000fffff984 */ /* 0x000fe20000000800 */
[----:B------:R-:W-:Y:S01]  /*94e0*/  @!PT LDS RZ, [RZ] ;  /* 0x00000000fffff984 */ /* 0x000fe20000000800 */
[----:B------:R-:W-:Y:S01]  /*94f0*/  @!PT LDS RZ, [RZ] ;  /* 0x00000000fffff984 */ /* 0x000fe20000000800 */
[----:B------:R1:W-:Y:S01]  /*9500*/  @!P1 LDGSTS.E.BYPASS.LTC128B.128 [R246], desc[UR34][R18.64] ;  /* 0x0000000012f69fae */ /* 0x0003e2000b981a22 */
[----:B------:R-:W-:Y:S03]  /*9510*/  @!P0 LEA R6, P2, R7, R4, 0x7 ;  /* 0x0000000407068211 */ /* 0x000fe600078438ff */
[----:B------:R1:W-:Y:S01]  /*9520*/  @P1 STS.64 [R215], RZ ;  /* 0x000000ffd7001388 */ /* 0x0003e20000000a00 */
[----:B------:R-:W-:Y:S01]  /*9530*/  IMAD.X R5, R3, 0x1, R19, P3 ;  /* 0x0000000103057824 */ /* 0x000fe200018e0613 */
[----:B------:R-:W-:Y:S02]  /*9540*/  @!P0 IADD3 R8, P3, PT, R4, R8, RZ ;  /* 0x0000000804088210 */ /* 0x000fe40007f7e0ff */
[----:B------:R1:W-:Y:S02]  /*9550*/  @P1 STS.64 [R215+0x8], RZ ;  /* 0x000008ffd7001388 */ /* 0x0003e40000000a00 */
[----:B------:R-:W-:Y:S01]  /*9560*/  @!P0 LEA.HI.X R7, R7, R5, R9, 0x7, P2 ;  /* 0x0000000507078211 */ /* 0x000fe200010f3c09 */
[----:B------:R-:W-:Y:S01]  /*9570*/  @!P0 IMAD.X R9, R5, 0x1, R3, P3 ;  /* 0x0000000105098824 */ /* 0x000fe200018e0603 */
        /* <DEDUP_REMOVED lines=18> */
[----:B------:R1:W-:Y:S04]  /*96a0*/  STL [R1+0xc], R19 ;  /* 0x00000c1301007387 */ /* 0x0003e80000100800 */
[----:B------:R-:W0:Y:S02]  /*96b0*/  LDGDEPBAR ;  /* 0x00000000000079af */ /* 0x000e240000000000 */
.L_x_2244:
[----:B------:R-:W-:Y:S01]  /*96c0*/  STS [R155+0x14000], R169 ;  /* 0x014000a99b007388 */ /* 0x000fe20000000800 */
[----:B------:R-:W-:Y:S02]  /*96d0*/  F2FP.F16.F32.PACK_AB R3, R22, R25 ;  /* 0x000000191603723e */ /* 0x000fe400000000ff */
[----:B-1----:R-:W-:Y:S01]  /*96e0*/  F2FP.F16.F32.PACK_AB R4, R23, R24 ;  /* 0x000000181704723e */ /* 0x002fe200000000ff */
[----:B------:R-:W-:Y:S01]  /*96f0*/  STS [R155+0x14400], R168 ;  /* 0x014400a89b007388 */ /* 0x000fe20000000800 */
[----:B------:R-:W-:Y:S02]  /*9700*/  LOP3.LUT R0, R0, 0x38, R150, 0x78, !PT ;  /* 0x0000003800007812 */ /* 0x000fe400078e7896 */
[----:B------:R-:W-:Y:S01]  /*9710*/  LEA R2, R2, UR4, 0x1 ;  /* 0x0000000402027c11 */ /* 0x000fe2000f8e08ff */
[----:B------:R-:W-:Y:S01]  /*9720*/  STS [R166+0x14000], R139 ;  /* 0x0140008ba6007388 */ /* 0x000fe20000000800 */
[----:B------:R-:W-:Y:S03]  /*9730*/  LOP3.LUT R0, R0, 0x200, R151, 0xf8, !PT ;  /* 0x0000020000007812 */ /* 0x000fe600078ef897 */
[----:B------:R-:W-:Y:S01]  /*9740*/  STS [R166+0x14400], R138 ;  /* 0x0144008aa6007388 */ /* 0x000fe20000000800 */
[----:B------:R-:W-:Y:S03]  /*9750*/  LEA R0, R0, UR4, 0x1 ;  /* 0x0000000400007c11 */ /* 0x000fe6000f8e08ff */
        /* <DEDUP_REMOVED lines=8> */
[----:B-1----:R-:W-:Y:S03]  /*97e0*/  LOP3.LUT R148, R183, 0x30, RZ, 0xc0, !PT ;  /* 0x00000030b7947812 */ /* 0x002fe600078ec0ff */
[----:B------:R-:W-:Y:S04]  /*97f0*/  STS [R162+0x16000], R35 ;  /* 0x01600023a2007388 */ /* 0x000fe80000000800 */
[----:B------:R-:W-:Y:S01]  /*9800*/  STS [R162+0x16400], R34 ;  /* 0x01640022a2007388 */ /* 0x000fe20000000800 */
[----:B--2---:R-:W1:Y:S03]  /*9810*/  LDC R141, c[0x0][0x44c] ;  /* 0x00011300ff8d7b82 */ /* 0x004e660000000800 */
[----:B------:R-:W-:Y:S04]  /*9820*/  STS [R165+0x16000], R33 ;  /* 0x01600021a5007388 */ /* 0x000fe80000000800 */
[----:B------:R-:W-:Y:S04]  /*9830*/  STS [R165+0x16400], R32 ;  /* 0x01640020a5007388 */ /* 0x000fe80000000800 */
[----:B------:R-:W-:Y:S04]  /*9840*/  STS [R156+-0x8000], R29 ;  /* 0xff80001d9c007388 */ /* 0x000fe80000000800 */
[----:B------:R-:W-:Y:S04]  /*9850*/  STS [R156+-0x7c00], R28 ;  /* 0xff84001c9c007388 */ /* 0x000fe80000000800 */
[----:B------:R-:W-:Y:S04]  /*9860*/  STS [R164+-0x8000], R17 ;  /* 0xff800011a4007388 */ /* 0x000fe80000000800 */
[----:B------:R-:W-:Y:S01]  /*9870*/  STS [R164+-0x7c00], R16 ;  /* 0xff840010a4007388 */ /* 0x000fe20000000800 */
[----:B-1----:R-:W-:Y:S03]  /*9880*/  IMAD R141, R141, UR13, RZ ;  /* 0x0000000d8d8d7c24 */ /* 0x002fe6000f8e02ff */
        /* <DEDUP_REMOVED lines=11> */
[----:B------:R-:W-:Y:S01]  /*9940*/  STS [R163+-0x5c00], R14 ;  /* 0xffa4000ea3007388 */ /* 0x000fe20000000800 */
[----:B------:R-:W-:Y:S01]  /*9950*/  BAR.SYNC.DEFER_BLOCKING 0x0 ;  /* 0x0000000000007b1d */ /* 0x000fe20000010000 */
[----:B-1----:R-:W-:Y:S05]  /*9960*/  IMAD.IADD R3, R153, 0x1, R2 ;  /* 0x0000000199037824 */ /* 0x002fea00078e0202 */
        /* <DEDUP_REMOVED lines=11> */
[-C--:B-1---5:R-:W-:Y:S08]  /*9a20*/  HMMA.16816.F32 R68, R4, R8.reuse, R68 ;  /* 0x000000080444723c */ /* 0x0a2ff00000001844 */
        /* <DEDUP_REMOVED lines=96> */
[----:B------:R-:W2:Y:S01]  /*a030*/  LDL.LU R49, [R1+0x4] ;  /* 0x0000040001317983 */ /* 0x000ea20000300800 */
[----:B------:R-:W1:Y:S01]  /*a040*/  LDC R12, c[0x0][0x590] ;  /* 0x00016400ff0c7b82 */ /* 0x000e620000000800 */
[C---:B------:R-:W-:Y:S02]  /*a050*/  ISETP.GE.AND P1, PT, R185.reuse, UR5, PT ;  /* 0x00000005b9007c0c */ /* 0x040fe4000bf26270 */
[----:B------:R-:W3:Y:S01]  /*a060*/  LDL.LU R48, [R1+0x8] ;  /* 0x0000080001307983 */ /* 0x000ee20000300800 */
[----:B------:R-:W-:Y:S04]  /*a070*/  IADD3 R5, P0, PT, RZ, -UR32, RZ ;  /* 0x80000020ff057c10 */ /* 0x000fe8000ff1e0ff */
[----:B------:R-:W4:Y:S01]  /*a080*/  LDC R13, c[0x0][0x594] ;  /* 0x00016500ff0d7b82 */ /* 0x000f220000000800 */
[C---:B-1----:R-:W-:Y:S02]  /*a090*/  IMAD.SHL.U32 R4, R12.reuse, 0x80, RZ ;  /* 0x000000800c047824 */ /* 0x042fe400078e00ff */
[C---:B------:R-:W-:Y:S02]  /*a0a0*/  IMAD.SHL.U32 R8, R12.reuse, 0x40, RZ ;  /* 0x000000400c087824 */ /* 0x040fe400078e00ff */
        /* <DEDUP_REMOVED lines=37> */
.L_x_2245:
[----:B------:R-:W-:Y:S01]  /*a300*/  LDSM.16.M88.4 R32, [R144+0x14000] ;  /* 0x014000009020783b */ /* 0x000fe20000000200 */
[----:B------:R-:W-:Y:S01]  /*a310*/  IMAD.IADD R136, R153, 0x1, R146 ;  /* 0x0000000199887824 */ /* 0x000fe200078e0292 */
[----:B------:R-:W-:Y:S01]  /*a320*/  PLOP3.LUT P2, PT, PT, PT, UP0, 0x80, 0x8 ;  /* 0x000000000008781c */ /* 0x000fe20003f4f008 */
[----:B------:R-:W-:Y:S01]  /*a330*/  IMAD.MOV.U32 R190, RZ, RZ, 0x4 ;  /* 0x00000004ffbe7424 */ /* 0x000fe200078e00ff */
[----:B------:R-:W2:Y:S01]  /*a340*/  LDSM.16.MT88.4 R16, [R2+0xc000] ;  /* 0x00c000000210783b */ /* 0x000ea20000004200 */
[----:B------:R-:W-:Y:S02]  /*a350*/  @UP0 UIADD3 UR14, UP1, UPT, UR52, -0x200, URZ ;  /* 0xfffffe00340e0890 */ /* 0x000fe4000ff3e0ff */
[----:B------:R-:W-:Y:S01]  /*a360*/  ULOP3.LUT UR9, UR46, 0x1, URZ, 0xc0, !UPT ;  /* 0x000000012e097892 */ /* 0x000fe2000f8ec0ff */
[----:B------:R-:W3:Y:S01]  /*a370*/  LDSM.16.M88.4 R28, [R144+0x16000] ;  /* 0x01600000901c783b */ /* 0x000ee20000000200 */
[----:B------:R-:W-:Y:S02]  /*a380*/  @UP0 UIADD3.X UR12, UPT, UPT, UR53, -0x1, URZ, UP1, !UPT ;  /* 0xffffffff350c0890 */ /* 0x000fe40008ffe4ff */
[----:B------:R-:W-:Y:S01]  /*a390*/  @UP0 UIADD3 UR10, UP1, UPT, UR10, -0x200, URZ ;  /* 0xfffffe000a0a0890 */ /* 0x000fe2000ff3e0ff */
[----:B------:R-:W4:Y:S03]  /*a3a0*/  LDSM.16.MT88.4 R36, [R3+0xc000] ;  /* 0x00c000000324783b */ /* 0x000f260000004200 */
[----:B------:R-:W-:Y:S01]  /*a3b0*/  @UP0 UIADD3.X UR11, UPT, UPT, UR11, -0x1, URZ, UP1, !UPT ;  /* 0xffffffff0b0b0890 */ /* 0x000fe20008ffe4ff */
[----:B------:R-:W5:Y:S01]  /*a3c0*/  LDL R189, [R1] ;  /* 0x0000000001bd7983 */ /* 0x000f620000100800 */
[----:B------:R-:W-:Y:S03]  /*a3d0*/  UISETP.NE.U32.AND UP1, UPT, UR9, 0x1, UPT ;  /* 0x000000010900788c */ /* 0x000fe6000bf25070 */
[----:B------:R-:W-:Y:S03]  /*a3e0*/  LDSM.16.M88.4 R40, [R146+0x14000] ;  /* 0x014000009228783b */ /* 0x000fe60000000200 */
[----:B------:R-:W-:Y:S01]  /*a3f0*/  PLOP3.LUT P1, PT, PT, PT, UP1, 0x80, 0x8 ;  /* 0x000000000008781c */ /* 0x000fe20003f2f018 */
        /* <DEDUP_REMOVED lines=14> */
[C---:B------:R-:W-:Y:S08]  /*a4e0*/  HMMA.16816.F32 R16, R32.reuse, R18, RZ ;  /* 0x000000122010723c */ /* 0x040ff000000018ff */
        /* <DEDUP_REMOVED lines=15> */
[----:B------:R-:W4:Y:S04]  /*a5e0*/  LDSM.16.MT88.4 R40, [R3+0xd800] ;  /* 0x00d800000328783b */ /* 0x000f280000004200 */
[----:B------:R-:W-:Y:S03]  /*a5f0*/  LDSM.16.M88.4 R52, [R144+0x18000] ;  /* 0x018000009034783b */ /* 0x000fe60000000200 */
[-C--:B---3--:R-:W-:Y:S08]  /*a600*/  HMMA.16816.F32 R4, R56, R60.reuse, R4 ;  /* 0x0000003c3804723c */ /* 0x088ff00000001804 */
[C---:B------:R-:W-:Y:S08]  /*a610*/  HMMA.16816.F32 R8, R64.reuse, R60, R8 ;  /* 0x0000003c4008723c */ /* 0x040ff00000001808 */
[-C--:B------:R-:W-:Y:S08]  /*a620*/  HMMA.16816.F32 R12, R64, R62.reuse, R12 ;  /* 0x0000003e400c723c */ /* 0x080ff0000000180c */
[C---:B------:R-:W-:Y:S01]  /*a630*/  HMMA.16816.F32 R16, R56.reuse, R62, R16 ;  /* 0x0000003e3810723c */ /* 0x040fe20000001810 */
[----:B------:R-:W3:Y:S07]  /*a640*/  LDSM.16.MT88.4 R60, [R2+0xe000] ;  /* 0x00e00000023c783b */ /* 0x000eee0000004200 */
[-C--:B------:R-:W-:Y:S08]  /*a650*/  HMMA.16816.F32 R20, R56, R132.reuse, R20 ;  /* 0x000000843814723c */ /* 0x080ff00000001814 */
[C---:B------:R-:W-:Y:S08]  /*a660*/  HMMA.16816.F32 R24, R64.reuse, R132, R24 ;  /* 0x000000844018723c */ /* 0x040ff00000001818 */
[-C--:B------:R-:W-:Y:S01]  /*a670*/  HMMA.16816.F32 R28, R64, R134.reuse, R28 ;  /* 0x00000086401c723c */ /* 0x080fe2000000181c */
[----:B------:R-:W3:Y:S07]  /*a680*/  LDSM.16.M88.4 R64, [R144+0x1a000] ;  /* 0x01a000009040783b */ /* 0x000eee0000000200 */
[----:B------:R-:W-:Y:S01]  /*a690*/  HMMA.16816.F32 R32, R56, R134, R32 ;  /* 0x000000863820723c */ /* 0x000fe20000001820 */
[----:B------:R-:W-:Y:S07]  /*a6a0*/  LDSM.16.MT88.4 R56, [R3+0xe800] ;  /* 0x00e800000338783b */ /* 0x000fee0000004200 */
[-C--:B-1----:R-:W-:Y:S08]  /*a6b0*/  HMMA.16816.F32 R4, R36, R44.reuse, R4 ;  /* 0x0000002c2404723c */ /* 0x082ff00000001804 */
[C---:B--2---:R-:W-:Y:S08]  /*a6c0*/  HMMA.16816.F32 R8, R48.reuse, R44, R8 ;  /* 0x0000002c3008723c */ /* 0x044ff00000001808 */
[-C--:B------:R-:W-:Y:S08]  /*a6d0*/  HMMA.16816.F32 R12, R48, R46.reuse, R12 ;  /* 0x0000002e300c723c */ /* 0x080ff0000000180c */
[C---:B------:R-:W-:Y:S01]  /*a6e0*/  HMMA.16816.F32 R16, R36.reuse, R46, R16 ;  /* 0x0000002e2410723c */ /* 0x040fe20000001810 */
[----:B------:R-:W1:Y:S07]  /*a6f0*/  LDSM.16.MT88.4 R44, [R3+0xe000] ;  /* 0x00e00000032c783b */ /* 0x000e6e0000004200 */
[-C--:B----4-:R-:W-:Y:S08]  /*a700*/  HMMA.16816.F32 R20, R36, R40.reuse, R20 ;  /* 0x000000282414723c */ /* 0x090ff00000001814 */
[C---:B------:R-:W-:Y:S08]  /*a710*/  HMMA.16816.F32 R24, R48.reuse, R40, R24 ;  /* 0x000000283018723c */ /* 0x040ff00000001818 */
[-C--:B------:R-:W-:Y:S01]  /*a720*/  HMMA.16816.F32 R28, R48, R42.reuse, R28 ;  /* 0x0000002a301c723c */ /* 0x080fe2000000181c */
[----:B------:R-:W-:Y:S07]  /*a730*/  LDSM.16.M88.4 R48, [R146+0x1a000] ;  /* 0x01a000009230783b */ /* 0x000fee0000000200 */
[----:B------:R-:W-:Y:S01]  /*a740*/  HMMA.16816.F32 R32, R36, R42, R32 ;  /* 0x0000002a2420723c */ /* 0x000fe20000001820 */
[----:B------:R-:W-:Y:S03]  /*a750*/  LDSM.16.MT88.4 R40, [R2+0xe800] ;  /* 0x00e800000228783b */ /* 0x000fe60000004200 */
[C---:B------:R-:W-:Y:S04]  /*a760*/  IMAD.SHL.U32 R36, R141.reuse, 0x8, RZ ;  /* 0x000000088d247824 */ /* 0x040fe800078e00ff */
[-C--:B---3--:R-:W-:Y:S05]  /*a770*/  HMMA.16816.F32 R4, R52, R60.reuse, R4 ;  /* 0x0000003c3404723c */ /* 0x088fea0000001804 */
[C---:B------:R-:W-:Y:S03]  /*a780*/  LEA R176, P0, R36.reuse, R244, 0x2 ;  /* 0x000000f424b07211 */ /* 0x040fe600078010ff */
[C---:B------:R-:W-:Y:S04]  /*a790*/  HMMA.16816.F32 R8, R64.reuse, R60, R8 ;  /* 0x0000003c4008723c */ /* 0x040fe80000001808 */
[----:B------:R-:W-:Y:S02]  /*a7a0*/  LEA.HI.X.SX32 R177, R36, R245, 0x2, P0 ;  /* 0x000000f524b17211 */ /* 0x000fe400000f16ff */
[----:B------:R-:W2:Y:S01]  /*a7b0*/  LDSM.16.M88.4 R36, [R146+0x18000] ;  /* 0x018000009224783b */ /* 0x000ea20000000200 */
[C---:B------:R-:W-:Y:S01]  /*a7c0*/  LEA R174, P0, R141.reuse, R176, 0x5 ;  /* 0x000000b08dae7211 */ /* 0x040fe200078028ff */
[-C--:B------:R-:W-:Y:S03]  /*a7d0*/  HMMA.16816.F32 R12, R64, R62.reuse, R12 ;  /* 0x0000003e400c723c */ /* 0x080fe6000000180c */
[C---:B------:R-:W-:Y:S02]  /*a7e0*/  LEA.HI.X.SX32 R175, R141.reuse, R177, 0x5, P0 ;  /* 0x000000b18daf7211 */ /* 0x040fe400000f2eff */
[C---:B------:R-:W-:Y:S03]  /*a7f0*/  LEA R170, P0, R141.reuse, R174, 0x5 ;  /* 0x000000ae8daa7211 */ /* 0x040fe600078028ff */
[C---:B------:R-:W-:Y:S04]  /*a800*/  HMMA.16816.F32 R16, R52.reuse, R62, R16 ;  /* 0x0000003e3410723c */ /* 0x040fe80000001810 */
        /* <DEDUP_REMOVED lines=13> */
[C---:B------:R-:W-:Y:S01]  /*a8e0*/  LEA.HI.X.SX32 R163, R141.reuse, R165, 0x5, P0 ;  /* 0x000000a58da37211 */ /* 0x040fe200000f2eff */
[----:B------:R-:W1:Y:S01]  /*a8f0*/  LDSM.16.MT88.4 R52, [R2+0xf000] ;  /* 0x00f000000234783b */ /* 0x000e620000004200 */
[C---:B------:R-:W-:Y:S02]  /*a900*/  LEA R160, P0, R141.reuse, R162, 0x5 ;  /* 0x000000a28da07211 */ /* 0x040fe400078028ff */
[-C--:B--2---:R-:W-:Y:S05]  /*a910*/  HMMA.16816.F32 R4, R36, R40.reuse, R4 ;  /* 0x000000282404723c */ /* 0x084fea0000001804 */
[C---:B------:R-:W-:Y:S02]  /*a920*/  LEA.HI.X.SX32 R161, R141.reuse, R163, 0x5, P0 ;  /* 0x000000a38da17211 */ /* 0x040fe400000f2eff */
[C---:B------:R-:W-:Y:S01]  /*a930*/  LEA R156, P0, R141.reuse, R160, 0x5 ;  /* 0x000000a08d9c7211 */ /* 0x040fe200078028ff */
[C---:B------:R-:W-:Y:S04]  /*a940*/  HMMA.16816.F32 R8, R48.reuse, R40, R8 ;  /* 0x000000283008723c */ /* 0x040fe80000001808 */
[C---:B------:R-:W-:Y:S02]  /*a950*/  LEA.HI.X.SX32 R157, R141.reuse, R161, 0x5, P0 ;  /* 0x000000a18d9d7211 */ /* 0x040fe400000f2eff */
[C---:B------:R-:W-:Y:S02]  /*a960*/  LEA R144, P0, R141.reuse, R156, 0x5 ;  /* 0x0000009c8d907211 */ /* 0x040fe400078028ff */
[-C--:B------:R-:W-:Y:S08]  /*a970*/  HMMA.16816.F32 R12, R48, R42.reuse, R12 ;  /* 0x0000002a300c723c */ /* 0x080ff0000000180c */
[C---:B------:R-:W-:Y:S01]  /*a980*/  HMMA.16816.F32 R16, R36.reuse, R42, R16 ;  /* 0x0000002a2410723c */ /* 0x040fe20000001810 */
[----:B------:R2:W3:Y:S07]  /*a990*/  LDSM.16.M88.4 R40, [R145+0x1a000] ;  /* 0x01a000009128783b */ /* 0x0004ee0000000200 */
[-C--:B------:R-:W-:Y:S08]  /*a9a0*/  HMMA.16816.F32 R20, R36, R56.reuse, R20 ;  /* 0x000000382414723c */ /* 0x080ff00000001814 */
[C---:B------:R-:W-:Y:S08]  /*a9b0*/  HMMA.16816.F32 R24, R48.reuse, R56, R24 ;  /* 0x000000383018723c */ /* 0x040ff00000001818 */
[-C--:B------:R-:W-:Y:S01]  /*a9c0*/  HMMA.16816.F32 R28, R48, R58.reuse, R28 ;  /* 0x0000003a301c723c */ /* 0x080fe2000000181c */
[----:B------:R-:W-:Y:S02]  /*a9d0*/  LDSM.16.M88.4 R48, [R136+0x18000] ;  /* 0x018000008830783b */ /* 0x000fe40000000200 */
[C---:B--2---:R-:W-:Y:S02]  /*a9e0*/  LEA.HI.X.SX32 R145, R141.reuse, R157, 0x5, P0 ;  /* 0x0000009d8d917211 */ /* 0x044fe400000f2eff */
[C---:B------:R-:W-:Y:S03]  /*a9f0*/  LEA R142, P0, R141.reuse, R144, 0x5 ;  /* 0x000000908d8e7211 */ /* 0x040fe600078028ff */
[----:B------:R-:W-:Y:S01]  /*aa00*/  HMMA.16816.F32 R32, R36, R58, R32 ;  /* 0x0000003a2420723c */ /* 0x000fe20000001820 */
[----:B------:R-:W2:Y:S03]  /*aa10*/  LDSM.16.MT88.4 R36, [R3+0xf000] ;  /* 0x00f000000324783b */ /* 0x000ea60000004200 */
[C---:B------:R-:W-:Y:S01]  /*aa20*/  LEA.HI.X.SX32 R143, R141.reuse, R145, 0x5, P0 ;  /* 0x000000918d8f7211 */ /* 0x040fe200000f2eff */
[----:B------:R-:W-:Y:S01]  /*aa30*/  LDSM.16.M88.4 R56, [R136+0x1a000] ;  /* 0x01a000008838783b */ /* 0x000fe20000000200 */
        /* <DEDUP_REMOVED lines=11> */
[----:B------:R1:W3:Y:S03]  /*aaf0*/  LDSM.16.MT88.4 R52, [R2+0xf800] ;  /* 0x00f800000234783b */ /* 0x0002e60000004200 */
[C---:B------:R-:W-:Y:S04]  /*ab00*/  LEA.HI.X.SX32 R159, R141.reuse, R133, 0x5, P0 ;  /* 0x000000858d9f7211 */ /* 0x040fe800000f2eff */
[-C--:B--2---:R-:W-:Y:S03]  /*ab10*/  HMMA.16816.F32 R20, R44, R36.reuse, R20 ;  /* 0x000000242c14723c */ /* 0x084fe60000001814 */
[C---:B------:R-:W-:Y:S05]  /*ab20*/  IMAD.WIDE R178, R141.reuse, -0x1c0, R158 ;  /* 0xfffffe408db27825 */ /* 0x040fea00078e029e */
[C---:B------:R-:W-:Y:S04]  /*ab30*/  HMMA.16816.F32 R24, R40.reuse, R36, R24 ;  /* 0x000000242818723c */ /* 0x040fe80000001818 */
[C---:B------:R-:W-:Y:S02]  /*ab40*/  LEA R66, P0, R141.reuse, R178, 0x5 ;  /* 0x000000b28d427211 */ /* 0x040fe400078028ff */
[----:B-1----:R-:W-:Y:S02]  /*ab50*/  @P2 SHF.R.U32.HI R2, RZ, 0x2, R184 ;  /* 0x00000002ff022819 */ /* 0x002fe400000116b8 */
[-C--:B------:R-:W-:Y:S03]  /*ab60*/  HMMA.16816.F32 R28, R40, R38.reuse, R28 ;  /* 0x00000026281c723c */ /* 0x080fe6000000181c */
[C---:B------:R-:W-:Y:S02]  /*ab70*/  LEA.HI.X.SX32 R67, R141.reuse, R179, 0x5, P0 ;  /* 0x000000b38d437211 */ /* 0x040fe400000f2eff */
[----:B-----5:R-:W-:Y:S02]  /*ab80*/  @P2 LOP3.LUT R189, R148, 0x7, R2, 0xf8, !PT ;  /* 0x0000000794bd2812 */ /* 0x020fe400078ef802 */
[C---:B------:R-:W-:Y:S01]  /*ab90*/  LEA R64, P0, R141.reuse, R66, 0x5 ;  /* 0x000000428d407211 */ /* 0x040fe200078028ff */
[----:B------:R-:W-:Y:S01]  /*aba0*/  HMMA.16816.F32 R32, R44, R38, R32 ;  /* 0x000000262c20723c */ /* 0x000fe20000001820 */
[----:B------:R1:W2:Y:S03]  /*abb0*/  LDSM.16.MT88.4 R36, [R3+0xf800] ;  /* 0x00f800000324783b */ /* 0x0002a60000004200 */
[C---:B------:R-:W-:Y:S01]  /*abc0*/  LEA.HI.X.SX32 R65, R141.reuse, R67, 0x5, P0 ;  /* 0x000000438d417211 */ /* 0x040fe200000f2eff */
[----:B------:R-:W-:Y:S01]  /*abd0*/  @P2 STL [R1], R189 ;  /* 0x000000bd01002387 */ /* 0x000fe20000100800 */
        /* <DEDUP_REMOVED lines=11> */
[C---:B------:R-:W-:Y:S01]  /*ac90*/  LEA R46, P0, R141.reuse, R52, 0x5 ;  /* 0x000000348d2e7211 */ /* 0x040fe200078028ff */
[----:B------:R-:W-:Y:S01]  /*aca0*/  @UP0 UMOV UR53, UR12 ;  /* 0x0000000c00350c82 */ /* 0x000fe20008000000 */
[C---:B------:R-:W-:Y:S01]  /*acb0*/  HMMA.16816.F32 R16, R48.reuse, R54, R16 ;  /* 0x000000363010723c */ /* 0x040fe20000001810 */
[----:B------:R-:W3:Y:S01]  /*acc0*/  @P2 LDG.E R188, desc[UR34][R2.64+-0x200] ;  /* 0xfffe002202bc2981 */ /* 0x000ee2000c1e1900 */
[----:B------:R-:W-:Y:S02]  /*acd0*/  UISETP.GT.AND UP0, UPT, UR46, UR43, UPT ;  /* 0x0000002b2e00728c */ /* 0x000fe4000bf04270 */
[C---:B------:R-:W-:Y:S01]  /*ace0*/  LEA.HI.X.SX32 R47, R141.reuse, R53, 0x5, P0 ;  /* 0x000000358d2f7211 */ /* 0x040fe200000f2eff */
[----:B------:R-:W4:Y:S01]  /*acf0*/  @P2 LDG.E R187, desc[UR34][R2.64+-0x1e0] ;  /* 0xfffe202202bb2981 */ /* 0x000f22000c1e1900 */
[C---:B------:R-:W-:Y:S01]  /*ad00*/  LEA R44, P0, R141.reuse, R46, 0x5 ;  /* 0x0000002e8d2c7211 */ /* 0x040fe200078028ff */
[----:B------:R-:W-:Y:S01]  /*ad10*/  UIADD3 UR46, UPT, UPT, UR46, -0x1, URZ ;  /* 0xffffffff2e2e7890 */ /* 0x000fe2000fffe0ff */
[-C--:B--2---:R-:W-:Y:S01]  /*ad20*/  HMMA.16816.F32 R20, R48, R36.reuse, R20 ;  /* 0x000000243014723c */ /* 0x084fe20000001814 */
[----:B------:R-:W2:Y:S02]  /*ad30*/  @P2 LDG.E R186, desc[UR34][R2.64+-0x100] ;  /* 0xffff002202ba2981 */ /* 0x000ea4000c1e1900 */
[C---:B------:R-:W-:Y:S02]  /*ad40*/  LEA.HI.X.SX32 R45, R141.reuse, R47, 0x5, P0 ;  /* 0x0000002f8d2d7211 */ /* 0x040fe400000f2eff */
[----:B------:R1:W5:Y:S01]  /*ad50*/  @P2 LDG.E R155, desc[UR34][R2.64+-0xe0] ;  /* 0xffff2022029b2981 */ /* 0x000362000c1e1900 */
[C---:B------:R-:W-:Y:S02]  /*ad60*/  LEA R42, P0, R141.reuse, R44, 0x5 ;  /* 0x0000002c8d2a7211 */ /* 0x040fe400078028ff */
[C---:B------:R-:W-:Y:S01]  /*ad70*/  HMMA.16816.F32 R24, R56.reuse, R36, R24 ;  /* 0x000000243818723c */ /* 0x040fe20000001818 */
[----:B------:R-:W-:Y:S03]  /*ad80*/  REDG.E.ADD.F32.FTZ.RN.STRONG.GPU desc[UR34][R244.64], R4 ;  /* 0x00000004f40079a6 */ /* 0x000fe6000c12f322 */
[C---:B------:R-:W-:Y:S01]  /*ad90*/  LEA.HI.X.SX32 R43, R141.reuse, R45, 0x5, P0 ;  /* 0x0000002d8d2b7211 */ /* 0x040fe200000f2eff */
[----:B------:R-:W-:Y:S01]  /*ada0*/  REDG.E.ADD.F32.FTZ.RN.STRONG.GPU desc[UR34][R176.64], R5 ;  /* 0x00000005b00079a6 */ /* 0x000fe2000c12f322 */
[C---:B------:R-:W-:Y:S02]  /*adb0*/  LEA R40, P0, R141.reuse, R42, 0x5 ;  /* 0x0000002a8d287211 */ /* 0x040fe400078028ff */
[-C--:B------:R-:W-:Y:S01]  /*adc0*/  HMMA.16816.F32 R28, R56, R38.reuse, R28 ;  /* 0x00000026381c723c */ /* 0x080fe2000000181c */
[----:B------:R1:W-:Y:S02]  /*add0*/  REDG.E.ADD.F32.FTZ.RN.STRONG.GPU desc[UR34][R174.64], R6 ;  /* 0x00000006ae0079a6 */ /* 0x0003e4000c12f322 */
[C---:B------:R-:W-:Y:S02]  /*ade0*/  LEA.HI.X.SX32 R41, R141.reuse, R43, 0x5, P0 ;  /* 0x0000002b8d297211 */ /* 0x040fe400000f2eff */
[----:B------:R1:W-:Y:S01]  /*adf0*/  REDG.E.ADD.F32.FTZ.RN.STRONG.GPU desc[UR34][R170.64], R7 ;  /* 0x00000007aa0079a6 */ /* 0x0003e2000c12f322 */
[C---:B------:R-:W-:Y:S02]  /*ae00*/  LEA R36, P0, R141.reuse, R40, 0x5 ;  /* 0x000000288d247211 */ /* 0x040fe400078028ff */
[----:B------:R-:W-:Y:S01]  /*ae10*/  HMMA.16816.F32 R32, R48, R38, R32 ;  /* 0x000000263020723c */ /* 0x000fe20000001820 */
[----:B------:R1:W-:Y:S03]  /*ae20*/  REDG.E.ADD.F32.FTZ.RN.STRONG.GPU desc[UR34][R168.64], R8 ;  /* 0x00000008a80079a6 */ /* 0x0003e6000c12f322 */
[C---:B------:R-:W-:Y:S01]  /*ae30*/  LEA.HI.X.SX32 R37, R141.reuse, R41, 0x5, P0 ;  /* 0x000000298d257211 */ /* 0x040fe200000f2eff */
        /* <DEDUP_REMOVED lines=43> */
[----:B------:R-:W1:Y:S04]  /*b0f0*/  LDSM.16.MT88.4 R28, [R2+0x800] ;  /* 0x00080000021c783b */ /* 0x000e680000004200 */
[----:B------:R-:W-:Y:S04]  /*b100*/  LDSM.16.MT88.4 R36, [R180+0x1000] ;  /* 0x00100000b424783b */ /* 0x000fe80000004200 */
[----:B------:R-:W-:Y:S04]  /*b110*/  LDSM.16.MT88.4 R40, [R0+0x19000] ;  /* 0x019000000028783b */ /* 0x000fe80000004200 */
[----:B------:R-:W-:Y:S01]  /*b120*/  LDSM.16.MT88.4 R44, [R2+0x1000] ;  /* 0x00100000022c783b */ /* 0x000fe20000004200 */
        /* <DEDUP_REMOVED lines=10> */
[----:B------:R-:W1:Y:S04]  /*b1d0*/  LDSM.16.MT88.4 R4, [R0+0x15800] ;  /* 0x015800000004783b */ /* 0x000e680000004200 */
[----:B------:R-:W1:Y:S03]  /*b1e0*/  LDSM.16.MT88.4 R16, [R0+0x19800] ;  /* 0x019800000010783b */ /* 0x000e660000004200 */
[-C--:B------:R-:W-:Y:S08]  /*b1f0*/  HMMA.16816.F32 R100, R20, R24.reuse, R100 ;  /* 0x000000181464723c */ /* 0x080ff00000001864 */
[C---:B------:R-:W-:Y:S08]  /*b200*/  HMMA.16816.F32 R104, R32.reuse, R24, R104 ;  /* 0x000000182068723c */ /* 0x040ff00000001868 */
[-C--:B------:R-:W-:Y:S08]  /*b210*/  HMMA.16816.F32 R108, R32, R26.reuse, R108 ;  /* 0x0000001a206c723c */ /* 0x080ff0000000186c */
[C---:B------:R-:W-:Y:S01]  /*b220*/  HMMA.16816.F32 R112, R20.reuse, R26, R112 ;  /* 0x0000001a1470723c */ /* 0x040fe20000001870 */
[----:B------:R-:W1:Y:S07]  /*b230*/  LDSM.16.MT88.4 R24, [R2+0x1800] ;  /* 0x001800000218783b */ /* 0x000e6e0000004200 */
[-C--:B------:R-:W-:Y:S08]  /*b240*/  HMMA.16816.F32 R116, R20, R28.reuse, R116 ;  /* 0x0000001c1474723c */ /* 0x080ff00000001874 */
[C---:B------:R-:W-:Y:S01]  /*b250*/  HMMA.16816.F32 R120, R32.reuse, R28, R120 ;  /* 0x0000001c2078723c */ /* 0x040fe20000001878 */
[----:B---3--:R-:W-:Y:S07]  /*b260*/  @P2 STL [R1+0x24], R188 ;  /* 0x000024bc01002387 */ /* 0x008fee0000100800 */
[-C--:B------:R-:W-:Y:S01]  /*b270*/  HMMA.16816.F32 R124, R32, R30.reuse, R124 ;  /* 0x0000001e207c723c */ /* 0x080fe2000000187c */
[----:B------:R-:W-:Y:S04]  /*b280*/  LDSM.16.MT88.4 R32, [R0+0x1a000] ;  /* 0x01a000000020783b */ /* 0x000fe80000004200 */
[----:B----4-:R-:W-:Y:S03]  /*b290*/  @P2 STL [R1+0x20], R187 ;  /* 0x000020bb01002387 */ /* 0x010fe60000100800 */
[----:B------:R-:W-:Y:S01]  /*b2a0*/  HMMA.16816.F32 R128, R20, R30, R128 ;  /* 0x0000001e1480723c */ /* 0x000fe20000001880 */
[----:B------:R-:W-:Y:S04]  /*b2b0*/  LDSM.16.MT88.4 R20, [R0+0x16000] ;  /* 0x016000000014783b */ /* 0x000fe80000004200 */
[----:B------:R-:W3:Y:S03]  /*b2c0*/  LDSM.16.MT88.4 R28, [R180+0x2000] ;  /* 0x00200000b41c783b */ /* 0x000ee60000004200 */
[-C--:B------:R-:W-:Y:S01]  /*b2d0*/  HMMA.16816.F32 R100, R8, R36.reuse, R100 ;  /* 0x000000240864723c */ /* 0x080fe20000001864 */
[----:B--2---:R-:W-:Y:S04]  /*b2e0*/  @P2 STL [R1+0x1c], R186 ;  /* 0x00001cba01002387 */ /* 0x004fe80000100800 */
[----:B-----5:R-:W-:Y:S03]  /*b2f0*/  @P2 STL [R1+0x18], R155 ;  /* 0x0000189b01002387 */ /* 0x020fe60000100800 */
        /* <DEDUP_REMOVED lines=18> */
[----:B------:R-:W4:Y:S07]  /*b420*/  LDSM.16.MT88.4 R16, [R2+0x2800] ;  /* 0x002800000210783b */ /* 0x000f2e0000004200 */
[----:B------:R-:W-:Y:S01]  /*b430*/  HMMA.16816.F32 R128, R4, R26, R128 ;  /* 0x0000001a0480723c */ /* 0x000fe20000001880 */
[----:B------:R-:W-:Y:S04]  /*b440*/  LDSM.16.MT88.4 R4, [R0+0x17000] ;  /* 0x017000000004783b */ /* 0x000fe80000004200 */
[----:B------:R-:W5:Y:S03]  /*b450*/  LDSM.16.MT88.4 R24, [R180+0x3000] ;  /* 0x00300000b418783b */ /* 0x000f660000004200 */
[-C--:B---3--:R-:W-:Y:S08]  /*b460*/  HMMA.16816.F32 R100, R20, R28.reuse, R100 ;  /* 0x0000001c1464723c */ /* 0x088ff00000001864 */
[C---:B------:R-:W-:Y:S08]  /*b470*/  HMMA.16816.F32 R104, R32.reuse, R28, R104 ;  /* 0x0000001c2068723c */ /* 0x040ff00000001868 */
[-C--:B------:R-:W-:Y:S08]  /*b480*/  HMMA.16816.F32 R108, R32, R30.reuse, R108 ;  /* 0x0000001e206c723c */ /* 0x080ff0000000186c */
[C---:B------:R-:W-:Y:S01]  /*b490*/  HMMA.16816.F32 R112, R20.reuse, R30, R112 ;  /* 0x0000001e1470723c */ /* 0x040fe20000001870 */
[----:B------:R-:W3:Y:S07]  /*b4a0*/  LDSM.16.MT88.4 R28, [R0+0x1b000] ;  /* 0x01b00000001c783b */ /* 0x000eee0000004200 */
[-C--:B--2---:R-:W-:Y:S08]  /*b4b0*/  HMMA.16816.F32 R116, R20, R36.reuse, R116 ;  /* 0x000000241474723c */ /* 0x084ff00000001874 */
[C---:B------:R-:W-:Y:S08]  /*b4c0*/  HMMA.16816.F32 R120, R32.reuse, R36, R120 ;  /* 0x000000242078723c */ /* 0x040ff00000001878 */
[-C--:B------:R-:W-:Y:S01]  /*b4d0*/  HMMA.16816.F32 R124, R32, R38.reuse, R124 ;  /* 0x00000026207c723c */ /* 0x080fe2000000187c */
[----:B------:R-:W-:Y:S07]  /*b4e0*/  LDSM.16.MT88.4 R32, [R180+0x3800] ;  /* 0x00380000b420783b */ /* 0x000fee0000004200 */
[----:B------:R-:W-:Y:S01]  /*b4f0*/  HMMA.16816.F32 R128, R20, R38, R128 ;  /* 0x000000261480723c */ /* 0x000fe20000001880 */
[----:B------:R-:W2:Y:S04]  /*b500*/  LDSM.16.MT88.4 R20, [R2+0x3000] ;  /* 0x003000000214783b */ /* 0x000ea80000004200 */
[----:B------:R-:W-:Y:S03]  /*b510*/  LDSM.16.MT88.4 R36, [R0+0x1b800] ;  /* 0x01b800000024783b */ /* 0x000fe60000004200 */
[-C--:B-1----:R-:W-:Y:S08]  /*b520*/  HMMA.16816.F32 R100, R8, R12.reuse, R100 ;  /* 0x0000000c0864723c */ /* 0x082ff00000001864 */
[C---:B------:R-:W-:Y:S08]  /*b530*/  HMMA.16816.F32 R104, R40.reuse, R12, R104 ;  /* 0x0000000c2868723c */ /* 0x040ff00000001868 */
[-C--:B------:R-:W-:Y:S08]  /*b540*/  HMMA.16816.F32 R108, R40, R14.reuse, R108 ;  /* 0x0000000e286c723c */ /* 0x080ff0000000186c */
[C---:B------:R-:W-:Y:S01]  /*b550*/  HMMA.16816.F32 R112, R8.reuse, R14, R112 ;  /* 0x0000000e0870723c */ /* 0x040fe20000001870 */
[----:B------:R1:W2:Y:S07]  /*b560*/  LDSM.16.MT88.4 R12, [R0+0x17800] ;  /* 0x01780000000c783b */ /* 0x0002ae0000004200 */
[-C--:B----4-:R-:W-:Y:S08]  /*b570*/  HMMA.16816.F32 R116, R8, R16.reuse, R116 ;  /* 0x000000100874723c */ /* 0x090ff00000001874 */
[C---:B------:R-:W-:Y:S08]  /*b580*/  HMMA.16816.F32 R120, R40.reuse, R16, R120 ;  /* 0x000000102878723c */ /* 0x040ff00000001878 */
[-C--:B------:R-:W-:Y:S01]  /*b590*/  HMMA.16816.F32 R124, R40, R18.reuse, R124 ;  /* 0x00000012287c723c */ /* 0x080fe2000000187c */
[----:B------:R-:W4:Y:S02]  /*b5a0*/  LDSM.16.MT88.4 R40, [R2+0x3800] ;  /* 0x003800000228783b */ /* 0x000f240000004200 */
[C---:B-1----:R-:W-:Y:S02]  /*b5b0*/  VIADD R0, R180.reuse, 0xffffc000 ;  /* 0xffffc000b4007836 */ /* 0x042fe40000000000 */
[----:B------:R-:W-:Y:S03]  /*b5c0*/  @P1 VIADD R0, R180, 0x4000 ;  /* 0x00004000b4001836 */ /* 0x000fe60000000000 */
[----:B------:R-:W-:Y:S04]  /*b5d0*/  HMMA.16816.F32 R128, R8, R18, R128 ;  /* 0x000000120880723c */ /* 0x000fe80000001880 */
[----:B------:R-:W-:Y:S04]  /*b5e0*/  IMAD.MOV.U32 R180, RZ, RZ, R0 ;  /* 0x000000ffffb47224 */ /* 0x000fe800078e0000 */
[-C--:B-----5:R-:W-:Y:S08]  /*b5f0*/  HMMA.16816.F32 R100, R4, R24.reuse, R100 ;  /* 0x000000180464723c */ /* 0x0a0ff00000001864 */
[C---:B---3--:R-:W-:Y:S08]  /*b600*/  HMMA.16816.F32 R104, R28.reuse, R24, R104 ;  /* 0x000000181c68723c */ /* 0x048ff00000001868 */
        /* <DEDUP_REMOVED lines=24> */
[----:B------:R-:W-:Y:S02]  /*b790*/  LOP3.LUT R155, R155, 0x38, R186, 0xf8, !PT ;  /* 0x000000389b9b7812 */ /* 0x000fe400078ef8ba */
[----:B------:R-:W-:-:S02]  /*b7a0*/  ISETP.NE.AND P0, PT, R149, RZ, PT ;  /* 0x000000ff9500720c */ /* 0x000fc40003f05270 */
[----:B------:R-:W-:Y:S01]  /*b7b0*/  LOP3.LUT R0, R0, R155, R140, 0xf6, !PT ;  /* 0x0000009b00007212 */ /* 0x000fe200078ef68c */
[----:B------:R-:W-:Y:S01]  /*b7c0*/  IMAD.MOV.U32 R155, RZ, RZ, 0x20 ;  /* 0x00000020ff9b7424 */ /* 0x000fe200078e00ff */
[----:B------:R-:W-:Y:S02]  /*b7d0*/  ISETP.NE.AND P1, PT, R154, RZ, PT ;  /* 0x000000ff9a00720c */ /* 0x000fe40003f25270 */
        /* <DEDUP_REMOVED lines=116> */
.L_x_2247:
[----:B------:R-:W2:Y:S01]  /*bf20*/  LDCU.64 UR10, c[0x0][0x5c0] ;  /* 0x0000b800ff0a77ac */ /* 0x000ea20008000a00 */
[----:B------:R-:W-:-:S04]  /*bf30*/  UIADD3 UR5, UPT, UPT, UR36, UR40, URZ ;  /* 0x0000002824057290 */ /* 0x000fc8000fffe0ff */
[----:B--2---:R-:W-:Y:S02]  /*bf40*/  UIMAD.WIDE.U32 UR42, UR5, UR10, URZ ;  /* 0x0000000a052a72a5 */ /* 0x004fe4000f8e00ff */
[----:B------:R-:W-:-:S04]  /*bf50*/  UIMAD UR5, UR5, UR11, URZ ;  /* 0x0000000b050572a4 */ /* 0x000fc8000f8e02ff */
[----:B------:R-:W-:-:S06]  /*bf60*/  UIADD3 UR5, UPT, UPT, UR43, UR5, URZ ;  /* 0x000000052b057290 */ /* 0x000fcc000fffe0ff */
[----:B-1----:R-:W-:Y:S02]  /*bf70*/  MOV R0, UR5 ;  /* 0x0000000500007c02 */ /* 0x002fe40008000f00 */
.L_x_2248:
        /* <DEDUP_REMOVED lines=12> */
.L_x_2249:
[----:B------:R-:W1:Y:S01]  /*c040*/  LDCU.64 UR8, c[0x0][0x5c8] ;  /* 0x0000b900ff0877ac */ /* 0x000e620008000a00 */
[----:B------:R-:W-:-:S04]  /*c050*/  UIADD3 UR5, UPT, UPT, UR36, UR40, URZ ;  /* 0x0000002824057290 */ /* 0x000fc8000fffe0ff */
[----:B-1----:R-:W-:Y:S02]  /*c060*/  UIMAD.WIDE.U32 UR16, UR5, UR8, URZ ;  /* 0x00000008051072a5 */ /* 0x002fe4000f8e00ff */
[----:B------:R-:W-:-:S04]  /*c070*/  UIMAD UR5, UR5, UR9, URZ ;  /* 0x00000009050572a4 */ /* 0x000fc8000f8e02ff */
[----:B------:R-:W-:-:S06]  /*c080*/  UIADD3 UR5, UPT, UPT, UR17, UR5, URZ ;  /* 0x0000000511057290 */ /* 0x000fcc000fffe0ff */
[----:B------:R-:W-:-:S07]  /*c090*/  MOV R20, UR5 ;  /* 0x0000000500147c02 */ /* 0x000fce0008000f00 */
.L_x_2250:
        /* <DEDUP_REMOVED lines=44> */
.L_x_2252:
[----:B------:R-:W-:Y:S05]  /*c360*/  BSYNC.RECONVERGENT B0 ;  /* 0x0000000000007941 */ /* 0x000fea0003800200 */
.L_x_2251:
        /* <DEDUP_REMOVED lines=12> */
.L_x_2254:
[----:B------:R-:W-:Y:S05]  /*c430*/  BSYNC.RECONVERGENT B0 ;  /* 0x0000000000007941 */ /* 0x000fea0003800200 */
.L_x_2253:
        /* <DEDUP_REMOVED lines=14> */
.L_x_2256:
[----:B------:R-:W-:Y:S05]  /*c520*/  BSYNC.RECONVERGENT B0 ;  /* 0x0000000000007941 */ /* 0x000fea0003800200 */
.L_x_2255:
        /* <DEDUP_REMOVED lines=15> */
.L_x_2258:
[----:B------:R-:W-:Y:S05]  /*c620*/  BSYNC.RECONVERGENT B0 ;  /* 0x0000000000007941 */ /* 0x000fea0003800200 */
.L_x_2257:
        /* <DEDUP_REMOVED lines=32> */
.L_x_2260:
[----:B------:R-:W-:Y:S05]  /*c830*/  BSYNC.RECONVERGENT B0 ;  /* 0x0000000000007941 */ /* 0x000fea0003800200 */
.L_x_2259:
        /* <DEDUP_REMOVED lines=12> */
.L_x_2262:
[----:B------:R-:W-:Y:S05]  /*c900*/  BSYNC.RECONVERGENT B0 ;  /* 0x0000000000007941 */ /* 0x000fea0003800200 */
.L_x_2261:
        /* <DEDUP_REMOVED lines=11> */
.L_x_2201:
[----:B------:R-:W-:Y:S05]  /*c9c0*/  BSYNC.RECONVERGENT B1 ;  /* 0x0000000000017941 */ /* 0x000fea0003800200 */
.L_x_2175:
[----:B------:R-:W5:Y:S01]  /*c9d0*/  LDCU UR8, c[0x0][0x438] ;  /* 0x00008700ff0877ac */ /* 0x000f620008000800 */
[----:B------:R-:W3:Y:S01]  /*c9e0*/  LDCU UR9, c[0x0][0x370] ;  /* 0x00006e00ff0977ac */ /* 0x000ee20008000800 */
[----:B------:R-:W-:Y:S01]  /*c9f0*/  UMOV UR10, UR19 ;  /* 0x00000013000a7c82 */ /* 0x000fe20008000000 */
[----:B-----5:R-:W-:-:S04]  /*ca00*/  UIADD3 UR8, UPT, UPT, UR8, 0x7f, URZ ;  /* 0x0000007f08087890 */ /* 0x020fc8000fffe0ff */
[----:B------:R-:W-:Y:S02]  /*ca10*/  USHF.R.S32.HI UR5, URZ, 0x1f, UR8 ;  /* 0x0000001fff057899 */ /* 0x000fe40008011408 */
[----:B---3--:R-:W-:Y:S02]  /*ca20*/  UIADD3 UR37, UPT, UPT, UR9, UR37, URZ ;  /* 0x0000002509257290 */ /* 0x008fe4000fffe0ff */
[----:B------:R-:W-:-:S04]  /*ca30*/  ULEA.HI UR5, UR5, UR8, URZ, 0x7 ;  /* 0x0000000805057291 */ /* 0x000fc8000f8f38ff */
[----:B------:R-:W-:-:S04]  /*ca40*/  USHF.R.S32.HI UR5, URZ, 0x7, UR5 ;  /* 0x00000007ff057899 */ /* 0x000fc80008011405 */
[----:B------:R-:W-:-:S09]  /*ca50*/  UISETP.GE.AND UP0, UPT, UR37, UR5, UPT ;  /* 0x000000052500728c */ /* 0x000fd2000bf06270 */
[----:B------:R-:W-:Y:S05]  /*ca60*/  BRA.U !UP0, `(.L_x_2263) ;  /* 0xffffff3908287547 */ /* 0x000fea000b83ffff */
[----:B------:R-:W-:Y:S05]  /*ca70*/  EXIT ;  /* 0x000000000000794d */ /* 0x000fea0003800000 */
.L_x_2264:
        /* <DEDUP_REMOVED lines=16> */
.L_x_2790:


//--------------------- .text._ZN5flash44flash_bwd_dq_dk_dv_loop_seqk_parallel_kernelI23Flash_bwd_kernel_traitsILi64ELi128ELi128ELi8ELi4ELi4ELi4ELb0ELb0EN7cutlass6half_tE19Flash_kernel_traitsILi64ELi128ELi128ELi8ES3_EELb1ELb0ELb0ELb0ELb1ELb1ELb0EEEvNS_16Flash_bwd_paramsE --------------------------
	.section	.text._ZN5flash44flash_bwd_dq_dk_dv_loop_seqk_parallel_kernelI23Flash_bwd_kernel_traitsILi64ELi128ELi128ELi8ELi4ELi4ELi4ELb0ELb0EN7cutlass6half_tE19Flash_kernel_traitsILi64ELi128ELi128ELi8ES3_EELb1ELb0ELb0ELb0ELb1ELb1ELb0EEEvNS_16Flash_bwd_paramsE,"ax",@progbits
	.align	128
        .global         _ZN5flash44flash_bwd_dq_dk_dv_loop_seqk_parallel_kernelI23Flash_bwd_kernel_traitsILi64ELi128ELi128ELi8ELi4ELi4ELi4ELb0ELb0EN7cutlass6half_tE19Flash_kernel_traitsILi64ELi128ELi128ELi8ES3_EELb1ELb0ELb0ELb0ELb1ELb1ELb0EEEvNS_16Flash_bwd_paramsE
        .type           _ZN5flash44flash_bwd_dq_dk_dv_loop_seqk_parallel_kernelI23Flash_bwd_kernel_traitsILi64ELi128ELi128ELi8ELi4ELi4ELi4ELb0ELb0EN7cutlass6half_tE19Flash_kernel_traitsILi64ELi128ELi128ELi8ES3_EELb1ELb0ELb0ELb0ELb1ELb1ELb0EEEvNS_16Flash_bwd_paramsE,@function
        .size           _ZN5flash44flash_bwd_dq_dk_dv_loop_seqk_parallel_kernelI23Flash_bwd_kernel_traitsILi64ELi128ELi128ELi8ELi4ELi4ELi4ELb0ELb0EN7cutlass6half_tE19Flash_kernel_traitsILi64ELi128ELi128ELi8ES3_EELb1ELb0ELb0ELb0ELb1ELb1ELb0EEEvNS_16Flash_bwd_paramsE,(.L_x_2791 - _ZN5flash44flash_bwd_dq_dk_dv_loop_seqk_parallel_kernelI23Flash_bwd_kernel_traitsILi64ELi128ELi128ELi8ELi4ELi4ELi4ELb0ELb0EN7cutlass6half_tE19Flash_kernel_traitsILi64ELi128ELi128ELi8ES3_EELb1ELb0ELb0ELb0ELb1ELb1ELb0EEEvNS_16Flash_bwd_paramsE)
        .other          _ZN5flash44flash_bwd_dq_dk_dv_loop_seqk_parallel_kernelI23Flash_bwd_kernel_traitsILi64ELi128ELi128ELi8ELi4ELi4ELi4ELb0ELb0EN7cutlass6half_tE19Flash_kernel_traitsILi64ELi128ELi128ELi8ES3_EELb1ELb0ELb0ELb0ELb1ELb1ELb0EEEvNS_16Flash_bwd_paramsE,@"STO_CUDA_ENTRY STV_DEFAULT"
_ZN5flash44flash_bwd_dq_dk_dv_loop_seqk_parallel_kernelI23Flash_bwd_kernel_traitsILi64ELi128ELi128ELi8ELi4ELi4ELi4ELb0ELb0EN7cutlass6half_tE19Flash_kernel_traitsILi64ELi128ELi128ELi8ES3_EELb1ELb0ELb0ELb0ELb1ELb1ELb0EEEvNS_16Flash_bwd_paramsE:
.text._ZN5flash44flash_bwd_dq_dk_dv_loop_seqk_parallel_kernelI23Flash_bwd_kernel_traitsILi64ELi128ELi128ELi8ELi4ELi4ELi4ELb0ELb0EN7cutlass6half_tE19Flash_kernel_traitsILi64ELi128ELi128ELi8ES3_EELb1ELb0ELb0ELb0ELb1ELb1ELb0EEEvNS_16Flash_bwd_paramsE:
        /* <DEDUP_REMOVED lines=11> */
[----:B------:R-:W2:Y:S01]  /*00b0*/  S2UR UR17, SR_CgaCtaId ;  /* 0x00000000001179c3 */ /* 0x000ea20000008800 */
[----:B------:R-:W3:Y:S01]  /*00c0*/  LDCU.64 UR10, c[0x0][0x470] ;  /* 0x00008e00ff0a77ac */ /* 0x000ee20008000a00 */
[----:B------:R-:W4:Y:S06]  /*00d0*/  LDCU.64 UR24, c[0x0][0x358] ;  /* 0x00006b00ff1877ac */ /* 0x000f2c0008000a00 */
[----:B------:R-:W2:Y:S01]  /*00e0*/  S2UR UR20, SR_CTAID.Y ;  /* 0x00000000001479c3 */ /* 0x000ea20000002600 */
[----:B------:R-:W-:Y:S01]  /*00f0*/  UMOV UR21, URZ ;  /* 0x000000ff00157c82 */ /* 0x000fe20008000000 */
[----:B------:R-:W-:-:S06]  /*0100*/  UMOV UR22, URZ ;  /* 0x000000ff00167c82 */ /* 0x000fcc0008000000 */
[----:B------:R-:W2:Y:S01]  /*0110*/  S2UR UR19, SR_CTAID.Z ;  /* 0x00000000001379c3 */ /* 0x000ea20000002700 */
[----:B-1----:R-:W-:-:S04]  /*0120*/  UISETP.NE.U32.AND UP3, UPT, UR8, URZ, UPT ;  /* 0x000000ff0800728c */ /* 0x002fc8000bf65070 */
[----:B------:R-:W-:Y:S02]  /*0130*/  UISETP.NE.AND.EX UP3, UPT, UR9, URZ, UPT, UP3 ;  /* 0x000000ff0900728c */ /* 0x000fe4000bf65330 */
[----:B---3--:R-:W-:Y:S01]  /*0140*/  UISETP.NE.U32.AND UP4, UPT, UR10, URZ, UPT ;  /* 0x000000ff0a00728c */ /* 0x008fe2000bf85070 */
[----:B------:R-:W1:Y:S03]  /*0150*/  S2UR UR16, SR_CTAID.Y ;  /* 0x00000000001079c3 */ /* 0x000e660000002600 */
[----:B------:R-:W-:-:S05]  /*0160*/  UISETP.NE.AND.EX UP4, UPT, UR11, URZ, UPT, UP4 ;  /* 0x000000ff0b00728c */ /* 0x000fca000bf85340 */
[----:B------:R-:W3:Y:S01]  /*0170*/  @!UP3 LDCU.64 UR4, c[0x0][0x488] ;  /* 0x00009100ff04b7ac */ /* 0x000ee20008000a00 */
[----:B------:R-:W1:Y:S01]  /*0180*/  S2UR UR18, SR_CTAID.Z ;  /* 0x00000000001279c3 */ /* 0x000e620000002700 */
[----:B------:R-:W5:Y:S01]  /*0190*/  @!UP3 LDCU.64 UR12, c[0x0][0x438] ;  /* 0x00008700ff0cb7ac */ /* 0x000f620008000a00 */
[----:B---3--:R-:W-:-:S03]  /*01a0*/  @!UP3 UISETP.NE.U32.AND UP0, UPT, UR4, URZ, UPT ;  /* 0x000000ff0400b28c */ /* 0x008fc6000bf05070 */
[----:B------:R-:W-:Y:S01]  /*01b0*/  UMOV UR4, 0x400 ;  /* 0x0000040000047882 */ /* 0x000fe20000000000 */
[----:B------:R-:W-:Y:S02]  /*01c0*/  @!UP3 UISETP.NE.AND.EX UP0, UPT, UR5, URZ, UPT, UP0 ;  /* 0x000000ff0500b28c */ /* 0x000fe4000bf05300 */
[----:B--2---:R-:W-:Y:S02]  /*01d0*/  ULEA UR17, UR17, UR4, 0x18 ;  /* 0x0000000411117291 */ /* 0x004fe4000f8ec0ff */
[----:B-----5:R-:W-:-:S03]  /*01e0*/  @!UP3 USEL UR23, UR13, URZ, UP0 ;  /* 0x000000ff0d17b287 */ /* 0x020fc60008000000 */
[----:B-1--4-:R-:W-:-:S09]  /*01f0*/  UMOV UR13, 0xffffc000 ;  /* 0xffffc000000d7882 */ /* 0x012fd20000000000 */
.L_x_2272:
[----:B------:R-:W-:Y:S01]  /*0200*/  @UP4 ULEA UR6, UP1, UR20, UR10, 0x2 ;  /* 0x0000000a14064291 */ /* 0x000fe2000f8210ff */
[----:B------:R-:W-:Y:S01]  /*0210*/  PLOP3.LUT P1, PT, PT, PT, UP4, 0x80, 0x8 ;  /* 0x000000000008781c */ /* 0x000fe20003f2f048 */
[----:B------:R-:W-:Y:S01]  /*0220*/  @UP3 ULEA UR4, UP0, UR20, UR8, 0x2 ;  /* 0x0000000814043291 */ /* 0x000fe2000f8010ff */
[----:B------:R-:W-:Y:S01]  /*0230*/  PLOP3.LUT P0, PT, PT, PT, UP3, 0x80, 0x8 ;  /* 0x000000000008781c */ /* 0x000fe20003f0f038 */
[----:B------:R-:W-:Y:S02]  /*0240*/  @UP4 ULEA.HI.X UR7, UR20, UR11, URZ, 0x2, UP1 ;  /* 0x0000000b14074291 */ /* 0x000fe400088f14ff */
[----:B------:R-:W-:Y:S01]  /*0250*/  @UP3 ULEA.HI.X UR5, UR20, UR9, URZ, 0x2, UP0 ;  /* 0x0000000914053291 */ /* 0x000fe200080f14ff */
[----:B--2---:R-:W-:Y:S02]  /*0260*/  IMAD.U32 R4, RZ, RZ, UR6 ;  /* 0x00000006ff047e24 */ /* 0x004fe4000f8e00ff */
        /* <DEDUP_REMOVED lines=13> */
[----:B------:R-:W1:Y:S01]  /*0340*/  LDC R5, c[0x0][0x3e8] ;  /* 0x0000fa00ff057b82 */ /* 0x000e620000000800 */
[----:B------:R-:W2:Y:S01]  /*0350*/  S2R R6, SR_CTAID.Z ;  /* 0x0000000000067919 */ /* 0x000ea20000002700 */
[----:B------:R-:W3:Y:S01]  /*0360*/  LDCU.U8 UR4, c[0x0][0x548] ;  /* 0x0000a900ff0477ac */ /* 0x000ee20008000000 */
[----:B------:R-:W4:Y:S01]  /*0370*/  LDCU UR27, c[0x0][0x434] ;  /* 0x00008680ff1b77ac */ /* 0x000f220008000800 */
[----:B------:R-:W1:Y:S01]  /*0380*/  LDCU.U8 UR38, c[0x0][0x5f0] ;  /* 0x0000be00ff2677ac */ /* 0x000e620008000000 */
[----:B------:R-:W-:Y:S02]  /*0390*/  USHF.L.U32 UR33, UR20, 0x7, URZ ;  /* 0x0000000714217899 */ /* 0x000fe400080006ff */
[----:B---3--:R-:W-:Y:S01]  /*03a0*/  UISETP.NE.AND UP0, UPT, UR4, URZ, UPT ;  /* 0x000000ff0400728c */ /* 0x008fe2000bf05270 */
[----:B-1----:R-:W-:Y:S01]  /*03b0*/  IABS R0, R5 ;  /* 0x0000000500007213 */ /* 0x002fe20000000000 */
[----:B----4-:R-:W-:-:S04]  /*03c0*/  UIADD3 UR5, UPT, UPT, UR27, 0x7f, URZ ;  /* 0x0000007f1b057890 */ /* 0x010fc8000fffe0ff */
[----:B------:R-:W-:Y:S01]  /*03d0*/  IMAD.MOV.U32 R4, RZ, RZ, R0 ;  /* 0x000000ffff047224 */ /* 0x000fe200078e0000 */
[----:B------:R-:W-:-:S04]  /*03e0*/  USHF.R.S32.HI UR31, URZ, 0x1f, UR5 ;  /* 0x0000001fff1f7899 */ /* 0x000fc80008011405 */
[----:B------:R-:W1:Y:S01]  /*03f0*/  @UP0 LDCU UR30, c[0x0][0x454] ;  /* 0x00008a80ff1e07ac */ /* 0x000e620008000800 */
[----:B------:R-:W3:Y:S01]  /*0400*/  I2F.RP R2, R4 ;  /* 0x0000000400027306 */ /* 0x000ee20000209400 */
[----:B--2---:R-:W-:Y:S01]  /*0410*/  IABS R6, R6 ;  /* 0x0000000600067213 */ /* 0x004fe20000000000 */
[----:B------:R-:W2:Y:S01]  /*0420*/  @!UP0 LDCU UR4, c[0x0][0x3e0] ;  /* 0x00007c00ff0487ac */ /* 0x000ea20008000800 */
[----:B------:R-:W-:-:S04]  /*0430*/  ULEA.HI UR31, UR31, UR5, URZ, 0x7 ;  /* 0x000000051f1f7291 */ /* 0x000fc8000f8f38ff */
[----:B------:R-:W-:Y:S01]  /*0440*/  USHF.R.S32.HI UR31, URZ, 0x7, UR31 ;  /* 0x00000007ff1f7899 */ /* 0x000fe2000801141f */
[----:B---3--:R-:W3:Y:S03]  /*0450*/  MUFU.RCP R2, R2 ;  /* 0x0000000200027308 */ /* 0x008ee60000001000 */
[----:B------:R-:W-:Y:S02]  /*0460*/  UIADD3 UR29, UPT, UPT, UR31, -0x1, URZ ;  /* 0xffffffff1f1d7890 */ /* 0x000fe4000fffe0ff */
[----:B-1----:R-:W-:Y:S02]  /*0470*/  @UP0 UIMAD UR30, UR19, UR30, URZ ;  /* 0x0000001e131e02a4 */ /* 0x002fe4000f8e02ff */
[----:B--2---:R-:W-:Y:S02]  /*0480*/  @!UP0 UIMAD UR4, UR20, UR4, UR19 ;  /* 0x00000004140482a4 */ /* 0x004fe4000f8e0213 */
[----:B------:R-:W-:-:S02]  /*0490*/  @UP0 UIMAD UR30, UR20, UR27, UR30 ;  /* 0x0000001b141e02a4 */ /* 0x000fc4000f8e021e */
[----:B------:R-:W-:Y:S01]  /*04a0*/  @!UP0 UIMAD UR30, UR4, UR27, URZ ;  /* 0x0000001b041e82a4 */ /* 0x000fe2000f8e02ff */
[----:B---3--:R-:W-:-:S04]  /*04b0*/  VIADD R2, R2, 0xffffffe ;  /* 0x0ffffffe02027836 */ /* 0x008fc80000000000 */
        /* <DEDUP_REMOVED lines=28> */
.L_x_2266:
[----:B------:R-:W1:Y:S01]  /*0680*/  LDCU UR28, c[0x0][0x3e0] ;  /* 0x00007c00ff1c77ac */ /* 0x000e620008000800 */
[----:B------:R-:W2:Y:S01]  /*0690*/  LDCU UR34, c[0x0][0x444] ;  /* 0x00008880ff2277ac */ /* 0x000ea20008000800 */
[----:B-1----:R-:W-:-:S04]  /*06a0*/  UIMAD UR28, UR20, UR28, UR19 ;  /* 0x0000001c141c72a4 */ /* 0x002fc8000f8e0213 */
[----:B--2---:R-:W-:-:S12]  /*06b0*/  UIMAD UR28, UR28, UR34, URZ ;  /* 0x000000221c1c72a4 */ /* 0x004fd8000f8e02ff */
.L_x_2267:
[----:B------:R-:W1:Y:S01]  /*06c0*/  S2R R192, SR_TID.X ;  /* 0x0000000000c07919 */ /* 0x000e620000002100 */
[----:B------:R-:W2:Y:S01]  /*06d0*/  LDCU.64 UR6, c[0x0][0x588] ;  /* 0x0000b100ff0677ac */ /* 0x000ea20008000a00 */
[----:B------:R-:W3:Y:S01]  /*06e0*/  LDC.64 R12, c[0x0][0x590] ;  /* 0x00016400ff0c7b82 */ /* 0x000ee20000000a00 */
[----:B------:R-:W-:Y:S01]  /*06f0*/  IMAD.MOV.U32 R9, RZ, RZ, RZ ;  /* 0x000000ffff097224 */ /* 0x000fe200078e00ff */
[----:B------:R-:W-:Y:S01]  /*0700*/  ISETP.NE.AND P3, PT, RZ, UR38, PT ;  /* 0x00000026ff007c0c */ /* 0x000fe2000bf65270 */
[----:B------:R-:W4:Y:S01]  /*0710*/  LDCU.64 UR4, c[0x0][0x3a0] ;  /* 0x00007400ff0477ac */ /* 0x000f220008000a00 */
[----:B------:R-:W5:Y:S01]  /*0720*/  S2R R23, SR_CTAID.X ;  /* 0x0000000000177919 */ /* 0x000f620000002500 */
[----:B------:R-:W-:Y:S02]  /*0730*/  CS2R R126, SRZ ;  /* 0x00000000007e7805 */ /* 0x000fe4000001ff00 */
[----:B------:R-:W-:Y:S01]  /*0740*/  CS2R R124, SRZ ;  /* 0x00000000007c7805 */ /* 0x000fe2000001ff00 */
[----:B------:R-:W-:Y:S01]  /*0750*/  ULEA UR36, UR31, 0xffffff80, 0x7 ;  /* 0xffffff801f247891 */ /* 0x000fe2000f8e38ff */
[----:B------:R-:W5:Y:S01]  /*0760*/  LDC.64 R16, c[0x0][0x598] ;  /* 0x00016600ff107b82 */ /* 0x000f620000000a00 */
[----:B------:R-:W5:Y:S01]  /*0770*/  LDCU.64 UR14, c[0x0][0x3d0] ;  /* 0x00007a00ff0e77ac */ /* 0x000f620008000a00 */
[----:B------:R-:W-:-:S02]  /*0780*/  CS2R R130, SRZ ;  /* 0x0000000000827805 */ /* 0x000fc4000001ff00 */
[----:B------:R-:W-:Y:S02]  /*0790*/  CS2R R128, SRZ ;  /* 0x0000000000807805 */ /* 0x000fe4000001ff00 */
[----:B------:R-:W-:Y:S01]  /*07a0*/  CS2R R122, SRZ ;  /* 0x00000000007a7805 */ /* 0x000fe2000001ff00 */
[----:B------:R-:W-:Y:S01]  /*07b0*/  USHF.R.S32.HI UR35, URZ, 0x1f, UR36 ;  /* 0x0000001fff237899 */ /* 0x000fe20008011424 */
[----:B------:R-:W-:Y:S01]  /*07c0*/  CS2R R120, SRZ ;  /* 0x0000000000787805 */ /* 0x000fe2000001ff00 */
[----:B------:R-:W-:Y:S01]  /*07d0*/  USHF.R.S32.HI UR40, URZ, 0x1f, UR32 ;  /* 0x0000001fff287899 */ /* 0x000fe20008011420 */
[----:B------:R-:W5:Y:S01]  /*07e0*/  LDC.64 R18, c[0x0][0x3b0] ;  /* 0x0000ec00ff127b82 */ /* 0x000f620000000a00 */
[----:B--2---:R-:W-:Y:S01]  /*07f0*/  IMAD.U32 R2, RZ, RZ, UR6 ;  /* 0x00000006ff027e24 */ /* 0x004fe2000f8e00ff */
[----:B------:R-:W-:Y:S01]  /*0800*/  UIADD3 UR38, UP0, UPT, UR37, UR32, URZ ;  /* 0x0000002025267290 */ /* 0x000fe2000ff1e0ff */
[----:B------:R-:W-:Y:S01]  /*0810*/  IMAD.U32 R4, RZ, RZ, UR7 ;  /* 0x00000007ff047e24 */ /* 0x000fe2000f8e00ff */
[----:B------:R-:W2:Y:S01]  /*0820*/  LDCU.64 UR6, c[0x0][0x3a8] ;  /* 0x00007500ff0677ac */ /* 0x000ea20008000a00 */
[----:B----4-:R-:W-:Y:S01]  /*0830*/  IMAD.U32 R10, RZ, RZ, UR5 ;  /* 0x00000005ff0a7e24 */ /* 0x010fe2000f8e00ff */
[----:B------:R-:W-:-:S02]  /*0840*/  CS2R R118, SRZ ;  /* 0x0000000000767805 */ /* 0x000fc4000001ff00 */
[----:B------:R-:W-:Y:S01]  /*0850*/  CS2R R116, SRZ ;  /* 0x0000000000747805 */ /* 0x000fe2000001ff00 */
[----:B---3--:R-:W-:Y:S01]  /*0860*/  IMAD R11, R12, UR35, RZ ;  /* 0x000000230c0b7c24 */ /* 0x008fe2000f8e02ff */
[----:B------:R-:W-:Y:S01]  /*0870*/  ULEA.HI.X.SX32 UR40, UR37, UR40, 0x1, UP0 ;  /* 0x0000002825287291 */ /* 0x000fe200080f0eff */
[----:B------:R-:W-:Y:S01]  /*0880*/  CS2R R110, SRZ ;  /* 0x00000000006e7805 */ /* 0x000fe2000001ff00 */
[----:B------:R-:W3:Y:S01]  /*0890*/  LDCU UR37, c[0x0][0x3e0] ;  /* 0x00007c00ff2577ac */ /* 0x000ee20008000800 */
[----:B------:R-:W-:Y:S01]  /*08a0*/  IMAD R11, R13, UR36, R11 ;  /* 0x000000240d0b7c24 */ /* 0x000fe2000f8e020b */
[----:B------:R-:W-:Y:S01]  /*08b0*/  CS2R R108, SRZ ;  /* 0x00000000006c7805 */ /* 0x000fe2000001ff00 */
[----:B-1----:R-:W-:Y:S01]  /*08c0*/  IMAD.SHL.U32 R249, R192, 0x8, RZ ;  /* 0x00000008c0f97824 */ /* 0x002fe200078e00ff */
[--C-:B------:R-:W-:Y:S01]  /*08d0*/  SHF.R.U32.HI R25, RZ, 0x3, R192.reuse ;  /* 0x00000003ff197819 */ /* 0x100fe200000116c0 */
[----:B------:R-:W-:Y:S01]  /*08e0*/  USHF.R.S32.HI UR39, URZ, 0x1f, UR34 ;  /* 0x0000001fff277899 */ /* 0x000fe20008011422 */
[--C-:B------:R-:W-:Y:S01]  /*08f0*/  SHF.R.U32.HI R26, RZ, 0x5, R192.reuse ;  /* 0x00000005ff1a7819 */ /* 0x100fe200000116c0 */
[----:B------:R-:W-:Y:S01]  /*0900*/  UIMAD.WIDE.U32 UR42, UR20, UR34, URZ ;  /* 0x00000022142a72a5 */ /* 0x000fe2000f8e00ff */
[----:B------:R-:W-:Y:S01]  /*0910*/  LOP3.LUT R186, R249, 0x38, RZ, 0xc0, !PT ;  /* 0x00000038f9ba7812 */ /* 0x000fe200078ec0ff */
[----:B------:R-:W-:Y:S01]  /*0920*/  UIMAD UR39, UR39, UR20, URZ ;  /* 0x00000014272772a4 */ /* 0x000fe2000f8e02ff */
[----:B------:R-:W-:Y:S01]  /*0930*/  SHF.R.U32.HI R24, RZ, 0x2, R192 ;  /* 0x00000002ff187819 */ /* 0x000fe200000116c0 */
[----:B------:R-:W-:Y:S01]  /*0940*/  IMAD.SHL.U32 R14, R26, 0x10, RZ ;  /* 0x000000101a0e7824 */ /* 0x000fe200078e00ff */
[----:B------:R-:W-:Y:S01]  /*0950*/  ULEA UR30, UR29, UR30, 0x7 ;  /* 0x0000001e1d1e7291 */ /* 0x000fe2000f8e38ff */
[----:B------:R-:W-:Y:S01]  /*0960*/  IMAD.MOV.U32 R8, RZ, RZ, R186 ;  /* 0x000000ffff087224 */ /* 0x000fe200078e00ba */
[----:B------:R-:W-:Y:S01]  /*0970*/  ULEA UR28, UR29, UR28, 0x7 ;  /* 0x0000001c1d1c7291 */ /* 0x000fe2000f8e38ff */
[----:B------:R-:W-:-:S02]  /*0980*/  CS2R R114, SRZ ;  /* 0x0000000000727805 */ /* 0x000fc4000001ff00 */
[----:B------:R-:W-:Y:S01]  /*0990*/  LOP3.LUT R14, R14, 0x30, RZ, 0xc0, !PT ;  /* 0x000000300e0e7812 */ /* 0x000fe200078ec0ff */
[----:B------:R-:W-:Y:S01]  /*09a0*/  IMAD.WIDE.U32 R2, R2, UR20, R8 ;  /* 0x0000001402027c25 */ /* 0x000fe2000f8e0008 */
[----:B---3--:R-:W-:Y:S01]  /*09b0*/  USHF.R.S32.HI UR34, URZ, 0x1f, UR37 ;  /* 0x0000001fff227899 */ /* 0x008fe20008011425 */
[----:B------:R-:W-:Y:S02]  /*09c0*/  CS2R R112, SRZ ;  /* 0x0000000000707805 */ /* 0x000fe4000001ff00 */
[----:B------:R-:W-:Y:S01]  /*09d0*/  LOP3.LUT R24, R14, 0x7, R24, 0xf8, !PT ;  /* 0x000000070e187812 */ /* 0x000fe200078ef818 */
[----:B------:R-:W-:Y:S01]  /*09e0*/  IMAD R3, R4, UR20, R3 ;  /* 0x0000001404037c24 */ /* 0x000fe2000f8e0203 */
[----:B------:R-:W-:Y:S01]  /*09f0*/  CS2R R106, SRZ ;  /* 0x00000000006a7805 */ /* 0x000fe2000001ff00 */
[----:B------:R-:W-:Y:S01]  /*0a00*/  IMAD.U32 R4, RZ, RZ, UR4 ;  /* 0x00000004ff047e24 */ /* 0x000fe2000f8e00ff */
[----:B------:R-:W1:Y:S01]  /*0a10*/  LDCU.64 UR4, c[0x0][0x3d8] ;  /* 0x00007b00ff0477ac */ /* 0x000e620008000a00 */
[----:B------:R-:W-:Y:S01]  /*0a20*/  IMAD.WIDE.U32 R6, R12, UR36, R2 ;  /* 0x000000240c067c25 */ /* 0x000fe2000f8e0002 */
[----:B------:R-:W-:-:S02]  /*0a30*/  CS2R R104, SRZ ;  /* 0x0000000000687805 */ /* 0x000fc4000001ff00 */
[----:B------:R-:W-:Y:S02]  /*0a40*/  CS2R R102, SRZ ;  /* 0x0000000000667805 */ /* 0x000fe4000001ff00 */
[----:B------:R-:W-:Y:S01]  /*0a50*/  CS2R R100, SRZ ;  /* 0x0000000000647805 */ /* 0x000fe2000001ff00 */
[----:B------:R-:W-:Y:S01]  /*0a60*/  IMAD.WIDE.U32 R4, R4, UR20, R8 ;  /* 0x0000001404047c25 */ /* 0x000fe2000f8e0008 */
[----:B------:R-:W-:Y:S02]  /*0a70*/  CS2R R94, SRZ ;  /* 0x00000000005e7805 */ /* 0x000fe4000001ff00 */
[----:B------:R-:W-:Y:S02]  /*0a80*/  CS2R R92, SRZ ;  /* 0x00000000005c7805 */ /* 0x000fe4000001ff00 */
[----:B------:R-:W-:Y:S01]  /*0a90*/  CS2R R98, SRZ ;  /* 0x0000000000627805 */ /* 0x000fe2000001ff00 */
[----:B--2---:R-:W-:Y:S01]  /*0aa0*/  IMAD.U32 R2, RZ, RZ, UR6 ;  /* 0x00000006ff027e24 */ /* 0x004fe2000f8e00ff */
[----:B------:R-:W-:Y:S01]  /*0ab0*/  CS2R R96, SRZ ;  /* 0x0000000000607805 */ /* 0x000fe2000001ff00 */
[----:B------:R-:W-:Y:S01]  /*0ac0*/  IMAD R3, R10, UR20, R5 ;  /* 0x000000140a037c24 */ /* 0x000fe2000f8e0205 */
[----:B------:R-:W-:Y:S01]  /*0ad0*/  CS2R R90, SRZ ;  /* 0x00000000005a7805 */ /* 0x000fe2000001ff00 */
[----:B------:R-:W-:Y:S01]  /*0ae0*/  IMAD.WIDE.U32 R8, R2, UR20, R8 ;  /* 0x0000001402087c25 */ /* 0x000fe2000f8e0008 */
[----:B------:R-:W-:-:S02]  /*0af0*/  CS2R R88, SRZ ;  /* 0x0000000000587805 */ /* 0x000fc4000001ff00 */
[----:B------:R-:W-:Y:S02]  /*0b00*/  CS2R R86, SRZ ;  /* 0x0000000000567805 */ /* 0x000fe4000001ff00 */
[----:B------:R-:W-:Y:S01]  /*0b10*/  CS2R R84, SRZ ;  /* 0x0000000000547805 */ /* 0x000fe2000001ff00 */
[----:B------:R-:W-:Y:S01]  /*0b20*/  IMAD.IADD R5, R7, 0x1, R11 ;  /* 0x0000000107057824 */ /* 0x000fe200078e020b */
[----:B------:R-:W-:Y:S01]  /*0b30*/  CS2R R78, SRZ ;  /* 0x00000000004e7805 */ /* 0x000fe2000001ff00 */
[----:B------:R-:W-:Y:S01]  /*0b40*/  IMAD.MOV.U32 R2, RZ, RZ, R4 ;  /* 0x000000ffff027224 */ /* 0x000fe200078e0004 */
[----:B------:R-:W-:Y:S01]  /*0b50*/  CS2R R76, SRZ ;  /* 0x00000000004c7805 */ /* 0x000fe2000001ff00 */
[----:B------:R-:W-:Y:S01]  /*0b60*/  IMAD.U32 R7, RZ, RZ, UR7 ;  /* 0x00000007ff077e24 */ /* 0x000fe2000f8e00ff */
[----:B------:R-:W2:Y:S01]  /*0b70*/  LDCU.64 UR6, c[0x0][0x550] ;  /* 0x0000aa00ff0677ac */ /* 0x000ea20008000a00 */
[----:B------:R-:W-:Y:S01]  /*0b80*/  IMAD.MOV.U32 R4, RZ, RZ, R6 ;  /* 0x000000ffff047224 */ /* 0x000fe200078e0006 */
[----:B------:R-:W-:Y:S01]  /*0b90*/  CS2R R82, SRZ ;  /* 0x0000000000527805 */ /* 0x000fe2000001ff00 */
[----:B-----5:R-:W-:Y:S01]  /*0ba0*/  IMAD.WIDE.U32 R10, R0, UR14, R2 ;  /* 0x0000000e000a7c25 */ /* 0x020fe2000f8e0002 */
[----:B------:R-:W-:-:S02]  /*0bb0*/  CS2R R80, SRZ ;  /* 0x0000000000507805 */ /* 0x000fc4000001ff00 */
[----:B------:R-:W-:Y:S02]  /*0bc0*/  CS2R R74, SRZ ;  /* 0x00000000004a7805 */ /* 0x000fe4000001ff00 */
[----:B------:R-:W-:Y:S01]  /*0bd0*/  CS2R R72, SRZ ;  /* 0x0000000000487805 */ /* 0x000fe2000001ff00 */
[----:B------:R-:W-:Y:S01]  /*0be0*/  IMAD.WIDE.U32 R4, R16, UR19, R4 ;  /* 0x0000001310047c25 */ /* 0x000fe2000f8e0004 */
[----:B------:R-:W-:Y:S02]  /*0bf0*/  CS2R R70, SRZ ;  /* 0x0000000000467805 */ /* 0x000fe4000001ff00 */
[----:B------:R-:W-:Y:S01]  /*0c00*/  CS2R R68, SRZ ;  /* 0x0000000000447805 */ /* 0x000fe2000001ff00 */
[C---:B------:R-:W-:Y:S02]  /*0c10*/  IMAD R6, R15.reuse, UR14, RZ ;  /* 0x0000000e0f067c24 */ /* 0x040fe4000f8e02ff */
[----:B-1----:R-:W-:Y:S02]  /*0c20*/  IMAD R2, R15, UR4, RZ ;  /* 0x000000040f027c24 */ /* 0x002fe4000f8e02ff */
[----:B------:R-:W-:-:S02]  /*0c30*/  IMAD R7, R7, UR20, R9 ;  /* 0x0000001407077c24 */ /* 0x000fc4000f8e0209 */
[----:B------:R-:W-:Y:S02]  /*0c40*/  IMAD R3, R17, UR19, R5 ;  /* 0x0000001311037c24 */ /* 0x000fe4000f8e0205 */
[C---:B------:R-:W-:Y:S01]  /*0c50*/  IMAD R9, R0.reuse, UR15, R6 ;  /* 0x0000000f00097c24 */ /* 0x040fe2000f8e0206 */
[----:B------:R-:W1:Y:S01]  /*0c60*/  LDCU.64 UR14, c[0x0][0x460] ;  /* 0x00008c00ff0e77ac */ /* 0x000e620008000a00 */
[C---:B------:R-:W-:Y:S02]  /*0c70*/  IMAD R5, R0.reuse, UR5, R2 ;  /* 0x0000000500057c24 */ /* 0x040fe4000f8e0202 */
[----:B------:R-:W-:Y:S02]  /*0c80*/  IMAD.MOV.U32 R6, RZ, RZ, R8 ;  /* 0x000000ffff067224 */ /* 0x000fe400078e0008 */
[----:B------:R-:W-:Y:S02]  /*0c90*/  IMAD.MOV.U32 R2, RZ, RZ, R4 ;  /* 0x000000ffff027224 */ /* 0x000fe400078e0004 */
[----:B------:R-:W-:Y:S01]  /*0ca0*/  IMAD.WIDE.U32 R6, R0, UR4, R6 ;  /* 0x0000000400067c25 */ /* 0x000fe2000f8e0006 */
[----:B------:R-:W3:Y:S03]  /*0cb0*/  LDCU.64 UR4, c[0x0][0x398] ;  /* 0x00007300ff0477ac */ /* 0x000ee60008000a00 */
[----:B------:R-:W-:-:S04]  /*0cc0*/  IMAD.WIDE.U32 R2, R25, R12, R2 ;  /* 0x0000000c19027225 */ /* 0x000fc800078e0002 */
[----:B------:R-:W-:Y:S01]  /*0cd0*/  IMAD R0, R25, R13, R3 ;  /* 0x0000000d19007224 */ /* 0x000fe200078e0203 */
[----:B------:R-:W-:Y:S01]  /*0ce0*/  @P3 BAR.SYNC.DEFER_BLOCKING 0x0 ;  /* 0x0000000000003b1d */ /* 0x000fe20000010000 */
[----:B--2---:R-:W-:Y:S01]  /*0cf0*/  LEA R251, P0, R2, UR6, 0x1 ;  /* 0x0000000602fb7c11 */ /* 0x004fe2000f8008ff */
[----:B------:R-:W-:Y:S01]  /*0d00*/  IMAD R8, R18, UR35, RZ ;  /* 0x0000002312087c24 */ /* 0x000fe2000f8e02ff */
[----:B-1----:R-:W-:Y:S01]  /*0d10*/  UISETP.NE.U32.AND UP0, UPT, UR14, URZ, UPT ;  /* 0x000000ff0e00728c */ /* 0x002fe2000bf05070 */
[----:B------:R-:W-:Y:S01]  /*0d20*/  IMAD.IADD R21, R7, 0x1, R5 ;  /* 0x0000000107157824 */ /* 0x000fe200078e0205 */
[----:B------:R-:W-:Y:S01]  /*0d30*/  LEA.HI.X R250, R2, UR7, R0, 0x1, P0 ;  /* 0x0000000702fa7c11 */ /* 0x000fe200080f0c00 */
[----:B------:R-:W1:Y:S01]  /*0d40*/  LDCU.64 UR6, c[0x0][0x3c8] ;  /* 0x00007900ff0677ac */ /* 0x000e620008000a00 */
[----:B------:R-:W-:Y:S01]  /*0d50*/  IMAD.WIDE.U32 R4, R18, UR36, RZ ;  /* 0x0000002412047c25 */ /* 0x000fe2000f8e00ff */
[----:B------:R-:W-:Y:S01]  /*0d60*/  LOP3.LUT R0, R249, 0x1f8, RZ, 0xc0, !PT ;  /* 0x000001f8f9007812 */ /* 0x000fe200078ec0ff */
[----:B------:R-:W-:-:S02]  /*0d70*/  UIADD3 UR14, UPT, UPT, UR43, UR39, URZ ;  /* 0x000000272b0e7290 */ /* 0x000fc4000fffe0ff */
[----:B------:R-:W-:Y:S01]  /*0d80*/  IMAD R3, R19, UR36, R8 ;  /* 0x0000002413037c24 */ /* 0x000fe2000f8e0208 */
[----:B------:R-:W-:Y:S01]  /*0d90*/  LOP3.LUT R2, R4, R186, RZ, 0xfc, !PT ;  /* 0x000000ba04027212 */ /* 0x000fe200078efcff */
[----:B------:R-:W-:Y:S01]  /*0da0*/  IMAD.SHL.U32 R7, R12, 0x20, RZ ;  /* 0x000000200c077824 */ /* 0x000fe200078e00ff */
[----:B------:R-:W-:Y:S01]  /*0db0*/  LOP3.LUT R8, R0, 0x38, R192, 0x78, !PT ;  /* 0x0000003800087812 */ /* 0x000fe200078e78c0 */
[----:B------:R-:W-:Y:S01]  /*0dc0*/  IMAD.IADD R3, R5, 0x1, R3 ;  /* 0x0000000105037824 */ /* 0x000fe200078e0203 */
[----:B------:R-:W-:Y:S01]  /*0dd0*/  SHF.L.U64.HI R5, R12, 0x5, R13 ;  /* 0x000000050c057819 */ /* 0x000fe2000001020d */
[----:B------:R-:W-:Y:S01]  /*0de0*/  IMAD.MOV.U32 R20, RZ, RZ, R6 ;  /* 0x000000ffff147224 */ /* 0x000fe200078e0006 */
[C---:B------:R-:W-:Y:S01]  /*0df0*/  LEA R4, P0, R7.reuse, R251, 0x1 ;  /* 0x000000fb07047211 */ /* 0x040fe200078008ff */
[----:B---3--:R-:W-:Y:S01]  /*0e00*/  IMAD.U32 R6, RZ, RZ, UR4 ;  /* 0x00000004ff067e24 */ /* 0x008fe2000f8e00ff */
[----:B------:R-:W-:Y:S01]  /*0e10*/  UMOV UR4, UR17 ;  /* 0x0000001100047c82 */ /* 0x000fe20008000000 */
[----:B------:R-:W-:Y:S01]  /*0e20*/  IMAD.U32 R0, RZ, RZ, UR5 ;  /* 0x00000005ff007e24 */ /* 0x000fe2000f8e00ff */
[----:B------:R-:W-:Y:S01]  /*0e30*/  LEA.HI.X R5, R7, R250, R5, 0x1, P0 ;  /* 0x000000fa07057211 */ /* 0x000fe200000f0c05 */
[----:B------:R-:W-:Y:S01]  /*0e40*/  IMAD.WIDE.U32 R6, R6, UR20, R2 ;  /* 0x0000001406067c25 */ /* 0x000fe2000f8e0002 */
[----:B------:R-:W-:Y:S01]  /*0e50*/  LOP3.LUT R2, R8, 0x1e00, R249, 0xf8, !PT ;  /* 0x00001e0008027812 */ /* 0x000fe200078ef8f9 */
[----:B------:R-:W-:-:S02]  /*0e60*/  ULOP3.LUT UR5, UR29, 0x80000001, URZ, 0xc0, !UPT ;  /* 0x800000011d057892 */ /* 0x000fc4000f8ec0ff */
[----:B------:R-:W-:Y:S01]  /*0e70*/  IMAD R7, R0, UR20, R7 ;  /* 0x0000001400077c24 */ /* 0x000fe2000f8e0207 */
[----:B-1----:R-:W-:Y:S01]  /*0e80*/  MOV R0, UR6 ;  /* 0x0000000600007c02 */ /* 0x002fe20008000f00 */
[----:B------:R-:W-:Y:S01]  /*0e90*/  IMAD.MOV.U32 R3, RZ, RZ, R250 ;  /* 0x000000ffff037224 */ /* 0x000fe200078e00fa */
[----:B------:R-:W-:Y:S01]  /*0ea0*/  LEA R14, R2, UR4, 0x1 ;  /* 0x00000004020e7c11 */ /* 0x000fe2000f8e08ff */
[----:B------:R-:W-:Y:S01]  /*0eb0*/  IMAD.MOV.U32 R2, RZ, RZ, R251 ;  /* 0x000000ffff027224 */ /* 0x000fe200078e00fb */
[----:B------:R-:W-:Y:S01]  /*0ec0*/  UISETP.NE.AND UP1, UPT, UR5, 0x1, UPT ;  /* 0x000000010500788c */ /* 0x000fe2000bf25270 */
[----:B------:R-:W-:Y:S01]  /*0ed0*/  IMAD.SHL.U32 R8, R12, 0x40, RZ ;  /* 0x000000400c087824 */ /* 0x000fe200078e00ff */
[----:B------:R-:W-:Y:S01]  /*0ee0*/  UIMAD UR14, UR14, UR37, URZ ;  /* 0x000000250e0e72a4 */ /* 0x000fe2000f8e02ff */
[----:B------:R-:W-:Y:S01]  /*0ef0*/  IMAD.WIDE.U32 R6, R0, UR19, R6 ;  /* 0x0000001300067c25 */ /* 0x000fe2000f8e0006 */
[----:B------:R-:W-:Y:S01]  /*0f00*/  @!PT LDS RZ, [RZ] ;  /* 0x00000000fffff984 */ /* 0x000fe20000000800 */
[----:B------:R-:W-:Y:S01]  /*0f10*/  @!PT LDS RZ, [RZ] ;  /* 0x00000000fffff984 */ /* 0x000fe20000000800 */
[----:B------:R-:W-:Y:S01]  /*0f20*/  @!PT LDS RZ, [RZ] ;  /* 0x00000000fffff984 */ /* 0x000fe20000000800 */
[----:B------:R1:W-:Y:S01]  /*0f30*/  LDGSTS.E.BYPASS.LTC128B.128 [R14+0x8000], desc[UR24][R2.64] ;  /* 0x08000000020e7fae */ /* 0x0003e2000b981a18 */
[----:B------:R-:W-:-:S02]  /*0f40*/  USEL UR5, URZ, 0x4000, UP1 ;  /* 0x00004000ff057887 */ /* 0x000fc40008800000 */
[----:B------:R-:W-:Y:S01]  /*0f50*/  IMAD.U32 R0, RZ, RZ, UR7 ;  /* 0x00000007ff007e24 */ /* 0x000fe2000f8e00ff */
[----:B------:R-:W2:Y:S01]  /*0f60*/  LDCU.64 UR6, c[0x0][0x380] ;  /* 0x00007000ff0677ac */ /* 0x000ea20008000a00 */
[----:B------:R-:W-:Y:S01]  /*0f70*/  IMAD.IADD R17, R11, 0x1, R9 ;  /* 0x000000010b117824 */ /* 0x000fe200078e0209 */
[----:B------:R-:W-:Y:S01]  /*0f80*/  SHF.L.U64.HI R9, R12, 0x6, R13 ;  /* 0x000000060c097819 */ /* 0x000fe2000001020d */
[----:B------:R-:W-:Y:S01]  /*0f90*/  IMAD.MOV.U32 R16, RZ, RZ, R10 ;  /* 0x000000ffff107224 */ /* 0x000fe200078e000a */
[----:B------:R-:W3:Y:S01]  /*0fa0*/  LDC.64 R12, c[0x0][0x3b8] ;  /* 0x0000ee00ff0c7b82 */ /* 0x000ee20000000a00 */
[----:B------:R4:W-:Y:S01]  /*0fb0*/  LDGSTS.E.BYPASS.LTC128B.128 [R14+0x9000], desc[UR24][R4.64] ;  /* 0x09000000040e7fae */ /* 0x0009e2000b981a18 */
[----:B------:R-:W-:Y:S01]  /*0fc0*/  VIADD R240, R14, UR5 ;  /* 0x000000050ef07c36 */ /* 0x000fe20008000000 */
[----:B------:R-:W-:Y:S02]  /*0fd0*/  UIMAD UR14, UR34, UR42, UR14 ;  /* 0x0000002a220e72a4 */ /* 0x000fe4000f8e020e */
[----:B------:R-:W-:-:S03]  /*0fe0*/  UISETP.NE.AND.EX UP0, UPT, UR15, URZ, UPT, UP0 ;  /* 0x000000ff0f00728c */ /* 0x000fc6000bf05300 */
[----:B------:R-:W5:Y:S01]  /*0ff0*/  LDC.64 R10, c[0x0][0x5f8] ;  /* 0x00017e00ff0a7b82 */ /* 0x000f620000000a00 */
[----:B------:R-:W-:-:S04]  /*1000*/  USEL UR33, UR33, URZ, UP0 ;  /* 0x000000ff21217287 */ /* 0x000fc80008000000 */
[----:B------:R-:W-:-:S04]  /*1010*/  UIADD3 UR33, UP0, UPT, UR36, UR33, URZ ;  /* 0x0000002124217290 */ /* 0x000fc8000ff1e0ff */
[----:B------:R-:W-:Y:S01]  /*1020*/  UIADD3.X UR35, UPT, UPT, URZ, UR35, URZ, UP0, !UPT ;  /* 0x00000023ff237290 */ /* 0x000fe200087fe4ff */
[----:B-1----:R-:W-:Y:S01]  /*1030*/  IADD3 R2, P1, PT, R8, R4, RZ ;  /* 0x0000000408027210 */ /* 0x002fe20007f3e0ff */
[----:B------:R-:W-:-:S03]  /*1040*/  UISETP.GE.AND UP0, UPT, UR27, 0x1, UPT ;  /* 0x000000011b00788c */ /* 0x000fc6000bf06270 */
[----:B------:R-:W-:Y:S01]  /*1050*/  IADD3 R8, P0, PT, R2, R8, RZ ;  /* 0x0000000802087210 */ /* 0x000fe20007f1e0ff */
[----:B------:R-:W-:Y:S02]  /*1060*/  IMAD.X R3, R9, 0x1, R5, P1 ;  /* 0x0000000109037824 */ /* 0x000fe400008e0605 */
[----:B----4-:R-:W-:-:S03]  /*1070*/  IMAD R5, R0, UR19, R7 ;  /* 0x0000001300057c24 */ /* 0x010fc6000f8e0207 */
[----:B------:R1:W-:Y:S01]  /*1080*/  LDGSTS.E.BYPASS.LTC128B.128 [R14+0xa000], desc[UR24][R2.64] ;  /* 0x0a000000020e7fae */ /* 0x0003e2000b981a18 */
[----:B------:R-:W-:Y:S02]  /*1090*/  IMAD.MOV.U32 R4, RZ, RZ, R6 ;  /* 0x000000ffff047224 */ /* 0x000fe400078e0006 */
[----:B------:R-:W-:Y:S02]  /*10a0*/  IMAD.X R9, R3, 0x1, R9, P0 ;  /* 0x0000000103097824 */ /* 0x000fe400000e0609 */
[----:B-----5:R-:W-:-:S03]  /*10b0*/  IMAD.WIDE.U32 R6, R23, R10, RZ ;  /* 0x0000000a17067225 */ /* 0x020fc600078e00ff */
[----:B------:R4:W-:Y:S01]  /*10c0*/  LDGSTS.E.BYPASS.LTC128B.128 [R14+0xb000], desc[UR24][R8.64] ;  /* 0x0b000000080e7fae */ /* 0x0009e2000b981a18 */
[----:B------:R-:W-:Y:S01]  /*10d0*/  IMAD.SHL.U32 R10, R18, 0x40, RZ ;  /* 0x00000040120a7824 */ /* 0x000fe200078e00ff */
[----:B------:R-:W-:Y:S01]  /*10e0*/  SEL R22, R6, RZ, P3 ;  /* 0x000000ff06167207 */ /* 0x000fe20001800000 */
[----:B------:R-:W-:Y:S01]  /*10f0*/  IMAD R23, R23, R11, R7 ;  /* 0x0000000b17177224 */ /* 0x000fe200078e0207 */
[----:B------:R-:W-:Y:S01]  /*1100*/  SHF.L.U64.HI R11, R18, 0x6, R19 ;  /* 0x00000006120b7819 */ /* 0x000fe20000010213 */
[----:B---3--:R-:W-:-:S04]  /*1110*/  IMAD.WIDE.U32 R6, R12, UR38, R16 ;  /* 0x000000260c067c25 */ /* 0x008fc8000f8e0010 */
[----:B-1----:R-:W-:-:S04]  /*1120*/  IMAD.WIDE.U32 R2, R25, R18, R4 ;  /* 0x0000001219027225 */ /* 0x002fc800078e0004 */
[----:B------:R-:W-:Y:S01]  /*1130*/  IMAD R0, R25, R19, R3 ;  /* 0x0000001319007224 */ /* 0x000fe200078e0203 */
[----:B--2---:R-:W-:Y:S02]  /*1140*/  LEA R248, P0, R2, UR6, 0x1 ;  /* 0x0000000602f87c11 */ /* 0x004fe4000f8008ff */
[----:B------:R-:W-:Y:S02]  /*1150*/  SHF.L.U64.HI R3, R18, 0x5, R19 ;  /* 0x0000000512037819 */ /* 0x000fe40000010213 */
[----:B------:R-:W-:Y:S01]  /*1160*/  LEA.HI.X R243, R2, UR7, R0, 0x1, P0 ;  /* 0x0000000702f37c11 */ /* 0x000fe200080f0c00 */
[----:B------:R-:W-:Y:S01]  /*1170*/  IMAD.SHL.U32 R0, R18, 0x20, RZ ;  /* 0x0000002012007824 */ /* 0x000fe200078e00ff */
[----:B------:R-:W1:Y:S01]  /*1180*/  LDCU.64 UR6, c[0x0][0x388] ;  /* 0x00007100ff0677ac */ /* 0x000e620008000a00 */
[----:B------:R-:W-:Y:S01]  /*1190*/  IMAD R2, R12, UR40, RZ ;  /* 0x000000280c027c24 */ /* 0x000fe2000f8e02ff */
[----:B------:R-:W2:Y:S01]  /*11a0*/  LDC R18, c[0x0][0x44c] ;  /* 0x00011300ff127b82 */ /* 0x000ea20000000800 */
[----:B----4-:R-:W-:Y:S01]  /*11b0*/  IMAD.MOV.U32 R8, RZ, RZ, R248 ;  /* 0x000000ffff087224 */ /* 0x010fe200078e00f8 */
[----:B------:R-:W-:Y:S01]  /*11c0*/  LEA R4, P0, R0, R248, 0x1 ;  /* 0x000000f800047211 */ /* 0x000fe200078008ff */
[----:B------:R-:W-:-:S02]  /*11d0*/  IMAD R15, R13, UR38, R2 ;  /* 0x000000260d0f7c24 */ /* 0x000fc4000f8e0202 */
[----:B------:R-:W-:Y:S01]  /*11e0*/  IMAD.MOV.U32 R9, RZ, RZ, R243 ;  /* 0x000000ffff097224 */ /* 0x000fe200078e00f3 */
[----:B------:R-:W-:Y:S01]  /*11f0*/  LEA.HI.X R5, R0, R243, R3, 0x1, P0 ;  /* 0x000000f300057211 */ /* 0x000fe200000f0c03 */
[----:B------:R-:W-:Y:S01]  /*1200*/  IMAD.IADD R7, R7, 0x1, R15 ;  /* 0x0000000107077824 */ /* 0x000fe200078e020f */
[----:B------:R-:W-:Y:S02]  /*1210*/  IADD3 R2, P0, PT, R10, R4, RZ ;  /* 0x000000040a027210 */ /* 0x000fe40007f1e0ff */
[----:B------:R3:W-:Y:S02]  /*1220*/  LDGSTS.E.BYPASS.LTC128B.128 [R240], desc[UR24][R8.64] ;  /* 0x0000000008f07fae */ /* 0x0007e4000b981a18 */
[----:B------:R-:W-:Y:S02]  /*1230*/  IADD3.X R3, PT, PT, R11, R5, RZ, P0, !PT ;  /* 0x000000050b037210 */ /* 0x000fe400007fe4ff */
[----:B------:R4:W-:Y:S04]  /*1240*/  LDGSTS.E.BYPASS.LTC128B.128 [R240+0x1000], desc[UR24][R4.64] ;  /* 0x0100000004f07fae */ /* 0x0009e8000b981a18 */
[----:B------:R1:W-:Y:S01]  /*1250*/  LDGSTS.E.BYPASS.LTC128B.128 [R240+0x2000], desc[UR24][R2.64] ;  /* 0x0200000002f07fae */ /* 0x0003e2000b981a18 */
[----:B---3--:R-:W-:Y:S01]  /*1260*/  IADD3 R8, P0, PT, R2, R10, RZ ;  /* 0x0000000a02087210 */ /* 0x008fe20007f1e0ff */
[----:B----4-:R-:W-:-:S04]  /*1270*/  IMAD.WIDE.U32 R4, R25, R12, R6 ;  /* 0x0000000c19047225 */ /* 0x010fc800078e0006 */
[----:B------:R-:W-:Y:S01]  /*1280*/  IMAD.X R9, R3, 0x1, R11, P0 ;  /* 0x0000000103097824 */ /* 0x000fe200000e060b */
[CC--:B------:R-:W-:Y:S01]  /*1290*/  LEA R7, P0, R12.reuse, R4.reuse, 0x6 ;  /* 0x000000040c077211 */ /* 0x0c0fe200078030ff */
[----:B------:R-:W3:Y:S01]  /*12a0*/  LDC.64 R10, c[0x0][0x3c0] ;  /* 0x0000f000ff0a7b82 */ /* 0x000ee20000000a00 */
[----:B------:R-:W-:Y:S01]  /*12b0*/  IMAD.SHL.U32 R6, R12, 0x20, RZ ;  /* 0x000000200c067824 */ /* 0x000fe200078e00ff */
[----:B-1----:R-:W-:Y:S01]  /*12c0*/  LEA R2, P2, R4, UR6, 0x1 ;  /* 0x0000000604027c11 */ /* 0x002fe2000f8408ff */
[----:B------:R-:W-:Y:S01]  /*12d0*/  IMAD R0, R25, R13, R5 ;  /* 0x0000000d19007224 */ /* 0x000fe200078e0205 */
[----:B------:R1:W-:Y:S01]  /*12e0*/  LDGSTS.E.BYPASS.LTC128B.128 [R240+0x3000], desc[UR24][R8.64] ;  /* 0x0300000008f07fae */ /* 0x0003e2000b981a18 */
[----:B------:R-:W-:Y:S02]  /*12f0*/  SHF.L.U64.HI R5, R12, 0x5, R13 ;  /* 0x000000050c057819 */ /* 0x000fe4000001020d */
[----:B------:R-:W-:Y:S02]  /*1300*/  IADD3 R15, P1, PT, R6, R4, RZ ;  /* 0x00000004060f7210 */ /* 0x000fe40007f3e0ff */
[----:B------:R-:W-:-:S02]  /*1310*/  LEA.HI.X R3, R4, UR7, R0, 0x1, P2 ;  /* 0x0000000704037c11 */ /* 0x000fc400090f0c00 */
[----:B------:R-:W-:-:S03]  /*1320*/  LEA R4, P2, R15, UR6, 0x1 ;  /* 0x000000060f047c11 */ /* 0x000fc6000f8408ff */
[----:B------:R3:W-:Y:S01]  /*1330*/  LDGSTS.E.BYPASS.LTC128B.128 [R14+0xc000], desc[UR24][R2.64] ;  /* 0x0c000000020e7fae */ /* 0x0007e2000b981a18 */
[----:B-1----:R-:W-:Y:S01]  /*1340*/  LEA.HI.X R9, R12, R0, R13, 0x6, P0 ;  /* 0x000000000c097211 */ /* 0x002fe200000f340d */
[----:B------:R-:W-:Y:S01]  /*1350*/  IMAD.X R13, R5, 0x1, R0, P1 ;  /* 0x00000001050d7824 */ /* 0x000fe200008e0600 */
[C---:B------:R-:W-:Y:S02]  /*1360*/  IADD3 R12, P0, PT, R7.reuse, R6, RZ ;  /* 0x00000006070c7210 */ /* 0x040fe40007f1e0ff */
[----:B------:R-:W-:-:S03]  /*1370*/  LEA R6, P1, R7, UR6, 0x1 ;  /* 0x0000000607067c11 */ /* 0x000fc6000f8208ff */
[----:B------:R-:W-:Y:S01]  /*1380*/  IMAD.X R0, R9, 0x1, R5, P0 ;  /* 0x0000000109007824 */ /* 0x000fe200000e0605 */
[----:B------:R-:W-:Y:S02]  /*1390*/  LEA R8, P0, R12, UR6, 0x1 ;  /* 0x000000060c087c11 */ /* 0x000fe4000f8008ff */
[----:B------:R-:W-:Y:S01]  /*13a0*/  LEA.HI.X R7, R7, UR7, R9, 0x1, P1 ;  /* 0x0000000707077c11 */ /* 0x000fe200088f0c09 */
[----:B---3--:R-:W-:Y:S01]  /*13b0*/  IMAD.WIDE.U32 R2, R10, UR38, R20 ;  /* 0x000000260a027c25 */ /* 0x008fe2000f8e0014 */
[----:B------:R-:W-:Y:S02]  /*13c0*/  LEA.HI.X R9, R12, UR7, R0, 0x1, P0 ;  /* 0x000000070c097c11 */ /* 0x000fe400080f0c00 */
[----:B------:R-:W-:Y:S01]  /*13d0*/  LEA.HI.X R5, R15, UR7, R13, 0x1, P2 ;  /* 0x000000070f057c11 */ /* 0x000fe200090f0c0d */
[C---:B------:R-:W-:Y:S01]  /*13e0*/  IMAD R0, R10.reuse, UR40, RZ ;  /* 0x000000280a007c24 */ /* 0x040fe2000f8e02ff */
[----:B------:R-:W1:Y:S01]  /*13f0*/  LDCU.64 UR6, c[0x0][0x390] ;  /* 0x00007200ff0677ac */ /* 0x000e620008000a00 */
[----:B------:R-:W-:-:S02]  /*1400*/  SHF.L.U64.HI R15, R10, 0x5, R11 ;  /* 0x000000050a0f7819 */ /* 0x000fc4000001020b */
[----:B------:R-:W-:Y:S01]  /*1410*/  IMAD R0, R11, UR38, R0 ;  /* 0x000000260b007c24 */ /* 0x000fe2000f8e0200 */
[----:B------:R3:W-:Y:S01]  /*1420*/  LDGSTS.E.BYPASS.LTC128B.128 [R14+0xd000], desc[UR24][R4.64] ;  /* 0x0d000000040e7fae */ /* 0x0007e2000b981a18 */
[----:B------:R-:W-:Y:S02]  /*1430*/  UIMAD.WIDE.U32 UR40, UR42, UR37, URZ ;  /* 0x000000252a2872a5 */ /* 0x000fe4000f8e00ff */
[----:B------:R-:W-:Y:S01]  /*1440*/  IMAD.IADD R3, R3, 0x1, R0 ;  /* 0x0000000103037824 */ /* 0x000fe200078e0200 */
[----:B------:R2:W-:Y:S01]  /*1450*/  LDGSTS.E.BYPASS.LTC128B.128 [R14+0xe000], desc[UR24][R6.64] ;  /* 0x0e000000060e7fae */ /* 0x0005e2000b981a18 */
[----:B------:R-:W-:Y:S01]  /*1460*/  UIADD3 UR14, UPT, UPT, UR41, UR14, URZ ;  /* 0x0000000e290e7290 */ /* 0x000fe2000fffe0ff */
[C---:B------:R-:W-:Y:S02]  /*1470*/  IMAD.WIDE.U32 R2, R25.reuse, R10, R2 ;  /* 0x0000000a19027225 */ /* 0x040fe400078e0002 */
[----:B------:R4:W-:Y:S01]  /*1480*/  LDGSTS.E.BYPASS.LTC128B.128 [R14+0xf000], desc[UR24][R8.64] ;  /* 0x0f000000080e7fae */ /* 0x0009e2000b981a18 */
[----:B------:R-:W5:Y:S01]  /*1490*/  LDCU.64 UR42, c[0x0][0x5e8] ;  /* 0x0000bd00ff2a77ac */ /* 0x000f620008000a00 */
[----:B------:R-:W-:Y:S01]  /*14a0*/  IMAD R0, R25, R11, R3 ;  /* 0x0000000b19007224 */ /* 0x000fe200078e0203 */
[----:B-1----:R-:W-:-:S04]  /*14b0*/  LEA R12, P2, R2, UR6, 0x1 ;  /* 0x00000006020c7c11 */ /* 0x002fc8000f8408ff */
[----:B------:R-:W-:-:S05]  /*14c0*/  LEA.HI.X R13, R2, UR7, R0, 0x1, P2 ;  /* 0x00000007020d7c11 */ /* 0x000fca00090f0c00 */
[----:B------:R1:W-:Y:S01]  /*14d0*/  LDGSTS.E.BYPASS.LTC128B.128 [R14+0x10000], desc[UR24][R12.64] ;  /* 0x100000000c0e7fae */ /* 0x0003e2000b981a18 */
[----:B---3--:R-:W-:Y:S01]  /*14e0*/  LEA R4, P0, R10, R2, 0x6 ;  /* 0x000000020a047211 */ /* 0x008fe200078030ff */
[----:B-----5:R-:W-:Y:S01]  /*14f0*/  UIMAD.WIDE UR42, UR28, 0x4, UR42 ;  /* 0x000000041c2a78a5 */ /* 0x020fe2000f8e022a */
[----:B--2---:R-:W-:Y:S01]  /*1500*/  IMAD R6, R18, UR14, RZ ;  /* 0x0000000e12067c24 */ /* 0x004fe2000f8e02ff */
[----:B------:R-:W2:Y:S01]  /*1510*/  LDCU.64 UR14, c[0x0][0x420] ;  /* 0x00008400ff0e77ac */ /* 0x000ea20008000a00 */
[----:B----4-:R-:W-:Y:S01]  /*1520*/  IMAD.SHL.U32 R9, R10, 0x20, RZ ;  /* 0x000000200a097824 */ /* 0x010fe200078e00ff */
[----:B------:R-:W-:-:S04]  /*1530*/  SHF.R.S32.HI R8, RZ, 0x1f, R18 ;  /* 0x0000001fff087819 */ /* 0x000fc80000011412 */
[----:B------:R-:W-:Y:S01]  /*1540*/  IADD3 R5, P1, PT, R9, R2, RZ ;  /* 0x0000000209057210 */ /* 0x000fe20007f3e0ff */
[----:B------:R-:W-:-:S04]  /*1550*/  IMAD R2, R18, UR19, RZ ;  /* 0x0000001312027c24 */ /* 0x000fc8000f8e02ff */
[----:B------:R-:W-:Y:S01]  /*1560*/  IMAD.X R7, R15, 0x1, R0, P1 ;  /* 0x000000010f077824 */ /* 0x000fe200008e0600 */
[C---:B------:R-:W-:Y:S02]  /*1570*/  LEA R16, P1, R5.reuse, UR6, 0x1 ;  /* 0x0000000605107c11 */ /* 0x040fe4000f8208ff */
[----:B------:R-:W-:Y:S01]  /*1580*/  LEA.HI.X R0, R10, R0, R11, 0x6, P0 ;  /* 0x000000000a007211 */ /* 0x000fe200000f340b */
[----:B------:R-:W-:Y:S01]  /*1590*/  IMAD.WIDE R10, R18, UR37, RZ ;  /* 0x00000025120a7c25 */ /* 0x000fe2000f8e02ff */
[----:B------:R-:W-:Y:S02]  /*15a0*/  LEA.HI.X R17, R5, UR7, R7, 0x1, P1 ;  /* 0x0000000705117c11 */ /* 0x000fe400088f0c07 */
[----:B------:R-:W-:Y:S01]  /*15b0*/  SHF.R.S32.HI R3, RZ, 0x1f, R2 ;  /* 0x0000001fff037819 */ /* 0x000fe20000011402 */
[----:B------:R-:W-:Y:S01]  /*15c0*/  IMAD R7, R8, UR40, R6 ;  /* 0x0000002808077c24 */ /* 0x000fe2000f8e0206 */
[C---:B------:R-:W-:Y:S01]  /*15d0*/  LEA R8, P1, R4.reuse, UR6, 0x1 ;  /* 0x0000000604087c11 */ /* 0x040fe2000f8208ff */
[----:B------:R1:W-:Y:S01]  /*15e0*/  LDGSTS.E.BYPASS.LTC128B.128 [R14+0x11000], desc[UR24][R16.64] ;  /* 0x11000000100e7fae */ /* 0x0003e2000b981a18 */
[----:B------:R-:W-:Y:S01]  /*15f0*/  IADD3 R5, P0, PT, R4, R9, RZ ;  /* 0x0000000904057210 */ /* 0x000fe20007f1e0ff */
[----:B------:R-:W-:Y:S01]  /*1600*/  IMAD.WIDE.U32 R2, R18, UR40, R2 ;  /* 0x0000002812027c25 */ /* 0x000fe2000f8e0002 */
[----:B------:R-:W-:Y:S01]  /*1610*/  LEA.HI.X R9, R4, UR7, R0, 0x1, P1 ;  /* 0x0000000704097c11 */ /* 0x000fe200088f0c00 */
[----:B--2---:R-:W-:-:S02]  /*1620*/  UIMAD.WIDE UR40, UR30, 0x4, UR14 ;  /* 0x000000041e2878a5 */ /* 0x004fc4000f8e020e */
[----:B------:R-:W-:Y:S01]  /*1630*/  IMAD.X R0, R0, 0x1, R15, P0 ;  /* 0x0000000100007824 */ /* 0x000fe200000e060f */
[----:B------:R-:W-:Y:S01]  /*1640*/  LEA R6, P0, R5, UR6, 0x1 ;  /* 0x0000000605067c11 */ /* 0x000fe2000f8008ff */
[----:B------:R-:W-:Y:S01]  /*1650*/  IMAD.IADD R3, R3, 0x1, R7 ;  /* 0x0000000103037824 */ /* 0x000fe200078e0207 */
[----:B------:R-:W-:Y:S01]  /*1660*/  LOP3.LUT R15, R192, 0x1f, RZ, 0xc0, !PT ;  /* 0x0000001fc00f7812 */ /* 0x000fe200078ec0ff */
[----:B------:R-:W-:Y:S01]  /*1670*/  IMAD R4, R11, UR33, RZ ;  /* 0x000000210b047c24 */ /* 0x000fe2000f8e02ff */
[----:B------:R-:W-:Y:S01]  /*1680*/  LEA.HI.X R7, R5, UR7, R0, 0x1, P0 ;  /* 0x0000000705077c11 */ /* 0x000fe200080f0c00 */
[----:B------:R-:W-:Y:S01]  /*1690*/  IMAD R11, R18, UR37, RZ ;  /* 0x00000025120b7c24 */ /* 0x000fe2000f8e02ff */
[----:B------:R-:W2:Y:S01]  /*16a0*/  LDCU.64 UR6, c[0x0][0x570] ;  /* 0x0000ae00ff0677ac */ /* 0x000ea20008000a00 */
[----:B------:R1:W-:Y:S01]  /*16b0*/  LDGSTS.E.BYPASS.LTC128B.128 [R14+0x12000], desc[UR24][R8.64] ;  /* 0x12000000080e7fae */ /* 0x0003e2000b981a18 */
[C---:B------:R-:W-:Y:S02]  /*16c0*/  IMAD R4, R10.reuse, UR35, R4 ;  /* 0x000000230a047c24 */ /* 0x040fe4000f8e0204 */
[----:B------:R-:W-:Y:S01]  /*16d0*/  IMAD.WIDE.U32 R2, R10, UR33, R2 ;  /* 0x000000210a027c25 */ /* 0x000fe2000f8e0002 */
[----:B------:R1:W-:Y:S03]  /*16e0*/  LDGSTS.E.BYPASS.LTC128B.128 [R14+0x13000], desc[UR24][R6.64] ;  /* 0x13000000060e7fae */ /* 0x0003e6000b981a18 */
[----:B------:R-:W-:Y:S01]  /*16f0*/  IMAD R0, R11, R26, R15 ;  /* 0x0000001a0b007224 */ /* 0x000fe200078e020f */
[----:B------:R-:W0:Y:S01]  /*1700*/  LDGDEPBAR ;  /* 0x00000000000079af */ /* 0x000e220000000000 */
[----:B------:R-:W-:Y:S01]  /*1710*/  IMAD.IADD R5, R3, 0x1, R4 ;  /* 0x0000000103057824 */ /* 0x000fe200078e0204 */
[----:B------:R-:W-:-:S02]  /*1720*/  SEL R3, R23, RZ, P3 ;  /* 0x000000ff17037207 */ /* 0x000fc40001800000 */
[----:B------:R-:W-:Y:S01]  /*1730*/  IADD3 R4, P1, P0, R0, R2, R22 ;  /* 0x0000000200047210 */ /* 0x000fe2000783e016 */
[----:B------:R-:W-:Y:S01]  /*1740*/  IMAD.SHL.U32 R2, R11, 0x80, RZ ;  /* 0x000000800b027824 */ /* 0x000fe200078e00ff */
[----:B------:R-:W-:-:S04]  /*1750*/  SHF.R.S32.HI R0, RZ, 0x1f, R0 ;  /* 0x0000001fff007819 */ /* 0x000fc80000011400 */
[----:B------:R-:W-:Y:S02]  /*1760*/  IADD3.X R3, PT, PT, R0, R5, R3, P1, P0 ;  /* 0x0000000500037210 */ /* 0x000fe40000fe0403 */
[----:B------:R-:W-:-:S04]  /*1770*/  IADD3 R0, P0, PT, R2, R4, RZ ;  /* 0x0000000402007210 */ /* 0x000fc80007f1e0ff */
[----:B------:R-:W-:Y:S02]  /*1780*/  LEA.HI.X.SX32 R2, R2, R3, 0x1, P0 ;  /* 0x0000000302027211 */ /* 0x000fe400000f0eff */
[----:B--2---:R-:W-:-:S04]  /*1790*/  LEA R238, P0, R0, UR6, 0x2 ;  /* 0x0000000600ee7c11 */ /* 0x004fc8000f8010ff */
[----:B------:R-:W-:Y:S01]  /*17a0*/  LEA.HI.X R239, R0, UR7, R2, 0x2, P0 ;  /* 0x0000000700ef7c11 */ /* 0x000fe200080f1402 */
[----:B-1----:R-:W-:Y:S08]  /*17b0*/  BRA.U !UP0, `(.L_x_2268) ;  /* 0x0000006508d87547 */ /* 0x002ff0000b800000 */
[----:B------:R-:W1:Y:S01]  /*17c0*/  LDC.64 R8, c[0x0][0x528] ;  /* 0x00014a00ff087b82 */ /* 0x000e620000000a00 */
[----:B------:R-:W-:Y:S01]  /*17d0*/  IMAD.MOV.U32 R2, RZ, RZ, 0x4 ;  /* 0x00000004ff027424 */ /* 0x000fe200078e00ff */
[----:B------:R-:W-:Y:S01]  /*17e0*/  SHF.R.U32.HI R7, RZ, 0x6, R192 ;  /* 0x00000006ff077819 */ /* 0x000fe200000116c0 */
[C---:B------:R-:W-:Y:S02]  /*17f0*/  IMAD.SHL.U32 R182, R192.reuse, 0x40, RZ ;  /* 0x00000040c0b67824 */ /* 0x040fe400078e00ff */
[----:B------:R-:W-:Y:S01]  /*1800*/  IMAD.SHL.U32 R10, R192, 0x20, RZ ;  /* 0x00000020c00a7824 */ /* 0x000fe200078e00ff */
[----:B------:R-:W-:Y:S01]  /*1810*/  LOP3.LUT R0, R26, 0x3, RZ, 0xc0, !PT ;  /* 0x000000031a007812 */ /* 0x000fe200078ec0ff */
[----:B------:R-:W-:Y:S01]  /*1820*/  IMAD.WIDE.U32 R2, R24, R2, UR40 ;  /* 0x0000002818027e25 */ /* 0x000fe2000f8e0002 */
[----:B------:R-:W-:Y:S01]  /*1830*/  UIMAD UR28, UR20, UR37, UR19 ;  /* 0x00000025141c72a4 */ /* 0x000fe2000f8e0213 */
[----:B------:R-:W2:Y:S01]  /*1840*/  LDC R241, c[0x0][0x44c] ;  /* 0x00011300fff17b82 */ /* 0x000ea20000000800 */
[----:B------:R-:W3:Y:S02]  /*1850*/  LDCU UR14, c[0x0][0x3b0] ;  /* 0x00007600ff0e77ac */ /* 0x000ee40008000800 */
[----:B------:R-:W4:Y:S01]  /*1860*/  LDG.E R13, desc[UR24][R2.64] ;  /* 0x00000018020d7981 */ /* 0x000f22000c1e1900 */
[----:B------:R-:W-:Y:S01]  /*1870*/  IMAD.U32 R242, RZ, RZ, UR31 ;  /* 0x0000001ffff27e24 */ /* 0x000fe2000f8e00ff */
[----:B------:R-:W3:Y:S02]  /*1880*/  LDCU UR15, c[0x0][0x3b4] ;  /* 0x00007680ff0f77ac */ /* 0x000ee40008000800 */
[----:B------:R-:W2:Y:S01]  /*1890*/  LDG.E R12, desc[UR24][R2.64+0x20] ;  /* 0x00002018020c7981 */ /* 0x000ea2000c1e1900 */
[----:B------:R-:W3:Y:S03]  /*18a0*/  LDCU UR6, c[0x0][0x590] ;  /* 0x0000b200ff0677ac */ /* 0x000ee60008000800 */
[----:B------:R-:W2:Y:S01]  /*18b0*/  LDG.E R11, desc[UR24][R2.64+0x100] ;  /* 0x00010018020b7981 */ /* 0x000ea2000c1e1900 */
[----:B------:R-:W3:Y:S03]  /*18c0*/  LDCU UR7, c[0x0][0x594] ;  /* 0x0000b280ff0777ac */ /* 0x000ee60008000800 */
[----:B-1----:R-:W2:Y:S01]  /*18d0*/  LDG.E.64 R4, desc[UR24][R8.64+0x8] ;  /* 0x0000081808047981 */ /* 0x002ea2000c1e1b00 */
[----:B------:R-:W-:Y:S01]  /*18e0*/  LOP3.LUT R6, R182, 0x200, RZ, 0xc0, !PT ;  /* 0x00000200b6067812 */ /* 0x000fe200078ec0ff */
[----:B------:R-:W-:Y:S01]  /*18f0*/  IMAD.MOV.U32 R185, RZ, RZ, 0x40 ;  /* 0x00000040ffb97424 */ /* 0x000fe200078e00ff */
[----:B------:R-:W-:Y:S01]  /*1900*/  LOP3.LUT R186, R186, 0x1c0, R182, 0xf8, !PT ;  /* 0x000001c0baba7812 */ /* 0x000fe200078ef8b6 */
[----:B------:R1:W5:Y:S01]  /*1910*/  LDG.E R252, desc[UR24][R2.64+0x120] ;  /* 0x0001201802fc7981 */ /* 0x000362000c1e1900 */
[----:B------:R-:W-:Y:S01]  /*1920*/  LOP3.LUT R7, R7, 0xe, RZ, 0xc0, !PT ;  /* 0x0000000e07077812 */ /* 0x000fe200078ec0ff */
[----:B------:R-:W-:Y:S01]  /*1930*/  IMAD.MOV.U32 R237, RZ, RZ, 0x10 ;  /* 0x00000010ffed7424 */ /* 0x000fe200078e00ff */
[----:B------:R-:W1:Y:S01]  /*1940*/  LDCU UR20, c[0x0][0x3e0] ;  /* 0x00007c00ff1477ac */ /* 0x000e620008000800 */
[----:B------:R-:W2:Y:S01]  /*1950*/  LDG.E.64 R8, desc[UR24][R8.64] ;  /* 0x0000001808087981 */ /* 0x000ea2000c1e1b00 */
[----:B-1----:R-:W-:-:S04]  /*1960*/  SHF.R.U32.HI R2, RZ, 0x4, R192 ;  /* 0x00000004ff027819 */ /* 0x002fc800000116c0 */
[----:B------:R-:W-:Y:S02]  /*1970*/  LOP3.LUT R2, R2, 0x8, RZ, 0xc0, !PT ;  /* 0x0000000802027812 */ /* 0x000fe400078ec0ff */
[--C-:B------:R-:W-:Y:S02]  /*1980*/  SHF.R.U32.HI R3, RZ, 0x1, R192.reuse ;  /* 0x00000001ff037819 */ /* 0x100fe400000116c0 */
[----:B------:R-:W-:Y:S02]  /*1990*/  LOP3.LUT R2, R2, 0x10, R192, 0xf8, !PT ;  /* 0x0000001002027812 */ /* 0x000fe400078ef8c0 */
[----:B------:R-:W1:Y:S01]  /*19a0*/  S2R R192, SR_TID.X ;  /* 0x0000000000c07919 */ /* 0x000e620000002100 */
[----:B------:R-:W-:Y:S02]  /*19b0*/  LOP3.LUT R6, R6, 0xc00, R10, 0xf8, !PT ;  /* 0x00000c0006067812 */ /* 0x000fe400078ef80a */
[----:B------:R-:W-:-:S04]  /*19c0*/  LOP3.LUT R3, R186, 0x8, R3, 0x78, !PT ;  /* 0x00000008ba037812 */ /* 0x000fc800078e7803 */
[----:B------:R-:W-:Y:S02]  /*19d0*/  LOP3.LUT R6, R6, R3, RZ, 0xfc, !PT ;  /* 0x0000000306067212 */ /* 0x000fe400078efcff */
[----:B------:R-:W-:Y:S01]  /*19e0*/  LOP3.LUT R186, R2, R186, RZ, 0x3c, !PT ;  /* 0x000000ba02ba7212 */ /* 0x000fe200078e3cff */
[----:B------:R-:W-:Y:S01]  /*19f0*/  IMAD R242, R242, 0x8, R0 ;  /* 0x00000008f2f27824 */ /* 0x000fe200078e0200 */
[----:B------:R-:W-:Y:S01]  /*1a00*/  USHF.L.U32 UR28, UR28, 0x5, URZ ;  /* 0x000000051c1c7899 */ /* 0x000fe200080006ff */
[----:B------:R-:W-:-:S03]  /*1a10*/  IMAD.U32 R0, RZ, RZ, UR26 ;  /* 0x0000001aff007e24 */ /* 0x000fc6000f8e00ff */
[----:B------:R-:W-:Y:S01]  /*1a20*/  USHF.R.S32.HI UR27, URZ, 0x1f, UR28 ;  /* 0x0000001fff1b7899 */ /* 0x000fe2000801141c */
[----:B------:R-:W-:Y:S02]  /*1a30*/  IMAD R0, R0, 0x4, R7 ;  /* 0x0000000400007824 */ /* 0x000fe400078e0207 */
[C---:B-1----:R-:W-:Y:S02]  /*1a40*/  IMAD.SHL.U32 R3, R192.reuse, 0x10, RZ ;  /* 0x00000010c0037824 */ /* 0x042fe400078e00ff */
[C---:B------:R-:W-:Y:S02]  /*1a50*/  IMAD.SHL.U32 R2, R192.reuse, 0x2, RZ ;  /* 0x00000002c0027824 */ /* 0x040fe400078e00ff */
[C---:B------:R-:W-:Y:S01]  /*1a60*/  IMAD.SHL.U32 R193, R192.reuse, 0x40, RZ ;  /* 0x00000040c0c17824 */ /* 0x040fe200078e00ff */
[----:B------:R-:W-:Y:S01]  /*1a70*/  LOP3.LUT R3, R3, 0x1c0, RZ, 0xc0, !PT ;  /* 0x000001c003037812 */ /* 0x000fe200078ec0ff */
[----:B------:R-:W-:Y:S01]  /*1a80*/  IMAD.SHL.U32 R195, R192, 0x20, RZ ;  /* 0x00000020c0c37824 */ /* 0x000fe200078e00ff */
[----:B------:R-:W-:-:S02]  /*1a90*/  SHF.R.U32.HI R190, RZ, 0x1, R192 ;  /* 0x00000001ffbe7819 */ /* 0x000fc400000116c0 */
[----:B------:R-:W-:Y:S02]  /*1aa0*/  LOP3.LUT R3, R3, 0x38, R2, 0xf8, !PT ;  /* 0x0000003803037812 */ /* 0x000fe400078ef802 */
[----:B------:R-:W-:Y:S02]  /*1ab0*/  LOP3.LUT R2, R2, 0xe006, R193, 0xc8, !PT ;  /* 0x0000e00602027812 */ /* 0x000fe400078ec8c1 */
[----:B------:R-:W-:Y:S02]  /*1ac0*/  SHF.R.U32.HI R10, RZ, 0x2, R192 ;  /* 0x00000002ff0a7819 */ /* 0x000fe400000116c0 */
[----:B------:R-:W-:Y:S02]  /*1ad0*/  LOP3.LUT R7, R190, 0x30, RZ, 0xc0, !PT ;  /* 0x00000030be077812 */ /* 0x000fe400078ec0ff */
[----:B------:R-:W-:Y:S02]  /*1ae0*/  LOP3.LUT R2, R2, 0xc00, R195, 0xf8, !PT ;  /* 0x00000c0002027812 */ /* 0x000fe400078ef8c3 */
[----:B------:R-:W-:-:S02]  /*1af0*/  LOP3.LUT R7, R7, 0x7, R10, 0xf8, !PT ;  /* 0x0000000707077812 */ /* 0x000fc400078ef80a */
[----:B------:R-:W-:Y:S01]  /*1b00*/  LOP3.LUT R3, R2, R3, RZ, 0xfc, !PT ;  /* 0x0000000302037212 */ /* 0x000fe200078efcff */
[----:B------:R-:W-:Y:S01]  /*1b10*/  IMAD.MOV.U32 R188, RZ, RZ, 0x20 ;  /* 0x00000020ffbc7424 */ /* 0x000fe200078e00ff */
[----:B------:R-:W-:Y:S01]  /*1b20*/  LOP3.LUT R182, R186, 0x200, R182, 0xf8, !PT ;  /* 0x00000200bab67812 */ /* 0x000fe200078ef8b6 */
[----:B------:R-:W-:Y:S01]  /*1b30*/  IMAD.MOV.U32 R127, RZ, RZ, RZ ;  /* 0x000000ffff7f7224 */ /* 0x000fe200078e00ff */
[----:B---3--:R-:W-:Y:S02]  /*1b40*/  USHF.L.U32 UR30, UR14, 0x7, URZ ;  /* 0x000000070e1e7899 */ /* 0x008fe400080006ff */
[----:B------:R-:W-:Y:S02]  /*1b50*/  USHF.L.U64.HI UR15, UR14, 0x6, UR15 ;  /* 0x000000060e0f7899 */ /* 0x000fe4000801020f */
[----:B------:R-:W-:Y:S02]  /*1b60*/  USHF.L.U32 UR31, UR6, 0x7, URZ ;  /* 0x00000007061f7899 */ /* 0x000fe400080006ff */
[----:B------:R-:W-:-:S02]  /*1b70*/  USHF.L.U64.HI UR7, UR6, 0x6, UR7 ;  /* 0x0000000606077899 */ /* 0x000fc40008010207 */
[----:B------:R-:W-:Y:S02]  /*1b80*/  USHF.L.U32 UR14, UR14, 0x6, URZ ;  /* 0x000000060e0e7899 */ /* 0x000fe400080006ff */
[----:B------:R-:W-:Y:S01]  /*1b90*/  USHF.L.U32 UR6, UR6, 0x6, URZ ;  /* 0x0000000606067899 */ /* 0x000fe200080006ff */
[----:B----4-:R-:W-:Y:S04]  /*1ba0*/  STL [R1+0x8], R13 ;  /* 0x0000080d01007387 */ /* 0x010fe80000100800 */
[----:B--2---:R-:W-:Y:S01]  /*1bb0*/  STL [R1+0x4], R12 ;  /* 0x0000040c01007387 */ /* 0x004fe20000100800 */
[----:B------:R-:W-:-:S03]  /*1bc0*/  IADD3 R4, P1, P0, R4, UR28, R15 ;  /* 0x0000001c04047c10 */ /* 0x000fc6000f83e00f */
[----:B------:R-:W-:Y:S01]  /*1bd0*/  STL [R1], R11 ;  /* 0x0000000b01007387 */ /* 0x000fe20000100800 */
[----:B------:R-:W1:Y:S01]  /*1be0*/  LDCU UR28, c[0x0][0x45c] ;  /* 0x00008b80ff1c77ac */ /* 0x000e620008000800 */
[----:B------:R-:W-:Y:S02]  /*1bf0*/  IADD3.X R2, PT, PT, R5, UR27, RZ, P1, P0 ;  /* 0x0000001b05027c10 */ /* 0x000fe40008fe04ff */
[----:B------:R-:W-:Y:S01]  /*1c00*/  STL [R1+0xc], R7 ;  /* 0x00000c0701007387 */ /* 0x000fe20000100800 */
[----:B------:R-:W2:Y:S03]  /*1c10*/  LDCU.U8 UR27, c[0x0][0x4f8] ;  /* 0x00009f00ff1b77ac */ /* 0x000ea60008000000 */
[----:B------:R-:W-:Y:S04]  /*1c20*/  STL [R1+0x1c], R3 ;  /* 0x00001c0301007387 */ /* 0x000fe80000100800 */
[----:B------:R3:W-:Y:S01]  /*1c30*/  STL [R1+0x18], R2 ;  /* 0x0000180201007387 */ /* 0x0007e20000100800 */
[----:B------:R-:W-:-:S02]  /*1c40*/  R2UR UR44, R9 ;  /* 0x00000000092c72ca */ /* 0x000fc400000e0000 */
[----:B------:R-:W-:-:S11]  /*1c50*/  R2UR UR39, R8 ;  /* 0x00000000082772ca */ /* 0x000fd600000e0000 */
[----:B------:R-:W-:Y:S02]  /*1c60*/  UIADD3 UR38, UPT, UPT, UR44, -0x4498517b, URZ ;  /* 0xbb67ae852c267890 */ /* 0x000fe4000fffe0ff */
[----:B------:R-:W-:Y:S01]  /*1c70*/  UIADD3 UR37, UPT, UPT, UR44, 0x76cf5d0a, URZ ;  /* 0x76cf5d0a2c257890 */ /* 0x000fe2000fffe0ff */
[----:B------:R-:W-:Y:S01]  /*1c80*/  IMAD.WIDE.U32 R4, R4, -0x2daee0ad, RZ ;  /* 0xd2511f5304047825 */ /* 0x000fe200078e00ff */
[C---:B------:R-:W-:Y:S01]  /*1c90*/  LOP3.LUT P1, RZ, R192.reuse, 0x2, RZ, 0xc0, !PT ;  /* 0x00000002c0ff7812 */ /* 0x040fe2000782c0ff */
[----:B------:R-:W-:Y:S01]  /*1ca0*/  UIADD3 UR36, UPT, UPT, UR44, 0x32370b8f, URZ ;  /* 0x32370b8f2c247890 */ /* 0x000fe2000fffe0ff */
[----:B------:R-:W-:Y:S01]  /*1cb0*/  LOP3.LUT P0, RZ, R192, 0x4, RZ, 0xc0, !PT ;  /* 0x00000004c0ff7812 */ /* 0x000fe2000780c0ff */
[C---:B---3--:R-:W-:Y:S01]  /*1cc0*/  VIADD R2, R0.reuse, 0x1 ;  /* 0x0000000100027836 */ /* 0x048fe20000000000 */
[----:B------:R3:W-:Y:S01]  /*1cd0*/  STL.64 [R1+0x10], R4 ;  /* 0x0000100401007387 */ /* 0x0007e20000100a00 */
[----:B------:R-:W-:Y:S01]  /*1ce0*/  LOP3.LUT R0, R0, UR44, RZ, 0x3c, !PT ;  /* 0x0000002c00007c12 */ /* 0x000fe2000f8e3cff */
[----:B------:R-:W-:Y:S01]  /*1cf0*/  VIADD R242, R242, 0xfffffff8 ;  /* 0xfffffff8f2f27836 */ /* 0x000fe20000000000 */
[----:B------:R-:W-:Y:S01]  /*1d00*/  LOP3.LUT R187, R193, 0x200, RZ, 0xc0, !PT ;  /* 0x00000200c1bb7812 */ /* 0x000fe200078ec0ff */
[----:B------:R-:W-:Y:S01]  /*1d10*/  UIADD3 UR35, UPT, UPT, UR44, -0x126145ec, URZ ;  /* 0xed9eba142c237890 */ /* 0x000fe2000fffe0ff */
[----:B------:R-:W-:Y:S01]  /*1d20*/  LOP3.LUT R2, R2, UR44, RZ, 0x3c, !PT ;  /* 0x0000002c02027c12 */ /* 0x000fe2000f8e3cff */
[----:B------:R-:W-:Y:S01]  /*1d30*/  UIADD3 UR34, UPT, UPT, UR44, -0x56f99767, URZ ;  /* 0xa90668992c227890 */ /* 0x000fe2000fffe0ff */
[C---:B------:R-:W-:Y:S01]  /*1d40*/  LOP3.LUT R0, R5.reuse, R0, RZ, 0x3c, !PT ;  /* 0x0000000005007212 */ /* 0x040fe200078e3cff */
[----:B------:R-:W-:Y:S01]  /*1d50*/  UIADD3 UR33, UPT, UPT, UR44, 0x646e171e, URZ ;  /* 0x646e171e2c217890 */ /* 0x000fe2000fffe0ff */
[----:B------:R-:W-:-:S02]  /*1d60*/  LOP3.LUT R2, R5, R2, RZ, 0x3c, !PT ;  /* 0x0000000205027212 */ /* 0x000fc400078e3cff */
[----:B------:R-:W-:Y:S01]  /*1d70*/  LEA R184, R6, UR4, 0x1 ;  /* 0x0000000406b87c11 */ /* 0x000fe2000f8e08ff */
[----:B------:R-:W-:Y:S01]  /*1d80*/  IMAD.WIDE.U32 R246, R0, -0x326172a9, RZ ;  /* 0xcd9e8d5700f67825 */ /* 0x000fe200078e00ff */
[----:B------:R-:W-:Y:S02]  /*1d90*/  LEA R182, R182, UR4, 0x1 ;  /* 0x00000004b6b67c11 */ /* 0x000fe4000f8e08ff */
[----:B------:R-:W-:Y:S01]  /*1da0*/  LOP3.LUT R191, R192, 0x8, RZ, 0xc0, !PT ;  /* 0x00000008c0bf7812 */ /* 0x000fe200078ec0ff */
[----:B------:R-:W-:Y:S01]  /*1db0*/  IMAD.WIDE.U32 R244, R2, -0x326172a9, RZ ;  /* 0xcd9e8d5702f47825 */ /* 0x000fe200078e00ff */
[----:B------:R-:W-:Y:S02]  /*1dc0*/  SEL R185, R185, 0xffffffc0, !P0 ;  /* 0xffffffc0b9b97807 */ /* 0x000fe40004000000 */
[----:B------:R-:W-:Y:S01]  /*1dd0*/  SEL R237, R237, 0xfffffff0, !P0 ;  /* 0xfffffff0eded7807 */ /* 0x000fe20004000000 */
[----:B------:R-:W-:Y:S01]  /*1de0*/  VIADD R184, R184, UR5 ;  /* 0x00000005b8b87c36 */ /* 0x000fe20008000000 */
[----:B------:R-:W-:Y:S01]  /*1df0*/  SEL R189, R188, 0xffffffe0, !P1 ;  /* 0xffffffe0bcbd7807 */ /* 0x000fe20004800000 */
[----:B------:R-:W-:Y:S01]  /*1e00*/  VIADD R182, R182, UR5 ;  /* 0x00000005b6b67c36 */ /* 0x000fe20008000000 */
[----:B------:R-:W-:Y:S01]  /*1e10*/  LOP3.LUT R194, R195, 0x7200, RZ, 0xc0, !PT ;  /* 0x00007200c3c27812 */ /* 0x000fe200078ec0ff */
[----:B------:R-:W-:Y:S01]  /*1e20*/  UMOV UR5, UR43 ;  /* 0x0000002b00057c82 */ /* 0x000fe20008000000 */
[----:B-12---:R-:W-:-:S07]  /*1e30*/  LOP3.LUT R187, R187, 0xc00, R195, 0xf8, !PT ;  /* 0x00000c00bbbb7812 */ /* 0x006fce00078ef8c3 */
.L_x_2271:
[----:B------:R-:W0:Y:S01]  /*1e40*/  LDGDEPBAR ;  /* 0x00000000000079af */ /* 0x000e220000000000 */
[----:B------:R-:W1:Y:S01]  /*1e50*/  S2UR UR43, SR_CgaCtaId ;  /* 0x00000000002b79c3 */ /* 0x000e620000008800 */
[----:B------:R-:W-:Y:S01]  /*1e60*/  IMAD.SHL.U32 R249, R192, 0x8, RZ ;  /* 0x00000008c0f97824 */ /* 0x000fe200078e00ff */
[----:B------:R-:W-:Y:S01]  /*1e70*/  UMOV UR44, 0x400 ;  /* 0x00000400002c7882 */ /* 0x000fe20000000000 */
[----:B------:R-:W-:Y:S04]  /*1e80*/  IMAD.IADD R144, R184, 0x1, R189 ;  /* 0x00000001b8907824 */ /* 0x000fe800078e02bd */
[----:B------:R-:W2:Y:S01]  /*1e90*/  LDL R199, [R1+0x8] ;  /* 0x0000080001c77983 */ /* 0x000ea20000100800 */
[----:B------:R-:W-:Y:S03]  /*1ea0*/  LOP3.LUT R186, R249, 0x38, RZ, 0xc0, !PT ;  /* 0x00000038f9ba7812 */ /* 0x000fe600078ec0ff */
[----:B------:R-:W4:Y:S01]  /*1eb0*/  LDL R198, [R1+0x4] ;  /* 0x0000040001c67983 */ /* 0x000f220000100800 */
[----:B------:R-:W-:Y:S03]  /*1ec0*/  LOP3.LUT R183, R186, 0x1c0, R193, 0xf8, !PT ;  /* 0x000001c0bab77812 */ /* 0x000fe600078ef8c1 */
[----:B------:R-:W4:Y:S01]  /*1ed0*/  LDL R197, [R1] ;  /* 0x0000000001c57983 */ /* 0x000f220000100800 */
[----:B------:R-:W-:Y:S03]  /*1ee0*/  LOP3.LUT R0, R194, R183, R191, 0xf6, !PT ;  /* 0x000000b7c2007212 */ /* 0x000fe600078ef6bf */
[----:B------:R-:W4:Y:S01]  /*1ef0*/  LDL R196, [R1+0x18] ;  /* 0x0000180001c47983 */ /* 0x000f220000100800 */
[----:B------:R-:W-:Y:S04]  /*1f00*/  DEPBAR.LE SB0, 0x0 ;  /* 0x000080000000791a */ /* 0x000fe80000000000 */
[----:B------:R-:W-:Y:S01]  /*1f10*/  BAR.SYNC.DEFER_BLOCKING 0x0 ;  /* 0x0000000000007b1d */ /* 0x000fe20000010000 */
[----:B-1----:R-:W-:Y:S02]  /*1f20*/  ULEA UR4, UR43, UR44, 0x18 ;  /* 0x0000002c2b047291 */ /* 0x002fe4000f8ec0ff */
[----:B------:R-:W-:Y:S02]  /*1f30*/  UIADD3 UR43, UPT, UPT, UR39, -0x61c88647, URZ ;  /* 0x9e3779b9272b7890 */ /* 0x000fe4000fffe0ff */
[----:B------:R-:W-:Y:S02]  /*1f40*/  UIADD3 UR44, UPT, UPT, UR39, 0x3c6ef372, URZ ;  /* 0x3c6ef372272c7890 */ /* 0x000fe4000fffe0ff */
[----:B------:R-:W-:Y:S01]  /*1f50*/  LEA R2, R0, UR4, 0x1 ;  /* 0x0000000400027c11 */ /* 0x000fe2000f8e08ff */
[----:B------:R-:W-:Y:S04]  /*1f60*/  IMAD.IADD R0, R184, 0x1, R185 ;  /* 0x00000001b8007824 */ /* 0x000fe800078e02b9 */
[--C-:B------:R-:W-:Y:S02]  /*1f70*/  IMAD.IADD R180, R189, 0x1, R2.reuse ;  /* 0x00000001bdb47824 */ /* 0x100fe400078e0202 */
[----:B------:R-:W-:Y:S04]  /*1f80*/  IMAD.IADD R3, R185, 0x1, R2 ;  /* 0x00000001b9037824 */ /* 0x000fe800078e0202 */
[C---:B------:R-:W-:Y:S01]  /*1f90*/  IMAD.IADD R181, R189.reuse, 0x1, R3 ;  /* 0x00000001bdb57824 */ /* 0x040fe200078e0203 */
[----:B------:R-:W-:Y:S08]  /*1fa0*/  LDSM.16.M88.4 R64, [R184] ;  /* 0x00000000b840783b */ /* 0x000ff00000000200 */
[----:B------:R-:W3:Y:S08]  /*1fb0*/  LDSM.16.M88.4 R16, [R2+0xc000] ;  /* 0x00c000000210783b */ /* 0x000ef00000000200 */
[----:B------:R-:W1:Y:S08]  /*1fc0*/  LDSM.16.M88.4 R60, [R184+0x2000] ;  /* 0x00200000b83c783b */ /* 0x000e700000000200 */
[----:B------:R-:W1:Y:S08]  /*1fd0*/  LDSM.16.M88.4 R32, [R2+0xc800] ;  /* 0x00c800000220783b */ /* 0x000e700000000200 */
[----:B------:R-:W1:Y:S08]  /*1fe0*/  LDSM.16.M88.4 R48, [R2+0xd000] ;  /* 0x00d000000230783b */ /* 0x000e700000000200 */
[----:B------:R-:W1:Y:S01]  /*1ff0*/  LDSM.16.M88.4 R132, [R2+0xd800] ;  /* 0x00d800000284783b */ /* 0x000e620000000200 */
[-C--:B---3--:R-:W-:Y:S07]  /*2000*/  HMMA.16816.F32 R4, R64, R16.reuse, RZ ;  /* 0x000000104004723c */ /* 0x088fee00000018ff */
[----:B------:R-:W-:Y:S01]  /*2010*/  LDSM.16.M88.4 R136, [R144] ;  /* 0x000000009088783b */ /* 0x000fe20000000200 */
[C---:B-1----:R-:W-:Y:S07]  /*2020*/  HMMA.16816.F32 R8, R60.reuse, R16, RZ ;  /* 0x000000103c08723c */ /* 0x042fee00000018ff */
[----:B------:R-:W1:Y:S01]  /*2030*/  LDSM.16.M88.4 R140, [R180+0xc000] ;  /* 0x00c00000b48c783b */ /* 0x000e620000000200 */
[-C--:B------:R-:W-:Y:S07]  /*2040*/  HMMA.16816.F32 R12, R60, R18.reuse, RZ ;  /* 0x000000123c0c723c */ /* 0x080fee00000018ff */
[----:B------:R-:W3:Y:S01]  /*2050*/  LDSM.16.M88.4 R144, [R144+0x2000] ;  /* 0x002000009090783b */ /* 0x000ee20000000200 */
[C---:B------:R-:W-:Y:S07]  /*2060*/  HMMA.16816.F32 R16, R64.reuse, R18, RZ ;  /* 0x000000124010723c */ /* 0x040fee00000018ff */
[----:B------:R-:W3:Y:S01]  /*2070*/  LDSM.16.M88.4 R148, [R180+0xc800] ;  /* 0x00c80000b494783b */ /* 0x000ee20000000200 */
[-C--:B------:R-:W-:Y:S07]  /*2080*/  HMMA.16816.F32 R20, R64, R32.reuse, RZ ;  /* 0x000000204014723c */ /* 0x080fee00000018ff */
[----:B------:R-:W-:Y:S01]  /*2090*/  LDSM.16.M88.4 R152, [R180+0xd800] ;  /* 0x00d80000b498783b */ /* 0x000fe20000000200 */
[C---:B------:R-:W-:Y:S07]  /*20a0*/  HMMA.16816.F32 R24, R60.reuse, R32, RZ ;  /* 0x000000203c18723c */ /* 0x040fee00000018ff */
[----:B------:R-:W-:Y:S01]  /*20b0*/  LDSM.16.M88.4 R156, [R0] ;  /* 0x00000000009c783b */ /* 0x000fe20000000200 */
[-C--:B------:R-:W-:Y:S07]  /*20c0*/  HMMA.16816.F32 R28, R60, R34.reuse, RZ ;  /* 0x000000223c1c723c */ /* 0x080fee00000018ff */
[----:B------:R-:W-:Y:S01]  /*20d0*/  LDSM.16.M88.4 R160, [R3+0xc000] ;  /* 0x00c0000003a0783b */ /* 0x000fe20000000200 */
[C---:B------:R-:W-:Y:S07]  /*20e0*/  HMMA.16816.F32 R32, R64.reuse, R34, RZ ;  /* 0x000000224020723c */ /* 0x040fee00000018ff */
[----:B------:R1:W-:Y:S01]  /*20f0*/  LDSM.16.M88.4 R164, [R0+0x2000] ;  /* 0x0020000000a4783b */ /* 0x0003e20000000200 */
[-C--:B------:R-:W-:Y:S07]  /*2100*/  HMMA.16816.F32 R36, R64, R48.reuse, RZ ;  /* 0x000000304024723c */ /* 0x080fee00000018ff */
[----:B------:R-:W-:Y:S01]  /*2110*/  LDSM.16.M88.4 R168, [R3+0xc800] ;  /* 0x00c8000003a8783b */ /* 0x000fe20000000200 */
[C---:B------:R-:W-:Y:S07]  /*2120*/  HMMA.16816.F32 R40, R60.reuse, R48, RZ ;  /* 0x000000303c28723c */ /* 0x040fee00000018ff */
[----:B------:R-:W-:Y:S01]  /*2130*/  LDSM.16.M88.4 R172, [R3+0xd800] ;  /* 0x00d8000003ac783b */ /* 0x000fe20000000200 */
[-C--:B------:R-:W-:Y:S07]  /*2140*/  HMMA.16816.F32 R44, R60, R50.reuse, RZ ;  /* 0x000000323c2c723c */ /* 0x080fee00000018ff */
[----:B------:R-:W-:Y:S01]  /*2150*/  LDSM.16.M88.4 R176, [R181+0xc000] ;  /* 0x00c00000b5b0783b */ /* 0x000fe20000000200 */
[----:B-1----:R-:W-:Y:S01]  /*2160*/  IMAD.IADD R0, R189, 0x1, R0 ;  /* 0x00000001bd007824 */ /* 0x002fe200078e0200 */
[C---:B------:R-:W-:Y:S08]  /*2170*/  HMMA.16816.F32 R48, R64.reuse, R50, RZ ;  /* 0x000000324030723c */ /* 0x040ff000000018ff */
[-C--:B------:R-:W-:Y:S08]  /*2180*/  HMMA.16816.F32 R52, R64, R132.reuse, RZ ;  /* 0x000000844034723c */ /* 0x080ff000000018ff */
[C---:B------:R-:W-:Y:S08]  /*2190*/  HMMA.16816.F32 R56, R60.reuse, R132, RZ ;  /* 0x000000843c38723c */ /* 0x040ff000000018ff */
[-C--:B------:R-:W-:Y:S08]  /*21a0*/  HMMA.16816.F32 R60, R60, R134.reuse, RZ ;  /* 0x000000863c3c723c */ /* 0x080ff000000018ff */
[----:B------:R-:W-:Y:S01]  /*21b0*/  HMMA.16816.F32 R64, R64, R134, RZ ;  /* 0x000000864040723c */ /* 0x000fe200000018ff */
[----:B------:R-:W1:Y:S07]  /*21c0*/  LDSM.16.M88.4 R132, [R180+0xd000] ;  /* 0x00d00000b484783b */ /* 0x000e6e0000000200 */
[-C--:B------:R-:W-:Y:S08]  /*21d0*/  HMMA.16816.F32 R4, R136, R140.reuse, R4 ;  /* 0x0000008c8804723c */ /* 0x080ff00000001804 */
[C---:B---3--:R-:W-:Y:S08]  /*21e0*/  HMMA.16816.F32 R8, R144.reuse, R140, R8 ;  /* 0x0000008c9008723c */ /* 0x048ff00000001808 */
[-C--:B------:R-:W-:Y:S08]  /*21f0*/  HMMA.16816.F32 R12, R144, R142.reuse, R12 ;  /* 0x0000008e900c723c */ /* 0x080ff0000000180c */
[C---:B------:R-:W-:Y:S01]  /*2200*/  HMMA.16816.F32 R16, R136.reuse, R142, R16 ;  /* 0x0000008e8810723c */ /* 0x040fe20000001810 */
[----:B------:R-:W3:Y:S07]  /*2210*/  LDSM.16.M88.4 R140, [R3+0xd000] ;  /* 0x00d00000038c783b */ /* 0x000eee0000000200 */
[-C--:B------:R-:W-:Y:S08]  /*2220*/  HMMA.16816.F32 R20, R136, R148.reuse, R20 ;  /* 0x000000948814723c */ /* 0x080ff00000001814 */
[C---:B------:R-:W-:Y:S08]  /*2230*/  HMMA.16816.F32 R24, R144.reuse, R148, R24 ;  /* 0x000000949018723c */ /* 0x040ff00000001818 */
[-C--:B------:R-:W-:Y:S08]  /*2240*/  HMMA.16816.F32 R28, R144, R150.reuse, R28 ;  /* 0x00000096901c723c */ /* 0x080ff0000000181c */
[C---:B------:R-:W-:Y:S01]  /*2250*/  HMMA.16816.F32 R32, R136.reuse, R150, R32 ;  /* 0x000000968820723c */ /* 0x040fe20000001820 */
[----:B------:R-:W3:Y:S07]  /*2260*/  LDSM.16.M88.4 R148, [R0] ;  /* 0x000000000094783b */ /* 0x000eee0000000200 */
[-C--:B-1----:R-:W-:Y:S08]  /*2270*/  HMMA.16816.F32 R36, R136, R132.reuse, R36 ;  /* 0x000000848824723c */ /* 0x082ff00000001824 */
[C---:B------:R-:W-:Y:S04]  /*2280*/  HMMA.16816.F32 R40, R144.reuse, R132, R40 ;  /* 0x000000849028723c */ /* 0x040fe80000001828 */
[C---:B--2---:R-:W-:Y:S04]  /*2290*/  FSETP.NEU.FTZ.AND P0, PT, R199.reuse, -INF , PT ;  /* 0xff800000c700780b */ /* 0x044fe80003f1d000 */
[-C--:B------:R-:W-:Y:S08]  /*22a0*/  HMMA.16816.F32 R44, R144, R134.reuse, R44 ;  /* 0x00000086902c723c */ /* 0x080ff0000000182c */
[C---:B------:R-:W-:Y:S01]  /*22b0*/  HMMA.16816.F32 R48, R136.reuse, R134, R48 ;  /* 0x000000868830723c */ /* 0x040fe20000001830 */
[----:B------:R1:W2:Y:S07]  /*22c0*/  LDSM.16.M88.4 R132, [R0+0x2000] ;  /* 0x002000000084783b */ /* 0x0002ae0000000200 */
[-C--:B------:R-:W-:Y:S08]  /*22d0*/  HMMA.16816.F32 R52, R136, R152.reuse, R52 ;  /* 0x000000988834723c */ /* 0x080ff00000001834 */
[C---:B------:R-:W-:Y:S08]  /*22e0*/  HMMA.16816.F32 R56, R144.reuse, R152, R56 ;  /* 0x000000989038723c */ /* 0x040ff00000001838 */
[-C--:B------:R-:W-:Y:S03]  /*22f0*/  HMMA.16816.F32 R60, R144, R154.reuse, R60 ;  /* 0x0000009a903c723c */ /* 0x080fe6000000183c */
[----:B-1---5:R-:W-:Y:S05]  /*2300*/  FMUL.FTZ R0, R252, 1.4426950216293334961 ;  /* 0x3fb8aa3bfc007820 */ /* 0x022fea0000410000 */
[----:B------:R-:W-:Y:S01]  /*2310*/  HMMA.16816.F32 R64, R136, R154, R64 ;  /* 0x0000009a8840723c */ /* 0x000fe20000001840 */
[----:B------:R-:W2:Y:S03]  /*2320*/  LDL.64 R154, [R1+0x10] ;  /* 0x00001000019a7983 */ /* 0x000ea60000100a00 */
[----:B------:R-:W-:Y:S01]  /*2330*/  FMUL.FTZ R138, R199, 1.4426950216293334961 ;  /* 0x3fb8aa3bc78a7820 */ /* 0x000fe20000410000 */
[----:B----4-:R-:W-:Y:S01]  /*2340*/  FMUL.FTZ R137, R198, 1.4426950216293334961 ;  /* 0x3fb8aa3bc6897820 */ /* 0x010fe20000410000 */
        /* <DEDUP_REMOVED lines=17> */
[-C--:B---3--:R-:W-:Y:S08]  /*2460*/  HMMA.16816.F32 R36, R156, R140.reuse, R36 ;  /* 0x0000008c9c24723c */ /* 0x088ff00000001824 */
[C---:B------:R-:W-:Y:S08]  /*2470*/  HMMA.16816.F32 R40, R164.reuse, R140, R40 ;  /* 0x0000008ca428723c */ /* 0x040ff00000001828 */
[-C--:B------:R-:W-:Y:S08]  /*2480*/  HMMA.16816.F32 R44, R164, R142.reuse, R44 ;  /* 0x0000008ea42c723c */ /* 0x080ff0000000182c */
[C---:B------:R-:W-:Y:S01]  /*2490*/  HMMA.16816.F32 R48, R156.reuse, R142, R48 ;  /* 0x0000008e9c30723c */ /* 0x040fe20000001830 */
[----:B------:R-:W3:Y:S07]  /*24a0*/  LDL R143, [R1+0x1c] ;  /* 0x00001c00018f7983 */ /* 0x000eee0000100800 */
[-C--:B------:R-:W-:Y:S08]  /*24b0*/  HMMA.16816.F32 R52, R156, R172.reuse, R52 ;  /* 0x000000ac9c34723c */ /* 0x080ff00000001834 */
[C---:B------:R-:W-:Y:S08]  /*24c0*/  HMMA.16816.F32 R56, R164.reuse, R172, R56 ;  /* 0x000000aca438723c */ /* 0x040ff00000001838 */
[-C--:B------:R-:W-:Y:S08]  /*24d0*/  HMMA.16816.F32 R60, R164, R174.reuse, R60 ;  /* 0x000000aea43c723c */ /* 0x080ff0000000183c */
[----:B------:R-:W-:Y:S08]  /*24e0*/  HMMA.16816.F32 R64, R156, R174, R64 ;  /* 0x000000ae9c40723c */ /* 0x000ff00000001840 */
[-C--:B------:R-:W-:Y:S08]  /*24f0*/  HMMA.16816.F32 R4, R148, R176.reuse, R4 ;  /* 0x000000b09404723c */ /* 0x080ff00000001804 */
[C---:B--2---:R-:W-:Y:S08]  /*2500*/  HMMA.16816.F32 R8, R132.reuse, R176, R8 ;  /* 0x000000b08408723c */ /* 0x044ff00000001808 */
        /* <DEDUP_REMOVED lines=10> */
[----:B------:R1:W-:Y:S01]  /*25b0*/  MUFU.EX2 R209, R5 ;  /* 0x0000000500d17308 */ /* 0x0003e20000000800 */
[----:B------:R-:W-:Y:S01]  /*25c0*/  FFMA.FTZ R11, R11, UR28, -R0 ;  /* 0x0000001c0b0b7c23 */ /* 0x000fe20008010800 */
[--C-:B------:R-:W-:Y:S01]  /*25d0*/  FFMA.FTZ R12, R12, UR28, -R136.reuse ;  /* 0x0000001c0c0c7c23 */ /* 0x100fe20008010888 */
[----:B------:R-:W-:Y:S01]  /*25e0*/  FFMA.FTZ R13, R13, UR28, -R136 ;  /* 0x0000001c0d0d7c23 */ /* 0x000fe20008010888 */
[--C-:B------:R-:W-:Y:S01]  /*25f0*/  FFMA.FTZ R14, R14, UR28, -R0.reuse ;  /* 0x0000001c0e0e7c23 */ /* 0x100fe20008010800 */
[----:B------:R-:W-:Y:S05]  /*2600*/  FFMA.FTZ R15, R15, UR28, -R0 ;  /* 0x0000001c0f0f7c23 */ /* 0x000fea0008010800 */
[----:B------:R2:W-:Y:S01]  /*2610*/  MUFU.EX2 R227, R6 ;  /* 0x0000000600e37308 */ /* 0x0005e20000000800 */
[--C-:B------:R-:W-:Y:S01]  /*2620*/  FFMA.FTZ R16, R16, UR28, -R138.reuse ;  /* 0x0000001c10107c23 */ /* 0x100fe2000801088a */
[--C-:B------:R-:W-:Y:S01]  /*2630*/  FFMA.FTZ R19, R19, UR28, -R137.reuse ;  /* 0x0000001c13137c23 */ /* 0x100fe20008010889 */
[--C-:B------:R-:W-:Y:S01]  /*2640*/  FFMA.FTZ R17, R17, UR28, -R138.reuse ;  /* 0x0000001c11117c23 */ /* 0x100fe2000801088a */
[----:B------:R-:W-:Y:S06]  /*2650*/  FFMA.FTZ R18, R18, UR28, -R137 ;  /* 0x0000001c12127c23 */ /* 0x000fec0008010889 */
[----:B------:R4:W-:Y:S01]  /*2660*/  MUFU.EX2 R228, R7 ;  /* 0x0000000700e47308 */ /* 0x0009e20000000800 */
[----:B-1----:R-:W-:Y:S03]  /*2670*/  IMAD.WIDE.U32 R4, R242, -0x326172a9, RZ ;  /* 0xcd9e8d57f2047825 */ /* 0x002fe600078e00ff */
[----:B------:R-:W-:Y:S06]  /*2680*/  LOP3.LUT R144, R4, UR43, R247, 0x96, !PT ;  /* 0x0000002b04907c12 */ /* 0x000fec000f8e96f7 */
[----:B------:R1:W-:Y:S01]  /*2690*/  MUFU.EX2 R231, R8 ;  /* 0x0000000800e77308 */ /* 0x0003e20000000800 */
[----:B--2---:R-:W-:Y:S01]  /*26a0*/  VIADD R6, R242, 0x4 ;  /* 0x00000004f2067836 */ /* 0x004fe20000000000 */
[----:B------:R-:W-:Y:S01]  /*26b0*/  LOP3.LUT R156, R4, UR43, R245, 0x96, !PT ;  /* 0x0000002b049c7c12 */ /* 0x000fe2000f8e96f5 */
[----:B------:R-:W-:Y:S04]  /*26c0*/  IMAD.WIDE.U32 R144, R144, -0x2daee0ad, RZ ;  /* 0xd2511f5390907825 */ /* 0x000fe800078e00ff */
[----:B------:R-:W-:Y:S03]  /*26d0*/  IMAD.WIDE.U32 R156, R156, -0x2daee0ad, RZ ;  /* 0xd2511f539c9c7825 */ /* 0x000fe600078e00ff */
[----:B------:R2:W-:Y:S01]  /*26e0*/  MUFU.EX2 R232, R9 ;  /* 0x0000000900e87308 */ /* 0x0005e20000000800 */
[----:B----4-:R-:W-:Y:S01]  /*26f0*/  LOP3.LUT R7, R196, UR39, R5, 0x96, !PT ;  /* 0x00000027c4077c12 */ /* 0x010fe2000f8e9605 */
[----:B------:R-:W-:Y:S04]  /*2700*/  IMAD.WIDE.U32 R4, R6, -0x326172a9, RZ ;  /* 0xcd9e8d5706047825 */ /* 0x000fe800078e00ff */
[----:B------:R-:W-:Y:S01]  /*2710*/  IMAD.WIDE.U32 R140, R7, -0x2daee0ad, RZ ;  /* 0xd2511f53078c7825 */ /* 0x000fe200078e00ff */
[----:B------:R-:W-:Y:S03]  /*2720*/  LOP3.LUT R5, R196, UR39, R5, 0x96, !PT ;  /* 0x00000027c4057c12 */ /* 0x000fe6000f8e9605 */
[----:B------:R4:W-:Y:S01]  /*2730*/  MUFU.EX2 R236, R10 ;  /* 0x0000000a00ec7308 */ /* 0x0009e20000000800 */
[C---:B-1----:R-:W-:Y:S02]  /*2740*/  LOP3.LUT R8, R4.reuse, UR43, R247, 0x96, !PT ;  /* 0x0000002b04087c12 */ /* 0x042fe4000f8e96f7 */
[----:B------:R-:W-:Y:S01]  /*2750*/  LOP3.LUT R142, R4, UR43, R245, 0x96, !PT ;  /* 0x0000002b048e7c12 */ /* 0x000fe2000f8e96f5 */
[----:B------:R-:W-:Y:S01]  /*2760*/  IMAD.WIDE.U32 R146, R5, -0x2daee0ad, RZ ;  /* 0xd2511f5305927825 */ /* 0x000fe200078e00ff */
[----:B------:R-:W-:Y:S01]  /*2770*/  UIADD3 UR43, UPT, UPT, UR39, -0x255992d5, URZ ;  /* 0xdaa66d2b272b7890 */ /* 0x000fe2000fffe0ff */
[----:B------:R-:W1:Y:S04]  /*2780*/  LDSM.16.M88.4 R4, [R181+0xc800] ;  /* 0x00c80000b504783b */ /* 0x000e680000000200 */
[----:B------:R4:W-:Y:S01]  /*2790*/  MUFU.EX2 R230, R12 ;  /* 0x0000000c00e67308 */ /* 0x0009e20000000800 */
[----:B--2---:R-:W-:Y:S09]  /*27a0*/  IMAD.WIDE.U32 R8, R8, -0x2daee0ad, RZ ;  /* 0xd2511f5308087825 */ /* 0x004ff200078e00ff */
[----:B------:R2:W-:Y:S01]  /*27b0*/  MUFU.EX2 R235, R11 ;  /* 0x0000000b00eb7308 */ /* 0x0005e20000000800 */
[C---:B----4-:R-:W-:Y:S02]  /*27c0*/  LOP3.LUT R10, R140.reuse, UR37, R145, 0x96, !PT ;  /* 0x000000258c0a7c12 */ /* 0x050fe4000f8e9691 */
[----:B------:R-:W-:Y:S07]  /*27d0*/  LOP3.LUT R140, R140, UR37, R157, 0x96, !PT ;  /* 0x000000258c8c7c12 */ /* 0x000fee000f8e969d */
[----:B------:R4:W-:Y:S01]  /*27e0*/  MUFU.EX2 R229, R13 ;  /* 0x0000000d00e57308 */ /* 0x0009e20000000800 */
[----:B------:R-:W-:Y:S09]  /*27f0*/  LOP3.LUT R12, R146, UR37, R9, 0x96, !PT ;  /* 0x00000025920c7c12 */ /* 0x000ff2000f8e9609 */
[----:B------:R-:W-:Y:S01]  /*2800*/  MUFU.EX2 R234, R14 ;  /* 0x0000000e00ea7308 */ /* 0x000fe20000000800 */
[----:B--2---:R-:W-:Y:S09]  /*2810*/  IMAD.WIDE.U32 R10, R10, -0x326172a9, RZ ;  /* 0xcd9e8d570a0a7825 */ /* 0x004ff200078e00ff */
[----:B------:R-:W-:Y:S01]  /*2820*/  MUFU.EX2 R233, R15 ;  /* 0x0000000f00e97308 */ /* 0x000fe20000000800 */
[----:B----4-:R-:W-:Y:S01]  /*2830*/  IMAD.WIDE.U32 R12, R12, -0x326172a9, RZ ;  /* 0xcd9e8d570c0c7825 */ /* 0x010fe200078e00ff */
[-C--:B-1----:R-:W-:Y:S08]  /*2840*/  HMMA.16816.F32 R20, R148, R4.reuse, R20 ;  /* 0x000000049414723c */ /* 0x082ff00000001814 */
[----:B------:R-:W-:Y:S01]  /*2850*/  MUFU.EX2 R215, R16 ;  /* 0x0000001000d77308 */ /* 0x000fe20000000800 */
[C---:B------:R-:W-:Y:S09]  /*2860*/  HMMA.16816.F32 R24, R132.reuse, R4, R24 ;  /* 0x000000048418723c */ /* 0x040ff20000001818 */
[----:B------:R-:W-:Y:S01]  /*2870*/  MUFU.EX2 R220, R19 ;  /* 0x0000001300dc7308 */ /* 0x000fe20000000800 */
[-C--:B------:R-:W-:Y:S09]  /*2880*/  HMMA.16816.F32 R28, R132, R6.reuse, R28 ;  /* 0x00000006841c723c */ /* 0x080ff2000000181c */
[----:B------:R-:W-:Y:S01]  /*2890*/  MUFU.EX2 R213, R17 ;  /* 0x0000001100d57308 */ /* 0x000fe20000000800 */
[--C-:B------:R-:W-:Y:S01]  /*28a0*/  FFMA.FTZ R20, R20, UR28, -R138.reuse ;  /* 0x0000001c14147c23 */ /* 0x100fe2000801088a */
[----:B------:R-:W-:Y:S01]  /*28b0*/  FFMA.FTZ R21, R21, UR28, -R138 ;  /* 0x0000001c15157c23 */ /* 0x000fe2000801088a */
[--C-:B------:R-:W-:Y:S01]  /*28c0*/  FFMA.FTZ R22, R22, UR28, -R137.reuse ;  /* 0x0000001c16167c23 */ /* 0x100fe20008010889 */
[--C-:B------:R-:W-:Y:S01]  /*28d0*/  FFMA.FTZ R23, R23, UR28, -R137.reuse ;  /* 0x0000001c17177c23 */ /* 0x100fe20008010889 */
[C---:B------:R-:W-:Y:S05]  /*28e0*/  HMMA.16816.F32 R32, R148.reuse, R6, R32 ;  /* 0x000000069420723c */ /* 0x040fea0000001820 */
[----:B------:R-:W-:Y:S01]  /*28f0*/  MUFU.EX2 R222, R18 ;  /* 0x0000001200de7308 */ /* 0x000fe20000000800 */
[----:B------:R-:W-:Y:S01]  /*2900*/  FFMA.FTZ R24, R24, UR28, -R136 ;  /* 0x0000001c18187c23 */ /* 0x000fe20008010888 */
[----:B------:R-:W-:Y:S01]  /*2910*/  FFMA.FTZ R27, R27, UR28, -R0 ;  /* 0x0000001c1b1b7c23 */ /* 0x000fe20008010800 */
[----:B------:R-:W-:Y:S01]  /*2920*/  FFMA.FTZ R25, R25, UR28, -R136 ;  /* 0x0000001c19197c23 */ /* 0x000fe20008010888 */
[----:B------:R-:W-:Y:S06]  /*2930*/  FFMA.FTZ R26, R26, UR28, -R0 ;  /* 0x0000001c1a1a7c23 */ /* 0x000fec0008010800 */
[----:B------:R-:W-:Y:S01]  /*2940*/  MUFU.EX2 R207, R20 ;  /* 0x0000001400cf7308 */ /* 0x000fe20000000800 */
[--C-:B------:R-:W-:Y:S01]  /*2950*/  FFMA.FTZ R28, R28, UR28, -R136.reuse ;  /* 0x0000001c1c1c7c23 */ /* 0x100fe20008010888 */
[----:B------:R-:W-:Y:S01]  /*2960*/  FFMA.FTZ R29, R29, UR28, -R136 ;  /* 0x0000001c1d1d7c23 */ /* 0x000fe20008010888 */
[--C-:B------:R-:W-:Y:S01]  /*2970*/  FFMA.FTZ R30, R30, UR28, -R0.reuse ;  /* 0x0000001c1e1e7c23 */ /* 0x100fe20008010800 */
[----:B------:R-:W-:Y:S06]  /*2980*/  FFMA.FTZ R31, R31, UR28, -R0 ;  /* 0x0000001c1f1f7c23 */ /* 0x000fec0008010800 */
[----:B------:R-:W-:Y:S01]  /*2990*/  MUFU.EX2 R205, R21 ;  /* 0x0000001500cd7308 */ /* 0x000fe20000000800 */
[--C-:B------:R-:W-:Y:S01]  /*29a0*/  FFMA.FTZ R34, R34, UR28, -R137.reuse ;  /* 0x0000001c22227c23 */ /* 0x100fe20008010889 */
[--C-:B------:R-:W-:Y:S01]  /*29b0*/  FFMA.FTZ R32, R32, UR28, -R138.reuse ;  /* 0x0000001c20207c23 */ /* 0x100fe2000801088a */
[----:B------:R-:W-:Y:S01]  /*29c0*/  FFMA.FTZ R33, R33, UR28, -R138 ;  /* 0x0000001c21217c23 */ /* 0x000fe2000801088a */
[----:B------:R-:W-:Y:S01]  /*29d0*/  FFMA.FTZ R35, R35, UR28, -R137 ;  /* 0x0000001c23237c23 */ /* 0x000fe20008010889 */
[----:B------:R-:W-:Y:S01]  /*29e0*/  LOP3.LUT R139, R154, UR38, R141, 0x96, !PT ;  /* 0x000000269a8b7c12 */ /* 0x000fe2000f8e968d */
[----:B------:R-:W-:Y:S01]  /*29f0*/  IMAD.WIDE.U32 R140, R140, -0x326172a9, RZ ;  /* 0xcd9e8d578c8c7825 */ /* 0x000fe200078e00ff */
[----:B------:R-:W-:Y:S03]  /*2a00*/  LOP3.LUT R145, R154, UR38, R147, 0x96, !PT ;  /* 0x000000269a917c12 */ /* 0x000fe6000f8e9693 */
[----:B------:R-:W-:Y:S01]  /*2a10*/  MUFU.EX2 R216, R22 ;  /* 0x0000001600d87308 */ /* 0x000fe20000000800 */
[----:B------:R-:W-:Y:S04]  /*2a20*/  IMAD.WIDE.U32 R154, R139, -0x326172a9, RZ ;  /* 0xcd9e8d578b9a7825 */ /* 0x000fe800078e00ff */
[----:B------:R-:W-:Y:S05]  /*2a30*/  IMAD.WIDE.U32 R158, R145, -0x326172a9, RZ ;  /* 0xcd9e8d57919e7825 */ /* 0x000fea00078e00ff */
[----:B------:R-:W-:Y:S01]  /*2a40*/  MUFU.EX2 R214, R23 ;  /* 0x0000001700d67308 */ /* 0x000fe20000000800 */
[----:B------:R-:W-:Y:S02]  /*2a50*/  LOP3.LUT R145, R158, UR43, R13, 0x96, !PT ;  /* 0x0000002b9e917c12 */ /* 0x000fe4000f8e960d */
[----:B------:R-:W-:Y:S07]  /*2a60*/  LOP3.LUT R139, R244, UR44, R159, 0x96, !PT ;  /* 0x0000002cf48b7c12 */ /* 0x000fee000f8e969f */
[----:B------:R-:W-:Y:S10]  /*2a70*/  MUFU.EX2 R219, R24 ;  /* 0x0000001800db7308 */ /* 0x000ff40000000800 */
[----:B------:R1:W-:Y:S10]  /*2a80*/  MUFU.EX2 R225, R27 ;  /* 0x0000001b00e17308 */ /* 0x0003f40000000800 */
[----:B------:R-:W-:Y:S10]  /*2a90*/  MUFU.EX2 R221, R25 ;  /* 0x0000001900dd7308 */ /* 0x000ff40000000800 */
[----:B------:R-:W-:Y:S01]  /*2aa0*/  MUFU.EX2 R218, R28 ;  /* 0x0000001c00da7308 */ /* 0x000fe20000000800 */
[----:B-1----:R-:W-:Y:S09]  /*2ab0*/  SEL R27, R188, 0xffffffe0, !P3 ;  /* 0xffffffe0bc1b7807 */ /* 0x002ff20005800000 */
[----:B------:R-:W-:Y:S10]  /*2ac0*/  MUFU.EX2 R226, R26 ;  /* 0x0000001a00e27308 */ /* 0x000ff40000000800 */
[----:B------:R-:W-:Y:S10]  /*2ad0*/  MUFU.EX2 R217, R29 ;  /* 0x0000001d00d97308 */ /* 0x000ff40000000800 */
[----:B------:R-:W-:Y:S10]  /*2ae0*/  MUFU.EX2 R224, R30 ;  /* 0x0000001e00e07308 */ /* 0x000ff40000000800 */
[----:B------:R-:W-:Y:S10]  /*2af0*/  MUFU.EX2 R200, R34 ;  /* 0x0000002200c87308 */ /* 0x000ff40000000800 */
[----:B------:R-:W-:Y:S10]  /*2b00*/  MUFU.EX2 R223, R31 ;  /* 0x0000001f00df7308 */ /* 0x000ff40000000800 */
[----:B------:R-:W1:Y:S01]  /*2b10*/  MUFU.EX2 R196, R32 ;  /* 0x0000002000c47308 */ /* 0x000e620000000800 */
[----:B---3--:R-:W-:Y:S01]  /*2b20*/  LEA R152, R143, UR4, 0x1 ;  /* 0x000000048f987c11 */ /* 0x008fe2000f8e08ff */
[----:B------:R-:W-:Y:S08]  /*2b30*/  IMAD.WIDE.U32 R142, R142, -0x2daee0ad, RZ ;  /* 0xd2511f538e8e7825 */ /* 0x000ff000078e00ff */
[----:B------:R-:W2:Y:S01]  /*2b40*/  MUFU.EX2 R179, R33 ;  /* 0x0000002100b37308 */ /* 0x000ea20000000800 */
[----:B------:R-:W-:Y:S01]  /*2b50*/  VIADD R9, R152, 0x1c000 ;  /* 0x0001c00098097836 */ /* 0x000fe20000000000 */
[----:B------:R-:W-:Y:S01]  /*2b60*/  LOP3.LUT R143, R146, UR37, R143, 0x96, !PT ;  /* 0x00000025928f7c12 */ /* 0x000fe2000f8e968f */
[----:B------:R-:W-:Y:S01]  /*2b70*/  VIADD R160, R152, 0x1c040 ;  /* 0x0001c04098a07836 */ /* 0x000fe20000000000 */
[----:B------:R-:W-:Y:S01]  /*2b80*/  LOP3.LUT R146, R154, UR43, R11, 0x96, !PT ;  /* 0x0000002b9a927c12 */ /* 0x000fe2000f8e960b */
[----:B------:R-:W-:Y:S01]  /*2b90*/  @P4 VIADD R160, R9, 0xffffffc0 ;  /* 0xffffffc009a04836 */ /* 0x000fe20000000000 */
[--C-:B------:R-:W-:Y:S01]  /*2ba0*/  LOP3.LUT R9, R246, UR44, R155.reuse, 0x96, !PT ;  /* 0x0000002cf6097c12 */ /* 0x100fe2000f8e969b */
[----:B------:R-:W-:Y:S01]  /*2bb0*/  IMAD.WIDE.U32 R14, R143, -0x326172a9, RZ ;  /* 0xcd9e8d578f0e7825 */ /* 0x000fe200078e00ff */
[----:B------:R-:W-:Y:S02]  /*2bc0*/  LOP3.LUT R11, R244, UR44, R155, 0x96, !PT ;  /* 0x0000002cf40b7c12 */ /* 0x000fe4000f8e969b */
[----:B------:R-:W-:Y:S01]  /*2bd0*/  MUFU.EX2 R199, R35 ;  /* 0x0000002300c77308 */ /* 0x000fe20000000800 */
[----:B------:R-:W-:Y:S01]  /*2be0*/  LOP3.LUT R154, R154, UR43, R141, 0x96, !PT ;  /* 0x0000002b9a9a7c12 */ /* 0x000fe2000f8e968d */
[----:B------:R-:W-:Y:S01]  /*2bf0*/  IMAD.WIDE.U32 R146, R146, -0x2daee0ad, RZ ;  /* 0xd2511f5392927825 */ /* 0x000fe200078e00ff */
[----:B------:R-:W-:Y:S01]  /*2c00*/  LOP3.LUT R157, R158, UR43, R15, 0x96, !PT ;  /* 0x0000002b9e9d7c12 */ /* 0x000fe2000f8e960f */
[----:B------:R-:W-:Y:S02]  /*2c10*/  UIADD3 UR43, UPT, UPT, UR39, 0x1715609d, URZ ;  /* 0x1715609d272b7890 */ /* 0x000fe4000fffe0ff */
[----:B------:R-:W-:Y:S01]  /*2c20*/  IMAD.WIDE.U32 R162, R9, -0x2daee0ad, RZ ;  /* 0xd2511f5309a27825 */ /* 0x000fe200078e00ff */
[----:B------:R-:W-:Y:S01]  /*2c30*/  LOP3.LUT R9, R246, UR44, R159, 0x96, !PT ;  /* 0x0000002cf6097c12 */ /* 0x000fe2000f8e969f */
[----:B------:R-:W-:Y:S02]  /*2c40*/  UIADD3 UR44, UPT, UPT, UR39, 0x78dde6e4, URZ ;  /* 0x78dde6e4272c7890 */ /* 0x000fe4000fffe0ff */
[----:B------:R-:W-:Y:S01]  /*2c50*/  IMAD.WIDE.U32 R164, R11, -0x2daee0ad, RZ ;  /* 0xd2511f530ba47825 */ /* 0x000fe200078e00ff */
[----:B------:R-:W-:Y:S02]  /*2c60*/  LOP3.LUT R16, R144, UR36, R163, 0x96, !PT ;  /* 0x0000002490107c12 */ /* 0x000fe4000f8e96a3 */
[----:B------:R-:W-:Y:S01]  /*2c70*/  LOP3.LUT R158, R162, UR35, R147, 0x96, !PT ;  /* 0x00000023a29e7c12 */ /* 0x000fe2000f8e9693 */
[----:B------:R-:W-:Y:S01]  /*2c80*/  IMAD.WIDE.U32 R162, R9, -0x2daee0ad, RZ ;  /* 0xd2511f5309a27825 */ /* 0x000fe200078e00ff */
[----:B------:R-:W-:Y:S03]  /*2c90*/  LOP3.LUT R11, R156, UR36, R165, 0x96, !PT ;  /* 0x000000249c0b7c12 */ /* 0x000fe6000f8e96a5 */
[----:B------:R-:W-:Y:S01]  /*2ca0*/  IMAD.WIDE.U32 R144, R145, -0x2daee0ad, RZ ;  /* 0xd2511f5391907825 */ /* 0x000fe200078e00ff */
[----:B------:R-:W-:Y:S03]  /*2cb0*/  LOP3.LUT R13, R8, UR36, R163, 0x96, !PT ;  /* 0x00000024080d7c12 */ /* 0x000fe6000f8e96a3 */
[----:B------:R-:W-:Y:S01]  /*2cc0*/  IMAD.WIDE.U32 R154, R154, -0x2daee0ad, RZ ;  /* 0xd2511f539a9a7825 */ /* 0x000fe200078e00ff */
[----:B------:R-:W-:Y:S03]  /*2cd0*/  LOP3.LUT R143, R162, UR35, R145, 0x96, !PT ;  /* 0x00000023a28f7c12 */ /* 0x000fe6000f8e9691 */
[----:B------:R-:W-:Y:S01]  /*2ce0*/  IMAD.WIDE.U32 R8, R16, -0x326172a9, RZ ;  /* 0xcd9e8d5710087825 */ /* 0x000fe200078e00ff */
[----:B------:R-:W-:Y:S03]  /*2cf0*/  LOP3.LUT R15, R164, UR35, R155, 0x96, !PT ;  /* 0x00000023a40f7c12 */ /* 0x000fe6000f8e969b */
[----:B------:R-:W-:Y:S04]  /*2d00*/  IMAD.WIDE.U32 R158, R158, -0x326172a9, RZ ;  /* 0xcd9e8d579e9e7825 */ /* 0x000fe800078e00ff */
        /* <DEDUP_REMOVED lines=18> */
[----:B------:R-:W-:Y:S02]  /*2e30*/  LOP3.LUT R15, R4, UR33, R9, 0x96, !PT ;  /* 0x00000021040f7c12 */ /* 0x000fe4000f8e9609 */
[----:B------:R-:W-:Y:S01]  /*2e40*/  PRMT R147, R8, 0x7772, RZ ;  /* 0x0000777208937816 */ /* 0x000fe200000000ff */
[----:B------:R-:W-:Y:S01]  /*2e50*/  IMAD.WIDE.U32 R20, R18, -0x326172a9, RZ ;  /* 0xcd9e8d5712147825 */ /* 0x000fe200078e00ff */
[----:B------:R-:W-:Y:S02]  /*2e60*/  LOP3.LUT R18, R14, UR44, R11, 0x96, !PT ;  /* 0x0000002c0e127c12 */ /* 0x000fe4000f8e960b */
[----:B------:R-:W-:Y:S01]  /*2e70*/  PRMT R145, R8, 0x7773, RZ ;  /* 0x0000777308917816 */ /* 0x000fe200000000ff */
[----:B------:R-:W-:Y:S01]  /*2e80*/  IMAD.WIDE.U32 R4, R13, -0x2daee0ad, RZ ;  /* 0xd2511f530d047825 */ /* 0x000fe200078e00ff */
[----:B------:R-:W-:Y:S01]  /*2e90*/  LOP3.LUT R153, R10, UR43, R21, 0x96, !PT ;  /* 0x0000002b0a997c12 */ /* 0x000fe2000f8e9615 */
[----:B------:R-:W-:Y:S01]  /*2ea0*/  UIADD3 UR43, UPT, UPT, UR39, -0x4ab325aa, URZ ;  /* 0xb54cda56272b7890 */ /* 0x000fe2000fffe0ff */
[----:B------:R-:W-:Y:S01]  /*2eb0*/  PRMT R21, R8, 0x7770, RZ ;  /* 0x0000777008157816 */ /* 0x000fe200000000ff */
[----:B------:R-:W-:Y:S01]  /*2ec0*/  IMAD.WIDE.U32 R16, R16, -0x2daee0ad, RZ ;  /* 0xd2511f5310107825 */ /* 0x000fe200078e00ff */
[C---:B------:R-:W-:Y:S02]  /*2ed0*/  PRMT R141, R4.reuse, 0x7770, RZ ;  /* 0x00007770048d7816 */ /* 0x040fe400000000ff */
[----:B------:R-:W-:Y:S01]  /*2ee0*/  PRMT R164, R4, 0x7771, RZ ;  /* 0x0000777104a47816 */ /* 0x000fe200000000ff */
[----:B------:R-:W-:Y:S01]  /*2ef0*/  IMAD.WIDE.U32 R10, R140, -0x2daee0ad, RZ ;  /* 0xd2511f538c0a7825 */ /* 0x000fe200078e00ff */
[----:B------:R-:W-:Y:S02]  /*2f00*/  LOP3.LUT R16, R16, UR33, R5, 0x96, !PT ;  /* 0x0000002110107c12 */ /* 0x000fe4000f8e9605 */
[----:B------:R-:W-:Y:S01]  /*2f10*/  PRMT R161, R4, 0x7772, RZ ;  /* 0x0000777204a17816 */ /* 0x000fe200000000ff */
[----:B------:R-:W-:Y:S01]  /*2f20*/  IMAD.WIDE.U32 R18, R18, -0x2daee0ad, RZ ;  /* 0xd2511f5312127825 */ /* 0x000fe200078e00ff */
[----:B------:R-:W-:Y:S02]  /*2f30*/  PRMT R155, R4, 0x7773, RZ ;  /* 0x00007773049b7816 */ /* 0x000fe400000000ff */
[----:B------:R-:W-:Y:S01]  /*2f40*/  PRMT R13, R8, 0x7771, RZ ;  /* 0x00007771080d7816 */ /* 0x000fe200000000ff */
[----:B------:R-:W-:Y:S01]  /*2f50*/  IMAD.WIDE.U32 R4, R146, -0x326172a9, RZ ;  /* 0xcd9e8d5792047825 */ /* 0x000fe200078e00ff */
[----:B------:R-:W-:Y:S02]  /*2f60*/  ISETP.LE.U32.AND P0, PT, R21, UR27, PT ;  /* 0x0000001b15007c0c */ /* 0x000fe4000bf03070 */
[----:B------:R-:W-:Y:S01]  /*2f70*/  ISETP.GT.U32.AND P6, PT, R13, UR27, PT ;  /* 0x0000001b0d007c0c */ /* 0x000fe2000bfc4070 */
[----:B------:R-:W-:Y:S01]  /*2f80*/  IMAD.WIDE.U32 R8, R12, -0x2daee0ad, RZ ;  /* 0xd2511f530c087825 */ /* 0x000fe200078e00ff */
[----:B------:R-:W-:Y:S02]  /*2f90*/  LOP3.LUT R5, R158, UR43, R5, 0x96, !PT ;  /* 0x0000002b9e057c12 */ /* 0x000fe4000f8e9605 */
[----:B------:R-:W-:Y:S02]  /*2fa0*/  LOP3.LUT R12, R144, UR34, R11, 0x96, !PT ;  /* 0x00000022900c7c12 */ /* 0x000fe4000f8e960b */
[C---:B------:R-:W-:Y:S02]  /*2fb0*/  LOP3.LUT R6, R5.reuse, 0xff, RZ, 0xc0, !PT ;  /* 0x000000ff05067812 */ /* 0x040fe400078ec0ff */
[C---:B------:R-:W-:Y:S01]  /*2fc0*/  PRMT R7, R5.reuse, 0x7632, R7 ;  /* 0x0000763205077816 */ /* 0x040fe20000000007 */
[----:B------:R-:W-:Y:S01]  /*2fd0*/  IMAD.WIDE.U32 R12, R12, -0x326172a9, RZ ;  /* 0xcd9e8d570c0c7825 */ /* 0x000fe200078e00ff */
[----:B------:R-:W-:Y:S02]  /*2fe0*/  ISETP.LE.U32.AND P5, PT, R6, UR27, PT ;  /* 0x0000001b06007c0c */ /* 0x000fe4000bfa3070 */
[----:B------:R-:W-:Y:S01]  /*2ff0*/  LOP3.LUT R6, R5, 0xffff, RZ, 0xc0, !PT ;  /* 0x0000ffff05067812 */ /* 0x000fe200078ec0ff */
[----:B-1----:R-:W-:Y:S01]  /*3000*/  @!P0 FADD.FTZ R196, -R196, -RZ ;  /* 0x800000ffc4c48221 */ /* 0x002fe20000010100 */
[C---:B------:R-:W-:Y:S01]  /*3010*/  PRMT R23, R4.reuse, 0x7770, RZ ;  /* 0x0000777004177816 */ /* 0x040fe200000000ff */
[----:B--2---:R-:W-:Y:S01]  /*3020*/  @P6 FADD.FTZ R179, -R179, -RZ ;  /* 0x800000ffb3b36221 */ /* 0x004fe20000010100 */
[C---:B------:R-:W-:Y:S02]  /*3030*/  PRMT R22, R4.reuse, 0x7771, RZ ;  /* 0x0000777104167816 */ /* 0x040fe400000000ff */
[C---:B------:R-:W-:Y:S02]  /*3040*/  PRMT R21, R4.reuse, 0x7772, RZ ;  /* 0x0000777204157816 */ /* 0x040fe400000000ff */
[----:B------:R-:W-:Y:S02]  /*3050*/  PRMT R24, R4, 0x7773, RZ ;  /* 0x0000777304187816 */ /* 0x000fe400000000ff */
[----:B------:R-:W-:Y:S01]  /*3060*/  SHF.R.U32.HI R5, RZ, 0x18, R5 ;  /* 0x00000018ff057819 */ /* 0x000fe20000011605 */
[----:B------:R-:W-:Y:S01]  /*3070*/  @!P5 FADD.FTZ R211, -R211, -RZ ;  /* 0x800000ffd3d3d221 */ /* 0x000fe20000010100 */
[----:B------:R-:W-:Y:S02]  /*3080*/  SHF.R.U32.HI R6, RZ, 0x8, R6 ;  /* 0x00000008ff067819 */ /* 0x000fe40000011606 */
[----:B------:R-:W-:Y:S02]  /*3090*/  LOP3.LUT R4, R142, UR43, R13, 0x96, !PT ;  /* 0x0000002b8e047c12 */ /* 0x000fe4000f8e960d */
[----:B------:R-:W-:Y:S02]  /*30a0*/  ISETP.LE.U32.AND P1, PT, R5, UR27, PT ;  /* 0x0000001b05007c0c */ /* 0x000fe4000bf23070 */
[----:B------:R-:W-:Y:S02]  /*30b0*/  LOP3.LUT R6, R6, 0xffff, RZ, 0xc0, !PT ;  /* 0x0000ffff06067812 */ /* 0x000fe400078ec0ff */
[----:B------:R-:W-:Y:S02]  /*30c0*/  LOP3.LUT R5, R4, 0xffff, RZ, 0xc0, !PT ;  /* 0x0000ffff04057812 */ /* 0x000fe400078ec0ff */
[----:B------:R-:W-:Y:S02]  /*30d0*/  ISETP.LE.U32.AND P4, PT, R6, UR27, PT ;  /* 0x0000001b06007c0c */ /* 0x000fe4000bf83070 */
[----:B------:R-:W-:Y:S02]  /*30e0*/  LOP3.LUT R6, R4, 0xff, RZ, 0xc0, !PT ;  /* 0x000000ff04067812 */ /* 0x000fe400078ec0ff */
[----:B------:R-:W-:Y:S02]  /*30f0*/  SHF.R.U32.HI R5, RZ, 0x8, R5 ;  /* 0x00000008ff057819 */ /* 0x000fe40000011605 */
[----:B------:R-:W-:Y:S01]  /*3100*/  LOP3.LUT R7, R7, 0xff, RZ, 0xc0, !PT ;  /* 0x000000ff07077812 */ /* 0x000fe200078ec0ff */
[----:B------:R-:W-:Y:S01]  /*3110*/  @!P1 FADD.FTZ R228, -R228, -RZ ;  /* 0x800000ffe4e49221 */ /* 0x000fe20000010100 */
[----:B------:R-:W-:Y:S02]  /*3120*/  ISETP.LE.U32.AND P3, PT, R6, UR27, PT ;  /* 0x0000001b06007c0c */ /* 0x000fe4000bf63070 */
[----:B------:R-:W-:Y:S02]  /*3130*/  LOP3.LUT R5, R5, 0xffff, RZ, 0xc0, !PT ;  /* 0x0000ffff05057812 */ /* 0x000fe400078ec0ff */
[----:B------:R-:W-:Y:S01]  /*3140*/  PRMT R6, R4, 0x7632, R6 ;  /* 0x0000763204067816 */ /* 0x000fe20000000006 */
[----:B------:R-:W-:Y:S01]  /*3150*/  @!P4 FADD.FTZ R209, -R209, -RZ ;  /* 0x800000ffd1d1c221 */ /* 0x000fe20000010100 */
[----:B------:R-:W-:Y:S02]  /*3160*/  ISETP.LE.U32.AND P2, PT, R7, UR27, PT ;  /* 0x0000001b07007c0c */ /* 0x000fe4000bf43070 */
[----:B------:R-:W-:Y:S02]  /*3170*/  ISETP.LE.U32.AND P5, PT, R5, UR27, PT ;  /* 0x0000001b05007c0c */ /* 0x000fe4000bfa3070 */
[----:B------:R-:W-:Y:S02]  /*3180*/  LOP3.LUT R6, R6, 0xff, RZ, 0xc0, !PT ;  /* 0x000000ff06067812 */ /* 0x000fe400078ec0ff */
[----:B------:R-:W-:Y:S01]  /*3190*/  LOP3.LUT R156, R156, UR34, R19, 0x96, !PT ;  /* 0x000000229c9c7c12 */ /* 0x000fe2000f8e9613 */
[----:B------:R-:W-:Y:S01]  /*31a0*/  @!P3 FADD.FTZ R231, -R231, -RZ ;  /* 0x800000ffe7e7b221 */ /* 0x000fe20000010100 */
[----:B------:R-:W-:Y:S02]  /*31b0*/  ISETP.LE.U32.AND P4, PT, R6, UR27, PT ;  /* 0x0000001b06007c0c */ /* 0x000fe4000bf83070 */
[C---:B------:R-:W-:Y:S02]  /*31c0*/  PRMT R19, R12.reuse, 0x7770, RZ ;  /* 0x000077700c137816 */ /* 0x040fe400000000ff */
[----:B------:R-:W-:Y:S01]  /*31d0*/  PRMT R13, R12, 0x7772, RZ ;  /* 0x000077720c0d7816 */ /* 0x000fe200000000ff */
[----:B------:R-:W-:Y:S01]  /*31e0*/  @!P2 FADD.FTZ R227, -R227, -RZ ;  /* 0x800000ffe3e3a221 */ /* 0x000fe20000010100 */
[----:B------:R-:W-:Y:S01]  /*31f0*/  ISETP.LE.U32.AND P1, PT, R19, UR27, PT ;  /* 0x0000001b13007c0c */ /* 0x000fe2000bf23070 */
[----:B------:R-:W-:Y:S01]  /*3200*/  @!P5 FADD.FTZ R232, -R232, -RZ ;  /* 0x800000ffe8e8d221 */ /* 0x000fe20000010100 */
[----:B------:R-:W-:Y:S02]  /*3210*/  SHF.R.U32.HI R4, RZ, 0x18, R4 ;  /* 0x00000018ff047819 */ /* 0x000fe40000011604 */
[----:B------:R-:W-:Y:S02]  /*3220*/  LOP3.LUT R154, R154, UR34, R17, 0x96, !PT ;  /* 0x000000229a9a7c12 */ /* 0x000fe4000f8e9611 */
[----:B------:R-:W-:Y:S01]  /*3230*/  PRMT R17, R12, 0x7771, RZ ;  /* 0x000077710c117816 */ /* 0x000fe200000000ff */
[----:B------:R-:W-:Y:S01]  /*3240*/  @!P4 FADD.FTZ R236, -R236, -RZ ;  /* 0x800000ffececc221 */ /* 0x000fe20000010100 */
[----:B------:R-:W-:Y:S02]  /*3250*/  ISETP.LE.U32.AND P2, PT, R4, UR27, PT ;  /* 0x0000001b04007c0c */ /* 0x000fe4000bf43070 */
[----:B------:R-:W-:Y:S02]  /*3260*/  ISETP.GT.U32.AND P5, PT, R13, UR27, PT ;  /* 0x0000001b0d007c0c */ /* 0x000fe4000bfa4070 */
[----:B------:R-:W-:Y:S01]  /*3270*/  PRMT R12, R12, 0x7773, RZ ;  /* 0x000077730c0c7816 */ /* 0x000fe200000000ff */
[----:B------:R-:W-:Y:S01]  /*3280*/  @!P1 FADD.FTZ R230, -R230, -RZ ;  /* 0x800000ffe6e69221 */ /* 0x000fe20000010100 */
[----:B------:R-:W-:Y:S02]  /*3290*/  LOP3.LUT R14, R10, UR33, R9, 0x96, !PT ;  /* 0x000000210a0e7c12 */ /* 0x000fe4000f8e9609 */
[C---:B------:R-:W-:Y:S02]  /*32a0*/  PRMT R25, R8.reuse, 0x7770, RZ ;  /* 0x0000777008197816 */ /* 0x040fe400000000ff */
[C---:B------:R-:W-:Y:S02]  /*32b0*/  PRMT R139, R8.reuse, 0x7771, RZ ;  /* 0x00007771088b7816 */ /* 0x040fe400000000ff */
[C---:B------:R-:W-:Y:S01]  /*32c0*/  PRMT R140, R8.reuse, 0x7772, RZ ;  /* 0x00007772088c7816 */ /* 0x040fe200000000ff */
[----:B------:R-:W-:Y:S01]  /*32d0*/  @!P2 FADD.FTZ R235, -R235, -RZ ;  /* 0x800000ffebeba221 */ /* 0x000fe20000010100 */
[----:B------:R-:W-:Y:S01]  /*32e0*/  PRMT R143, R8, 0x7773, RZ ;  /* 0x00007773088f7816 */ /* 0x000fe200000000ff */
[----:B------:R-:W-:Y:S01]  /*32f0*/  @P5 FADD.FTZ R234, -R234, -RZ ;  /* 0x800000ffeaea5221 */ /* 0x000fe20000010100 */
[----:B------:R-:W-:Y:S01]  /*3300*/  ISETP.GT.U32.AND P3, PT, R17, UR27, PT ;  /* 0x0000001b11007c0c */ /* 0x000fe2000bf64070 */
[----:B------:R-:W1:Y:S01]  /*3310*/  LDSM.16.M88.4 R8, [R181+0xd000] ;  /* 0x00d00000b508783b */ /* 0x000e620000000200 */
[----:B------:R-:W-:Y:S01]  /*3320*/  ISETP.GT.U32.AND P4, PT, R12, UR27, PT ;  /* 0x0000001b0c007c0c */ /* 0x000fe2000bf84070 */
[----:B------:R-:W-:Y:S01]  /*3330*/  IMAD.WIDE.U32 R12, R154, -0x326172a9, RZ ;  /* 0xcd9e8d579a0c7825 */ /* 0x000fe200078e00ff */
[----:B------:R-:W-:Y:S02]  /*3340*/  LOP3.LUT R4, R15, 0xff, RZ, 0xc0, !PT ;  /* 0x000000ff0f047812 */ /* 0x000fe400078ec0ff */
[----:B------:R-:W-:Y:S02]  /*3350*/  ISETP.LE.U32.AND P1, PT, R23, UR27, PT ;  /* 0x0000001b17007c0c */ /* 0x000fe4000bf23070 */
[----:B------:R-:W-:Y:S02]  /*3360*/  ISETP.LE.U32.AND P2, PT, R4, UR27, PT ;  /* 0x0000001b04007c0c */ /* 0x000fe4000bf43070 */
[----:B------:R-:W-:Y:S02]  /*3370*/  ISETP.GT.U32.AND P5, PT, R22, UR27, PT ;  /* 0x0000001b16007c0c */ /* 0x000fe4000bfa4070 */
[----:B------:R-:W-:Y:S01]  /*3380*/  SHF.R.U32.HI R4, RZ, 0x18, R15 ;  /* 0x00000018ff047819 */ /* 0x000fe2000001160f */
[----:B------:R-:W-:Y:S01]  /*3390*/  @P3 FADD.FTZ R229, -R229, -RZ ;  /* 0x800000ffe5e53221 */ /* 0x000fe20000010100 */
[----:B------:R-:W-:Y:S01]  /*33a0*/  LOP3.LUT R5, R15, 0xffff, RZ, 0xc0, !PT ;  /* 0x0000ffff0f057812 */ /* 0x000fe200078ec0ff */
[----:B------:R-:W-:Y:S01]  /*33b0*/  @P4 FADD.FTZ R233, -R233, -RZ ;  /* 0x800000ffe9e94221 */ /* 0x000fe20000010100 */
[----:B------:R-:W-:Y:S02]  /*33c0*/  ISETP.LE.U32.AND P3, PT, R4, UR27, PT ;  /* 0x0000001b04007c0c */ /* 0x000fe4000bf63070 */
[----:B------:R-:W-:Y:S01]  /*33d0*/  ISETP.GT.U32.AND P4, PT, R21, UR27, PT ;  /* 0x0000001b15007c0c */ /* 0x000fe2000bf84070 */
[----:B------:R-:W-:Y:S01]  /*33e0*/  @!P1 FADD.FTZ R215, -R215, -RZ ;  /* 0x800000ffd7d79221 */ /* 0x000fe20000010100 */
[----:B------:R-:W-:Y:S01]  /*33f0*/  PRMT R4, R15, 0x7632, R4 ;  /* 0x000076320f047816 */ /* 0x000fe20000000004 */
[----:B------:R-:W-:Y:S01]  /*3400*/  @!P2 FADD.FTZ R207, -R207, -RZ ;  /* 0x800000ffcfcfa221 */ /* 0x000fe20000010100 */
[----:B------:R-:W-:Y:S01]  /*3410*/  ISETP.GT.U32.AND P1, PT, R24, UR27, PT ;  /* 0x0000001b18007c0c */ /* 0x000fe2000bf24070 */
[----:B------:R-:W-:Y:S01]  /*3420*/  @P5 FADD.FTZ R213, -R213, -RZ ;  /* 0x800000ffd5d55221 */ /* 0x000fe20000010100 */
[----:B------:R-:W-:Y:S02]  /*3430*/  LOP3.LUT R4, R4, 0xff, RZ, 0xc0, !PT ;  /* 0x000000ff04047812 */ /* 0x000fe400078ec0ff */
[----:B------:R-:W-:Y:S02]  /*3440*/  SHF.R.U32.HI R5, RZ, 0x8, R5 ;  /* 0x00000008ff057819 */ /* 0x000fe40000011605 */
[----:B------:R-:W-:Y:S01]  /*3450*/  ISETP.LE.U32.AND P5, PT, R4, UR27, PT ;  /* 0x0000001b04007c0c */ /* 0x000fe2000bfa3070 */
[----:B------:R-:W-:Y:S01]  /*3460*/  @!P3 FADD.FTZ R214, -R214, -RZ ;  /* 0x800000ffd6d6b221 */ /* 0x000fe20000010100 */
[----:B------:R-:W-:Y:S01]  /*3470*/  LOP3.LUT R5, R5, 0xffff, RZ, 0xc0, !PT ;  /* 0x0000ffff05057812 */ /* 0x000fe200078ec0ff */
[----:B------:R-:W-:Y:S01]  /*3480*/  @P4 FADD.FTZ R222, -R222, -RZ ;  /* 0x800000ffdede4221 */ /* 0x000fe20000010100 */
[----:B------:R-:W-:Y:S02]  /*3490*/  LOP3.LUT R4, R14, 0xffff, RZ, 0xc0, !PT ;  /* 0x0000ffff0e047812 */ /* 0x000fe400078ec0ff */
[----:B------:R-:W-:Y:S01]  /*34a0*/  ISETP.LE.U32.AND P4, PT, R5, UR27, PT ;  /* 0x0000001b05007c0c */ /* 0x000fe2000bf83070 */
[----:B------:R-:W-:Y:S01]  /*34b0*/  @P1 FADD.FTZ R220, -R220, -RZ ;  /* 0x800000ffdcdc1221 */ /* 0x000fe20000010100 */
[----:B------:R-:W-:Y:S02]  /*34c0*/  SHF.R.U32.HI R4, RZ, 0x8, R4 ;  /* 0x00000008ff047819 */ /* 0x000fe40000011604 */
[----:B------:R-:W-:Y:S02]  /*34d0*/  LOP3.LUT R5, R14, 0xff, RZ, 0xc0, !PT ;  /* 0x000000ff0e057812 */ /* 0x000fe400078ec0ff */
[----:B------:R-:W-:Y:S01]  /*34e0*/  LOP3.LUT R4, R4, 0xffff, RZ, 0xc0, !PT ;  /* 0x0000ffff04047812 */ /* 0x000fe200078ec0ff */
[-C--:B-1----:R-:W-:Y:S03]  /*34f0*/  HMMA.16816.F32 R36, R148, R8.reuse, R36 ;  /* 0x000000089424723c */ /* 0x082fe60000001824 */
[----:B------:R-:W-:Y:S01]  /*3500*/  ISETP.LE.U32.AND P1, PT, R5, UR27, PT ;  /* 0x0000001b05007c0c */ /* 0x000fe2000bf23070 */
[----:B------:R-:W-:Y:S01]  /*3510*/  @!P5 FADD.FTZ R216, -R216, -RZ ;  /* 0x800000ffd8d8d221 */ /* 0x000fe20000010100 */
[----:B------:R-:W-:Y:S01]  /*3520*/  PRMT R5, R14, 0x7632, R5 ;  /* 0x000076320e057816 */ /* 0x000fe20000000005 */
[----:B------:R-:W-:Y:S01]  /*3530*/  @!P4 FADD.FTZ R205, -R205, -RZ ;  /* 0x800000ffcdcdc221 */ /* 0x000fe20000010100 */
[----:B------:R-:W-:Y:S01]  /*3540*/  ISETP.LE.U32.AND P2, PT, R4, UR27, PT ;  /* 0x0000001b04007c0c */ /* 0x000fe2000bf43070 */
[C---:B------:R-:W-:Y:S04]  /*3550*/  HMMA.16816.F32 R40, R132.reuse, R8, R40 ;  /* 0x000000088428723c */ /* 0x040fe80000001828 */
[----:B------:R-:W-:Y:S01]  /*3560*/  SHF.R.U32.HI R14, RZ, 0x18, R14 ;  /* 0x00000018ff0e7819 */ /* 0x000fe2000001160e */
[----:B------:R-:W-:Y:S01]  /*3570*/  IMAD.WIDE.U32 R8, R153, -0x2daee0ad, RZ ;  /* 0xd2511f5399087825 */ /* 0x000fe200078e00ff */
[----:B------:R-:W-:Y:S02]  /*3580*/  LOP3.LUT R5, R5, 0xff, RZ, 0xc0, !PT ;  /* 0x000000ff05057812 */ /* 0x000fe400078ec0ff */
[-C--:B------:R-:W-:Y:S03]  /*3590*/  HMMA.16816.F32 R44, R132, R10.reuse, R44 ;  /* 0x0000000a842c723c */ /* 0x080fe6000000182c */
[----:B------:R-:W-:Y:S01]  /*35a0*/  ISETP.LE.U32.AND P5, PT, R14, UR27, PT ;  /* 0x0000001b0e007c0c */ /* 0x000fe2000bfa3070 */
[----:B------:R-:W-:Y:S01]  /*35b0*/  @!P2 FADD.FTZ R221, -R221, -RZ ;  /* 0x800000ffdddda221 */ /* 0x000fe20000010100 */
[----:B------:R-:W-:Y:S01]  /*35c0*/  ISETP.LE.U32.AND P4, PT, R5, UR27, PT ;  /* 0x0000001b05007c0c */ /* 0x000fe2000bf83070 */
[----:B------:R-:W-:Y:S01]  /*35d0*/  IMAD.IADD R153, R152, 0x1, R27 ;  /* 0x0000000198997824 */ /* 0x000fe200078e021b */
[----:B------:R-:W1:Y:S01]  /*35e0*/  LDSM.16.M88.4 R4, [R181+0xd800] ;  /* 0x00d80000b504783b */ /* 0x000e620000000200 */
[C---:B------:R-:W-:Y:S04]  /*35f0*/  HMMA.16816.F32 R48, R148.reuse, R10, R48 ;  /* 0x0000000a9430723c */ /* 0x040fe80000001830 */
[----:B------:R-:W-:Y:S01]  /*3600*/  ISETP.LE.U32.AND P2, PT, R25, UR27, PT ;  /* 0x0000001b19007c0c */ /* 0x000fe2000bf43070 */
[----:B------:R-:W-:Y:S01]  /*3610*/  FFMA.FTZ R37, R37, UR28, -R138 ;  /* 0x0000001c25257c23 */ /* 0x000fe2000801088a */
[----:B------:R-:W-:Y:S01]  /*3620*/  LOP3.LUT R14, R18, UR33, R9, 0x96, !PT ;  /* 0x00000021120e7c12 */ /* 0x000fe2000f8e9609 */
[----:B------:R-:W-:Y:S01]  /*3630*/  @!P1 FADD.FTZ R219, -R219, -RZ ;  /* 0x800000ffdbdb9221 */ /* 0x000fe20000010100 */
[----:B------:R-:W-:Y:S01]  /*3640*/  @!P5 FADD.FTZ R225, -R225, -RZ ;  /* 0x800000ffe1e1d221 */ /* 0x000fe20000010100 */
[----:B------:R-:W-:Y:S01]  /*3650*/  ISETP.GT.U32.AND P5, PT, R139, UR27, PT ;  /* 0x0000001b8b007c0c */ /* 0x000fe2000bfa4070 */
[----:B------:R-:W-:Y:S01]  /*3660*/  MUFU.EX2 R175, R37 ;  /* 0x0000002500af7308 */ /* 0x000fe20000000800 */
[C---:B------:R-:W-:Y:S01]  /*3670*/  PRMT R26, R8.reuse, 0x7770, RZ ;  /* 0x00007770081a7816 */ /* 0x040fe200000000ff */
[----:B------:R-:W-:Y:S01]  /*3680*/  FFMA.FTZ R39, R39, UR28, -R137 ;  /* 0x0000001c27277c23 */ /* 0x000fe20008010889 */
[C---:B------:R-:W-:Y:S01]  /*3690*/  PRMT R25, R8.reuse, 0x7771, RZ ;  /* 0x0000777108197816 */ /* 0x040fe200000000ff */
[----:B------:R-:W-:Y:S01]  /*36a0*/  FFMA.FTZ R41, R41, UR28, -R136 ;  /* 0x0000001c29297c23 */ /* 0x000fe20008010888 */
[----:B------:R-:W-:Y:S01]  /*36b0*/  PRMT R24, R8, 0x7772, RZ ;  /* 0x0000777208187816 */ /* 0x000fe200000000ff */
[--C-:B------:R-:W-:Y:S01]  /*36c0*/  FFMA.FTZ R36, R36, UR28, -R138.reuse ;  /* 0x0000001c24247c23 */ /* 0x100fe2000801088a */
[----:B------:R-:W-:Y:S01]  /*36d0*/  @!P2 FADD.FTZ R218, -R218, -RZ ;  /* 0x800000ffdadaa221 */ /* 0x000fe20000010100 */
[----:B------:R-:W-:Y:S01]  /*36e0*/  ISETP.GT.U32.AND P2, PT, R140, UR27, PT ;  /* 0x0000001b8c007c0c */ /* 0x000fe2000bf44070 */
[--C-:B------:R-:W-:Y:S01]  /*36f0*/  FFMA.FTZ R48, R48, UR28, -R138.reuse ;  /* 0x0000001c30307c23 */ /* 0x100fe2000801088a */
[----:B------:R-:W-:Y:S01]  /*3700*/  PRMT R23, R8, 0x7773, RZ ;  /* 0x0000777308177816 */ /* 0x000fe200000000ff */
[----:B------:R-:W-:Y:S01]  /*3710*/  IMAD.WIDE.U32 R8, R156, -0x326172a9, RZ ;  /* 0xcd9e8d579c087825 */ /* 0x000fe200078e00ff */
[----:B------:R-:W-:Y:S01]  /*3720*/  LOP3.LUT R10, R162, UR43, R13, 0x96, !PT ;  /* 0x0000002ba20a7c12 */ /* 0x000fe2000f8e960d */
[----:B------:R-:W-:Y:S02]  /*3730*/  MUFU.EX2 R165, R48 ;  /* 0x0000003000a57308 */ /* 0x000fe40000000800 */
[----:B------:R-:W-:Y:S01]  /*3740*/  @P5 FADD.FTZ R217, -R217, -RZ ;  /* 0x800000ffd9d95221 */ /* 0x000fe20000010100 */
[----:B------:R-:W-:Y:S01]  /*3750*/  ISETP.GT.U32.AND P3, PT, R147, UR27, PT ;  /* 0x0000001b93007c0c */ /* 0x000fe2000bf64070 */
[--C-:B------:R-:W-:Y:S01]  /*3760*/  FFMA.FTZ R50, R50, UR28, -R137.reuse ;  /* 0x0000001c32327c23 */ /* 0x100fe20008010889 */
[----:B------:R-:W-:Y:S01]  /*3770*/  ISETP.GT.U32.AND P5, PT, R143, UR27, PT ;  /* 0x0000001b8f007c0c */ /* 0x000fe2000bfa4070 */
[----:B------:R-:W-:Y:S01]  /*3780*/  FFMA.FTZ R51, R51, UR28, -R137 ;  /* 0x0000001c33337c23 */ /* 0x000fe20008010889 */
[C---:B------:R-:W-:Y:S01]  /*3790*/  PRMT R18, R12.reuse, 0x7770, RZ ;  /* 0x000077700c127816 */ /* 0x040fe200000000ff */
[----:B------:R-:W-:Y:S01]  /*37a0*/  FFMA.FTZ R49, R49, UR28, -R138 ;  /* 0x0000001c31317c23 */ /* 0x000fe2000801088a */
[----:B------:R-:W-:Y:S01]  /*37b0*/  PRMT R19, R12, 0x7771, RZ ;  /* 0x000077710c137816 */ /* 0x000fe200000000ff */
[----:B------:R-:W-:Y:S01]  /*37c0*/  @P2 FADD.FTZ R224, -R224, -RZ ;  /* 0x800000ffe0e02221 */ /* 0x000fe20000010100 */
[C---:B------:R-:W-:Y:S01]  /*37d0*/  PRMT R21, R12.reuse, 0x7772, RZ ;  /* 0x000077720c157816 */ /* 0x040fe200000000ff */
[----:B------:R-:W-:Y:S01]  /*37e0*/  MUFU.EX2 R173, R50 ;  /* 0x0000003200ad7308 */ /* 0x000fe20000000800 */
[----:B------:R-:W-:Y:S01]  /*37f0*/  PRMT R22, R12, 0x7773, RZ ;  /* 0x000077730c167816 */ /* 0x000fe200000000ff */
[--C-:B------:R-:W-:Y:S01]  /*3800*/  FFMA.FTZ R40, R40, UR28, -R136.reuse ;  /* 0x0000001c28287c23 */ /* 0x100fe20008010888 */
[----:B------:R-:W-:Y:S01]  /*3810*/  PRMT R17, R8, 0x7772, RZ ;  /* 0x0000777208117816 */ /* 0x000fe200000000ff */
[----:B------:R-:W-:Y:S01]  /*3820*/  @P3 FADD.FTZ R200, -R200, -RZ ;  /* 0x800000ffc8c83221 */ /* 0x000fe20000010100 */
[-C--:B-1----:R-:W-:Y:S03]  /*3830*/  HMMA.16816.F32 R52, R148, R4.reuse, R52 ;  /* 0x000000049434723c */ /* 0x082fe60000001834 */
[C---:B------:R-:W-:Y:S01]  /*3840*/  PRMT R13, R8.reuse, 0x7770, RZ ;  /* 0x00007770080d7816 */ /* 0x040fe200000000ff */
[----:B------:R-:W-:Y:S01]  /*3850*/  @P5 FADD.FTZ R223, -R223, -RZ ;  /* 0x800000ffdfdf5221 */ /* 0x000fe20000010100 */
[C---:B------:R-:W-:Y:S01]  /*3860*/  PRMT R12, R8.reuse, 0x7771, RZ ;  /* 0x00007771080c7816 */ /* 0x040fe200000000ff */
[----:B------:R-:W-:Y:S01]  /*3870*/  MUFU.EX2 R197, R39 ;  /* 0x0000002700c57308 */ /* 0x000fe20000000800 */
[----:B------:R-:W-:Y:S01]  /*3880*/  PRMT R15, R8, 0x7773, RZ ;  /* 0x00007773080f7816 */ /* 0x000fe200000000ff */
[C---:B------:R-:W-:Y:S04]  /*3890*/  HMMA.16816.F32 R56, R132.reuse, R4, R56 ;  /* 0x000000048438723c */ /* 0x040fe80000001838 */
[----:B------:R-:W-:Y:S01]  /*38a0*/  LOP3.LUT R8, R10, 0xffff, RZ, 0xc0, !PT ;  /* 0x0000ffff0a087812 */ /* 0x000fe200078ec0ff */
[----:B------:R-:W-:Y:S01]  /*38b0*/  FFMA.FTZ R44, R44, UR28, -R136 ;  /* 0x0000001c2c2c7c23 */ /* 0x000fe20008010888 */
[----:B------:R-:W-:Y:S02]  /*38c0*/  LOP3.LUT R11, R16, 0xff, RZ, 0xc0, !PT ;  /* 0x000000ff100b7812 */ /* 0x000fe400078ec0ff */
[----:B------:R-:W-:Y:S01]  /*38d0*/  MUFU.EX2 R203, R41 ;  /* 0x0000002900cb7308 */ /* 0x000fe20000000800 */
[-C--:B------:R-:W-:Y:S03]  /*38e0*/  HMMA.16816.F32 R60, R132, R6.reuse, R60 ;  /* 0x00000006843c723c */ /* 0x080fe6000000183c */
[----:B------:R-:W-:Y:S01]  /*38f0*/  SHF.R.U32.HI R8, RZ, 0x8, R8 ;  /* 0x00000008ff087819 */ /* 0x000fe20000011608 */
[----:B------:R-:W-:Y:S01]  /*3900*/  FFMA.FTZ R45, R45, UR28, -R136 ;  /* 0x0000001c2d2d7c23 */ /* 0x000fe20008010888 */
[----:B------:R-:W-:Y:S01]  /*3910*/  ISETP.LE.U32.AND P2, PT, R11, UR27, PT ;  /* 0x0000001b0b007c0c */ /* 0x000fe2000bf43070 */
[----:B------:R-:W-:Y:S01]  /*3920*/  FFMA.FTZ R52, R52, UR28, -R138 ;  /* 0x0000001c34347c23 */ /* 0x000fe2000801088a */
[----:B------:R-:W-:Y:S01]  /*3930*/  LOP3.LUT R11, R10, 0xff, RZ, 0xc0, !PT ;  /* 0x000000ff0a0b7812 */ /* 0x000fe200078ec0ff */
[----:B------:R-:W-:Y:S01]  /*3940*/  HMMA.16816.F32 R64, R148, R6, R64 ;  /* 0x000000069440723c */ /* 0x000fe20000001840 */
[----:B------:R-:W1:Y:S03]  /*3950*/  MUFU.EX2 R176, R36 ;  /* 0x0000002400b07308 */ /* 0x000e660000000800 */
[----:B------:R-:W-:Y:S01]  /*3960*/  LOP3.LUT R8, R8, 0xffff, RZ, 0xc0, !PT ;  /* 0x0000ffff08087812 */ /* 0x000fe200078ec0ff */
[----:B------:R-:W-:Y:S01]  /*3970*/  FFMA.FTZ R47, R47, UR28, -R0 ;  /* 0x0000001c2f2f7c23 */ /* 0x000fe20008010800 */
[----:B------:R-:W-:Y:S01]  /*3980*/  LOP3.LUT R9, R20, UR43, R9, 0x96, !PT ;  /* 0x0000002b14097c12 */ /* 0x000fe2000f8e9609 */
[----:B------:R-:W-:Y:S01]  /*3990*/  FFMA.FTZ R53, R53, UR28, -R138 ;  /* 0x0000001c35357c23 */ /* 0x000fe2000801088a */
[----:B------:R-:W-:Y:S03]  /*39a0*/  ISETP.LE.U32.AND P5, PT, R11, UR27, PT ;  /* 0x0000001b0b007c0c */ /* 0x000fe6000bfa3070 */
[----:B------:R-:W2:Y:S01]  /*39b0*/  MUFU.EX2 R204, R40 ;  /* 0x0000002800cc7308 */ /* 0x000ea20000000800 */
[----:B------:R-:W-:Y:S01]  /*39c0*/  ISETP.LE.U32.AND P3, PT, R8, UR27, PT ;  /* 0x0000001b08007c0c */ /* 0x000fe2000bf63070 */
[--C-:B------:R-:W-:Y:S01]  /*39d0*/  FFMA.FTZ R38, R38, UR28, -R137.reuse ;  /* 0x0000001c26267c23 */ /* 0x100fe20008010889 */
[----:B------:R-:W-:Y:S01]  /*39e0*/  ISETP.GT.U32.AND P1, PT, R145, UR27, PT ;  /* 0x0000001b91007c0c */ /* 0x000fe2000bf24070 */
[--C-:B------:R-:W-:Y:S01]  /*39f0*/  FFMA.FTZ R54, R54, UR28, -R137.reuse ;  /* 0x0000001c36367c23 */ /* 0x100fe20008010889 */
[--C-:B------:R-:W-:Y:S01]  /*3a00*/  SHF.R.U32.HI R11, RZ, 0x18, R10.reuse ;  /* 0x00000018ff0b7819 */ /* 0x100fe2000001160a */
[--C-:B------:R-:W-:Y:S01]  /*3a10*/  FFMA.FTZ R55, R55, UR28, -R137.reuse ;  /* 0x0000001c37377c23 */ /* 0x100fe20008010889 */
[----:B------:R-:W-:Y:S03]  /*3a20*/  LOP3.LUT R8, R9, 0xffff, RZ, 0xc0, !PT ;  /* 0x0000ffff09087812 */ /* 0x000fe600078ec0ff */
[----:B------:R-:W3:Y:S01]  /*3a30*/  MUFU.EX2 R202, R44 ;  /* 0x0000002c00ca7308 */ /* 0x000ee20000000800 */
[----:B------:R-:W-:Y:S01]  /*3a40*/  PRMT R10, R10, 0x7632, R10 ;  /* 0x000076320a0a7816 */ /* 0x000fe2000000000a */
[--C-:B------:R-:W-:Y:S01]  /*3a50*/  FFMA.FTZ R66, R66, UR28, -R137.reuse ;  /* 0x0000001c42427c23 */ /* 0x100fe20008010889 */
[----:B------:R-:W-:Y:S01]  /*3a60*/  SHF.R.U32.HI R8, RZ, 0x8, R8 ;  /* 0x00000008ff087819 */ /* 0x000fe20000011608 */
[----:B-1----:R-:W-:Y:S01]  /*3a70*/  @!P5 FADD.FTZ R176, -R176, -RZ ;  /* 0x800000ffb0b0d221 */ /* 0x002fe20000010100 */
[----:B------:R-:W-:Y:S01]  /*3a80*/  LOP3.LUT R10, R10, 0xff, RZ, 0xc0, !PT ;  /* 0x000000ff0a0a7812 */ /* 0x000fe200078ec0ff */
[----:B------:R-:W-:Y:S01]  /*3a90*/  @!P3 FADD.FTZ R175, -R175, -RZ ;  /* 0x800000ffafafb221 */ /* 0x000fe20000010100 */
[----:B------:R-:W-:Y:S01]  /*3aa0*/  LOP3.LUT R4, R8, 0xffff, RZ, 0xc0, !PT ;  /* 0x0000ffff08047812 */ /* 0x000fe200078ec0ff */
[----:B------:R-:W-:Y:S01]  /*3ab0*/  @P1 FADD.FTZ R199, -R199, -RZ ;  /* 0x800000ffc7c71221 */ /* 0x000fe20000010100 */
[----:B------:R-:W-:Y:S01]  /*3ac0*/  ISETP.LE.U32.AND P0, PT, R11, UR27, PT ;  /* 0x0000001b0b007c0c */ /* 0x000fe2000bf03070 */
[----:B------:R-:W-:Y:S01]  /*3ad0*/  MUFU.EX2 R201, R45 ;  /* 0x0000002d00c97308 */ /* 0x000fe20000000800 */
[----:B------:R-:W-:Y:S01]  /*3ae0*/  ISETP.LE.U32.AND P6, PT, R10, UR27, PT ;  /* 0x0000001b0a007c0c */ /* 0x000fe2000bfc3070 */
[----:B------:R-:W-:Y:S01]  /*3af0*/  FFMA.FTZ R137, R67, UR28, -R137 ;  /* 0x0000001c43897c23 */ /* 0x000fe20008010889 */
[C---:B------:R-:W-:Y:S01]  /*3b00*/  LOP3.LUT R10, R9.reuse, 0xff, RZ, 0xc0, !PT ;  /* 0x000000ff090a7812 */ /* 0x040fe200078ec0ff */
[----:B------:R-:W-:Y:S01]  /*3b10*/  @!P4 FADD.FTZ R226, -R226, -RZ ;  /* 0x800000ffe2e2c221 */ /* 0x000fe20000010100 */
[----:B------:R-:W-:Y:S01]  /*3b20*/  ISETP.LE.U32.AND P3, PT, R4, UR27, PT ;  /* 0x0000001b04007c0c */ /* 0x000fe2000bf63070 */
[----:B------:R-:W-:Y:S01]  /*3b30*/  FFMA.FTZ R42, R42, UR28, -R0 ;  /* 0x0000001c2a2a7c23 */ /* 0x000fe20008010800 */
[----:B------:R-:W-:Y:S03]  /*3b40*/  ISETP.LE.U32.AND P1, PT, R10, UR27, PT ;  /* 0x0000001b0a007c0c */ /* 0x000fe6000bf23070 */
[----:B------:R-:W1:Y:S01]  /*3b50*/  MUFU.EX2 R159, R52 ;  /* 0x00000034009f7308 */ /* 0x000e620000000800 */
[----:B------:R-:W-:Y:S01]  /*3b60*/  PRMT R10, R9, 0x7632, R10 ;  /* 0x00007632090a7816 */ /* 0x000fe2000000000a */
[----:B------:R-:W-:Y:S01]  /*3b70*/  FFMA.FTZ R43, R43, UR28, -R0 ;  /* 0x0000001c2b2b7c23 */ /* 0x000fe20008010800 */
[----:B------:R-:W-:Y:S01]  /*3b80*/  PRMT R4, R16, 0x7632, R4 ;  /* 0x0000763210047816 */ /* 0x000fe20000000004 */
[----:B------:R-:W-:Y:S01]  /*3b90*/  @!P0 FADD.FTZ R197, -R197, -RZ ;  /* 0x800000ffc5c58221 */ /* 0x000fe20000010100 */
[----:B------:R-:W-:Y:S01]  /*3ba0*/  ISETP.LE.U32.AND P0, PT, R13, UR27, PT ;  /* 0x0000001b0d007c0c */ /* 0x000fe2000bf03070 */
[----:B------:R-:W-:Y:S01]  /*3bb0*/  FFMA.FTZ R46, R46, UR28, -R0 ;  /* 0x0000001c2e2e7c23 */ /* 0x000fe20008010800 */
[----:B------:R-:W-:Y:S03]  /*3bc0*/  LOP3.LUT R5, R10, 0xff, RZ, 0xc0, !PT ;  /* 0x000000ff0a057812 */ /* 0x000fe600078ec0ff */
[----:B------:R-:W4:Y:S01]  /*3bd0*/  MUFU.EX2 R206, R47 ;  /* 0x0000002f00ce7308 */ /* 0x000f220000000800 */
[----:B------:R-:W-:Y:S01]  /*3be0*/  LOP3.LUT R4, R4, 0xff, RZ, 0xc0, !PT ;  /* 0x000000ff04047812 */ /* 0x000fe200078ec0ff */
[----:B------:R-:W-:Y:S01]  /*3bf0*/  @!P3 FADD.FTZ R203, -R203, -RZ ;  /* 0x800000ffcbcbb221 */ /* 0x000fe20000010100 */
[----:B------:R-:W-:Y:S01]  /*3c00*/  ISETP.LE.U32.AND P3, PT, R18, UR27, PT ;  /* 0x0000001b12007c0c */ /* 0x000fe2000bf63070 */
[----:B--2---:R-:W-:Y:S01]  /*3c10*/  @!P1 FADD.FTZ R204, -R204, -RZ ;  /* 0x800000ffcccc9221 */ /* 0x004fe20000010100 */
[----:B------:R-:W-:Y:S01]  /*3c20*/  ISETP.LE.U32.AND P5, PT, R5, UR27, PT ;  /* 0x0000001b05007c0c */ /* 0x000fe2000bfa3070 */
[--C-:B------:R-:W-:Y:S01]  /*3c30*/  FFMA.FTZ R64, R64, UR28, -R138.reuse ;  /* 0x0000001c40407c23 */ /* 0x100fe2000801088a */
[----:B------:R-:W-:Y:S03]  /*3c40*/  ISETP.GT.U32.AND P1, PT, R12, UR27, PT ;  /* 0x0000001b0c007c0c */ /* 0x000fe6000bf24070 */
[----:B------:R-:W2:Y:S01]  /*3c50*/  MUFU.EX2 R158, R53 ;  /* 0x00000035009e7308 */ /* 0x000ea20000000800 */
[----:B------:R-:W-:Y:S01]  /*3c60*/  LOP3.LUT R5, R16, 0xffff, RZ, 0xc0, !PT ;  /* 0x0000ffff10057812 */ /* 0x000fe200078ec0ff */
[----:B---3--:R-:W-:Y:S01]  /*3c70*/  @!P0 FADD.FTZ R202, -R202, -RZ ;  /* 0x800000ffcaca8221 */ /* 0x008fe20000010100 */
[----:B------:R-:W-:Y:S01]  /*3c80*/  ISETP.GT.U32.AND P0, PT, R15, UR27, PT ;  /* 0x0000001b0f007c0c */ /* 0x000fe2000bf04070 */
[----:B-1----:R-:W-:Y:S01]  /*3c90*/  @!P2 FADD.FTZ R159, -R159, -RZ ;  /* 0x800000ff9f9fa221 */ /* 0x002fe20000010100 */
[----:B------:R-:W-:Y:S01]  /*3ca0*/  SHF.R.U32.HI R5, RZ, 0x8, R5 ;  /* 0x00000008ff057819 */ /* 0x000fe20000011605 */
[----:B------:R-:W-:Y:S01]  /*3cb0*/  FFMA.FTZ R138, R65, UR28, -R138 ;  /* 0x0000001c418a7c23 */ /* 0x000fe2000801088a */
[----:B------:R-:W-:Y:S01]  /*3cc0*/  ISETP.GT.U32.AND P2, PT, R161, UR27, PT ;  /* 0x0000001ba1007c0c */ /* 0x000fe2000bf44070 */
[----:B------:R-:W-:Y:S01]  /*3cd0*/  @!P3 FADD.FTZ R165, -R165, -RZ ;  /* 0x800000ffa5a5b221 */ /* 0x000fe20000010100 */
[----:B------:R-:W-:Y:S01]  /*3ce0*/  LOP3.LUT R5, R5, 0xffff, RZ, 0xc0, !PT ;  /* 0x0000ffff05057812 */ /* 0x000fe200078ec0ff */
[----:B------:R-:W1:Y:S01]  /*3cf0*/  MUFU.EX2 R198, R38 ;  /* 0x0000002600c67308 */ /* 0x000e620000000800 */
[----:B------:R-:W-:Y:S01]  /*3d00*/  SHF.R.U32.HI R9, RZ, 0x18, R9 ;  /* 0x00000018ff097819 */ /* 0x000fe20000011609 */
[----:B------:R-:W-:Y:S01]  /*3d10*/  @P1 FADD.FTZ R201, -R201, -RZ ;  /* 0x800000ffc9c91221 */ /* 0x000fe20000010100 */
[----:B------:R-:W-:Y:S01]  /*3d20*/  ISETP.LE.U32.AND P3, PT, R5, UR27, PT ;  /* 0x0000001b05007c0c */ /* 0x000fe2000bf63070 */
[--C-:B------:R-:W-:Y:S01]  /*3d30*/  FFMA.FTZ R62, R62, UR28, -R0.reuse ;  /* 0x0000001c3e3e7c23 */ /* 0x100fe20008010800 */
[----:B------:R-:W-:Y:S01]  /*3d40*/  ISETP.GT.U32.AND P1, PT, R21, UR27, PT ;  /* 0x0000001b15007c0c */ /* 0x000fe2000bf24070 */
[----:B----4-:R-:W-:Y:S01]  /*3d50*/  @P0 FADD.FTZ R206, -R206, -RZ ;  /* 0x800000ffcece0221 */ /* 0x010fe20000010100 */
[----:B------:R-:W-:Y:S03]  /*3d60*/  ISETP.LE.U32.AND P0, PT, R4, UR27, PT ;  /* 0x0000001b04007c0c */ /* 0x000fe6000bf03070 */
[----:B------:R-:W3:Y:S01]  /*3d70*/  MUFU.EX2 R161, R137 ;  /* 0x0000008900a17308 */ /* 0x000ee20000000800 */
[----:B------:R-:W-:Y:S01]  /*3d80*/  LOP3.LUT R4, R14, 0xff, RZ, 0xc0, !PT ;  /* 0x000000ff0e047812 */ /* 0x000fe200078ec0ff */
[--C-:B------:R-:W-:Y:S01]  /*3d90*/  FFMA.FTZ R58, R58, UR28, -R0.reuse ;  /* 0x0000001c3a3a7c23 */ /* 0x100fe20008010800 */
[----:B------:R-:W-:Y:S01]  /*3da0*/  F2FP.RELU.F16.F32.PACK_AB R7, R209, R211 ;  /* 0x000000d3d107723e */ /* 0x000fe200000008ff */
[--C-:B------:R-:W-:Y:S01]  /*3db0*/  FFMA.FTZ R59, R59, UR28, -R0.reuse ;  /* 0x0000001c3b3b7c23 */ /* 0x100fe20008010800 */
[----:B------:R-:W-:Y:S01]  /*3dc0*/  F2FP.RELU.F16.F32.PACK_AB R6, R213, R215 ;  /* 0x000000d7d506723e */ /* 0x000fe200000008ff */
[----:B------:R-:W-:Y:S01]  /*3dd0*/  FFMA.FTZ R0, R63, UR28, -R0 ;  /* 0x0000001c3f007c23 */ /* 0x000fe20008010800 */
[----:B------:R-:W-:Y:S01]  /*3de0*/  PRMT R5, R14, 0x7632, R5 ;  /* 0x000076320e057816 */ /* 0x000fe20000000005 */
[----:B--2---:R-:W-:Y:S01]  /*3df0*/  @!P3 FADD.FTZ R158, -R158, -RZ ;  /* 0x800000ff9e9eb221 */ /* 0x004fe20000010100 */
[----:B------:R-:W-:Y:S01]  /*3e00*/  ISETP.GT.U32.AND P3, PT, R155, UR27, PT ;  /* 0x0000001b9b007c0c */ /* 0x000fe2000bf64070 */
[----:B------:R-:W-:Y:S01]  /*3e10*/  @P1 FADD.FTZ R173, -R173, -RZ ;  /* 0x800000ffadad1221 */ /* 0x000fe20000010100 */
[----:B------:R-:W-:Y:S01]  /*3e20*/  ISETP.LE.U32.AND P1, PT, R4, UR27, PT ;  /* 0x0000001b04007c0c */ /* 0x000fe2000bf23070 */
[----:B-1----:R-:W-:Y:S01]  /*3e30*/  @!P6 FADD.FTZ R198, -R198, -RZ ;  /* 0x800000ffc6c6e221 */ /* 0x002fe20000010100 */
[----:B------:R-:W-:Y:S01]  /*3e40*/  LOP3.LUT R4, R14, 0xffff, RZ, 0xc0, !PT ;  /* 0x0000ffff0e047812 */ /* 0x000fe200078ec0ff */
[----:B------:R-:W1:Y:S01]  /*3e50*/  MUFU.EX2 R162, R66 ;  /* 0x0000004200a27308 */ /* 0x000e620000000800 */
[----:B------:R-:W-:Y:S01]  /*3e60*/  ISETP.LE.U32.AND P6, PT, R9, UR27, PT ;  /* 0x0000001b09007c0c */ /* 0x000fe2000bfc3070 */
[----:B------:R2:W-:Y:S01]  /*3e70*/  STS [R152+0x1c000], R7 ;  /* 0x01c0000798007388 */ /* 0x0005e20000000800 */
[----:B------:R-:W-:Y:S01]  /*3e80*/  SHF.R.U32.HI R4, RZ, 0x8, R4 ;  /* 0x00000008ff047819 */ /* 0x000fe20000011604 */
[----:B------:R-:W-:Y:S01]  /*3e90*/  IMAD.IADD R155, R237, 0x1, R153 ;  /* 0x00000001ed9b7824 */ /* 0x000fe200078e0299 */
[----:B------:R-:W-:Y:S01]  /*3ea0*/  F2FP.RELU.F16.F32.PACK_AB R9, R228, R227 ;  /* 0x000000e3e409723e */ /* 0x000fe200000008ff */
[----:B------:R-:W-:Y:S01]  /*3eb0*/  FFMA.FTZ R56, R56, UR28, -R136 ;  /* 0x0000001c38387c23 */ /* 0x000fe20008010888 */
[----:B------:R-:W-:Y:S01]  /*3ec0*/  LOP3.LUT R4, R4, 0xffff, RZ, 0xc0, !PT ;  /* 0x0000ffff04047812 */ /* 0x000fe200078ec0ff */
[----:B---3--:R-:W-:Y:S01]  /*3ed0*/  @P3 FADD.FTZ R161, -R161, -RZ ;  /* 0x800000ffa1a13221 */ /* 0x008fe20000010100 */
[----:B------:R-:W-:Y:S01]  /*3ee0*/  LOP3.LUT R5, R5, 0xff, RZ, 0xc0, !PT ;  /* 0x000000ff05057812 */ /* 0x000fe200078ec0ff */
[----:B------:R-:W-:Y:S01]  /*3ef0*/  STS [R152+0x1c400], R9 ;  /* 0x01c4000998007388 */ /* 0x000fe20000000800 */
[----:B------:R-:W-:Y:S01]  /*3f00*/  ISETP.LE.U32.AND P3, PT, R4, UR27, PT ;  /* 0x0000001b04007c0c */ /* 0x000fe2000bf63070 */
[----:B------:R-:W-:Y:S01]  /*3f10*/  IMAD.IADD R4, R152, 0x1, R237 ;  /* 0x0000000198047824 */ /* 0x000fe200078e02ed */
[----:B------:R-:W-:Y:S01]  /*3f20*/  F2FP.RELU.F16.F32.PACK_AB R8, R232, R231 ;  /* 0x000000e7e808723e */ /* 0x000fe200000008ff */
[----:B------:R-:W3:Y:S01]  /*3f30*/  MUFU.EX2 R212, R42 ;  /* 0x0000002a00d47308 */ /* 0x000ee20000000800 */
[----:B------:R-:W-:Y:S01]  /*3f40*/  SHF.R.U32.HI R16, RZ, 0x18, R16 ;  /* 0x00000018ff107819 */ /* 0x000fe20000011610 */
[----:B------:R-:W-:Y:S01]  /*3f50*/  IMAD.IADD R151, R27, 0x1, R160 ;  /* 0x000000011b977824 */ /* 0x000fe200078e02a0 */
[----:B------:R4:W-:Y:S01]  /*3f60*/  STS [R4+0x1c000], R6 ;  /* 0x01c0000604007388 */ /* 0x0009e20000000800 */
[----:B-1----:R-:W-:Y:S01]  /*3f70*/  @P2 FADD.FTZ R162, -R162, -RZ ;  /* 0x800000ffa2a22221 */ /* 0x002fe20000010100 */
[----:B------:R-:W-:Y:S01]  /*3f80*/  ISETP.LE.U32.AND P2, PT, R5, UR27, PT ;  /* 0x0000001b05007c0c */ /* 0x000fe2000bf43070 */
[----:B------:R-:W-:Y:S01]  /*3f90*/  IMAD.IADD R154, R237, 0x1, R151 ;  /* 0x00000001ed9a7824 */ /* 0x000fe200078e0297 */
[----:B------:R-:W-:Y:S03]  /*3fa0*/  F2FP.RELU.F16.F32.PACK_AB R5, R220, R222 ;  /* 0x000000dedc05723e */ /* 0x000fe600000008ff */
[----:B------:R-:W1:Y:S01]  /*3fb0*/  MUFU.EX2 R210, R43 ;  /* 0x0000002b00d27308 */ /* 0x000e620000000800 */
[----:B------:R-:W-:Y:S01]  /*3fc0*/  ISETP.LE.U32.AND P4, PT, R141, UR27, PT ;  /* 0x0000001b8d007c0c */ /* 0x000fe2000bf83070 */
[--C-:B------:R-:W-:Y:S01]  /*3fd0*/  FFMA.FTZ R57, R57, UR28, -R136.reuse ;  /* 0x0000001c39397c23 */ /* 0x100fe20008010888 */
[--C-:B------:R-:W-:Y:S01]  /*3fe0*/  FFMA.FTZ R60, R60, UR28, -R136.reuse ;  /* 0x0000001c3c3c7c23 */ /* 0x100fe20008010888 */
[----:B------:R4:W-:Y:S01]  /*3ff0*/  STS [R4+0x1c400], R5 ;  /* 0x01c4000504007388 */ /* 0x0009e20000000800 */
[----:B--2---:R-:W-:Y:S01]  /*4000*/  F2FP.RELU.F16.F32.PACK_AB R7, R235, R236 ;  /* 0x000000eceb07723e */ /* 0x004fe200000008ff */
[----:B------:R-:W-:Y:S01]  /*4010*/  FFMA.FTZ R136, R61, UR28, -R136 ;  /* 0x0000001c3d887c23 */ /* 0x000fe20008010888 */
[----:B------:R-:W-:Y:S01]  /*4020*/  SHF.R.U32.HI R14, RZ, 0x18, R14 ;  /* 0x00000018ff0e7819 */ /* 0x000fe2000001160e */
[----:B------:R2:W-:Y:S02]  /*4030*/  STS [R152+0x1e000], R8 ;  /* 0x01e0000898007388 */ /* 0x0005e40000000800 */
[----:B------:R-:W2:Y:S01]  /*4040*/  MUFU.EX2 R163, R49 ;  /* 0x0000003100a37308 */ /* 0x000ea20000000800 */
[----:B---3--:R-:W-:Y:S01]  /*4050*/  @!P5 FADD.FTZ R212, -R212, -RZ ;  /* 0x800000ffd4d4d221 */ /* 0x008fe20000010100 */
[----:B------:R-:W-:Y:S01]  /*4060*/  ISETP.GT.U32.AND P5, PT, R17, UR27, PT ;  /* 0x0000001b11007c0c */ /* 0x000fe2000bfa4070 */
[----:B------:R3:W-:Y:S01]  /*4070*/  STS [R152+0x1e400], R7 ;  /* 0x01e4000798007388 */ /* 0x0007e20000000800 */
[----:B------:R-:W-:Y:S06]  /*4080*/  UIADD3 UR43, UPT, UPT, UR29, 0x1, URZ ;  /* 0x000000011d2b7890 */ /* 0x000fec000fffe0ff */
[----:B------:R-:W3:Y:S01]  /*4090*/  MUFU.EX2 R208, R46 ;  /* 0x0000002e00d07308 */ /* 0x000ee20000000800 */
[----:B-1----:R-:W-:Y:S01]  /*40a0*/  @!P6 FADD.FTZ R210, -R210, -RZ ;  /* 0x800000ffd2d2e221 */ /* 0x002fe20000010100 */
[----:B------:R-:W-:Y:S01]  /*40b0*/  ISETP.GT.U32.AND P6, PT, R19, UR27, PT ;  /* 0x0000001b13007c0c */ /* 0x000fe2000bfc4070 */
[----:B------:R-:W-:Y:S01]  /*40c0*/  UISETP.NE.AND UP0, UPT, UR43, 0x1, UPT ;  /* 0x000000012b00788c */ /* 0x000fe2000bf05270 */
[----:B----4-:R-:W-:Y:S06]  /*40d0*/  F2FP.RELU.F16.F32.PACK_AB R6, R229, R230 ;  /* 0x000000e6e506723e */ /* 0x010fec00000008ff */
[----:B------:R-:W1:Y:S01]  /*40e0*/  MUFU.EX2 R172, R51 ;  /* 0x0000003300ac7308 */ /* 0x000e620000000800 */
[----:B------:R4:W-:Y:S01]  /*40f0*/  STS [R4+0x1e000], R6 ;  /* 0x01e0000604007388 */ /* 0x0009e20000000800 */
[----:B------:R-:W-:Y:S03]  /*4100*/  F2FP.RELU.F16.F32.PACK_AB R5, R233, R234 ;  /* 0x000000eae905723e */ /* 0x000fe600000008ff */
[----:B--2---:R-:W-:Y:S01]  /*4110*/  @P6 FADD.FTZ R163, -R163, -RZ ;  /* 0x800000ffa3a36221 */ /* 0x004fe20000010100 */
[----:B------:R-:W-:Y:S01]  /*4120*/  F2FP.RELU.F16.F32.PACK_AB R8, R203, R204 ;  /* 0x000000cccb08723e */ /* 0x000fe200000008ff */
[----:B------:R2:W-:Y:S01]  /*4130*/  STS [R4+0x1e400], R5 ;  /* 0x01e4000504007388 */ /* 0x0005e20000000800 */
[----:B---3--:R-:W-:Y:S01]  /*4140*/  @P5 FADD.FTZ R208, -R208, -RZ ;  /* 0x800000ffd0d05221 */ /* 0x008fe20000010100 */
[----:B------:R-:W-:Y:S01]  /*4150*/  ISETP.GT.U32.AND P5, PT, R22, UR27, PT ;  /* 0x0000001b16007c0c */ /* 0x000fe2000bfa4070 */
[----:B------:R-:W3:Y:S01]  /*4160*/  MUFU.EX2 R169, R54 ;  /* 0x0000003600a97308 */ /* 0x000ee20000000800 */
[----:B------:R-:W-:Y:S02]  /*4170*/  F2FP.RELU.F16.F32.PACK_AB R7, R205, R207 ;  /* 0x000000cfcd07723e */ /* 0x000fe400000008ff */
[----:B------:R-:W-:Y:S03]  /*4180*/  ISETP.LE.U32.AND P6, PT, R16, UR27, PT ;  /* 0x0000001b10007c0c */ /* 0x000fe6000bfc3070 */
[----:B------:R2:W-:Y:S04]  /*4190*/  STS [R153+0x1c000], R7 ;  /* 0x01c0000799007388 */ /* 0x0005e80000000800 */
[----:B------:R-:W2:Y:S02]  /*41a0*/  MUFU.EX2 R167, R55 ;  /* 0x0000003700a77308 */ /* 0x000ea40000000800 */
[----:B-1----:R-:W-:Y:S01]  /*41b0*/  @P5 FADD.FTZ R172, -R172, -RZ ;  /* 0x800000ffacac5221 */ /* 0x002fe20000010100 */
[----:B------:R-:W-:Y:S02]  /*41c0*/  ISETP.GT.U32.AND P5, PT, R164, UR27, PT ;  /* 0x0000001ba4007c0c */ /* 0x000fe4000bfa4070 */
[----:B----4-:R-:W-:Y:S05]  /*41d0*/  F2FP.RELU.F16.F32.PACK_AB R6, R214, R216 ;  /* 0x000000d8d606723e */ /* 0x010fea00000008ff */
[----:B------:R-:W1:Y:S01]  /*41e0*/  MUFU.EX2 R156, R64 ;  /* 0x00000040009c7308 */ /* 0x000e620000000800 */
[----:B---3--:R-:W-:Y:S01]  /*41f0*/  @!P0 FADD.FTZ R169, -R169, -RZ ;  /* 0x800000ffa9a98221 */ /* 0x008fe20000010100 */
[----:B------:R-:W-:Y:S01]  /*4200*/  ISETP.LE.U32.AND P0, PT, R26, UR27, PT ;  /* 0x0000001b1a007c0c */ /* 0x000fe2000bf03070 */
[----:B------:R3:W-:Y:S01]  /*4210*/  STS [R153+0x1c400], R6 ;  /* 0x01c4000699007388 */ /* 0x0007e20000000800 */
[----:B--2---:R-:W-:Y:S02]  /*4220*/  F2FP.RELU.F16.F32.PACK_AB R5, R179, R196 ;  /* 0x000000c4b305723e */ /* 0x004fe400000008ff */
[----:B------:R-:W-:Y:S04]  /*4230*/  F2FP.RELU.F16.F32.PACK_AB R4, R199, R200 ;  /* 0x000000c8c704723e */ /* 0x000fe800000008ff */
[----:B------:R-:W2:Y:S01]  /*4240*/  MUFU.EX2 R157, R138 ;  /* 0x0000008a009d7308 */ /* 0x000ea20000000800 */
[----:B------:R-:W-:Y:S01]  /*4250*/  @!P6 FADD.FTZ R167, -R167, -RZ ;  /* 0x800000ffa7a7e221 */ /* 0x000fe20000010100 */
[----:B------:R4:W-:Y:S01]  /*4260*/  STS [R155+0x1c000], R5 ;  /* 0x01c000059b007388 */ /* 0x0009e20000000800 */
[----:B------:R-:W-:Y:S03]  /*4270*/  ISETP.GT.U32.AND P6, PT, R25, UR27, PT ;  /* 0x0000001b19007c0c */ /* 0x000fe6000bfc4070 */
[----:B------:R4:W-:Y:S01]  /*4280*/  STS [R155+0x1c400], R4 ;  /* 0x01c400049b007388 */ /* 0x0009e20000000800 */
[----:B------:R-:W-:Y:S03]  /*4290*/  F2FP.RELU.F16.F32.PACK_AB R7, R221, R219 ;  /* 0x000000dbdd07723e */ /* 0x000fe600000008ff */
[----:B------:R4:W4:Y:S01]  /*42a0*/  MUFU.EX2 R170, R0 ;  /* 0x0000000000aa7308 */ /* 0x0009220000000800 */
[----:B-1----:R-:W-:Y:S01]  /*42b0*/  @!P4 FADD.FTZ R156, -R156, -RZ ;  /* 0x800000ff9c9cc221 */ /* 0x002fe20000010100 */
[----:B------:R-:W-:Y:S01]  /*42c0*/  ISETP.GT.U32.AND P4, PT, R23, UR27, PT ;  /* 0x0000001b17007c0c */ /* 0x000fe2000bf84070 */
[----:B------:R1:W-:Y:S07]  /*42d0*/  STS [R153+0x1e000], R7 ;  /* 0x01e0000799007388 */ /* 0x0003ee0000000800 */
[----:B------:R-:W1:Y:S01]  /*42e0*/  MUFU.EX2 R174, R56 ;  /* 0x0000003800ae7308 */ /* 0x000e620000000800 */
[----:B--2---:R-:W-:Y:S01]  /*42f0*/  @P5 FADD.FTZ R157, -R157, -RZ ;  /* 0x800000ff9d9d5221 */ /* 0x004fe20000010100 */
[----:B------:R-:W-:Y:S02]  /*4300*/  ISETP.LE.U32.AND P5, PT, R14, UR27, PT ;  /* 0x0000001b0e007c0c */ /* 0x000fe4000bfa3070 */
[----:B---3--:R-:W-:Y:S06]  /*4310*/  F2FP.RELU.F16.F32.PACK_AB R6, R225, R226 ;  /* 0x000000e2e106723e */ /* 0x008fec00000008ff */
[----:B------:R-:W2:Y:S01]  /*4320*/  MUFU.EX2 R168, R57 ;  /* 0x0000003900a87308 */ /* 0x000ea20000000800 */
[----:B------:R3:W-:Y:S01]  /*4330*/  STS [R153+0x1e400], R6 ;  /* 0x01e4000699007388 */ /* 0x0007e20000000800 */
[----:B----4-:R-:W-:Y:S01]  /*4340*/  F2FP.RELU.F16.F32.PACK_AB R0, R161, R162 ;  /* 0x000000a2a100723e */ /* 0x010fe200000008ff */
[----:B------:R-:W-:Y:S01]  /*4350*/  @P4 FADD.FTZ R170, -R170, -RZ ;  /* 0x800000ffaaaa4221 */ /* 0x000fe20000010100 */
[----:B------:R-:W-:Y:S02]  /*4360*/  F2FP.RELU.F16.F32.PACK_AB R5, R217, R218 ;  /* 0x000000dad905723e */ /* 0x000fe400000008ff */
[----:B------:R-:W-:Y:S04]  /*4370*/  F2FP.RELU.F16.F32.PACK_AB R4, R223, R224 ;  /* 0x000000e0df04723e */ /* 0x000fe800000008ff */
[----:B------:R-:W4:Y:S01]  /*4380*/  MUFU.EX2 R178, R58 ;  /* 0x0000003a00b27308 */ /* 0x000f220000000800 */
[----:B------:R3:W-:Y:S01]  /*4390*/  STS [R155+0x1e000], R5 ;  /* 0x01e000059b007388 */ /* 0x0007e20000000800 */
[----:B-1----:R-:W-:Y:S01]  /*43a0*/  @!P1 FADD.FTZ R174, -R174, -RZ ;  /* 0x800000ffaeae9221 */ /* 0x002fe20000010100 */
[----:B------:R-:W-:Y:S02]  /*43b0*/  ISETP.GT.U32.AND P1, PT, R24, UR27, PT ;  /* 0x0000001b18007c0c */ /* 0x000fe4000bf24070 */
[----:B------:R1:W-:Y:S01]  /*43c0*/  STS [R155+0x1e400], R4 ;  /* 0x01e400049b007388 */ /* 0x0003e20000000800 */
[----:B------:R-:W-:Y:S04]  /*43d0*/  F2FP.RELU.F16.F32.PACK_AB R7, R175, R176 ;  /* 0x000000b0af07723e */ /* 0x000fe800000008ff */
[----:B------:R-:W1:Y:S01]  /*43e0*/  MUFU.EX2 R177, R59 ;  /* 0x0000003b00b17308 */ /* 0x000e620000000800 */
[----:B--2---:R-:W-:Y:S01]  /*43f0*/  @!P3 FADD.FTZ R168, -R168, -RZ ;  /* 0x800000ffa8a8b221 */ /* 0x004fe20000010100 */
[----:B------:R-:W-:Y:S01]  /*4400*/  FSETP.GE.FTZ.AND P3, PT, R215, RZ, PT ;  /* 0x000000ffd700720b */ /* 0x000fe20003f76000 */
[----:B------:R2:W-:Y:S07]  /*4410*/  STS [R160], R7 ;  /* 0x00000007a0007388 */ /* 0x0005ee0000000800 */
[----:B------:R-:W2:Y:S01]  /*4420*/  MUFU.EX2 R166, R60 ;  /* 0x0000003c00a67308 */ /* 0x000ea20000000800 */
[----:B----4-:R-:W-:Y:S01]  /*4430*/  @!P2 FADD.FTZ R178, -R178, -RZ ;  /* 0x800000ffb2b2a221 */ /* 0x010fe20000010100 */
[----:B---3--:R-:W-:Y:S02]  /*4440*/  F2FP.RELU.F16.F32.PACK_AB R6, R197, R198 ;  /* 0x000000c6c506723e */ /* 0x008fe400000008ff */
[----:B------:R-:W-:Y:S03]  /*4450*/  FSETP.GE.FTZ.AND P2, PT, R213, RZ, PT ;  /* 0x000000ffd500720b */ /* 0x000fe60003f56000 */
[----:B------:R3:W-:Y:S03]  /*4460*/  STS [R160+0x400], R6 ;  /* 0x00040006a0007388 */ /* 0x0007e60000000800 */
[----:B------:R-:W4:Y:S01]  /*4470*/  MUFU.EX2 R164, R136 ;  /* 0x0000008800a47308 */ /* 0x000f220000000800 */
[----:B-1----:R-:W-:Y:S01]  /*4480*/  @!P5 FADD.FTZ R177, -R177, -RZ ;  /* 0x800000ffb1b1d221 */ /* 0x002fe20000010100 */
[----:B------:R-:W-:Y:S01]  /*4490*/  F2FP.RELU.F16.F32.PACK_AB R5, R163, R165 ;  /* 0x000000a5a305723e */ /* 0x000fe200000008ff */
[----:B------:R-:W-:Y:S07]  /*44a0*/  IMAD.IADD R4, R237, 0x1, R160 ;  /* 0x00000001ed047824 */ /* 0x000fee00078e02a0 */
[----:B------:R-:W1:Y:S01]  /*44b0*/  MUFU.EX2 R171, R62 ;  /* 0x0000003e00ab7308 */ /* 0x000e620000000800 */
[----:B--2---:R-:W-:Y:S01]  /*44c0*/  @!P0 FADD.FTZ R166, -R166, -RZ ;  /* 0x800000ffa6a68221 */ /* 0x004fe20000010100 */
[----:B------:R2:W-:Y:S01]  /*44d0*/  STS [R4], R5 ;  /* 0x0000000504007388 */ /* 0x0005e20000000800 */
[----:B------:R-:W-:Y:S01]  /*44e0*/  F2FP.RELU.F16.F32.PACK_AB R7, R210, R212 ;  /* 0x000000d4d207723e */ /* 0x000fe200000008ff */
[----:B----4-:R-:W-:Y:S01]  /*44f0*/  @P6 FADD.FTZ R164, -R164, -RZ ;  /* 0x800000ffa4a46221 */ /* 0x010fe20000010100 */
[----:B---3--:R-:W-:Y:S01]  /*4500*/  F2FP.RELU.F16.F32.PACK_AB R6, R172, R173 ;  /* 0x000000adac06723e */ /* 0x008fe200000008ff */
[----:B-1----:R-:W-:Y:S01]  /*4510*/  @P1 FADD.FTZ R171, -R171, -RZ ;  /* 0x800000ffabab1221 */ /* 0x002fe20000010100 */
[----:B------:R-:W-:Y:S03]  /*4520*/  FSETP.GE.FTZ.AND P1, PT, R207, RZ, PT ;  /* 0x000000ffcf00720b */ /* 0x000fe60003f36000 */
[----:B------:R1:W-:Y:S04]  /*4530*/  STS [R4+0x400], R6 ;  /* 0x0004000604007388 */ /* 0x0003e80000000800 */
[----:B------:R3:W-:Y:S01]  /*4540*/  STS [R160+0x2000], R8 ;  /* 0x00200008a0007388 */ /* 0x0007e20000000800 */
[----:B--2---:R-:W-:Y:S03]  /*4550*/  F2FP.RELU.F16.F32.PACK_AB R5, R201, R202 ;  /* 0x000000cac905723e */ /* 0x004fe600000008ff */
[----:B------:R2:W-:Y:S04]  /*4560*/  STS [R160+0x2400], R7 ;  /* 0x00240007a0007388 */ /* 0x0005e80000000800 */
[----:B------:R4:W-:Y:S01]  /*4570*/  STS [R4+0x2000], R5 ;  /* 0x0020000504007388 */ /* 0x0009e20000000800 */
[----:B-1----:R-:W-:Y:S02]  /*4580*/  F2FP.RELU.F16.F32.PACK_AB R6, R167, R169 ;  /* 0x000000a9a706723e */ /* 0x002fe400000008ff */
[----:B---3--:R-:W-:Y:S02]  /*4590*/  F2FP.RELU.F16.F32.PACK_AB R8, R206, R208 ;  /* 0x000000d0ce08723e */ /* 0x008fe400000008ff */
[----:B--2---:R-:W-:Y:S03]  /*45a0*/  F2FP.RELU.F16.F32.PACK_AB R7, R158, R159 ;  /* 0x0000009f9e07723e */ /* 0x004fe600000008ff */
[----:B------:R1:W-:Y:S01]  /*45b0*/  STS [R4+0x2400], R8 ;  /* 0x0024000804007388 */ /* 0x0003e20000000800 */
[----:B----4-:R-:W-:Y:S03]  /*45c0*/  F2FP.RELU.F16.F32.PACK_AB R5, R157, R156 ;  /* 0x0000009c9d05723e */ /* 0x010fe600000008ff */
[----:B------:R2:W-:Y:S04]  /*45d0*/  STS [R151], R7 ;  /* 0x0000000797007388 */ /* 0x0005e80000000800 */
[----:B------:R3:W-:Y:S04]  /*45e0*/  STS [R151+0x400], R6 ;  /* 0x0004000697007388 */ /* 0x0007e80000000800 */
[----:B------:R4:W-:Y:S04]  /*45f0*/  STS [R154+0x400], R0 ;  /* 0x000400009a007388 */ /* 0x0009e80000000800 */
[----:B------:R4:W-:Y:S01]  /*4600*/  STS [R154], R5 ;  /* 0x000000059a007388 */ /* 0x0009e20000000800 */
[----:B-1----:R-:W-:Y:S02]  /*4610*/  F2FP.RELU.F16.F32.PACK_AB R4, R170, R171 ;  /* 0x000000abaa04723e */ /* 0x002fe400000008ff */
[----:B--2---:R-:W-:Y:S02]  /*4620*/  F2FP.RELU.F16.F32.PACK_AB R7, R168, R174 ;  /* 0x000000aea807723e */ /* 0x004fe400000008ff */
[----:B---3--:R-:W-:Y:S03]  /*4630*/  F2FP.RELU.F16.F32.PACK_AB R6, R177, R178 ;  /* 0x000000b2b106723e */ /* 0x008fe600000008ff */
[----:B------:R-:W-:Y:S01]  /*4640*/  STS [R151+0x2000], R7 ;  /* 0x0020000797007388 */ /* 0x000fe20000000800 */
[----:B----4-:R-:W-:Y:S03]  /*4650*/  LOP3.LUT R0, R183, 0x8, R190, 0x78, !PT ;  /* 0x00000008b7007812 */ /* 0x010fe600078e78be */
[----:B------:R-:W-:Y:S01]  /*4660*/  STS [R151+0x2400], R6 ;  /* 0x0024000697007388 */ /* 0x000fe20000000800 */
[----:B------:R-:W-:Y:S03]  /*4670*/  F2FP.RELU.F16.F32.PACK_AB R5, R164, R166 ;  /* 0x000000a6a405723e */ /* 0x000fe600000008ff */
[----:B------:R-:W-:Y:S01]  /*4680*/  STS [R154+0x2400], R4 ;  /* 0x002400049a007388 */ /* 0x000fe20000000800 */
[----:B------:R-:W-:Y:S03]  /*4690*/  LOP3.LUT R0, R187, R0, RZ, 0xfc, !PT ;  /* 0x00000000bb007212 */ /* 0x000fe600078efcff */
[----:B------:R-:W-:Y:S01]  /*46a0*/  STS [R154+0x2000], R5 ;  /* 0x002000059a007388 */ /* 0x000fe20000000800 */
[----:B------:R-:W-:Y:S03]  /*46b0*/  LEA R148, R0, UR4, 0x1 ;  /* 0x0000000400947c11 */ /* 0x000fe6000f8e08ff */
[----:B------:R-:W-:Y:S02]  /*46c0*/  LDSM.16.M88.4 R16, [R2+0x10000] ;  /* 0x010000000210783b */ /* 0x000fe40000000200 */
[C---:B------:R-:W-:Y:S02]  /*46d0*/  IMAD.IADD R150, R148.reuse, 0x1, R189 ;  /* 0x0000000194967824 */ /* 0x040fe400078e02bd */
[----:B------:R-:W-:Y:S04]  /*46e0*/  IMAD.IADD R149, R148, 0x1, R185 ;  /* 0x0000000194957824 */ /* 0x000fe800078e02b9 */
        /* <DEDUP_REMOVED lines=9> */
[----:B---3--:R-:W-:Y:S01]  /*4780*/  IMAD.U32 R2, RZ, RZ, UR42 ;  /* 0x0000002aff027e24 */ /* 0x008fe2000f8e00ff */
        /* <DEDUP_REMOVED lines=26> */
[----:B-1----:R-:W3:Y:S01]  /*4930*/  LDL R180, [R1+0xc] ;  /* 0x00000c0001b47983 */ /* 0x002ee20000100800 */
        /* <DEDUP_REMOVED lines=22> */
[----:B-1----:R-:W-:Y:S05]  /*4aa0*/  IMAD.U32 R3, RZ, RZ, UR5 ;  /* 0x00000005ff037e24 */ /* 0x002fea000f8e00ff */
[-C--:B--2---:R-:W-:Y:S08]  /*4ab0*/  HMMA.16816.F32 R36, R132, R136.reuse, R36 ;  /* 0x000000888424723c */ /* 0x084ff00000001824 */
[C---:B------:R-:W-:Y:S08]  /*4ac0*/  HMMA.16816.F32 R40, R140.reuse, R136, R40 ;  /* 0x000000888c28723c */ /* 0x040ff00000001828 */
[-C--:B------:R-:W-:Y:S08]  /*4ad0*/  HMMA.16816.F32 R44, R140, R138.reuse, R44 ;  /* 0x0000008a8c2c723c */ /* 0x080ff0000000182c */
[C---:B------:R-:W-:Y:S08]  /*4ae0*/  HMMA.16816.F32 R48, R132.reuse, R138, R48 ;  /* 0x0000008a8430723c */ /* 0x040ff00000001830 */
[-C--:B------:R-:W-:Y:S08]  /*4af0*/  HMMA.16816.F32 R52, R132, R144.reuse, R52 ;  /* 0x000000908434723c */ /* 0x080ff00000001834 */
[C---:B------:R-:W-:Y:S08]  /*4b00*/  HMMA.16816.F32 R56, R140.reuse, R144, R56 ;  /* 0x000000908c38723c */ /* 0x040ff00000001838 */
[-C--:B------:R-:W-:Y:S03]  /*4b10*/  HMMA.16816.F32 R60, R140, R146.reuse, R60 ;  /* 0x000000928c3c723c */ /* 0x080fe6000000183c */
[----:B------:R-:W-:Y:S05]  /*4b20*/  IMAD.IADD R140, R189, 0x1, R149 ;  /* 0x00000001bd8c7824 */ /* 0x000fea00078e0295 */
[----:B------:R-:W-:Y:S01]  /*4b30*/  HMMA.16816.F32 R64, R132, R146, R64 ;  /* 0x000000928440723c */ /* 0x000fe20000001840 */
[----:B------:R-:W-:Y:S03]  /*4b40*/  LDSM.16.M88.4 R136, [R140+0x8000] ;  /* 0x008000008c88783b */ /* 0x000fe60000000200 */
[C---:B---3--:R-:W-:Y:S04]  /*4b50*/  LEA R2, P0, R180.reuse, R2, 0x2 ;  /* 0x00000002b4027211 */ /* 0x048fe800078010ff */
[----:B------:R-:W-:Y:S01]  /*4b60*/  LEA.HI.X R3, R180, R3, RZ, 0x2, P0 ;  /* 0x00000003b4037211 */ /* 0x000fe200000f14ff */
[----:B------:R-:W1:Y:S01]  /*4b70*/  LDSM.16.M88.4 R132, [R181+0x10000] ;  /* 0x01000000b584783b */ /* 0x000e620000000200 */
[----:B------:R-:W-:Y:S07]  /*4b80*/  FSETP.GE.FTZ.AND P0, PT, R211, RZ, PT ;  /* 0x000000ffd300720b */ /* 0x000fee0003f16000 */
[----:B------:R-:W2:Y:S04]  /*4b90*/  LDG.E R144, desc[UR24][R2.64] ;  /* 0x0000001802907981 */ /* 0x000ea8000c1e1900 */
        /* <DEDUP_REMOVED lines=22> */
[----:B------:R-:W5:Y:S01]  /*4d00*/  LDG.E R4, desc[UR24][R2.64+0x100] ;  /* 0x0001001802047981 */ /* 0x000f62000c1e1900 */
[C---:B------:R-:W-:Y:S01]  /*4d10*/  FADD.FTZ R17, -R144.reuse, R17 ;  /* 0x0000001190117221 */ /* 0x040fe20000010100 */
[----:B------:R-:W-:Y:S01]  /*4d20*/  FADD.FTZ R20, -R144, R20 ;  /* 0x0000001490147221 */ /* 0x000fe20000010100 */
[-C--:B------:R-:W-:Y:S01]  /*4d30*/  FSEL R0, R0, R144.reuse, P0 ;  /* 0x0000009000007208 */ /* 0x080fe20000000000 */
[C---:B------:R-:W-:Y:S01]  /*4d40*/  FADD.FTZ R21, -R144.reuse, R21 ;  /* 0x0000001590157221 */ /* 0x040fe20000010100 */
[----:B------:R-:W-:Y:S08]  /*4d50*/  FSETP.GE.FTZ.AND P0, PT, R209, RZ, PT ;  /* 0x000000ffd100720b */ /* 0x000ff00003f16000 */
[----:B------:R-:W-:Y:S01]  /*4d60*/  FADD.FTZ R64, -R144, R64 ;  /* 0x0000004090407221 */ /* 0x000fe20000010100 */
[----:B------:R-:W-:Y:S01]  /*4d70*/  FSEL R132, R16, R144, P3 ;  /* 0x0000009010847208 */ /* 0x000fe20001800000 */
[----:B------:R-:W-:Y:S01]  /*4d80*/  FMUL.FTZ R211, R211, R0 ;  /* 0x00000000d3d37220 */ /* 0x000fe20000410000 */
[-C--:B------:R-:W-:Y:S01]  /*4d90*/  FSEL R16, R17, R144.reuse, P2 ;  /* 0x0000009011107208 */ /* 0x080fe20001000000 */
[----:B------:R-:W-:Y:S01]  /*4da0*/  FADD.FTZ R0, -R144, R5 ;  /* 0x0000000590007221 */ /* 0x000fe20000010100 */
[----:B------:R-:W-:Y:S01]  /*4db0*/  FSEL R20, R20, R144, P1 ;  /* 0x0000009014147208 */ /* 0x000fe20000800000 */
[----:B------:R-:W2:Y:S01]  /*4dc0*/  LDG.E R5, desc[UR24][R2.64+0x20] ;  /* 0x0000201802057981 */ /* 0x000ea2000c1e1900 */
        /* <DEDUP_REMOVED lines=8> */
[----:B------:R-:W-:Y:S01]  /*4e50*/  SHF.R.U32.HI R0, RZ, 0x4, R192 ;  /* 0x00000004ff007819 */ /* 0x000fe200000116c0 */
[----:B------:R-:W-:Y:S01]  /*4e60*/  FADD.FTZ R20, -R144, R32 ;  /* 0x0000002090147221 */ /* 0x000fe20000010100 */
[----:B------:R-:W-:Y:S01]  /*4e70*/  F2FP.F16.F32.PACK_AB R133, R16, R133 ;  /* 0x000000851085723e */ /* 0x000fe200000000ff */
[----:B------:R-:W-:Y:S01]  /*4e80*/  FADD.FTZ R16, -R144, R36 ;  /* 0x0000002490107221 */ /* 0x000fe20000010100 */
[----:B------:R-:W-:Y:S01]  /*4e90*/  LOP3.LUT R0, R0, 0x8, RZ, 0xc0, !PT ;  /* 0x0000000800007812 */ /* 0x000fe200078ec0ff */
[----:B------:R-:W-:Y:S01]  /*4ea0*/  FADD.FTZ R17, -R144, R33 ;  /* 0x0000002190117221 */ /* 0x000fe20000010100 */
[-C--:B------:R-:W-:Y:S02]  /*4eb0*/  FSEL R21, R21, R144.reuse, P0 ;  /* 0x0000009015157208 */ /* 0x080fe40000000000 */
[----:B------:R-:W-:Y:S02]  /*4ec0*/  LOP3.LUT R0, R0, 0x10, R192, 0xf8, !PT ;  /* 0x0000001000007812 */ /* 0x000fe400078ef8c0 */
[----:B------:R-:W-:Y:S01]  /*4ed0*/  FSETP.GE.FTZ.AND P2, PT, R179, RZ, PT ;  /* 0x000000ffb300720b */ /* 0x000fe20003f56000 */
[----:B------:R-:W-:Y:S01]  /*4ee0*/  FMUL.FTZ R21, R205, R21 ;  /* 0x00000015cd157220 */ /* 0x000fe20000410000 */
[----:B------:R-:W-:Y:S02]  /*4ef0*/  FSETP.GE.FTZ.AND P0, PT, R175, RZ, PT ;  /* 0x000000ffaf00720b */ /* 0x000fe40003f16000 */
[-C--:B------:R-:W-:Y:S02]  /*4f00*/  FSEL R16, R16, R144.reuse, P1 ;  /* 0x0000009010107208 */ /* 0x080fe40000800000 */
[-C--:B------:R-:W-:Y:S01]  /*4f10*/  FSEL R20, R20, R144.reuse, P3 ;  /* 0x0000009014147208 */ /* 0x080fe20001800000 */
[----:B------:R1:W5:Y:S01]  /*4f20*/  LDG.E R2, desc[UR24][R2.64+0x120] ;  /* 0x0001201802027981 */ /* 0x000362000c1e1900 */
[----:B------:R-:W-:Y:S01]  /*4f30*/  FSEL R17, R17, R144, P2 ;  /* 0x0000009011117208 */ /* 0x000fe20001000000 */
[----:B------:R-:W-:Y:S01]  /*4f40*/  FMUL.FTZ R36, R176, R16 ;  /* 0x00000010b0247220 */ /* 0x000fe20000410000 */
[----:B------:R-:W-:Y:S01]  /*4f50*/  FSETP.GE.FTZ.AND P1, PT, R159, RZ, PT ;  /* 0x000000ff9f00720b */ /* 0x000fe20003f36000 */
[----:B------:R-:W-:Y:S01]  /*4f60*/  FADD.FTZ R16, -R144, R52 ;  /* 0x0000003490107221 */ /* 0x000fe20000010100 */
[----:B------:R-:W-:Y:S01]  /*4f70*/  F2FP.F16.F32.PACK_AB R135, R21, R134 ;  /* 0x000000861587723e */ /* 0x000fe200000000ff */
[----:B------:R-:W-:Y:S01]  /*4f80*/  FMUL.FTZ R32, R196, R20 ;  /* 0x00000014c4207220 */ /* 0x000fe20000410000 */
[----:B------:R-:W-:Y:S01]  /*4f90*/  FSETP.GE.FTZ.AND P3, PT, R165, RZ, PT ;  /* 0x000000ffa500720b */ /* 0x000fe20003f76000 */
[----:B------:R-:W-:Y:S01]  /*4fa0*/  FMUL.FTZ R21, R179, R17 ;  /* 0x00000011b3157220 */ /* 0x000fe20000410000 */
[----:B------:R-:W-:Y:S01]  /*4fb0*/  FSETP.GE.FTZ.AND P2, PT, R163, RZ, PT ;  /* 0x000000ffa300720b */ /* 0x000fe20003f56000 */
[----:B------:R-:W-:Y:S01]  /*4fc0*/  FADD.FTZ R20, -R144, R48 ;  /* 0x0000003090147221 */ /* 0x000fe20000010100 */
[-C--:B------:R-:W-:Y:S01]  /*4fd0*/  FSEL R16, R16, R144.reuse, P1 ;  /* 0x0000009010107208 */ /* 0x080fe20000800000 */
[----:B------:R-:W-:Y:S01]  /*4fe0*/  FADD.FTZ R17, -R144, R49 ;  /* 0x0000003190117221 */ /* 0x000fe20000010100 */
[----:B------:R-:W-:Y:S02]  /*4ff0*/  FSETP.GE.FTZ.AND P1, PT, R157, RZ, PT ;  /* 0x000000ff9d00720b */ /* 0x000fe40003f36000 */
[----:B------:R-:W-:Y:S01]  /*5000*/  FSEL R20, R20, R144, P3 ;  /* 0x0000009014147208 */ /* 0x000fe20001800000 */
[----:B------:R-:W-:Y:S01]  /*5010*/  FMUL.FTZ R16, R159, R16 ;  /* 0x000000109f107220 */ /* 0x000fe20000410000 */
[----:B------:R-:W-:Y:S02]  /*5020*/  FSEL R17, R17, R144, P2 ;  /* 0x0000009011117208 */ /* 0x000fe40001000000 */
[----:B------:R-:W-:Y:S01]  /*5030*/  F2FP.F16.F32.PACK_AB R132, R209, R211 ;  /* 0x000000d3d184723e */ /* 0x000fe200000000ff */
[----:B------:R-:W-:Y:S01]  /*5040*/  FMUL.FTZ R20, R165, R20 ;  /* 0x00000014a5147220 */ /* 0x000fe20000410000 */
[----:B------:R-:W-:Y:S01]  /*5050*/  F2FP.F16.F32.PACK_AB R134, R21, R32 ;  /* 0x000000201586723e */ /* 0x000fe200000000ff */
[----:B------:R-:W-:Y:S01]  /*5060*/  FMUL.FTZ R17, R163, R17 ;  /* 0x00000011a3117220 */ /* 0x000fe20000410000 */
[----:B-1----:R-:W-:Y:S01]  /*5070*/  LOP3.LUT R3, R0, R183, RZ, 0x3c, !PT ;  /* 0x000000b700037212 */ /* 0x002fe200078e3cff */
[----:B------:R-:W-:Y:S03]  /*5080*/  FADD.FTZ R0, -R144, R37 ;  /* 0x0000002590007221 */ /* 0x000fe60000010100 */
[----:B------:R-:W-:Y:S02]  /*5090*/  F2FP.F16.F32.PACK_AB R52, R17, R20 ;  /* 0x000000141134723e */ /* 0x000fe400000000ff */
[----:B------:R-:W-:Y:S02]  /*50a0*/  FSEL R0, R0, R144, P0 ;  /* 0x0000009000007208 */ /* 0x000fe40000000000 */
[----:B------:R-:W-:Y:S03]  /*50b0*/  FSETP.GE.FTZ.AND P0, PT, R158, RZ, PT ;  /* 0x000000ff9e00720b */ /* 0x000fe60003f16000 */
[----:B------:R-:W-:Y:S01]  /*50c0*/  FMUL.FTZ R33, R175, R0 ;  /* 0x00000000af217220 */ /* 0x000fe20000410000 */
[----:B------:R-:W-:Y:S04]  /*50d0*/  FADD.FTZ R0, -R144, R53 ;  /* 0x0000003590007221 */ /* 0x000fe80000010100 */
[----:B------:R-:W-:Y:S02]  /*50e0*/  F2FP.F16.F32.PACK_AB R53, R33, R36 ;  /* 0x000000242135723e */ /* 0x000fe400000000ff */
[----:B------:R-:W-:Y:S02]  /*50f0*/  FSEL R0, R0, R144, P0 ;  /* 0x0000009000007208 */ /* 0x000fe40000000000 */
[----:B------:R-:W-:Y:S03]  /*5100*/  FSETP.GE.FTZ.AND P0, PT, R156, RZ, PT ;  /* 0x000000ff9c00720b */ /* 0x000fe60003f16000 */
[----:B------:R-:W-:Y:S01]  /*5110*/  FMUL.FTZ R0, R158, R0 ;  /* 0x000000009e007220 */ /* 0x000fe20000410000 */
[----:B------:R-:W-:Y:S01]  /*5120*/  FSEL R64, R64, R144, P0 ;  /* 0x0000009040407208 */ /* 0x000fe20000000000 */
[----:B------:R-:W-:Y:S01]  /*5130*/  @P1 FADD.FTZ R144, -R144, R65 ;  /* 0x0000004190901221 */ /* 0x000fe20000010100 */
[----:B------:R-:W-:Y:S02]  /*5140*/  FSETP.GE.FTZ.AND P0, PT, R227, RZ, PT ;  /* 0x000000ffe300720b */ /* 0x000fe40003f16000 */
[----:B------:R-:W-:Y:S01]  /*5150*/  F2FP.F16.F32.PACK_AB R49, R0, R16 ;  /* 0x000000100031723e */ /* 0x000fe200000000ff */
[----:B------:R-:W-:Y:S01]  /*5160*/  FMUL.FTZ R64, R156, R64 ;  /* 0x000000409c407220 */ /* 0x000fe20000410000 */
[----:B--2---:R-:W-:Y:S05]  /*5170*/  FADD.FTZ R6, -R5, R6 ;  /* 0x0000000605067221 */ /* 0x004fea0000010100 */
        /* <DEDUP_REMOVED lines=28> */
.L_x_2269:
[C---:B------:R-:W-:Y:S01]  /*5340*/  FADD.FTZ R0, -R5.reuse, R18 ;  /* 0x0000001205007221 */ /* 0x040fe20000010100 */
[C---:B------:R-:W-:Y:S01]  /*5350*/  FADD.FTZ R19, -R5.reuse, R19 ;  /* 0x0000001305137221 */ /* 0x040fe20000010100 */
[----:B------:R-:W-:Y:S01]  /*5360*/  FSETP.GE.FTZ.AND P0, PT, R222, RZ, PT ;  /* 0x000000ffde00720b */ /* 0x000fe20003f16000 */
[C---:B------:R-:W-:Y:S01]  /*5370*/  FADD.FTZ R6, -R5.reuse, R7 ;  /* 0x0000000705067221 */ /* 0x040fe20000010100 */
[----:B------:R-:W-:Y:S01]  /*5380*/  FSETP.GE.FTZ.AND P2, PT, R220, RZ, PT ;  /* 0x000000ffdc00720b */ /* 0x000fe20003f56000 */
[C---:B-1----:R-:W-:Y:S01]  /*5390*/  FADD.FTZ R17, -R5.reuse, R22 ;  /* 0x0000001605117221 */ /* 0x042fe20000010100 */
[-C--:B------:R-:W-:Y:S01]  /*53a0*/  FSEL R0, R0, R5.reuse, P0 ;  /* 0x0000000500007208 */ /* 0x080fe20000000000 */
        /* <DEDUP_REMOVED lines=8> */
[----:B------:R-:W-:Y:S01]  /*5430*/  FMUL.FTZ R20, R227, R48 ;  /* 0x00000030e3147220 */ /* 0x000fe20000410000 */
[----:B------:R-:W-:Y:S01]  /*5440*/  FSETP.GE.FTZ.AND P1, PT, R216, RZ, PT ;  /* 0x000000ffd800720b */ /* 0x000fe20003f36000 */
[----:B------:R-:W-:Y:S01]  /*5450*/  FADD.FTZ R54, -R5, R54 ;  /* 0x0000003605367221 */ /* 0x000fe20000010100 */
[-C--:B------:R-:W-:Y:S01]  /*5460*/  FSEL R16, R16, R5.reuse, P0 ;  /* 0x0000000510107208 */ /* 0x080fe20000000000 */
[----:B------:R-:W-:Y:S01]  /*5470*/  FMUL.FTZ R6, R228, R6 ;  /* 0x00000006e4067220 */ /* 0x000fe20000410000 */
[----:B------:R-:W-:Y:S01]  /*5480*/  FSEL R17, R17, R5, P1 ;  /* 0x0000000511117208 */ /* 0x000fe20000800000 */
[C---:B------:R-:W-:Y:S01]  /*5490*/  FADD.FTZ R55, -R5.reuse, R55 ;  /* 0x0000003705377221 */ /* 0x040fe20000010100 */
[----:B------:R-:W-:Y:S01]  /*54a0*/  F2FP.F16.F32.PACK_AB R0, R0, R7 ;  /* 0x000000070000723e */ /* 0x000fe200000000ff */
[C---:B------:R-:W-:Y:S01]  /*54b0*/  FADD.FTZ R7, -R5.reuse, R38 ;  /* 0x0000002605077221 */ /* 0x040fe20000010100 */
[----:B------:R-:W-:Y:S01]  /*54c0*/  FSETP.GE.FTZ.AND P1, PT, R198, RZ, PT ;  /* 0x000000ffc600720b */ /* 0x000fe20003f36000 */
[----:B------:R-:W-:Y:S01]  /*54d0*/  FMUL.FTZ R19, R216, R17 ;  /* 0x00000011d8137220 */ /* 0x000fe20000410000 */
[----:B------:R-:W-:Y:S01]  /*54e0*/  FMUL.FTZ R18, R214, R16 ;  /* 0x00000010d6127220 */ /* 0x000fe20000410000 */
[C---:B------:R-:W-:Y:S01]  /*54f0*/  FADD.FTZ R16, -R5.reuse, R35 ;  /* 0x0000002305107221 */ /* 0x040fe20000010100 */
[----:B------:R-:W-:Y:S01]  /*5500*/  FADD.FTZ R17, -R5, R34 ;  /* 0x0000002205117221 */ /* 0x000fe20000010100 */
[-C--:B------:R-:W-:Y:S01]  /*5510*/  FSEL R7, R7, R5.reuse, P1 ;  /* 0x0000000507077208 */ /* 0x080fe20000800000 */
[----:B------:R-:W-:Y:S01]  /*5520*/  FADD.FTZ R39, -R5, R39 ;  /* 0x0000002705277221 */ /* 0x000fe20000010100 */
[----:B------:R-:W-:Y:S01]  /*5530*/  FSETP.GE.FTZ.AND P0, PT, R200, RZ, PT ;  /* 0x000000ffc800720b */ /* 0x000fe20003f16000 */
[----:B------:R-:W-:Y:S01]  /*5540*/  STS [R152+0x14000], R132 ;  /* 0x0140008498007388 */ /* 0x000fe20000000800 */
[----:B------:R-:W-:Y:S01]  /*5550*/  FSETP.GE.FTZ.AND P2, PT, R199, RZ, PT ;  /* 0x000000ffc700720b */ /* 0x000fe20003f56000 */
[C---:B-----5:R-:W-:Y:S01]  /*5560*/  FADD.FTZ R9, -R4.reuse, R9 ;  /* 0x0000000904097221 */ /* 0x060fe20000010100 */
[----:B------:R-:W-:Y:S01]  /*5570*/  FSETP.GE.FTZ.AND P1, PT, R173, RZ, PT ;  /* 0x000000ffad00720b */ /* 0x000fe20003f36000 */
[C---:B------:R-:W-:Y:S01]  /*5580*/  FADD.FTZ R8, -R4.reuse, R8 ;  /* 0x0000000804087221 */ /* 0x040fe20000010100 */
[-C--:B------:R-:W-:Y:S01]  /*5590*/  FSEL R17, R17, R5.reuse, P0 ;  /* 0x0000000511117208 */ /* 0x080fe20000000000 */
[----:B------:R-:W-:Y:S01]  /*55a0*/  FADD.FTZ R13, -R4, R13 ;  /* 0x0000000d040d7221 */ /* 0x000fe20000010100 */
[-C--:B------:R-:W-:Y:S01]  /*55b0*/  FSEL R16, R16, R5.reuse, P2 ;  /* 0x0000000510107208 */ /* 0x080fe20001000000 */
[----:B------:R-:W-:Y:S01]  /*55c0*/  FADD.FTZ R24, -R4, R24 ;  /* 0x0000001804187221 */ /* 0x000fe20000010100 */
[----:B------:R-:W-:Y:S01]  /*55d0*/  FSEL R50, R50, R5, P1 ;  /* 0x0000000532327208 */ /* 0x000fe20000800000 */
        /* <DEDUP_REMOVED lines=8> */
[----:B------:R-:W-:Y:S01]  /*5660*/  FMUL.FTZ R50, R173, R50 ;  /* 0x00000032ad327220 */ /* 0x000fe20000410000 */
[----:B------:R-:W-:Y:S01]  /*5670*/  FSEL R16, R55, R5, P1 ;  /* 0x0000000537107208 */ /* 0x000fe20000800000 */
[----:B------:R1:W-:Y:S01]  /*5680*/  STS [R152+0x14400], R6 ;  /* 0x0144000698007388 */ /* 0x0003e20000000800 */
[----:B------:R-:W-:Y:S01]  /*5690*/  FSETP.GE.FTZ.AND P0, PT, R197, RZ, PT ;  /* 0x000000ffc500720b */ /* 0x000fe20003f16000 */
[----:B------:R-:W-:Y:S01]  /*56a0*/  FMUL.FTZ R17, R169, R17 ;  /* 0x00000011a9117220 */ /* 0x000fe20000410000 */
[----:B------:R-:W-:Y:S01]  /*56b0*/  F2FP.F16.F32.PACK_AB R34, R18, R19 ;  /* 0x000000131222723e */ /* 0x000fe200000000ff */
[----:B------:R-:W-:Y:S01]  /*56c0*/  FMUL.FTZ R16, R167, R16 ;  /* 0x00000010a7107220 */ /* 0x000fe20000410000 */
[----:B------:R-:W-:Y:S01]  /*56d0*/  FMUL.FTZ R19, R198, R7 ;  /* 0x00000007c6137220 */ /* 0x000fe20000410000 */
[----:B------:R-:W-:Y:S01]  /*56e0*/  FSEL R39, R39, R5, P0 ;  /* 0x0000000527277208 */ /* 0x000fe20000000000 */
[----:B------:R-:W-:Y:S01]  /*56f0*/  FADD.FTZ R7, -R5, R51 ;  /* 0x0000003305077221 */ /* 0x000fe20000010100 */
[----:B------:R-:W-:Y:S01]  /*5700*/  FSETP.GE.FTZ.AND P0, PT, R172, RZ, PT ;  /* 0x000000ffac00720b */ /* 0x000fe20003f16000 */
[----:B------:R-:W-:Y:S01]  /*5710*/  FADD.FTZ R29, -R4, R29 ;  /* 0x0000001d041d7221 */ /* 0x000fe20000010100 */
[----:B------:R-:W-:Y:S01]  /*5720*/  F2FP.F16.F32.PACK_AB R32, R16, R17 ;  /* 0x000000111020723e */ /* 0x000fe200000000ff */
[----:B------:R-:W-:Y:S01]  /*5730*/  IMAD.IADD R16, R152, 0x1, R237 ;  /* 0x0000000198107824 */ /* 0x000fe200078e02ed */
[----:B------:R-:W-:Y:S01]  /*5740*/  FSEL R7, R7, R5, P0 ;  /* 0x0000000507077208 */ /* 0x000fe20000000000 */
[----:B------:R-:W-:Y:S01]  /*5750*/  FADD.FTZ R44, -R4, R44 ;  /* 0x0000002c042c7221 */ /* 0x000fe20000010100 */
[----:B------:R-:W-:Y:S01]  /*5760*/  FSETP.GE.FTZ.AND P0, PT, R161, RZ, PT ;  /* 0x000000ffa100720b */ /* 0x000fe20003f16000 */
[----:B------:R-:W-:Y:S01]  /*5770*/  FMUL.FTZ R39, R197, R39 ;  /* 0x00000027c5277220 */ /* 0x000fe20000410000 */
[----:B------:R2:W-:Y:S01]  /*5780*/  STS [R16+0x14400], R0 ;  /* 0x0144000010007388 */ /* 0x0005e20000000800 */
[----:B------:R-:W-:Y:S01]  /*5790*/  FMUL.FTZ R18, R172, R7 ;  /* 0x00000007ac127220 */ /* 0x000fe20000410000 */
[----:B------:R-:W-:Y:S01]  /*57a0*/  FADD.FTZ R7, -R5, R66 ;  /* 0x0000004205077221 */ /* 0x000fe20000010100 */
[----:B------:R-:W-:Y:S02]  /*57b0*/  FSETP.GE.FTZ.AND P1, PT, R162, RZ, PT ;  /* 0x000000ffa200720b */ /* 0x000fe40003f36000 */
[----:B------:R-:W-:Y:S01]  /*57c0*/  STS [R16+0x14000], R133 ;  /* 0x0140008510007388 */ /* 0x000fe20000000800 */
[----:B------:R-:W-:Y:S01]  /*57d0*/  FSETP.GE.FTZ.AND P2, PT, R232, RZ, PT ;  /* 0x000000ffe800720b */ /* 0x000fe20003f56000 */
[C---:B------:R-:W-:Y:S01]  /*57e0*/  FADD.FTZ R26, -R2.reuse, R26 ;  /* 0x0000001a021a7221 */ /* 0x040fe20000010100 */
[----:B------:R-:W-:Y:S01]  /*57f0*/  FSEL R7, R7, R5, P1 ;  /* 0x0000000507077208 */ /* 0x000fe20000800000 */
[----:B------:R-:W-:Y:S01]  /*5800*/  FADD.FTZ R27, -R2, R27 ;  /* 0x0000001b021b7221 */ /* 0x000fe20000010100 */
[----:B------:R-:W-:Y:S01]  /*5810*/  FSETP.GE.FTZ.AND P1, PT, R230, RZ, PT ;  /* 0x000000ffe600720b */ /* 0x000fe20003f36000 */
[----:B------:R-:W-:Y:S01]  /*5820*/  FADD.FTZ R30, -R2, R30 ;  /* 0x0000001e021e7221 */ /* 0x000fe20000010100 */
[----:B------:R-:W-:Y:S01]  /*5830*/  @P0 FADD.FTZ R5, -R5, R67 ;  /* 0x0000004305050221 */ /* 0x000fe20000010100 */
[----:B------:R-:W-:Y:S01]  /*5840*/  FSETP.GE.FTZ.AND P0, PT, R231, RZ, PT ;  /* 0x000000ffe700720b */ /* 0x000fe20003f16000 */
[----:B------:R-:W-:Y:S01]  /*5850*/  FMUL.FTZ R7, R162, R7 ;  /* 0x00000007a2077220 */ /* 0x000fe20000410000 */
[----:B------:R-:W-:Y:S01]  /*5860*/  FSETP.GE.FTZ.AND P4, PT, R221, RZ, PT ;  /* 0x000000ffdd00720b */ /* 0x000fe20003f96000 */
[----:B-1----:R-:W-:Y:S01]  /*5870*/  FMUL.FTZ R6, R161, R5 ;  /* 0x00000005a1067220 */ /* 0x002fe20000410000 */
[-C--:B------:R-:W-:Y:S01]  /*5880*/  FSEL R8, R8, R4.reuse, P0 ;  /* 0x0000000408087208 */ /* 0x080fe20000000000 */
[C---:B------:R-:W-:Y:S01]  /*5890*/  FADD.FTZ R31, -R2.reuse, R31 ;  /* 0x0000001f021f7221 */ /* 0x040fe20000010100 */
[----:B------:R-:W-:Y:S01]  /*58a0*/  FSEL R5, R9, R4, P2 ;  /* 0x0000000409057208 */ /* 0x000fe20001000000 */
[----:B------:R-:W-:Y:S01]  /*58b0*/  FADD.FTZ R42, -R2, R42 ;  /* 0x0000002a022a7221 */ /* 0x000fe20000010100 */
[----:B------:R-:W-:Y:S01]  /*58c0*/  FSETP.GE.FTZ.AND P0, PT, R229, RZ, PT ;  /* 0x000000ffe500720b */ /* 0x000fe20003f16000 */
[----:B------:R-:W-:Y:S01]  /*58d0*/  FMUL.FTZ R8, R231, R8 ;  /* 0x00000008e7087220 */ /* 0x000fe20000410000 */
[----:B------:R-:W-:Y:S01]  /*58e0*/  F2FP.F16.F32.PACK_AB R23, R6, R7 ;  /* 0x000000070617723e */ /* 0x000fe200000000ff */
[----:B------:R-:W-:Y:S01]  /*58f0*/  FMUL.FTZ R5, R232, R5 ;  /* 0x00000005e8057220 */ /* 0x000fe20000410000 */
[----:B------:R-:W-:Y:S01]  /*5900*/  FSEL R13, R13, R4, P0 ;  /* 0x000000040d0d7208 */ /* 0x000fe20000000000 */
[----:B------:R-:W-:Y:S01]  /*5910*/  FADD.FTZ R6, -R4, R40 ;  /* 0x0000002804067221 */ /* 0x000fe20000010100 */
[----:B------:R-:W-:Y:S01]  /*5920*/  FSETP.GE.FTZ.AND P0, PT, R219, RZ, PT ;  /* 0x000000ffdb00720b */ /* 0x000fe20003f16000 */
[----:B------:R-:W-:Y:S01]  /*5930*/  FADD.FTZ R43, -R2, R43 ;  /* 0x0000002b022b7221 */ /* 0x000fe20000010100 */
[----:B--2---:R-:W-:Y:S01]  /*5940*/  F2FP.F16.F32.PACK_AB R0, R5, R8 ;  /* 0x000000080500723e */ /* 0x004fe200000000ff */
[----:B------:R-:W-:Y:S01]  /*5950*/  FADD.FTZ R5, -R4, R41 ;  /* 0x0000002904057221 */ /* 0x000fe20000010100 */
[-C--:B------:R-:W-:Y:S01]  /*5960*/  FSEL R24, R24, R4.reuse, P0 ;  /* 0x0000000418187208 */ /* 0x080fe20000000000 */
[----:B------:R-:W-:Y:S01]  /*5970*/  FADD.FTZ R8, -R4, R28 ;  /* 0x0000001c04087221 */ /* 0x000fe20000010100 */
[-C--:B------:R-:W-:Y:S01]  /*5980*/  FSEL R12, R12, R4.reuse, P1 ;  /* 0x000000040c0c7208 */ /* 0x080fe20000800000 */
[----:B------:R-:W-:Y:S01]  /*5990*/  FMUL.FTZ R13, R229, R13 ;  /* 0x0000000de50d7220 */ /* 0x000fe20000410000 */
[----:B------:R-:W-:Y:S01]  /*59a0*/  FSETP.GE.FTZ.AND P0, PT, R203, RZ, PT ;  /* 0x000000ffcb00720b */ /* 0x000fe20003f16000 */
[----:B------:R1:W-:Y:S01]  /*59b0*/  STS [R152+0x16000], R0 ;  /* 0x0160000098007388 */ /* 0x0003e20000000800 */
[----:B------:R-:W-:Y:S01]  /*59c0*/  FSEL R7, R25, R4, P4 ;  /* 0x0000000419077208 */ /* 0x000fe20002000000 */
[----:B------:R-:W-:Y:S01]  /*59d0*/  FMUL.FTZ R12, R230, R12 ;  /* 0x0000000ce60c7220 */ /* 0x000fe20000410000 */
        /* <DEDUP_REMOVED lines=8> */
[----:B------:R-:W-:Y:S01]  /*5a60*/  FSETP.GE.FTZ.AND P0, PT, R164, RZ, PT ;  /* 0x000000ffa400720b */ /* 0x000fe20003f16000 */
[----:B------:R-:W-:Y:S01]  /*5a70*/  IMAD R141, R241, UR20, RZ ;  /* 0x00000014f18d7c24 */ /* 0x000fe2000f8e02ff */
[-C--:B------:R-:W-:Y:S02]  /*5a80*/  FSEL R8, R8, R4.reuse, P3 ;  /* 0x0000000408087208 */ /* 0x080fe40001800000 */
[----:B------:R-:W-:Y:S02]  /*5a90*/  FSEL R6, R6, R4, P1 ;  /* 0x0000000406067208 */ /* 0x000fe40000800000 */
[----:B------:R-:W-:Y:S02]  /*5aa0*/  FSETP.GE.FTZ.AND P2, PT, R217, RZ, PT ;  /* 0x000000ffd900720b */ /* 0x000fe40003f56000 */
[----:B------:R-:W-:Y:S01]  /*5ab0*/  F2FP.F16.F32.PACK_AB R50, R18, R50 ;  /* 0x000000321232723e */ /* 0x000fe200000000ff */
[----:B------:R-:W-:Y:S01]  /*5ac0*/  FMUL.FTZ R18, R218, R8 ;  /* 0x00000008da127220 */ /* 0x000fe20000410000 */
[----:B------:R-:W-:Y:S01]  /*5ad0*/  F2FP.F16.F32.PACK_AB R22, R13, R12 ;  /* 0x0000000c0d16723e */ /* 0x000fe200000000ff */
[----:B------:R-:W-:Y:S01]  /*5ae0*/  FMUL.FTZ R9, R204, R6 ;  /* 0x00000006cc097220 */ /* 0x000fe20000410000 */
[----:B------:R-:W-:Y:S01]  /*5af0*/  F2FP.F16.F32.PACK_AB R21, R7, R21 ;  /* 0x000000150715723e */ /* 0x000fe200000000ff */
[----:B------:R-:W-:Y:S01]  /*5b00*/  FMUL.FTZ R13, R203, R5 ;  /* 0x00000005cb0d7220 */ /* 0x000fe20000410000 */
[-C--:B------:R-:W-:Y:S01]  /*5b10*/  FSEL R29, R29, R4.reuse, P2 ;  /* 0x000000041d1d7208 */ /* 0x080fe20001000000 */
[C---:B------:R-:W-:Y:S01]  /*5b20*/  FADD.FTZ R8, -R4.reuse, R45 ;  /* 0x0000002d04087221 */ /* 0x040fe20000010100 */
[C---:B------:R-:W-:Y:S01]  /*5b30*/  FADD.FTZ R7, -R4.reuse, R56 ;  /* 0x0000003804077221 */ /* 0x040fe20000010100 */
[C---:B------:R-:W-:Y:S01]  /*5b40*/  FADD.FTZ R6, -R4.reuse, R57 ;  /* 0x0000003904067221 */ /* 0x040fe20000010100 */
[----:B------:R-:W-:Y:S01]  /*5b50*/  FADD.FTZ R5, -R4, R60 ;  /* 0x0000003c04057221 */ /* 0x000fe20000010100 */
[----:B------:R-:W-:Y:S01]  /*5b60*/  FSETP.GE.FTZ.AND P5, PT, R202, RZ, PT ;  /* 0x000000ffca00720b */ /* 0x000fe20003fb6000 */
[----:B------:R-:W-:Y:S01]  /*5b70*/  FMUL.FTZ R12, R217, R29 ;  /* 0x0000001dd90c7220 */ /* 0x000fe20000410000 */
[----:B------:R-:W-:Y:S01]  /*5b80*/  FSETP.GE.FTZ.AND P4, PT, R201, RZ, PT ;  /* 0x000000ffc900720b */ /* 0x000fe20003f96000 */
[----:B-1----:R-:W-:Y:S01]  /*5b90*/  FADD.FTZ R0, -R2, R62 ;  /* 0x0000003e02007221 */ /* 0x002fe20000010100 */
[----:B------:R-:W-:Y:S02]  /*5ba0*/  FSETP.GE.FTZ.AND P3, PT, R174, RZ, PT ;  /* 0x000000ffae00720b */ /* 0x000fe40003f76000 */
[----:B------:R-:W-:Y:S02]  /*5bb0*/  FSETP.GE.FTZ.AND P2, PT, R168, RZ, PT ;  /* 0x000000ffa800720b */ /* 0x000fe40003f56000 */
[----:B------:R-:W-:Y:S02]  /*5bc0*/  FSETP.GE.FTZ.AND P1, PT, R166, RZ, PT ;  /* 0x000000ffa600720b */ /* 0x000fe40003f36000 */
[-C--:B------:R-:W-:Y:S02]  /*5bd0*/  FSEL R44, R44, R4.reuse, P5 ;  /* 0x000000042c2c7208 */ /* 0x080fe40002800000 */
[-C--:B------:R-:W-:Y:S02]  /*5be0*/  FSEL R8, R8, R4.reuse, P4 ;  /* 0x0000000408087208 */ /* 0x080fe40002000000 */
[----:B------:R-:W-:Y:S01]  /*5bf0*/  FSEL R7, R7, R4, P3 ;  /* 0x0000000407077208 */ /* 0x000fe20001800000 */
[----:B------:R-:W-:Y:S01]  /*5c00*/  FMUL.FTZ R17, R202, R44 ;  /* 0x0000002cca117220 */ /* 0x000fe20000410000 */
[----:B------:R-:W-:Y:S01]  /*5c10*/  FSEL R6, R6, R4, P2 ;  /* 0x0000000406067208 */ /* 0x000fe20001000000 */
[----:B------:R-:W-:Y:S01]  /*5c20*/  FMUL.FTZ R8, R201, R8 ;  /* 0x00000008c9087220 */ /* 0x000fe20000410000 */
[----:B------:R-:W-:Y:S01]  /*5c30*/  FSEL R5, R5, R4, P1 ;  /* 0x0000000405057208 */ /* 0x000fe20000800000 */
[----:B------:R-:W-:Y:S01]  /*5c40*/  @P0 FADD.FTZ R4, -R4, R61 ;  /* 0x0000003d04040221 */ /* 0x000fe20000010100 */
[----:B------:R-:W-:Y:S01]  /*5c50*/  F2FP.F16.F32.PACK_AB R39, R39, R19 ;  /* 0x000000132727723e */ /* 0x000fe200000000ff */
[----:B------:R-:W-:Y:S01]  /*5c60*/  FMUL.FTZ R7, R174, R7 ;  /* 0x00000007ae077220 */ /* 0x000fe20000410000 */
[----:B------:R-:W-:Y:S01]  /*5c70*/  FMUL.FTZ R6, R168, R6 ;  /* 0x00000006a8067220 */ /* 0x000fe20000410000 */
[----:B------:R-:W-:Y:S01]  /*5c80*/  FMUL.FTZ R5, R166, R5 ;  /* 0x00000005a6057220 */ /* 0x000fe20000410000 */
[----:B------:R-:W-:Y:S01]  /*5c90*/  FMUL.FTZ R19, R164, R4 ;  /* 0x00000004a4137220 */ /* 0x000fe20000410000 */
[----:B------:R-:W-:Y:S01]  /*5ca0*/  F2FP.F16.F32.PACK_AB R12, R12, R18 ;  /* 0x000000120c0c723e */ /* 0x000fe200000000ff */
[----:B------:R-:W-:Y:S01]  /*5cb0*/  FADD.FTZ R4, -R2, R15 ;  /* 0x0000000f02047221 */ /* 0x000fe20000010100 */
[----:B------:R-:W-:Y:S01]  /*5cc0*/  F2FP.F16.F32.PACK_AB R18, R6, R7 ;  /* 0x000000070612723e */ /* 0x000fe200000000ff */
[C---:B------:R-:W-:Y:S01]  /*5cd0*/  FADD.FTZ R7, -R2.reuse, R10 ;  /* 0x0000000a02077221 */ /* 0x040fe20000010100 */
[----:B------:R-:W-:Y:S01]  /*5ce0*/  F2FP.F16.F32.PACK_AB R19, R19, R5 ;  /* 0x000000051313723e */ /* 0x000fe200000000ff */
[C---:B------:R-:W-:Y:S01]  /*5cf0*/  FADD.FTZ R5, -R2.reuse, R14 ;  /* 0x0000000e02057221 */ /* 0x040fe20000010100 */
[----:B------:R-:W-:Y:S01]  /*5d00*/  FADD.FTZ R6, -R2, R11 ;  /* 0x0000000b02067221 */ /* 0x000fe20000010100 */
[----:B------:R-:W-:Y:S02]  /*5d10*/  FSETP.GE.FTZ.AND P1, PT, R234, RZ, PT ;  /* 0x000000ffea00720b */ /* 0x000fe40003f36000 */
[----:B------:R-:W-:Y:S02]  /*5d20*/  FSETP.GE.FTZ.AND P3, PT, R236, RZ, PT ;  /* 0x000000ffec00720b */ /* 0x000fe40003f76000 */
[----:B------:R-:W-:Y:S02]  /*5d30*/  FSETP.GE.FTZ.AND P2, PT, R235, RZ, PT ;  /* 0x000000ffeb00720b */ /* 0x000fe40003f56000 */
[----:B------:R-:W-:Y:S02]  /*5d40*/  FSETP.GE.FTZ.AND P0, PT, R233, RZ, PT ;  /* 0x000000ffe900720b */ /* 0x000fe40003f16000 */
[-C--:B------:R-:W-:Y:S02]  /*5d50*/  FSEL R5, R5, R2.reuse, P1 ;  /* 0x0000000205057208 */ /* 0x080fe40000800000 */
[-C--:B------:R-:W-:Y:S02]  /*5d60*/  FSEL R7, R7, R2.reuse, P3 ;  /* 0x0000000207077208 */ /* 0x080fe40001800000 */
[-C--:B------:R-:W-:Y:S01]  /*5d70*/  FSEL R6, R6, R2.reuse, P2 ;  /* 0x0000000206067208 */ /* 0x080fe20001000000 */
[----:B------:R-:W-:Y:S01]  /*5d80*/  FMUL.FTZ R5, R234, R5 ;  /* 0x00000005ea057220 */ /* 0x000fe20000410000 */
[----:B------:R-:W-:Y:S01]  /*5d90*/  FSETP.GE.FTZ.AND P1, PT, R226, RZ, PT ;  /* 0x000000ffe200720b */ /* 0x000fe20003f36000 */
[----:B------:R-:W-:Y:S01]  /*5da0*/  FMUL.FTZ R7, R236, R7 ;  /* 0x00000007ec077220 */ /* 0x000fe20000410000 */
[----:B------:R-:W-:Y:S01]  /*5db0*/  FSEL R4, R4, R2, P0 ;  /* 0x0000000204047208 */ /* 0x000fe20000000000 */
[----:B------:R-:W-:Y:S01]  /*5dc0*/  FMUL.FTZ R6, R235, R6 ;  /* 0x00000006eb067220 */ /* 0x000fe20000410000 */
[----:B------:R-:W-:Y:S02]  /*5dd0*/  FSEL R26, R26, R2, P1 ;  /* 0x000000021a1a7208 */ /* 0x000fe40000800000 */
[----:B------:R-:W-:Y:S01]  /*5de0*/  FSETP.GE.FTZ.AND P0, PT, R225, RZ, PT ;  /* 0x000000ffe100720b */ /* 0x000fe20003f16000 */
[----:B------:R-:W-:Y:S01]  /*5df0*/  FMUL.FTZ R4, R233, R4 ;  /* 0x00000004e9047220 */ /* 0x000fe20000410000 */
[----:B------:R-:W-:Y:S01]  /*5e00*/  FSETP.GE.FTZ.AND P1, PT, R224, RZ, PT ;  /* 0x000000ffe000720b */ /* 0x000fe20003f36000 */
[----:B------:R-:W-:Y:S01]  /*5e10*/  FMUL.FTZ R26, R226, R26 ;  /* 0x0000001ae21a7220 */ /* 0x000fe20000410000 */
[-C--:B------:R-:W-:Y:S02]  /*5e20*/  FSEL R27, R27, R2.reuse, P0 ;  /* 0x000000021b1b7208 */ /* 0x080fe40000000000 */
[----:B------:R-:W-:Y:S02]  /*5e30*/  FSEL R30, R30, R2, P1 ;  /* 0x000000021e1e7208 */ /* 0x000fe40000800000 */
[----:B------:R-:W-:Y:S01]  /*5e40*/  F2FP.F16.F32.PACK_AB R10, R6, R7 ;  /* 0x00000007060a723e */ /* 0x000fe200000000ff */
[----:B------:R-:W-:Y:S01]  /*5e50*/  FMUL.FTZ R7, R225, R27 ;  /* 0x0000001be1077220 */ /* 0x000fe20000410000 */
[----:B------:R-:W-:Y:S01]  /*5e60*/  FSETP.GE.FTZ.AND P0, PT, R223, RZ, PT ;  /* 0x000000ffdf00720b */ /* 0x000fe20003f16000 */
[----:B------:R-:W-:Y:S01]  /*5e70*/  FMUL.FTZ R30, R224, R30 ;  /* 0x0000001ee01e7220 */ /* 0x000fe20000410000 */
[----:B------:R-:W-:Y:S01]  /*5e80*/  FSETP.GE.FTZ.AND P1, PT, R212, RZ, PT ;  /* 0x000000ffd400720b */ /* 0x000fe20003f36000 */
[----:B------:R-:W-:Y:S01]  /*5e90*/  STS [R152+0x16400], R10 ;  /* 0x0164000a98007388 */ /* 0x000fe20000000800 */
[----:B------:R-:W-:Y:S01]  /*5ea0*/  F2FP.F16.F32.PACK_AB R13, R13, R9 ;  /* 0x000000090d0d723e */ /* 0x000fe200000000ff */
[----:B------:R-:W-:Y:S01]  /*5eb0*/  FADD.FTZ R6, -R2, R47 ;  /* 0x0000002f02067221 */ /* 0x000fe20000010100 */
[----:B------:R-:W-:Y:S01]  /*5ec0*/  F2FP.F16.F32.PACK_AB R9, R4, R5 ;  /* 0x000000050409723e */ /* 0x000fe200000000ff */
[----:B------:R-:W-:Y:S01]  /*5ed0*/  FADD.FTZ R5, -R2, R46 ;  /* 0x0000002e02057221 */ /* 0x000fe20000010100 */
[-C--:B------:R-:W-:Y:S01]  /*5ee0*/  FSEL R31, R31, R2.reuse, P0 ;  /* 0x000000021f1f7208 */ /* 0x080fe20000000000 */
[----:B------:R-:W-:Y:S01]  /*5ef0*/  STS [R16+0x16000], R22 ;  /* 0x0160001610007388 */ /* 0x000fe20000000800 */
[-C--:B------:R-:W-:Y:S01]  /*5f00*/  FSEL R42, R42, R2.reuse, P1 ;  /* 0x000000022a2a7208 */ /* 0x080fe20000800000 */
[----:B------:R-:W-:Y:S01]  /*5f10*/  FADD.FTZ R4, -R2, R59 ;  /* 0x0000003b02047221 */ /* 0x000fe20000010100 */
[----:B------:R-:W-:Y:S02]  /*5f20*/  FSETP.GE.FTZ.AND P0, PT, R210, RZ, PT ;  /* 0x000000ffd200720b */ /* 0x000fe40003f16000 */
[----:B------:R-:W-:Y:S01]  /*5f30*/  STS [R16+0x16400], R9 ;  /* 0x0164000910007388 */ /* 0x000fe20000000800 */
[----:B------:R-:W-:Y:S01]  /*5f40*/  FSETP.GE.FTZ.AND P1, PT, R208, RZ, PT ;  /* 0x000000ffd000720b */ /* 0x000fe20003f36000 */
[----:B------:R-:W-:Y:S01]  /*5f50*/  FMUL.FTZ R31, R223, R31 ;  /* 0x0000001fdf1f7220 */ /* 0x000fe20000410000 */
[-C--:B------:R-:W-:Y:S02]  /*5f60*/  FSEL R43, R43, R2.reuse, P0 ;  /* 0x000000022b2b7208 */ /* 0x080fe40000000000 */
[----:B------:R-:W-:Y:S01]  /*5f70*/  STS [R153+0x14000], R135 ;  /* 0x0140008799007388 */ /* 0x000fe20000000800 */
[----:B------:R-:W-:Y:S01]  /*5f80*/  FSEL R5, R5, R2, P1 ;  /* 0x0000000205057208 */ /* 0x000fe20000800000 */
[----:B------:R-:W-:Y:S01]  /*5f90*/  FMUL.FTZ R42, R212, R42 ;  /* 0x0000002ad42a7220 */ /* 0x000fe20000410000 */
[----:B------:R-:W-:Y:S02]  /*5fa0*/  FSETP.GE.FTZ.AND P0, PT, R170, RZ, PT ;  /* 0x000000ffaa00720b */ /* 0x000fe40003f16000 */
[----:B------:R-:W-:Y:S01]  /*5fb0*/  STS [R153+0x14400], R34 ;  /* 0x0144002299007388 */ /* 0x000fe20000000800 */
[----:B------:R-:W-:Y:S01]  /*5fc0*/  FSETP.GE.FTZ.AND P1, PT, R171, RZ, PT ;  /* 0x000000ffab00720b */ /* 0x000fe20003f36000 */
[----:B------:R-:W-:Y:S01]  /*5fd0*/  FMUL.FTZ R20, R208, R5 ;  /* 0x00000005d0147220 */ /* 0x000fe20000410000 */
[----:B------:R-:W-:Y:S02]  /*5fe0*/  F2FP.F16.F32.PACK_AB R7, R7, R26 ;  /* 0x0000001a0707723e */ /* 0x000fe400000000ff */
[----:B------:R-:W-:Y:S01]  /*5ff0*/  STS [R155+0x14000], R134 ;  /* 0x014000869b007388 */ /* 0x000fe20000000800 */
[----:B------:R-:W-:Y:S01]  /*6000*/  FSEL R0, R0, R2, P1 ;  /* 0x0000000200007208 */ /* 0x000fe20000800000 */
[----:B------:R-:W-:Y:S01]  /*6010*/  FMUL.FTZ R43, R210, R43 ;  /* 0x0000002bd22b7220 */ /* 0x000fe20000410000 */
[----:B------:R-:W-:Y:S02]  /*6020*/  FSETP.GE.FTZ.AND P4, PT, R206, RZ, PT ;  /* 0x000000ffce00720b */ /* 0x000fe40003f96000 */
[----:B------:R-:W-:Y:S01]  /*6030*/  STS [R155+0x14400], R33 ;  /* 0x014400219b007388 */ /* 0x000fe20000000800 */
[----:B------:R-:W-:Y:S01]  /*6040*/  FSETP.GE.FTZ.AND P3, PT, R178, RZ, PT ;  /* 0x000000ffb200720b */ /* 0x000fe20003f76000 */
[----:B------:R-:W-:Y:S01]  /*6050*/  FMUL.FTZ R11, R171, R0 ;  /* 0x00000000ab0b7220 */ /* 0x000fe20000410000 */
[----:B------:R-:W-:Y:S02]  /*6060*/  FSETP.GE.FTZ.AND P2, PT, R177, RZ, PT ;  /* 0x000000ffb100720b */ /* 0x000fe40003f56000 */
[----:B------:R-:W-:Y:S01]  /*6070*/  STS [R153+0x16000], R21 ;  /* 0x0160001599007388 */ /* 0x000fe20000000800 */
[----:B------:R-:W-:Y:S02]  /*6080*/  F2FP.F16.F32.PACK_AB R0, R31, R30 ;  /* 0x0000001e1f00723e */ /* 0x000fe400000000ff */
[-C--:B------:R-:W-:Y:S02]  /*6090*/  FSEL R6, R6, R2.reuse, P4 ;  /* 0x0000000206067208 */ /* 0x080fe40002000000 */
[----:B------:R-:W-:Y:S01]  /*60a0*/  STS [R153+0x16400], R7 ;  /* 0x0164000799007388 */ /* 0x000fe20000000800 */
[-C--:B------:R-:W-:Y:S02]  /*60b0*/  FSEL R5, R58, R2.reuse, P3 ;  /* 0x000000023a057208 */ /* 0x080fe40001800000 */
[----:B------:R-:W-:Y:S01]  /*60c0*/  FSEL R4, R4, R2, P2 ;  /* 0x0000000204047208 */ /* 0x000fe20001000000 */
[----:B------:R-:W-:Y:S01]  /*60d0*/  @P0 FADD.FTZ R2, -R2, R63 ;  /* 0x0000003f02020221 */ /* 0x000fe20000010100 */
[----:B------:R-:W-:Y:S01]  /*60e0*/  STS [R155+0x16000], R12 ;  /* 0x0160000c9b007388 */ /* 0x000fe20000000800 */
[----:B------:R-:W-:Y:S01]  /*60f0*/  F2FP.F16.F32.PACK_AB R17, R8, R17 ;  /* 0x000000110811723e */ /* 0x000fe200000000ff */
[----:B------:R-:W-:Y:S01]  /*6100*/  FMUL.FTZ R15, R206, R6 ;  /* 0x00000006ce0f7220 */ /* 0x000fe20000410000 */
[----:B------:R-:W-:Y:S02]  /*6110*/  FMUL.FTZ R8, R170, R2 ;  /* 0x00000002aa087220 */ /* 0x000fe40000410000 */
[----:B------:R1:W-:Y:S01]  /*6120*/  STS [R155+0x16400], R0 ;  /* 0x016400009b007388 */ /* 0x0003e20000000800 */
[----:B------:R-:W-:Y:S02]  /*6130*/  IMAD.IADD R2, R237, 0x1, R160 ;  /* 0x00000001ed027824 */ /* 0x000fe400078e02a0 */
[----:B------:R-:W-:Y:S01]  /*6140*/  FMUL.FTZ R6, R177, R4 ;  /* 0x00000004b1067220 */ /* 0x000fe20000410000 */
[----:B------:R-:W-:Y:S01]  /*6150*/  F2FP.F16.F32.PACK_AB R4, R43, R42 ;  /* 0x0000002a2b04723e */ /* 0x000fe200000000ff */
[----:B------:R-:W-:Y:S01]  /*6160*/  STS [R160+-0x8000], R53 ;  /* 0xff800035a0007388 */ /* 0x000fe20000000800 */
[----:B------:R-:W-:Y:S01]  /*6170*/  FMUL.FTZ R14, R178, R5 ;  /* 0x00000005b20e7220 */ /* 0x000fe20000410000 */
[----:B------:R-:W-:Y:S03]  /*6180*/  F2FP.F16.F32.PACK_AB R5, R15, R20 ;  /* 0x000000140f05723e */ /* 0x000fe600000000ff */
[----:B------:R-:W-:Y:S01]  /*6190*/  STS [R160+-0x7c00], R39 ;  /* 0xff840027a0007388 */ /* 0x000fe20000000800 */
[----:B------:R-:W-:Y:S02]  /*61a0*/  F2FP.F16.F32.PACK_AB R64, R144, R64 ;  /* 0x000000409040723e */ /* 0x000fe400000000ff */
[----:B------:R-:W-:Y:S02]  /*61b0*/  F2FP.F16.F32.PACK_AB R6, R6, R14 ;  /* 0x0000000e0606723e */ /* 0x000fe400000000ff */
[----:B------:R-:W-:Y:S01]  /*61c0*/  STS [R2+-0x8000], R52 ;  /* 0xff80003402007388 */ /* 0x000fe20000000800 */
[----:B------:R-:W-:Y:S04]  /*61d0*/  F2FP.F16.F32.PACK_AB R8, R8, R11 ;  /* 0x0000000b0808723e */ /* 0x000fe800000000ff */
[----:B------:R-:W-:Y:S05]  /*61e0*/  STS [R2+-0x7c00], R50 ;  /* 0xff84003202007388 */ /* 0x000fea0000000800 */
[----:B------:R-:W-:Y:S05]  /*61f0*/  STS [R160+-0x6000], R13 ;  /* 0xffa0000da0007388 */ /* 0x000fea0000000800 */
[----:B------:R-:W-:Y:S01]  /*6200*/  STS [R160+-0x5c00], R4 ;  /* 0xffa40004a0007388 */ /* 0x000fe20000000800 */
[----:B-1----:R-:W-:Y:S04]  /*6210*/  LOP3.LUT R0, R191, 0x30, R190, 0xf8, !PT ;  /* 0x00000030bf007812 */ /* 0x002fe800078ef8be */
[----:B------:R-:W-:Y:S01]  /*6220*/  STS [R2+-0x6000], R17 ;  /* 0xffa0001102007388 */ /* 0x000fe20000000800 */
[----:B------:R-:W-:Y:S04]  /*6230*/  LOP3.LUT R0, R0, 0x1c0, R193, 0xf8, !PT ;  /* 0x000001c000007812 */ /* 0x000fe800078ef8c1 */
[----:B------:R1:W-:Y:S01]  /*6240*/  STS [R2+-0x5c00], R5 ;  /* 0xffa4000502007388 */ /* 0x0003e20000000800 */
[----:B------:R-:W-:Y:S04]  /*6250*/  LOP3.LUT R0, R0, R186, RZ, 0x3c, !PT ;  /* 0x000000ba00007212 */ /* 0x000fe800078e3cff */
[----:B------:R-:W-:Y:S05]  /*6260*/  STS [R151+-0x8000], R49 ;  /* 0xff80003197007388 */ /* 0x000fea0000000800 */
[----:B------:R-:W-:Y:S05]  /*6270*/  STS [R151+-0x7c00], R32 ;  /* 0xff84002097007388 */ /* 0x000fea0000000800 */
[----:B------:R-:W-:Y:S05]  /*6280*/  STS [R154+-0x8000], R64 ;  /* 0xff8000409a007388 */ /* 0x000fea0000000800 */
[----:B------:R-:W-:Y:S05]  /*6290*/  STS [R154+-0x7c00], R23 ;  /* 0xff8400179a007388 */ /* 0x000fea0000000800 */
[----:B------:R-:W-:Y:S05]  /*62a0*/  STS [R151+-0x6000], R18 ;  /* 0xffa0001297007388 */ /* 0x000fea0000000800 */
[----:B------:R-:W-:Y:S01]  /*62b0*/  STS [R151+-0x5c00], R6 ;  /* 0xffa4000697007388 */ /* 0x000fe20000000800 */
[----:B-1----:R-:W-:Y:S02]  /*62c0*/  LOP3.LUT R2, R0, 0x200, R195, 0xf8, !PT ;  /* 0x0000020000027812 */ /* 0x002fe400078ef8c3 */
[----:B------:R-:W-:Y:S02]  /*62d0*/  LOP3.LUT R0, R3, 0x200, R193, 0xf8, !PT ;  /* 0x0000020003007812 */ /* 0x000fe400078ef8c1 */
[----:B------:R-:W-:Y:S01]  /*62e0*/  STS [R154+-0x6000], R19 ;  /* 0xffa000139a007388 */ /* 0x000fe20000000800 */
[----:B------:R-:W-:Y:S02]  /*62f0*/  LEA R2, R2, UR4, 0x1 ;  /* 0x0000000402027c11 */ /* 0x000fe4000f8e08ff */
[----:B------:R-:W-:Y:S02]  /*6300*/  LEA R0, R0, UR4, 0x1 ;  /* 0x0000000400007c11 */ /* 0x000fe4000f8e08ff */
[----:B------:R-:W-:Y:S01]  /*6310*/  STS [R154+-0x5c00], R8 ;  /* 0xffa400089a007388 */ /* 0x000fe20000000800 */
[----:B------:R-:W-:Y:S02]  /*6320*/  BAR.SYNC.DEFER_BLOCKING 0x0 ;  /* 0x0000000000007b1d */ /* 0x000fe40000010000 */
[----:B------:R-:W-:Y:S04]  /*6330*/  IMAD.IADD R3, R0, 0x1, R185 ;  /* 0x0000000100037824 */ /* 0x000fe800078e02b9 */
        /* <DEDUP_REMOVED lines=89> */
[----:B------:R-:W-:Y:S04]  /*68d0*/  IMAD.U32 R4, R141, -0x80, RZ ;  /* 0xffffff808d047824 */ /* 0x000fe800078e00ff */
[-C--:B-1----:R-:W-:Y:S05]  /*68e0*/  HMMA.16816.F32 R68, R12, R20.reuse, R68 ;  /* 0x000000140c44723c */ /* 0x082fea0000001844 */
[C---:B------:R-:W-:Y:S03]  /*68f0*/  LEA R5, P0, R4.reuse, R238, 0x2 ;  /* 0x000000ee04057211 */ /* 0x040fe600078010ff */
[C---:B------:R-:W-:Y:S04]  /*6900*/  HMMA.16816.F32 R72, R32.reuse, R20, R72 ;  /* 0x000000142048723c */ /* 0x040fe80000001848 */
[----:B------:R-:W-:Y:S01]  /*6910*/  LEA.HI.X.SX32 R4, R4, R239, 0x2, P0 ;  /* 0x000000ef04047211 */ /* 0x000fe200000f16ff */
[----:B------:R-:W-:Y:S03]  /*6920*/  IMAD.MOV.U32 R238, RZ, RZ, R5 ;  /* 0x000000ffffee7224 */ /* 0x000fe600078e0005 */
[-C--:B------:R-:W-:Y:S03]  /*6930*/  HMMA.16816.F32 R76, R32, R22.reuse, R76 ;  /* 0x00000016204c723c */ /* 0x080fe6000000184c */
[----:B------:R-:W-:Y:S05]  /*6940*/  IMAD.MOV.U32 R239, RZ, RZ, R4 ;  /* 0x000000ffffef7224 */ /* 0x000fea00078e0004 */
        /* <DEDUP_REMOVED lines=32> */
.L_x_2270:
[----:B------:R-:W-:Y:S01]  /*6b50*/  LDSM.16.M88.4 R32, [R148+0x14000] ;  /* 0x014000009420783b */ /* 0x000fe20000000200 */
[----:B------:R-:W-:Y:S01]  /*6b60*/  IADD3 R140, PT, PT, R189, R148, R185 ;  /* 0x00000094bd8c7210 */ /* 0x000fe20007ffe0b9 */
[----:B------:R-:W-:Y:S01]  /*6b70*/  IMAD.MOV.U32 R171, RZ, RZ, 0x4 ;  /* 0x00000004ffab7424 */ /* 0x000fe200078e00ff */
[----:B------:R-:W-:Y:S01]  /*6b80*/  PLOP3.LUT P1, PT, PT, PT, UP0, 0x80, 0x8 ;  /* 0x000000000008781c */ /* 0x000fe20003f2f008 */
[----:B------:R-:W1:Y:S01]  /*6b90*/  LDSM.16.MT88.4 R16, [R0+0xc000] ;  /* 0x00c000000010783b */ /* 0x000e620000004200 */
[----:B------:R-:W-:Y:S01]  /*6ba0*/  ULOP3.LUT UR43, UR29, 0x1, URZ, 0xc0, !UPT ;  /* 0x000000011d2b7892 */ /* 0x000fe2000f8ec0ff */
[----:B------:R-:W-:Y:S01]  /*6bb0*/  VIADD R242, R242, 0xfffffff8 ;  /* 0xfffffff8f2f27836 */ /* 0x000fe20000000000 */
[----:B------:R-:W-:Y:S01]  /*6bc0*/  @UP0 UIADD3 UR44, UP2, UPT, UR40, -0x200, URZ ;  /* 0xfffffe00282c0890 */ /* 0x000fe2000ff5e0ff */
[----:B------:R-:W2:Y:S01]  /*6bd0*/  LDSM.16.M88.4 R28, [R148+0x16000] ;  /* 0x01600000941c783b */ /* 0x000ea20000000200 */
[----:B------:R-:W-:Y:S02]  /*6be0*/  UISETP.NE.U32.AND UP1, UPT, UR43, 0x1, UPT ;  /* 0x000000012b00788c */ /* 0x000fe4000bf25070 */
[----:B------:R-:W-:Y:S01]  /*6bf0*/  UIADD3 UR45, UPT, UPT, UR29, -0x1, URZ ;  /* 0xffffffff1d2d7890 */ /* 0x000fe2000fffe0ff */
[----:B------:R-:W3:Y:S01]  /*6c00*/  LDSM.16.MT88.4 R36, [R3+0xc000] ;  /* 0x00c000000324783b */ /* 0x000ee20000004200 */
[----:B------:R-:W-:Y:S03]  /*6c10*/  @UP0 UIADD3.X UR43, UPT, UPT, UR41, -0x1, URZ, UP2, !UPT ;  /* 0xffffffff292b0890 */ /* 0x000fe600097fe4ff */
        /* <DEDUP_REMOVED lines=8> */
[----:B------:R-:W-:Y:S04]  /*6ca0*/  LDSM.16.MT88.4 R56, [R0+0xd000] ;  /* 0x00d000000038783b */ /* 0x000fe80000004200 */
[----:B------:R-:W-:Y:S01]  /*6cb0*/  LDSM.16.M88.4 R60, [R149+0x16000] ;  /* 0x01600000953c783b */ /* 0x000fe20000000200 */
[C---:B--2---:R-:W-:Y:S03]  /*6cc0*/  HMMA.16816.F32 R8, R28.reuse, R16, RZ ;  /* 0x000000101c08723c */ /* 0x044fe600000018ff */
[----:B------:R-:W-:Y:S04]  /*6cd0*/  LDSM.16.MT88.4 R64, [R3+0xd000] ;  /* 0x00d000000340783b */ /* 0x000fe80000004200 */
[----:B------:R-:W-:Y:S01]  /*6ce0*/  LDSM.16.MT88.4 R132, [R0+0xd800] ;  /* 0x00d800000084783b */ /* 0x000fe20000004200 */
[-C--:B------:R-:W-:Y:S03]  /*6cf0*/  HMMA.16816.F32 R12, R28, R18.reuse, RZ ;  /* 0x000000121c0c723c */ /* 0x080fe600000018ff */
[----:B------:R-:W-:Y:S05]  /*6d00*/  LDSM.16.M88.4 R136, [R140+0x16000] ;  /* 0x016000008c88783b */ /* 0x000fea0000000200 */
[C---:B------:R-:W-:Y:S08]  /*6d10*/  HMMA.16816.F32 R16, R32.reuse, R18, RZ ;  /* 0x000000122010723c */ /* 0x040ff000000018ff */
[-C--:B---3--:R-:W-:Y:S08]  /*6d20*/  HMMA.16816.F32 R20, R32, R36.reuse, RZ ;  /* 0x000000242014723c */ /* 0x088ff000000018ff */
        /* <DEDUP_REMOVED lines=65> */
[C---:B------:R-:W-:Y:S01]  /*7140*/  LEA R146, P0, R141.reuse, R150, 0x5 ;  /* 0x000000968d927211 */ /* 0x040fe200078028ff */
[----:B------:R-:W1:Y:S03]  /*7150*/  LDSM.16.MT88.4 R56, [R0+0xf000] ;  /* 0x00f000000038783b */ /* 0x000e660000004200 */
        /* <DEDUP_REMOVED lines=24> */
[C---:B------:R-:W-:Y:S01]  /*72e0*/  IMAD.WIDE R166, R141.reuse, -0x1c0, R148 ;  /* 0xfffffe408da67825 */ /* 0x040fe200078e0294 */
[----:B------:R-:W4:Y:S03]  /*72f0*/  LDSM.16.M88.4 R36, [R140+0x18000] ;  /* 0x018000008c24783b */ /* 0x000f260000000200 */
        /* <DEDUP_REMOVED lines=26> */
[----:B------:R-:W2:Y:S01]  /*74a0*/  @P1 LDG.E R170, desc[UR24][R44.64+-0x200] ;  /* 0xfffe00182caa1981 */ /* 0x000ea2000c1e1900 */
[----:B------:R-:W-:Y:S01]  /*74b0*/  @UP0 UMOV UR41, UR43 ;  /* 0x0000002b00290c82 */ /* 0x000fe20008000000 */
[C---:B------:R-:W-:Y:S02]  /*74c0*/  LEA.HI.X.SX32 R59, R141.reuse, R61, 0x5, P0 ;  /* 0x0000003d8d3b7211 */ /* 0x040fe400000f2eff */
[----:B------:R-:W3:Y:S01]  /*74d0*/  @P1 LDG.E R169, desc[UR24][R44.64+-0x1e0] ;  /* 0xfffe20182ca91981 */ /* 0x000ee2000c1e1900 */
[C---:B------:R-:W-:Y:S02]  /*74e0*/  LEA R56, P0, R141.reuse, R58, 0x5 ;  /* 0x0000003a8d387211 */ /* 0x040fe400078028ff */
[C---:B------:R-:W-:Y:S01]  /*74f0*/  HMMA.16816.F32 R16, R36.reuse, R46, R16 ;  /* 0x0000002e2410723c */ /* 0x040fe20000001810 */
[----:B------:R-:W4:Y:S03]  /*7500*/  @P1 LDG.E R168, desc[UR24][R44.64+-0x100] ;  /* 0xffff00182ca81981 */ /* 0x000f26000c1e1900 */
[C---:B------:R-:W-:Y:S01]  /*7510*/  LEA.HI.X.SX32 R57, R141.reuse, R59, 0x5, P0 ;  /* 0x0000003b8d397211 */ /* 0x040fe200000f2eff */
[----:B------:R1:W5:Y:S01]  /*7520*/  @P1 LDG.E R252, desc[UR24][R44.64+-0xe0] ;  /* 0xffff20182cfc1981 */ /* 0x000362000c1e1900 */
[C---:B------:R-:W-:Y:S02]  /*7530*/  LEA R50, P0, R141.reuse, R56, 0x5 ;  /* 0x000000388d327211 */ /* 0x040fe400078028ff */
[-C--:B-1----:R-:W-:Y:S01]  /*7540*/  HMMA.16816.F32 R20, R36, R40.reuse, R20 ;  /* 0x000000282414723c */ /* 0x082fe20000001814 */
[----:B------:R-:W-:Y:S02]  /*7550*/  REDG.E.ADD.F32.FTZ.RN.STRONG.GPU desc[UR24][R238.64], R4 ;  /* 0x00000004ee0079a6 */ /* 0x000fe4000c12f318 */
[C---:B------:R-:W-:Y:S02]  /*7560*/  LEA.HI.X.SX32 R51, R141.reuse, R57, 0x5, P0 ;  /* 0x000000398d337211 */ /* 0x040fe400000f2eff */
[----:B------:R-:W-:Y:S01]  /*7570*/  REDG.E.ADD.F32.FTZ.RN.STRONG.GPU desc[UR24][R164.64], R5 ;  /* 0x00000005a40079a6 */ /* 0x000fe2000c12f318 */
[C---:B------:R-:W-:Y:S02]  /*7580*/  LEA R48, P0, R141.reuse, R50, 0x5 ;  /* 0x000000328d307211 */ /* 0x040fe400078028ff */
[C---:B------:R-:W-:Y:S01]  /*7590*/  HMMA.16816.F32 R24, R52.reuse, R40, R24 ;  /* 0x000000283418723c */ /* 0x040fe20000001818 */
[----:B------:R1:W-:Y:S03]  /*75a0*/  REDG.E.ADD.F32.FTZ.RN.STRONG.GPU desc[UR24][R162.64], R6 ;  /* 0x00000006a20079a6 */ /* 0x0003e6000c12f318 */
[C---:B------:R-:W-:Y:S01]  /*75b0*/  LEA.HI.X.SX32 R49, R141.reuse, R51, 0x5, P0 ;  /* 0x000000338d317211 */ /* 0x040fe200000f2eff */
[----:B------:R1:W-:Y:S01]  /*75c0*/  REDG.E.ADD.F32.FTZ.RN.STRONG.GPU desc[UR24][R160.64], R7 ;  /* 0x00000007a00079a6 */ /* 0x0003e2000c12f318 */
[C---:B------:R-:W-:Y:S02]  /*75d0*/  LEA R46, P0, R141.reuse, R48, 0x5 ;  /* 0x000000308d2e7211 */ /* 0x040fe400078028ff */
[-C--:B------:R-:W-:Y:S01]  /*75e0*/  HMMA.16816.F32 R28, R52, R42.reuse, R28 ;  /* 0x0000002a341c723c */ /* 0x080fe2000000181c */
[----:B------:R1:W-:Y:S02]  /*75f0*/  REDG.E.ADD.F32.FTZ.RN.STRONG.GPU desc[UR24][R158.64], R8 ;  /* 0x000000089e0079a6 */ /* 0x0003e4000c12f318 */
[C---:B------:R-:W-:Y:S02]  /*7600*/  LEA.HI.X.SX32 R47, R141.reuse, R49, 0x5, P0 ;  /* 0x000000318d2f7211 */ /* 0x040fe400000f2eff */
[----:B------:R1:W-:Y:S01]  /*7610*/  REDG.E.ADD.F32.FTZ.RN.STRONG.GPU desc[UR24][R156.64], R9 ;  /* 0x000000099c0079a6 */ /* 0x0003e2000c12f318 */
[C---:B------:R-:W-:Y:S02]  /*7620*/  LEA R40, P0, R141.reuse, R46, 0x5 ;  /* 0x0000002e8d287211 */ /* 0x040fe400078028ff */
[----:B------:R-:W-:Y:S01]  /*7630*/  HMMA.16816.F32 R32, R36, R42, R32 ;  /* 0x0000002a2420723c */ /* 0x000fe20000001820 */
[----:B------:R-:W-:Y:S03]  /*7640*/  REDG.E.ADD.F32.FTZ.RN.STRONG.GPU desc[UR24][R154.64], R10 ;  /* 0x0000000a9a0079a6 */ /* 0x000fe6000c12f318 */
[C---:B------:R-:W-:Y:S01]  /*7650*/  LEA.HI.X.SX32 R41, R141.reuse, R47, 0x5, P0 ;  /* 0x0000002f8d297211 */ /* 0x040fe200000f2eff */
        /* <DEDUP_REMOVED lines=11> */
[----:B------:R-:W-:Y:S01]  /*7710*/  LEA.HI.X.SX32 R9, R141, R5, 0x5, P0 ;  /* 0x000000058d097211 */ /* 0x000fe200000f2eff */
        /* <DEDUP_REMOVED lines=24> */
[----:B------:R-:W-:Y:S04]  /*78a0*/  LDSM.16.MT88.4 R4, [R2+0x14000] ;  /* 0x014000000204783b */ /* 0x000fe80000004200 */
[----:B------:R-:W1:Y:S04]  /*78b0*/  LDSM.16.MT88.4 R8, [R182] ;  /* 0x00000000b608783b */ /* 0x000e680000004200 */
[----:B------:R-:W1:Y:S04]  /*78c0*/  LDSM.16.MT88.4 R12, [R2+0x18000] ;  /* 0x01800000020c783b */ /* 0x000e680000004200 */
[----:B------:R-:W1:Y:S04]  /*78d0*/  LDSM.16.MT88.4 R16, [R0] ;  /* 0x000000000010783b */ /* 0x000e680000004200 */
[----:B------:R-:W-:Y:S04]  /*78e0*/  LDSM.16.MT88.4 R20, [R2+0x14800] ;  /* 0x014800000214783b */ /* 0x000fe80000004200 */
[----:B------:R-:W1:Y:S04]  /*78f0*/  LDSM.16.MT88.4 R24, [R182+0x800] ;  /* 0x00080000b618783b */ /* 0x000e680000004200 */
[----:B------:R-:W1:Y:S04]  /*7900*/  LDSM.16.MT88.4 R32, [R2+0x18800] ;  /* 0x018800000220783b */ /* 0x000e680000004200 */
[----:B------:R-:W-:Y:S04]  /*7910*/  LDSM.16.MT88.4 R28, [R182+0x1000] ;  /* 0x00100000b61c783b */ /* 0x000fe80000004200 */
[----:B------:R-:W-:Y:S04]  /*7920*/  LDSM.16.MT88.4 R36, [R2+0x19000] ;  /* 0x019000000224783b */ /* 0x000fe80000004200 */
[----:B------:R-:W-:Y:S04]  /*7930*/  LDSM.16.MT88.4 R40, [R2+0x19800] ;  /* 0x019800000228783b */ /* 0x000fe80000004200 */
[----:B------:R-:W-:Y:S01]  /*7940*/  LDSM.16.MT88.4 R44, [R0+0x1800] ;  /* 0x00180000002c783b */ /* 0x000fe20000004200 */
        /* <DEDUP_REMOVED lines=8> */
[----:B------:R-:W3:Y:S07]  /*79d0*/  LDSM.16.MT88.4 R12, [R2+0x15000] ;  /* 0x01500000020c783b */ /* 0x000eee0000004200 */
        /* <DEDUP_REMOVED lines=8> */
[-C--:B-1----:R-:W-:Y:S08]  /*7a60*/  HMMA.16816.F32 R116, R20, R8.reuse, R116 ;  /* 0x000000081474723c */ /* 0x082ff00000001874 */
[C---:B------:R-:W-:Y:S01]  /*7a70*/  HMMA.16816.F32 R120, R32.reuse, R8, R120 ;  /* 0x000000082078723c */ /* 0x040fe20000001878 */
[----:B--2---:R-:W-:Y:S07]  /*7a80*/  @P1 STL [R1+0x8], R170 ;  /* 0x000008aa01001387 */ /* 0x004fee0000100800 */
[-C--:B------:R-:W-:Y:S01]  /*7a90*/  HMMA.16816.F32 R124, R32, R10.reuse, R124 ;  /* 0x0000000a207c723c */ /* 0x080fe2000000187c */
[----:B------:R-:W-:Y:S04]  /*7aa0*/  LDSM.16.MT88.4 R32, [R0+0x2000] ;  /* 0x002000000020783b */ /* 0x000fe80000004200 */
[----:B---3--:R-:W-:Y:S03]  /*7ab0*/  @P1 STL [R1+0x4], R169 ;  /* 0x000004a901001387 */ /* 0x008fe60000100800 */
[----:B------:R-:W-:Y:S01]  /*7ac0*/  HMMA.16816.F32 R128, R20, R10, R128 ;  /* 0x0000000a1480723c */ /* 0x000fe20000001880 */
[----:B------:R-:W-:Y:S04]  /*7ad0*/  LDSM.16.MT88.4 R8, [R2+0x16000] ;  /* 0x016000000208783b */ /* 0x000fe80000004200 */
[----:B------:R-:W1:Y:S03]  /*7ae0*/  LDSM.16.MT88.4 R20, [R182+0x2000] ;  /* 0x00200000b614783b */ /* 0x000e660000004200 */
[-C--:B------:R-:W-:Y:S01]  /*7af0*/  HMMA.16816.F32 R100, R12, R28.reuse, R100 ;  /* 0x0000001c0c64723c */ /* 0x080fe20000001864 */
[----:B----4-:R-:W-:Y:S07]  /*7b00*/  @P1 STL [R1], R168 ;  /* 0x000000a801001387 */ /* 0x010fee0000100800 */
        /* <DEDUP_REMOVED lines=34> */
[----:B------:R2:W-:Y:S03]  /*7d30*/  LDSM.16.MT88.4 R32, [R0+0x3800] ;  /* 0x003800000020783b */ /* 0x0005e60000004200 */
        /* <DEDUP_REMOVED lines=30> */
.L_x_2268:
[C---:B------:R-:W-:Y:S01]  /*7f20*/  SHF.L.U32 R0, R192.reuse, 0x4, RZ ;  /* 0x00000004c0007819 */ /* 0x040fe200000006ff */
[----:B------:R-:W1:Y:S01]  /*7f30*/  LDCU.64 UR14, c[0x0][0x5a8] ;  /* 0x0000b500ff0e77ac */ /* 0x000e620008000a00 */
[C---:B------:R-:W-:Y:S02]  /*7f40*/  SHF.L.U32 R3, R192.reuse, 0x5, RZ ;  /* 0x00000005c0037819 */ /* 0x040fe400000006ff */
[----:B------:R-:W-:Y:S01]  /*7f50*/  SHF.L.U32 R2, R192, 0x1, RZ ;  /* 0x00000001c0027819 */ /* 0x000fe200000006ff */
[----:B------:R-:W2:Y:S01]  /*7f60*/  LDCU UR5, c[0x0][0x500] ;  /* 0x0000a000ff0577ac */ /* 0x000ea20008000800 */
[----:B------:R-:W-:Y:S02]  /*7f70*/  LOP3.LUT R0, R0, 0x1c0, RZ, 0xc0, !PT ;  /* 0x000001c000007812 */ /* 0x000fe400078ec0ff */
[----:B------:R-:W-:Y:S01]  /*7f80*/  SHF.R.U32.HI R4, RZ, 0x4, R192 ;  /* 0x00000004ff047819 */ /* 0x000fe200000116c0 */
[----:B------:R-:W3:Y:S01]  /*7f90*/  LDCU UR6, c[0x0][0x4fc] ;  /* 0x00009f80ff0677ac */ /* 0x000ee20008000800 */
[----:B------:R-:W-:-:S02]  /*7fa0*/  LOP3.LUT R3, R3, 0xc00, RZ, 0xc0, !PT ;  /* 0x00000c0003037812 */ /* 0x000fc400078ec0ff */
[--C-:B------:R-:W-:Y:S01]  /*7fb0*/  LOP3.LUT R0, R0, 0x38, R2.reuse, 0xf8, !PT ;  /* 0x0000003800007812 */ /* 0x100fe200078ef802 */
[----:B------:R-:W-:Y:S01]  /*7fc0*/  UMOV UR20, UR16 ;  /* 0x0000001000147c82 */ /* 0x000fe20008000000 */
[----:B------:R-:W-:Y:S02]  /*7fd0*/  LOP3.LUT R2, R3, 0x6, R2, 0xf8, !PT ;  /* 0x0000000603027812 */ /* 0x000fe400078ef802 */
[----:B------:R-:W-:Y:S01]  /*7fe0*/  LOP3.LUT R0, R0, 0x8, R4, 0x78, !PT ;  /* 0x0000000800007812 */ /* 0x000fe200078e7804 */
[----:B------:R-:W-:Y:S01]  /*7ff0*/  IMAD.MOV.U32 R4, RZ, RZ, 0x20 ;  /* 0x00000020ff047424 */ /* 0x000fe200078e00ff */
[----:B------:R-:W-:Y:S01]  /*8000*/  R2P PR, R192, 0x18 ;  /* 0x00000018c0007804 */ /* 0x000fe20000000000 */
[----:B-1----:R-:W-:Y:S01]  /*8010*/  UIMAD UR15, UR20, UR15, URZ ;  /* 0x0000000f140f72a4 */ /* 0x002fe2000f8e02ff */
[----:B------:R-:W-:Y:S02]  /*8020*/  LOP3.LUT R5, R2, R0, RZ, 0xfc, !PT ;  /* 0x0000000002057212 */ /* 0x000fe400078efcff */
[----:B------:R-:W-:Y:S01]  /*8030*/  LOP3.LUT R0, R249, 0x1f8, RZ, 0xc0, !PT ;  /* 0x000001f8f9007812 */ /* 0x000fe200078ec0ff */
[----:B--2---:R-:W-:Y:S01]  /*8040*/  FMUL.FTZ R100, R100, UR5 ;  /* 0x0000000564647c20 */ /* 0x004fe20008410000 */
[----:B------:R-:W-:Y:S01]  /*8050*/  MOV R3, UR14 ;  /* 0x0000000e00037c02 */ /* 0x000fe20008000f00 */
[----:B------:R-:W-:Y:S01]  /*8060*/  FMUL.FTZ R29, R101, UR5 ;  /* 0x00000005651d7c20 */ /* 0x000fe20008410000 */
[----:B------:R-:W-:Y:S01]  /*8070*/  LOP3.LUT R0, R0, 0x38, R192, 0x78, !PT ;  /* 0x0000003800007812 */ /* 0x000fe200078e78c0 */
[----:B------:R-:W-:Y:S01]  /*8080*/  FMUL.FTZ R102, R102, UR5 ;  /* 0x0000000566667c20 */ /* 0x000fe20008410000 */
[----:B------:R-:W-:Y:S01]  /*8090*/  MOV R187, RZ ;  /* 0x000000ff00bb7202 */ /* 0x000fe20000000f00 */
[----:B------:R-:W-:Y:S01]  /*80a0*/  FMUL.FTZ R28, R103, UR5 ;  /* 0x00000005671c7c20 */ /* 0x000fe20008410000 */
[----:B------:R-:W-:Y:S01]  /*80b0*/  LOP3.LUT R30, R0, 0x1e00, R249, 0xf8, !PT ;  /* 0x00001e00001e7812 */ /* 0x000fe200078ef8f9 */
[----:B------:R-:W-:Y:S01]  /*80c0*/  FMUL.FTZ R112, R112, UR5 ;  /* 0x0000000570707c20 */ /* 0x000fe20008410000 */
[----:B------:R-:W-:Y:S01]  /*80d0*/  LEA R0, R5, UR4, 0x1 ;  /* 0x0000000405007c11 */ /* 0x000fe2000f8e08ff */
[----:B------:R-:W-:-:S04]  /*80e0*/  IMAD.WIDE.U32 R2, R3, UR20, R186 ;  /* 0x0000001403027c25 */ /* 0x000fc8000f8e00ba */
        /* <DEDUP_REMOVED lines=17> */
[----:B------:R-:W-:Y:S01]  /*8200*/  MOV R6, R2 ;  /* 0x0000000200067202 */ /* 0x000fe20000000f00 */
        /* <DEDUP_REMOVED lines=8> */
[----:B------:R-:W-:Y:S01]  /*8290*/  IADD3 R7, PT, PT, R3, UR15, RZ ;  /* 0x0000000f03077c10 */ /* 0x000fe2000fffe0ff */
[----:B------:R-:W-:Y:S01]  /*82a0*/  FMUL.FTZ R121, R121, UR5 ;  /* 0x0000000579797c20 */ /* 0x000fe20008410000 */
[----:B------:R-:W-:Y:S01]  /*82b0*/  IADD3 R2, PT, PT, R0, 0xc040, RZ ;  /* 0x0000c04000027810 */ /* 0x000fe20007ffe0ff */
        /* <DEDUP_REMOVED lines=32> */
[----:B------:R-:W-:Y:S01]  /*84c0*/  IADD3 R4, PT, PT, R4, R2, RZ ;  /* 0x0000000204047210 */ /* 0x000fe20007ffe0ff */
[----:B------:R-:W-:Y:S01]  /*84d0*/  STS [R0+0xc400], R28 ;  /* 0x00c4001c00007388 */ /* 0x000fe20000000800 */
        /* <DEDUP_REMOVED lines=12> */
[----:B------:R-:W-:Y:S01]  /*85a0*/  STS [R0+0xe000], R25 ;  /* 0x00e0001900007388 */ /* 0x000fe20000000800 */
[----:B------:R-:W-:Y:S01]  /*85b0*/  F2FP.F16.F32.PACK_AB R126, R127, R126 ;  /* 0x0000007e7f7e723e */ /* 0x000fe200000000ff */
[----:B------:R-:W-:Y:S01]  /*85c0*/  FMUL.FTZ R96, R96, UR6 ;  /* 0x0000000660607c20 */ /* 0x000fe20008410000 */
[----:B------:R-:W-:Y:S01]  /*85d0*/  FMUL.FTZ R14, R97, UR6 ;  /* 0x00000006610e7c20 */ /* 0x000fe20008410000 */
[----:B------:R1:W-:Y:S01]  /*85e0*/  STS [R0+0xe400], R24 ;  /* 0x00e4001800007388 */ /* 0x0003e20000000800 */
        /* <DEDUP_REMOVED lines=21> */
[----:B------:R-:W2:Y:S01]  /*8740*/  LDCU.64 UR6, c[0x0][0x5b0] ;  /* 0x0000b600ff0677ac */ /* 0x000ea20008000a00 */
[----:B------:R-:W-:Y:S01]  /*8750*/  F2FP.F16.F32.PACK_AB R18, R18, R76 ;  /* 0x0000004c1212723e */ /* 0x000fe200000000ff */
[----:B------:R-:W-:Y:S01]  /*8760*/  STS [R4+0x400], R130 ;  /* 0x0004008204007388 */ /* 0x000fe20000000800 */
[----:B------:R-:W-:Y:S01]  /*8770*/  F2FP.F16.F32.PACK_AB R17, R17, R78 ;  /* 0x0000004e1111723e */ /* 0x000fe200000000ff */
[----:B-1----:R-:W1:Y:S01]  /*8780*/  LDC.64 R24, c[0x0][0x5d8] ;  /* 0x00017600ff187b82 */ /* 0x002e620000000a00 */
[----:B------:R-:W-:Y:S01]  /*8790*/  F2FP.F16.F32.PACK_AB R16, R16, R84 ;  /* 0x000000541010723e */ /* 0x000fe200000000ff */
[----:B------:R-:W-:Y:S01]  /*87a0*/  STS [R2+0x2000], R120 ;  /* 0x0020007802007388 */ /* 0x000fe20000000800 */
[----:B------:R-:W-:Y:S01]  /*87b0*/  F2FP.F16.F32.PACK_AB R15, R15, R86 ;  /* 0x000000560f0f723e */ /* 0x000fe200000000ff */
[----:B------:R-:W-:Y:S01]  /*87c0*/  USHF.L.U32 UR14, UR26, 0x7, URZ ;  /* 0x000000071a0e7899 */ /* 0x000fe200080006ff */
[----:B------:R-:W-:Y:S01]  /*87d0*/  F2FP.F16.F32.PACK_AB R14, R14, R96 ;  /* 0x000000600e0e723e */ /* 0x000fe200000000ff */
[----:B------:R-:W-:Y:S01]  /*87e0*/  STS [R2+0x2400], R122 ;  /* 0x0024007a02007388 */ /* 0x000fe20000000800 */
[----:B------:R-:W-:Y:S01]  /*87f0*/  F2FP.F16.F32.PACK_AB R13, R13, R98 ;  /* 0x000000620d0d723e */ /* 0x000fe200000000ff */
[----:B------:R-:W-:Y:S01]  /*8800*/  USHF.R.S32.HI UR5, URZ, 0x1f, UR14 ;  /* 0x0000001fff057899 */ /* 0x000fe2000801140e */
[----:B------:R-:W-:Y:S01]  /*8810*/  F2FP.F16.F32.PACK_AB R23, R23, R88 ;  /* 0x000000581717723e */ /* 0x000fe200000000ff */
[----:B------:R-:W-:Y:S01]  /*8820*/  STS [R4+0x2000], R124 ;  /* 0x0020007c04007388 */ /* 0x000fe20000000800 */
[----:B------:R-:W-:Y:S01]  /*8830*/  F2FP.F16.F32.PACK_AB R22, R22, R90 ;  /* 0x0000005a1616723e */ /* 0x000fe200000000ff */
[----:B------:R-:W-:Y:S01]  /*8840*/  UIADD3 UR14, UP0, UPT, UR32, UR14, URZ ;  /* 0x0000000e200e7290 */ /* 0x000fe2000ff1e0ff */
[----:B------:R-:W-:Y:S01]  /*8850*/  F2FP.F16.F32.PACK_AB R26, R26, R92 ;  /* 0x0000005c1a1a723e */ /* 0x000fe200000000ff */
[----:B------:R-:W-:Y:S01]  /*8860*/  STS [R4+0x2400], R126 ;  /* 0x0024007e04007388 */ /* 0x000fe20000000800 */
[----:B------:R-:W-:Y:S01]  /*8870*/  F2FP.F16.F32.PACK_AB R27, R27, R94 ;  /* 0x0000005e1b1b723e */ /* 0x000fe200000000ff */
[----:B--2---:R-:W-:Y:S01]  /*8880*/  UIMAD UR7, UR20, UR7, URZ ;  /* 0x00000007140772a4 */ /* 0x004fe2000f8e02ff */
[----:B------:R-:W-:Y:S01]  /*8890*/  MOV R8, UR6 ;  /* 0x0000000600087c02 */ /* 0x000fe20008000f00 */
[----:B------:R-:W-:Y:S01]  /*88a0*/  STS [R0+0x10000], R12 ;  /* 0x0100000c00007388 */ /* 0x000fe20000000800 */
[----:B------:R-:W-:Y:S01]  /*88b0*/  ULEA.HI.X.SX32 UR32, UR32, UR5, 0x1, UP0 ;  /* 0x0000000520207291 */ /* 0x000fe200080f0eff */
[----:B------:R-:W-:-:S02]  /*88c0*/  SHF.R.U32.HI R192, RZ, 0x3, R192 ;  /* 0x00000003ffc07819 */ /* 0x000fc400000116c0 */
[----:B------:R-:W-:Y:S01]  /*88d0*/  STS [R0+0x10400], R11 ;  /* 0x0104000b00007388 */ /* 0x000fe20000000800 */
[----:B------:R-:W-:-:S03]  /*88e0*/  IMAD.WIDE.U32 R8, R8, UR20, R186 ;  /* 0x0000001408087c25 */ /* 0x000fc6000f8e00ba */
[----:B------:R2:W-:Y:S04]  /*88f0*/  STS [R3+0x10000], R10 ;  /* 0x0100000a03007388 */ /* 0x0005e80000000800 */
[----:B------:R-:W-:Y:S04]  /*8900*/  STS [R3+0x10400], R19 ;  /* 0x0104001303007388 */ /* 0x000fe80000000800 */
[----:B------:R-:W-:Y:S04]  /*8910*/  STS [R0+0x12000], R21 ;  /* 0x0120001500007388 */ /* 0x000fe80000000800 */
[----:B------:R3:W-:Y:S04]  /*8920*/  STS [R0+0x12400], R20 ;  /* 0x0124001400007388 */ /* 0x0007e80000000800 */
[----:B------:R-:W-:Y:S04]  /*8930*/  STS [R3+0x12000], R18 ;  /* 0x0120001203007388 */ /* 0x000fe80000000800 */
[----:B------:R-:W-:Y:S04]  /*8940*/  STS [R3+0x12400], R17 ;  /* 0x0124001103007388 */ /* 0x000fe80000000800 */
[----:B------:R-:W-:Y:S01]  /*8950*/  STS [R2+0x4000], R16 ;  /* 0x0040001002007388 */ /* 0x000fe20000000800 */
[----:B--2---:R-:W2:Y:S03]  /*8960*/  LDC.64 R10, c[0x0][0x5c0] ;  /* 0x00017000ff0a7b82 */ /* 0x004ea60000000a00 */
[----:B------:R-:W-:Y:S04]  /*8970*/  STS [R2+0x4400], R15 ;  /* 0x0044000f02007388 */ /* 0x000fe80000000800 */
[----:B------:R4:W-:Y:S04]  /*8980*/  STS [R4+0x4000], R14 ;  /* 0x0040000e04007388 */ /* 0x0009e80000000800 */
[----:B------:R-:W-:Y:S01]  /*8990*/  STS [R4+0x4400], R13 ;  /* 0x0044000d04007388 */ /* 0x000fe20000000800 */
[----:B---3--:R-:W-:-:S03]  /*89a0*/  LEA R0, R30, UR4, 0x1 ;  /* 0x000000041e007c11 */ /* 0x008fc6000f8e08ff */
[----:B------:R-:W-:Y:S04]  /*89b0*/  STS [R2+0x6000], R23 ;  /* 0x0060001702007388 */ /* 0x000fe80000000800 */
[----:B------:R1:W-:Y:S04]  /*89c0*/  STS [R2+0x6400], R22 ;  /* 0x0064001602007388 */ /* 0x0003e80000000800 */
[----:B------:R-:W-:Y:S04]  /*89d0*/  STS [R4+0x6000], R26 ;  /* 0x0060001a04007388 */ /* 0x000fe80000000800 */
[----:B------:R3:W-:Y:S01]  /*89e0*/  STS [R4+0x6400], R27 ;  /* 0x0064001b04007388 */ /* 0x0007e20000000800 */
[----:B------:R-:W-:Y:S08]  /*89f0*/  BAR.SYNC.DEFER_BLOCKING 0x0 ;  /* 0x0000000000007b1d */ /* 0x000ff00000010000 */
[----:B----4-:R-:W4:Y:S01]  /*8a00*/  LDC.64 R14, c[0x0][0x5e0] ;  /* 0x00017800ff0e7b82 */ /* 0x010f220000000a00 */
[----:B-1----:R-:W-:-:S07]  /*8a10*/  IMAD.WIDE.U32 R2, R24, UR18, R6 ;  /* 0x0000001218027c25 */ /* 0x002fce000f8e0006 */
[----:B------:R-:W1:Y:S01]  /*8a20*/  LDC.64 R12, c[0x0][0x5c8] ;  /* 0x00017200ff0c7b82 */ /* 0x000e620000000a00 */
[----:B------:R-:W-:Y:S02]  /*8a30*/  IMAD R5, R25, UR18, R3 ;  /* 0x0000001219057c24 */ /* 0x000fe4000f8e0203 */
[C---:B--2---:R-:W-:Y:S01]  /*8a40*/  IMAD R6, R10.reuse, UR32, RZ ;  /* 0x000000200a067c24 */ /* 0x044fe2000f8e02ff */
[----:B---3--:R-:W-:Y:S01]  /*8a50*/  MOV R4, R2 ;  /* 0x0000000200047202 */ /* 0x008fe20000000f00 */
[----:B------:R-:W-:Y:S01]  /*8a60*/  VIADD R3, R9, UR7 ;  /* 0x0000000709037c36 */ /* 0x000fe20008000000 */
[----:B------:R-:W2:Y:S01]  /*8a70*/  LDCU.128 UR4, c[0x0][0x560] ;  /* 0x0000ac00ff0477ac */ /* 0x000ea20008000c00 */
[----:B------:R-:W3:Y:S01]  /*8a80*/  LDS.128 R44, [R0+0xc000] ;  /* 0x00c00000002c7984 */ /* 0x000ee20000000c00 */
[----:B------:R-:W-:Y:S01]  /*8a90*/  MOV R2, R8 ;  /* 0x0000000800027202 */ /* 0x000fe20000000f00 */
[----:B------:R-:W-:Y:S02]  /*8aa0*/  IMAD R6, R11, UR14, R6 ;  /* 0x0000000e0b067c24 */ /* 0x000fe4000f8e0206 */
[----:B------:R-:W3:Y:S01]  /*8ab0*/  LDS.128 R40, [R0+0xd000] ;  /* 0x00d0000000287984 */ /* 0x000ee20000000c00 */
[----:B------:R-:W-:-:S03]  /*8ac0*/  IMAD.WIDE.U32 R4, R10, UR14, R4 ;  /* 0x0000000e0a047c25 */ /* 0x000fc6000f8e0004 */
[----:B------:R-:W3:Y:S01]  /*8ad0*/  LDS.128 R36, [R0+0xe000] ;  /* 0x00e0000000247984 */ /* 0x000ee20000000c00 */
[----:B----4-:R-:W-:Y:S01]  /*8ae0*/  IMAD.WIDE.U32 R8, R14, UR18, R2 ;  /* 0x000000120e087c25 */ /* 0x010fe2000f8e0002 */
[----:B------:R-:W-:Y:S02]  /*8af0*/  IADD3 R3, PT, PT, R5, R6, RZ ;  /* 0x0000000605037210 */ /* 0x000fe40007ffe0ff */
[----:B------:R-:W4:Y:S01]  /*8b00*/  LDS.128 R32, [R0+0xf000] ;  /* 0x00f0000000207984 */ /* 0x000f220000000c00 */
[----:B------:R-:W-:Y:S01]  /*8b10*/  MOV R2, R4 ;  /* 0x0000000400027202 */ /* 0x000fe20000000f00 */
[----:B------:R-:W-:Y:S01]  /*8b20*/  IMAD R5, R15, UR18, R9 ;  /* 0x000000120f057c24 */ /* 0x000fe2000f8e0209 */
[----:B------:R-:W-:Y:S01]  /*8b30*/  MOV R4, R8 ;  /* 0x0000000800047202 */ /* 0x000fe20000000f00 */
[----:B------:R-:W4:Y:S01]  /*8b40*/  LDS.128 R28, [R0+0x10000] ;  /* 0x01000000001c7984 */ /* 0x000f220000000c00 */
[----:B-1----:R-:W-:Y:S01]  /*8b50*/  IMAD R9, R12, UR32, RZ ;  /* 0x000000200c097c24 */ /* 0x002fe2000f8e02ff */
[----:B------:R-:W-:Y:S01]  /*8b60*/  SHF.L.U32 R15, R10, 0x6, RZ ;  /* 0x000000060a0f7819 */ /* 0x000fe200000006ff */
[----:B------:R-:W-:Y:S01]  /*8b70*/  IMAD.WIDE.U32 R6, R192, R10, R2 ;  /* 0x0000000ac0067225 */ /* 0x000fe200078e0002 */
[----:B------:R-:W1:Y:S01]  /*8b80*/  LDS.128 R24, [R0+0x11000] ;  /* 0x0110000000187984 */ /* 0x000e620000000c00 */
[----:B------:R-:W-:-:S02]  /*8b90*/  SHF.L.U64.HI R14, R10, 0x6, R11 ;  /* 0x000000060a0e7819 */ /* 0x000fc4000001020b */
[----:B------:R-:W-:Y:S01]  /*8ba0*/  IMAD R9, R13, UR14, R9 ;  /* 0x0000000e0d097c24 */ /* 0x000fe2000f8e0209 */
[----:B------:R-:W1:Y:S01]  /*8bb0*/  LDS.128 R20, [R0+0x12000] ;  /* 0x0120000000147984 */ /* 0x000e620000000c00 */
[----:B------:R-:W-:Y:S01]  /*8bc0*/  IMAD.WIDE.U32 R4, R12, UR14, R4 ;  /* 0x0000000e0c047c25 */ /* 0x000fe2000f8e0004 */
[----:B--2---:R-:W-:Y:S02]  /*8bd0*/  LEA R2, P0, R6, UR4, 0x1 ;  /* 0x0000000406027c11 */ /* 0x004fe4000f8008ff */
[----:B------:R2:W1:Y:S01]  /*8be0*/  LDS.128 R16, [R0+0x13000] ;  /* 0x0130000000107984 */ /* 0x0004620000000c00 */
[----:B------:R-:W-:Y:S01]  /*8bf0*/  IMAD R3, R192, R11, R7 ;  /* 0x0000000bc0037224 */ /* 0x000fe200078e0207 */
[----:B------:R-:W-:Y:S01]  /*8c00*/  IADD3 R8, P1, PT, R15, R2, RZ ;  /* 0x000000020f087210 */ /* 0x000fe20007f3e0ff */
[----:B------:R-:W-:-:S03]  /*8c10*/  IMAD.IADD R5, R5, 0x1, R9 ;  /* 0x0000000105057824 */ /* 0x000fc600078e0209 */
[----:B------:R-:W-:Y:S01]  /*8c20*/  LEA.HI.X R3, R6, UR5, R3, 0x1, P0 ;  /* 0x0000000506037c11 */ /* 0x000fe200080f0c03 */
[----:B------:R-:W-:Y:S01]  /*8c30*/  IMAD.WIDE.U32 R4, R192, R12, R4 ;  /* 0x0000000cc0047225 */ /* 0x000fe200078e0004 */
[----:B------:R-:W-:Y:S02]  /*8c40*/  LEA R6, P0, R10, R2, 0x7 ;  /* 0x000000020a067211 */ /* 0x000fe400078038ff */
[-C--:B------:R-:W-:Y:S02]  /*8c50*/  IADD3.X R9, PT, PT, R14, R3.reuse, RZ, P1, !PT ;  /* 0x000000030e097210 */ /* 0x080fe40000ffe4ff */
[----:B------:R-:W-:Y:S01]  /*8c60*/  LEA.HI.X R7, R10, R3, R11, 0x7, P0 ;  /* 0x000000030a077211 */ /* 0x000fe200000f3c0b */
[----:B---3--:R3:W-:Y:S01]  /*8c70*/  STG.E.128 desc[UR24][R2.64], R44 ;  /* 0x0000002c02007986 */ /* 0x0087e2000c101d18 */
[----:B------:R-:W-:-:S03]  /*8c80*/  IADD3 R10, P2, PT, R6, R15, RZ ;  /* 0x0000000f060a7210 */ /* 0x000fc60007f5e0ff */
[----:B------:R1:W-:Y:S01]  /*8c90*/  STG.E.128 desc[UR24][R8.64], R40 ;  /* 0x0000002808007986 */ /* 0x0003e2000c101d18 */
[----:B------:R-:W-:-:S03]  /*8ca0*/  IADD3.X R11, PT, PT, R7, R14, RZ, P2, !PT ;  /* 0x0000000e070b7210 */ /* 0x000fc600017fe4ff */
[----:B------:R1:W-:Y:S01]  /*8cb0*/  STG.E.128 desc[UR24][R6.64], R36 ;  /* 0x0000002406007986 */ /* 0x0003e2000c101d18 */
[----:B--2---:R-:W-:-:S03]  /*8cc0*/  IMAD R0, R192, R13, R5 ;  /* 0x0000000dc0007224 */ /* 0x004fc600078e0205 */
[----:B----4-:R2:W-:Y:S01]  /*8cd0*/  STG.E.128 desc[UR24][R10.64], R32 ;  /* 0x000000200a007986 */ /* 0x0105e2000c101d18 */
[----:B---3--:R-:W-:Y:S02]  /*8ce0*/  LEA R2, P0, R4, UR6, 0x1 ;  /* 0x0000000604027c11 */ /* 0x008fe4000f8008ff */
[----:B-1----:R-:W-:Y:S02]  /*8cf0*/  SHF.L.U32 R9, R12, 0x6, RZ ;  /* 0x000000060c097819 */ /* 0x002fe400000006ff */
[----:B------:R-:W-:Y:S02]  /*8d00*/  LEA.HI.X R3, R4, UR7, R0, 0x1, P0 ;  /* 0x0000000704037c11 */ /* 0x000fe400080f0c00 */
[CC--:B------:R-:W-:Y:S02]  /*8d10*/  LEA R4, P0, R12.reuse, R2.reuse, 0x7 ;  /* 0x000000020c047211 */ /* 0x0c0fe400078038ff */
[----:B------:R-:W-:Y:S01]  /*8d20*/  SHF.L.U64.HI R0, R12, 0x6, R13 ;  /* 0x000000060c007819 */ /* 0x000fe2000001020d */
[----:B------:R2:W-:Y:S01]  /*8d30*/  STG.E.128 desc[UR24][R2.64], R28 ;  /* 0x0000001c02007986 */ /* 0x0005e2000c101d18 */
[----:B------:R-:W-:-:S02]  /*8d40*/  IADD3 R8, P1, PT, R9, R2, RZ ;  /* 0x0000000209087210 */ /* 0x000fc40007f3e0ff */
[----:B------:R-:W-:Y:S02]  /*8d50*/  LEA.HI.X R5, R12, R3, R13, 0x7, P0 ;  /* 0x000000030c057211 */ /* 0x000fe400000f3c0d */
[----:B------:R-:W-:Y:S02]  /*8d60*/  IADD3 R6, P0, PT, R4, R9, RZ ;  /* 0x0000000904067210 */ /* 0x000fe40007f1e0ff */
[----:B------:R-:W-:Y:S02]  /*8d70*/  IADD3.X R9, PT, PT, R0, R3, RZ, P1, !PT ;  /* 0x0000000300097210 */ /* 0x000fe40000ffe4ff */
[----:B------:R-:W-:-:S03]  /*8d80*/  IADD3.X R7, PT, PT, R5, R0, RZ, P0, !PT ;  /* 0x0000000005077210 */ /* 0x000fc600007fe4ff */
[----:B------:R2:W-:Y:S04]  /*8d90*/  STG.E.128 desc[UR24][R8.64], R24 ;  /* 0x0000001808007986 */ /* 0x0005e8000c101d18 */
[----:B------:R2:W-:Y:S04]  /*8da0*/  STG.E.128 desc[UR24][R4.64], R20 ;  /* 0x0000001404007986 */ /* 0x0005e8000c101d18 */
[----:B------:R2:W-:Y:S02]  /*8db0*/  STG.E.128 desc[UR24][R6.64], R16 ;  /* 0x0000001006007986 */ /* 0x0005e4000c101d18 */
.L_x_2265:
[----:B------:R-:W1:Y:S01]  /*8dc0*/  LDCU UR5, c[0x0][0x438] ;  /* 0x00008700ff0577ac */ /* 0x000e620008000800 */
[----:B------:R-:W3:Y:S01]  /*8dd0*/  LDCU UR6, c[0x0][0x370] ;  /* 0x00006e00ff0677ac */ /* 0x000ee20008000800 */
[----:B-1----:R-:W-:-:S04]  /*8de0*/  UIADD3 UR5, UPT, UPT, UR5, 0x7f, URZ ;  /* 0x0000007f05057890 */ /* 0x002fc8000fffe0ff */
[----:B------:R-:W-:Y:S02]  /*8df0*/  USHF.R.S32.HI UR4, URZ, 0x1f, UR5 ;  /* 0x0000001fff047899 */ /* 0x000fe40008011405 */
[----:B---3--:R-:W-:Y:S02]  /*8e00*/  UIADD3 UR26, UPT, UPT, UR6, UR26, URZ ;  /* 0x0000001a061a7290 */ /* 0x008fe4000fffe0ff */
[----:B------:R-:W-:-:S04]  /*8e10*/  ULEA.HI UR4, UR4, UR5, URZ, 0x7 ;  /* 0x0000000504047291 */ /* 0x000fc8000f8f38ff */
[----:B------:R-:W-:-:S04]  /*8e20*/  USHF.R.S32.HI UR4, URZ, 0x7, UR4 ;  /* 0x00000007ff047899 */ /* 0x000fc80008011404 */
[----:B------:R-:W-:-:S09]  /*8e30*/  UISETP.GE.AND UP0, UPT, UR26, UR4, UPT ;  /* 0x000000041a00728c */ /* 0x000fd2000bf06270 */
[----:B------:R-:W-:Y:S05]  /*8e40*/  BRA.U !UP0, `(.L_x_2272) ;  /* 0xffffff7108ec7547 */ /* 0x000fea000b83ffff */
[----:B------:R-:W-:Y:S05]  /*8e50*/  EXIT ;  /* 0x000000000000794d */ /* 0x000fea0003800000 */
.L_x_2273:
        /* <DEDUP_REMOVED lines=10> */
.L_x_2791:


//--------------------- .text._ZN5flash44flash_bwd_dq_dk_dv_loop_seqk_parallel_kernelI23Flash_bwd_kernel_traitsILi64ELi128ELi128ELi8ELi4ELi4ELi4ELb0ELb0EN7cutlass6half_tE19Flash_kernel_traitsILi64ELi128ELi128ELi8ES3_EELb0ELb0ELb0ELb0ELb1ELb1ELb1EEEvNS_16Flash_bwd_paramsE --------------------------
	.section	.text._ZN5flash44flash_bwd_dq_dk_dv_loop_seqk_parallel_kernelI23Flash_bwd_kernel_traitsILi64ELi128ELi128ELi8ELi4ELi4ELi4ELb0ELb0EN7cutlass6half_tE19Flash_kernel_traitsILi64ELi128ELi128ELi8ES3_EELb0ELb0ELb0ELb0ELb1ELb1ELb1EEEvNS_16Flash_bwd_paramsE,"ax",@progbits
	.align	128
        .global         _ZN5flash44flash_bwd_dq_dk_dv_loop_seqk_parallel_kernelI23Flash_bwd_kernel_traitsILi64ELi128ELi128ELi8ELi4ELi4ELi4ELb0ELb0EN7cutlass6half_tE19Flash_kernel_traitsILi64ELi128ELi128ELi8ES3_EELb0ELb0ELb0ELb0ELb1ELb1ELb1EEEvNS_16Flash_bwd_paramsE
        .type           _ZN5flash44flash_bwd_dq_dk_dv_loop_seqk_parallel_kernelI23Flash_bwd_kernel_traitsILi64ELi128ELi128ELi8ELi4ELi4ELi4ELb0ELb0EN7cutlass6half_tE19Flash_kernel_traitsILi64ELi128ELi128ELi8ES3_EELb0ELb0ELb0ELb0ELb1ELb1ELb1EEEvNS_16Flash_bwd_paramsE,@function
        .size           _ZN5flash44flash_bwd_dq_dk_dv_loop_seqk_parallel_kernelI23Flash_bwd_kernel_traitsILi64ELi128ELi128ELi8ELi4ELi4ELi4ELb0ELb0EN7cutlass6half_tE19Flash_kernel_traitsILi64ELi128ELi128ELi8ES3_EELb0ELb0ELb0ELb0ELb1ELb1ELb1EEEvNS_16Flash_bwd_paramsE,(.L_x_2792 - _ZN5flash44flash_bwd_dq_dk_dv_loop_seqk_parallel_kernelI23Flash_bwd_kernel_traitsILi64ELi128ELi128ELi8ELi4ELi4ELi4ELb0ELb0EN7cutlass6half_tE19Flash_kernel_traitsILi64ELi128ELi128ELi8ES3_EELb0ELb0ELb0ELb0ELb1ELb1ELb1EEEvNS_16Flash_bwd_paramsE)
        .other          _ZN5flash44flash_bwd_dq_dk_dv_loop_seqk_parallel_kernelI23Flash_bwd_kernel_traitsILi64ELi128ELi128ELi8ELi4ELi4ELi4ELb0ELb0EN7cutlass6half_tE19Flash_kernel_traitsILi64ELi128ELi128ELi8ES3_EELb0ELb0ELb0ELb0ELb1ELb1ELb1EEEvNS_16Flash_bwd_paramsE,@"STO_CUDA_ENTRY STV_DEFAULT"
_ZN5flash44flash_bwd_dq_dk_dv_loop_seqk_parallel_kernelI23Flash_bwd_kernel_traitsILi64ELi128ELi128ELi8ELi4ELi4ELi4ELb0ELb0EN7cutlass6half_tE19Flash_kernel_traitsILi64ELi128ELi128ELi8ES3_EELb0ELb0ELb0ELb0ELb1ELb1ELb1EEEvNS_16Flash_bwd_paramsE:
.text._ZN5flash44flash_bwd_dq_dk_dv_loop_seqk_parallel_kernelI23Flash_bwd_kernel_traitsILi64ELi128ELi128ELi8ELi4ELi4ELi4ELb0ELb0EN7cutlass6half_tE19Flash_kernel_traitsILi64ELi128ELi128ELi8ES3_EELb0ELb0ELb0ELb0ELb1ELb1ELb1EEEvNS_16Flash_bwd_paramsE:
        /* <DEDUP_REMOVED lines=35> */
.L_x_2281:
        /* <DEDUP_REMOVED lines=19> */
[----:B------:R-:W-:Y:S05]  /*0360*/  BRA.U UP0, `(.L_x_2274) ;  /* 0x0000008500c07547 */ /* 0x000fea000b800000 */
        /* <DEDUP_REMOVED lines=52> */
.L_x_2275:
[----:B------:R-:W1:Y:S01]  /*06b0*/  LDCU UR32, c[0x0][0x3e0] ;  /* 0x00007c00ff2077ac */ /* 0x000e620008000800 */
[----:B------:R-:W2:Y:S01]  /*06c0*/  LDCU UR44, c[0x0][0x444] ;  /* 0x00008880ff2c77ac */ /* 0x000ea20008000800 */
[----:B-1----:R-:W-:-:S04]  /*06d0*/  UIMAD UR32, UR37, UR32, UR24 ;  /* 0x00000020252072a4 */ /* 0x002fc8000f8e0218 */
[----:B--2---:R-:W-:-:S12]  /*06e0*/  UIMAD UR32, UR32, UR44, URZ ;  /* 0x0000002c202072a4 */ /* 0x004fd8000f8e02ff */
.L_x_2276:
        /* <DEDUP_REMOVED lines=38> */
[----:B------:R-:W-:Y:S01]  /*0950*/  LOP3.LUT R184, R36, 0x38, RZ, 0xc0, !PT ;  /* 0x0000003824b87812 */ /* 0x000fe200078ec0ff */
[----:B------:R2:W-:Y:S01]  /*0960*/  STL [R1+0x98], R36 ;  /* 0x0000982401007387 */ /* 0x0005e20000100800 */
[----:B------:R-:W-:Y:S01]  /*0970*/  UIMAD UR12, UR4, UR44, UR12 ;  /* 0x0000002c040c72a4 */ /* 0x000fe2000f8e020c */
[----:B------:R-:W-:Y:S01]  /*0980*/  CS2R R108, SRZ ;  /* 0x00000000006c7805 */ /* 0x000fe2000001ff00 */
[----:B------:R-:W4:Y:S01]  /*0990*/  LDCU.64 UR4, c[0x0][0x3d8] ;  /* 0x00007b00ff0477ac */ /* 0x000f220008000a00 */
[----:B------:R-:W-:Y:S01]  /*09a0*/  IMAD.MOV.U32 R2, RZ, RZ, R184 ;  /* 0x000000ffff027224 */ /* 0x000fe200078e00b8 */
[----:B------:R-:W-:-:S02]  /*09b0*/  CS2R R114, SRZ ;  /* 0x0000000000727805 */ /* 0x000fc4000001ff00 */
[----:B------:R-:W-:Y:S01]  /*09c0*/  CS2R R112, SRZ ;  /* 0x0000000000707805 */ /* 0x000fe2000001ff00 */
[----:B------:R-:W-:Y:S01]  /*09d0*/  ULEA UR41, UR41, 0xffffff80, 0x7 ;  /* 0xffffff8029297891 */ /* 0x000fe2000f8e38ff */
[--C-:B------:R-:W-:Y:S01]  /*09e0*/  IMAD.WIDE.U32 R8, R8, UR37, R2.reuse ;  /* 0x0000002508087c25 */ /* 0x100fe2000f8e0002 */
[----:B------:R-:W-:Y:S01]  /*09f0*/  ULEA UR34, UR33, UR34, 0x7 ;  /* 0x0000002221227291 */ /* 0x000fe2000f8e38ff */
[----:B------:R-:W-:Y:S01]  /*0a00*/  CS2R R106, SRZ ;  /* 0x00000000006a7805 */ /* 0x000fe2000001ff00 */
[----:B------:R-:W-:Y:S01]  /*0a10*/  ULEA UR32, UR33, UR32, 0x7 ;  /* 0x0000002021207291 */ /* 0x000fe2000f8e38ff */
[--C-:B------:R-:W-:Y:S01]  /*0a20*/  IMAD.WIDE.U32 R6, R6, UR37, R2.reuse ;  /* 0x0000002506067c25 */ /* 0x100fe2000f8e0002 */
[----:B------:R-:W-:Y:S02]  /*0a30*/  CS2R R104, SRZ ;  /* 0x0000000000687805 */ /* 0x000fe4000001ff00 */
[----:B------:R-:W-:Y:S01]  /*0a40*/  CS2R R102, SRZ ;  /* 0x0000000000667805 */ /* 0x000fe2000001ff00 */
[----:B-1----:R-:W-:Y:S01]  /*0a50*/  UISETP.NE.U32.AND UP0, UPT, UR14, URZ, UPT ;  /* 0x000000ff0e00728c */ /* 0x002fe2000bf05070 */
[----:B------:R-:W-:Y:S01]  /*0a60*/  IMAD.WIDE.U32 R4, R4, UR37, R2 ;  /* 0x0000002504047c25 */ /* 0x000fe2000f8e0002 */
[----:B------:R-:W-:-:S02]  /*0a70*/  CS2R R100, SRZ ;  /* 0x0000000000647805 */ /* 0x000fc4000001ff00 */
        /* <DEDUP_REMOVED lines=12> */
[----:B----4-:R-:W-:Y:S01]  /*0b40*/  IMAD.WIDE.U32 R18, R0, UR4, R4 ;  /* 0x0000000400127c25 */ /* 0x010fe2000f8e0004 */
[----:B------:R-:W-:Y:S01]  /*0b50*/  SHF.R.S32.HI R10, RZ, 0x1f, R12 ;  /* 0x0000001fff0a7819 */ /* 0x000fe2000001140c */
[----:B------:R-:W-:Y:S01]  /*0b60*/  USEL UR40, UR40, URZ, UP0 ;  /* 0x000000ff28287287 */ /* 0x000fe20008000000 */
[----:B------:R-:W-:Y:S01]  /*0b70*/  CS2R R98, SRZ ;  /* 0x0000000000627805 */ /* 0x000fe2000001ff00 */
[----:B------:R-:W-:Y:S01]  /*0b80*/  IMAD R3, R2, UR37, R7 ;  /* 0x0000002502037c24 */ /* 0x000fe2000f8e0207 */
[----:B------:R-:W-:Y:S01]  /*0b90*/  CS2R R96, SRZ ;  /* 0x0000000000607805 */ /* 0x000fe2000001ff00 */
[----:B------:R-:W-:Y:S01]  /*0ba0*/  IMAD.MOV.U32 R2, RZ, RZ, R6 ;  /* 0x000000ffff027224 */ /* 0x000fe200078e0006 */
[----:B------:R-:W-:Y:S01]  /*0bb0*/  UIADD3 UR40, UP0, UPT, UR41, UR40, URZ ;  /* 0x0000002829287290 */ /* 0x000fe2000ff1e0ff */
[----:B--2---:R-:W-:Y:S01]  /*0bc0*/  IMAD R6, R11, UR6, RZ ;  /* 0x000000060b067c24 */ /* 0x004fe2000f8e02ff */
        /* <DEDUP_REMOVED lines=13> */
[----:B------:R-:W-:Y:S01]  /*0ca0*/  IMAD.WIDE.U32 R4, R20, UR41, RZ ;  /* 0x0000002914047c25 */ /* 0x000fe2000f8e00ff */
        /* <DEDUP_REMOVED lines=9> */
[----:B------:R-:W-:-:S02]  /*0d40*/  CS2R R70, SRZ ;  /* 0x0000000000467805 */ /* 0x000fc4000001ff00 */
[----:B------:R-:W-:Y:S01]  /*0d50*/  CS2R R68, SRZ ;  /* 0x0000000000447805 */ /* 0x000fe2000001ff00 */
[----:B------:R-:W-:Y:S01]  /*0d60*/  IMAD R7, R10, UR16, R7 ;  /* 0x000000100a077c24 */ /* 0x000fe2000f8e0207 */
[----:B------:R-:W-:Y:S01]  /*0d70*/  LOP3.LUT R10, R190, 0x1f, RZ, 0xc0, !PT ;  /* 0x0000001fbe0a7812 */ /* 0x000fe200078ec0ff */
[----:B------:R-:W-:Y:S02]  /*0d80*/  IMAD R0, R21, UR41, R0 ;  /* 0x0000002915007c24 */ /* 0x000fe4000f8e0200 */
[----:B------:R-:W-:Y:S01]  /*0d90*/  IMAD.MOV.U32 R6, RZ, RZ, R2 ;  /* 0x000000ffff067224 */ /* 0x000fe200078e0002 */
[----:B------:R-:W-:Y:S01]  /*0da0*/  LOP3.LUT R2, R4, R184, RZ, 0xfc, !PT ;  /* 0x000000b804027212 */ /* 0x000fe200078efcff */
[----:B------:R-:W-:Y:S02]  /*0db0*/  IMAD.IADD R7, R3, 0x1, R7 ;  /* 0x0000000103077824 */ /* 0x000fe400078e0207 */
[----:B------:R-:W-:Y:S02]  /*0dc0*/  IMAD.IADD R3, R5, 0x1, R0 ;  /* 0x0000000105037824 */ /* 0x000fe400078e0200 */
[----:B------:R-:W-:Y:S01]  /*0dd0*/  IMAD R4, R16, UR12, RZ ;  /* 0x0000000c10047c24 */ /* 0x000fe2000f8e02ff */
[----:B------:R-:W-:Y:S01]  /*0de0*/  UIADD3.X UR12, UPT, UPT, URZ, UR12, URZ, UP0, !UPT ;  /* 0x0000000cff0c7290 */ /* 0x000fe200087fe4ff */
[----:B-1----:R-:W-:-:S02]  /*0df0*/  IMAD.U32 R0, RZ, RZ, UR6 ;  /* 0x00000006ff007e24 */ /* 0x002fc4000f8e00ff */
        /* <DEDUP_REMOVED lines=8> */
[----:B------:R-:W-:Y:S02]  /*0e80*/  IMAD R5, R5, UR37, R3 ;  /* 0x0000002505057c24 */ /* 0x000fe4000f8e0203 */
[----:B------:R-:W-:-:S04]  /*0e90*/  IMAD.WIDE.U32 R8, R12, UR40, R6 ;  /* 0x000000280c087c25 */ /* 0x000fc8000f8e0006 */
[----:B------:R-:W-:Y:S01]  /*0ea0*/  IMAD.IADD R3, R11, 0x1, R4 ;  /* 0x000000010b037824 */ /* 0x000fe200078e0204 */
[----:B------:R-:W-:Y:S01]  /*0eb0*/  SHF.L.U64.HI R11, R16, 0x6, R17 ;  /* 0x00000006100b7819 */ /* 0x000fe20000010211 */
[----:B------:R-:W-:Y:S01]  /*0ec0*/  IMAD R13, R12, UR12, R13 ;  /* 0x0000000c0c0d7c24 */ /* 0x000fe2000f8e020d */
[----:B------:R-:W4:Y:S01]  /*0ed0*/  LDCU.64 UR12, c[0x0][0x380] ;  /* 0x00007000ff0c77ac */ /* 0x000f220008000a00 */
[----:B--2---:R-:W-:Y:S02]  /*0ee0*/  IMAD.U32 R0, RZ, RZ, UR4 ;  /* 0x00000004ff007e24 */ /* 0x004fe4000f8e00ff */
[----:B------:R-:W-:Y:S02]  /*0ef0*/  IMAD.MOV.U32 R4, RZ, RZ, R2 ;  /* 0x000000ffff047224 */ /* 0x000fe400078e0002 */
[----:B-----5:R-:W-:Y:S01]  /*0f00*/  IMAD.WIDE.U32 R6, R31, R24, RZ ;  /* 0x000000181f067225 */ /* 0x020fe200078e00ff */
[----:B------:R-:W-:-:S03]  /*0f10*/  SHF.R.U32.HI R24, RZ, 0x3, R190 ;  /* 0x00000003ff187819 */ /* 0x000fc600000116be */
[----:B------:R-:W-:Y:S01]  /*0f20*/  IMAD.MOV.U32 R2, RZ, RZ, R10 ;  /* 0x000000ffff027224 */ /* 0x000fe200078e000a */
[----:B------:R-:W-:Y:S01]  /*0f30*/  SEL R6, R6, RZ, P3 ;  /* 0x000000ff06067207 */ /* 0x000fe20001800000 */
[----:B------:R-:W-:Y:S01]  /*0f40*/  IMAD.WIDE.U32 R4, R0, UR24, R4 ;  /* 0x0000001800047c25 */ /* 0x000fe2000f8e0004 */
[----:B------:R-:W-:Y:S02]  /*0f50*/  @P3 BAR.SYNC.DEFER_BLOCKING 0x0 ;  /* 0x0000000000003b1d */ /* 0x000fe40000010000 */
[----:B------:R-:W-:Y:S01]  /*0f60*/  IADD3 R8, P1, P0, R22, R8, R6 ;  /* 0x0000000816087210 */ /* 0x000fe2000783e006 */
[----:B------:R-:W-:Y:S01]  /*0f70*/  IMAD R10, R31, R25, R7 ;  /* 0x000000191f0a7224 */ /* 0x000fe200078e0207 */
[----:B------:R-:W-:Y:S01]  /*0f80*/  SHF.R.S32.HI R6, RZ, 0x1f, R22 ;  /* 0x0000001fff067819 */ /* 0x000fe20000011416 */
        /* <DEDUP_REMOVED lines=57> */
[----:B------:R-:W-:-:S03]  /*1320*/  UISETP.GE.AND UP0, UPT, UR31, 0x1, UPT ;  /* 0x000000011f00788c */ /* 0x000fc6000bf06270 */
[----:B------:R3:W-:Y:S04]  /*1330*/  STL [R1+0x90], R32 ;  /* 0x0000902001007387 */ /* 0x0007e80000100800 */
[----:B------:R3:W-:Y:S04]  /*1340*/  STL [R1+0x94], R34 ;  /* 0x0000942201007387 */ /* 0x0007e80000100800 */
[----:B------:R3:W-:Y:S04]  /*1350*/  STL [R1+0x8c], R33 ;  /* 0x00008c2101007387 */ /* 0x0007e80000100800 */
[----:B------:R3:W-:Y:S01]  /*1360*/  STL [R1+0x88], R35 ;  /* 0x0000882301007387 */ /* 0x0007e20000100800 */
        /* <DEDUP_REMOVED lines=78> */
[----:B------:R-:W1:Y:S01]  /*1850*/  LDCU UR12, c[0x0][0x3b0] ;  /* 0x00007600ff0c77ac */ /* 0x000e620008000800 */
[----:B------:R-:W-:Y:S01]  /*1860*/  IMAD.WIDE.U32 R2, R30, R2, UR38 ;  /* 0x000000261e027e25 */ /* 0x000fe2000f8e0002 */
[----:B------:R-:W2:Y:S04]  /*1870*/  LDCU UR13, c[0x0][0x3b4] ;  /* 0x00007680ff0d77ac */ /* 0x000ea80008000800 */
[----:B------:R-:W3:Y:S01]  /*1880*/  LDG.E R10, desc[UR28][R2.64] ;  /* 0x0000001c020a7981 */ /* 0x000ee2000c1e1900 */
[----:B------:R-:W-:Y:S01]  /*1890*/  IMAD.SHL.U32 R5, R190, 0x20, RZ ;  /* 0x00000020be057824 */ /* 0x000fe200078e00ff */
[----:B------:R-:W4:Y:S02]  /*18a0*/  LDCU UR6, c[0x0][0x590] ;  /* 0x0000b200ff0677ac */ /* 0x000f240008000800 */
[----:B------:R-:W5:Y:S01]  /*18b0*/  LDG.E R9, desc[UR28][R2.64+0x20] ;  /* 0x0000201c02097981 */ /* 0x000f62000c1e1900 */
[----:B------:R-:W4:Y:S03]  /*18c0*/  LDCU UR7, c[0x0][0x594] ;  /* 0x0000b280ff0777ac */ /* 0x000f260008000800 */
[----:B------:R-:W5:Y:S01]  /*18d0*/  LDG.E R8, desc[UR28][R2.64+0x100] ;  /* 0x0001001c02087981 */ /* 0x000f62000c1e1900 */
[----:B------:R-:W3:Y:S03]  /*18e0*/  LDCU UR14, c[0x0][0x3e0] ;  /* 0x00007c00ff0e77ac */ /* 0x000ee60008000800 */
[----:B------:R4:W5:Y:S01]  /*18f0*/  LDG.E R7, desc[UR28][R2.64+0x120] ;  /* 0x0001201c02077981 */ /* 0x000962000c1e1900 */
[----:B------:R-:W-:Y:S01]  /*1900*/  LOP3.LUT R184, R184, 0x1c0, R4, 0xf8, !PT ;  /* 0x000001c0b8b87812 */ /* 0x000fe200078ef804 */
[----:B------:R-:W-:Y:S01]  /*1910*/  IMAD.MOV.U32 R181, RZ, RZ, 0x40 ;  /* 0x00000040ffb57424 */ /* 0x000fe200078e00ff */
[----:B-1----:R-:W-:Y:S01]  /*1920*/  USHF.L.U32 UR17, UR12, 0x7, URZ ;  /* 0x000000070c117899 */ /* 0x002fe200080006ff */
[----:B------:R-:W-:Y:S01]  /*1930*/  IMAD.MOV.U32 R185, RZ, RZ, 0x20 ;  /* 0x00000020ffb97424 */ /* 0x000fe200078e00ff */
[----:B------:R-:W-:Y:S01]  /*1940*/  LOP3.LUT R0, R184, 0x8, R0, 0x78, !PT ;  /* 0x00000008b8007812 */ /* 0x000fe200078e7800 */
[----:B------:R-:W-:Y:S01]  /*1950*/  IMAD.MOV.U32 R127, RZ, RZ, RZ ;  /* 0x000000ffff7f7224 */ /* 0x000fe200078e00ff */
[----:B--2---:R-:W-:-:S02]  /*1960*/  USHF.L.U64.HI UR13, UR12, 0x6, UR13 ;  /* 0x000000060c0d7899 */ /* 0x004fc4000801020d */
[----:B----4-:R-:W-:Y:S01]  /*1970*/  USHF.L.U32 UR31, UR6, 0x7, URZ ;  /* 0x00000007061f7899 */ /* 0x010fe200080006ff */
[----:B------:R-:W1:Y:S01]  /*1980*/  LDCU UR16, c[0x0][0x50c] ;  /* 0x0000a180ff1077ac */ /* 0x000e620008000800 */
[----:B------:R-:W-:Y:S01]  /*1990*/  USHF.L.U64.HI UR7, UR6, 0x6, UR7 ;  /* 0x0000000606077899 */ /* 0x000fe20008010207 */
[----:B------:R-:W2:Y:S01]  /*19a0*/  LDCU UR15, c[0x0][0x45c] ;  /* 0x00008b80ff0f77ac */ /* 0x000ea20008000800 */
[----:B------:R-:W-:Y:S02]  /*19b0*/  USHF.L.U32 UR12, UR12, 0x6, URZ ;  /* 0x000000060c0c7899 */ /* 0x000fe400080006ff */
[----:B------:R-:W-:Y:S01]  /*19c0*/  USHF.L.U32 UR6, UR6, 0x6, URZ ;  /* 0x0000000606067899 */ /* 0x000fe200080006ff */
[----:B------:R-:W-:Y:S02]  /*19d0*/  SHF.R.U32.HI R3, RZ, 0x4, R190 ;  /* 0x00000004ff037819 */ /* 0x000fe400000116be */
[----:B------:R-:W-:Y:S02]  /*19e0*/  LOP3.LUT R2, R4, 0x200, RZ, 0xc0, !PT ;  /* 0x0000020004027812 */ /* 0x000fe400078ec0ff */
[----:B------:R-:W-:-:S02]  /*19f0*/  LOP3.LUT R3, R3, 0x8, RZ, 0xc0, !PT ;  /* 0x0000000803037812 */ /* 0x000fc400078ec0ff */
[----:B------:R-:W-:Y:S02]  /*1a00*/  LOP3.LUT R2, R2, 0xc00, R5, 0xf8, !PT ;  /* 0x00000c0002027812 */ /* 0x000fe400078ef805 */
[----:B------:R-:W-:Y:S02]  /*1a10*/  LOP3.LUT R3, R3, 0x10, R190, 0xf8, !PT ;  /* 0x0000001003037812 */ /* 0x000fe400078ef8be */
[----:B------:R-:W4:Y:S01]  /*1a20*/  S2R R190, SR_TID.X ;  /* 0x0000000000be7919 */ /* 0x000f220000002100 */
[----:B------:R-:W-:Y:S02]  /*1a30*/  LOP3.LUT R183, R2, R0, RZ, 0xfc, !PT ;  /* 0x0000000002b77212 */ /* 0x000fe400078efcff */
[----:B------:R-:W-:-:S04]  /*1a40*/  LOP3.LUT R3, R3, R184, RZ, 0x3c, !PT ;  /* 0x000000b803037212 */ /* 0x000fc800078e3cff */
[----:B------:R-:W-:Y:S01]  /*1a50*/  LOP3.LUT R3, R3, 0x200, R4, 0xf8, !PT ;  /* 0x0000020003037812 */ /* 0x000fe200078ef804 */
[C---:B----4-:R-:W-:Y:S01]  /*1a60*/  IMAD.SHL.U32 R2, R190.reuse, 0x10, RZ ;  /* 0x00000010be027824 */ /* 0x050fe200078e00ff */
        /* <DEDUP_REMOVED lines=10> */
[----:B------:R-:W-:-:S04]  /*1b10*/  LOP3.LUT R0, R0, 0xc00, R193, 0xf8, !PT ;  /* 0x00000c0000007812 */ /* 0x000fc800078ef8c1 */
[----:B------:R-:W-:Y:S01]  /*1b20*/  LOP3.LUT R0, R0, R2, RZ, 0xfc, !PT ;  /* 0x0000000200007212 */ /* 0x000fe200078efcff */
[----:B---3--:R-:W-:Y:S04]  /*1b30*/  STL [R1+0xa8], R10 ;  /* 0x0000a80a01007387 */ /* 0x008fe80000100800 */
[----:B-----5:R-:W-:Y:S04]  /*1b40*/  STL [R1+0xa4], R9 ;  /* 0x0000a40901007387 */ /* 0x020fe80000100800 */
[----:B------:R-:W-:Y:S04]  /*1b50*/  STL [R1+0xa0], R8 ;  /* 0x0000a00801007387 */ /* 0x000fe80000100800 */
[----:B------:R-:W-:Y:S04]  /*1b60*/  STL [R1+0x9c], R7 ;  /* 0x00009c0701007387 */ /* 0x000fe80000100800 */
[----:B------:R-:W-:Y:S04]  /*1b70*/  STL [R1+0xac], R4 ;  /* 0x0000ac0401007387 */ /* 0x000fe80000100800 */
[----:B------:R-:W-:Y:S04]  /*1b80*/  STL.64 [R1+0x70], R22 ;  /* 0x0000701601007387 */ /* 0x000fe80000100a00 */
[----:B------:R3:W-:Y:S04]  /*1b90*/  STL [R1+0xb0], R0 ;  /* 0x0000b00001007387 */ /* 0x0007e80000100800 */
[----:B------:R4:W-:Y:S01]  /*1ba0*/  STL [R1+0x84], R21 ;  /* 0x0000841501007387 */ /* 0x0009e20000100800 */
[----:B---3--:R-:W-:Y:S01]  /*1bb0*/  IMAD.MOV.U32 R0, RZ, RZ, 0x10 ;  /* 0x00000010ff007424 */ /* 0x008fe200078e00ff */
[C---:B------:R-:W-:Y:S01]  /*1bc0*/  LOP3.LUT P1, RZ, R190.reuse, 0x2, RZ, 0xc0, !PT ;  /* 0x00000002beff7812 */ /* 0x040fe2000782c0ff */
[----:B------:R-:W-:Y:S01]  /*1bd0*/  UMOV UR32, UR36 ;  /* 0x0000002400207c82 */ /* 0x000fe20008000000 */
[----:B------:R-:W-:-:S02]  /*1be0*/  LOP3.LUT P0, RZ, R190, 0x4, RZ, 0xc0, !PT ;  /* 0x00000004beff7812 */ /* 0x000fc4000780c0ff */
        /* <DEDUP_REMOVED lines=11> */
[----:B-12-4-:R-:W-:-:S07]  /*1ca0*/  LOP3.LUT R186, R186, 0xc00, R193, 0xf8, !PT ;  /* 0x00000c00baba7812 */ /* 0x016fce00078ef8c1 */
.L_x_2280:
[----:B------:R-:W-:Y:S01]  /*1cb0*/  STL [R1+0xdc], R78 ;  /* 0x0000dc4e01007387 */ /* 0x000fe20000100800 */
[----:B------:R-:W-:Y:S01]  /*1cc0*/  SHF.L.U32 R0, R190, 0x3, RZ ;  /* 0x00000003be007819 */ /* 0x000fe200000006ff */
[----:B------:R-:W-:Y:S01]  /*1cd0*/  UMOV UR4, UR21 ;  /* 0x0000001500047c82 */ /* 0x000fe20008000000 */
[C---:B------:R-:W-:Y:S01]  /*1ce0*/  IADD3 R144, PT, PT, R183.reuse, R187, RZ ;  /* 0x000000bbb7907210 */ /* 0x040fe20007ffe0ff */
[----:B------:R1:W-:Y:S01]  /*1cf0*/  STL [R1+0xd8], R77 ;  /* 0x0000d84d01007387 */ /* 0x0003e20000100800 */
[----:B------:R-:W-:Y:S01]  /*1d00*/  LOP3.LUT R184, R0, 0x38, RZ, 0xc0, !PT ;  /* 0x0000003800b87812 */ /* 0x000fe200078ec0ff */
[----:B------:R-:W-:Y:S02]  /*1d10*/  UIADD3 UR34, UPT, UPT, UR33, 0x1, URZ ;  /* 0x0000000121227890 */ /* 0x000fe4000fffe0ff */
[----:B------:R2:W-:Y:S01]  /*1d20*/  STL [R1+0xd4], R76 ;  /* 0x0000d44c01007387 */ /* 0x0005e20000100800 */
[----:B------:R-:W-:Y:S01]  /*1d30*/  LOP3.LUT R182, R184, 0x1c0, R191, 0xf8, !PT ;  /* 0x000001c0b8b67812 */ /* 0x000fe200078ef8bf */
[----:B------:R-:W-:Y:S02]  /*1d40*/  UISETP.NE.AND UP0, UPT, UR34, 0x1, UPT ;  /* 0x000000012200788c */ /* 0x000fe4000bf05270 */
[----:B------:R3:W-:Y:S04]  /*1d50*/  STL [R1+0xd0], R75 ;  /* 0x0000d04b01007387 */ /* 0x0007e80000100800 */
[----:B------:R-:W-:Y:S04]  /*1d60*/  STL [R1+0xcc], R74 ;  /* 0x0000cc4a01007387 */ /* 0x000fe80000100800 */
[----:B------:R-:W-:Y:S04]  /*1d70*/  STL [R1+0xc8], R73 ;  /* 0x0000c84901007387 */ /* 0x000fe80000100800 */
[----:B------:R-:W-:Y:S04]  /*1d80*/  STL [R1+0xc4], R72 ;  /* 0x0000c44801007387 */ /* 0x000fe80000100800 */
[----:B------:R-:W-:Y:S04]  /*1d90*/  STL [R1+0xc0], R71 ;  /* 0x0000c04701007387 */ /* 0x000fe80000100800 */
[----:B------:R-:W0:Y:S08]  /*1da0*/  LDGDEPBAR ;  /* 0x00000000000079af */ /* 0x000e300000000000 */
[----:B------:R-:W-:Y:S04]  /*1db0*/  STL [R1+0xbc], R70 ;  /* 0x0000bc4601007387 */ /* 0x000fe80000100800 */
[----:B------:R-:W-:Y:S04]  /*1dc0*/  STL [R1+0xb8], R69 ;  /* 0x0000b84501007387 */ /* 0x000fe80000100800 */
[----:B------:R-:W-:Y:S04]  /*1dd0*/  STL [R1+0xb4], R68 ;  /* 0x0000b44401007387 */ /* 0x000fe80000100800 */
[----:B------:R4:W-:Y:S04]  /*1de0*/  STL [R1+0x98], R0 ;  /* 0x0000980001007387 */ /* 0x0009e80000100800 */
[----:B-1----:R-:W4:Y:S04]  /*1df0*/  LDL R77, [R1+0xa8] ;  /* 0x0000a800014d7983 */ /* 0x002f280000100800 */
[----:B--2---:R-:W2:Y:S04]  /*1e00*/  LDL R76, [R1+0xa4] ;  /* 0x0000a400014c7983 */ /* 0x004ea80000100800 */
[----:B---3--:R-:W3:Y:S01]  /*1e10*/  LDL R75, [R1+0xa0] ;  /* 0x0000a000014b7983 */ /* 0x008ee20000100800 */
[----:B----4-:R-:W-:Y:S04]  /*1e20*/  LOP3.LUT R0, R192, R182, R189, 0xf6, !PT ;  /* 0x000000b6c0007212 */ /* 0x010fe800078ef6bd */
[----:B------:R-:W-:Y:S02]  /*1e30*/  LEA R2, R0, UR4, 0x1 ;  /* 0x0000000400027c11 */ /* 0x000fe4000f8e08ff */
[----:B------:R-:W-:Y:S02]  /*1e40*/  IADD3 R0, PT, PT, R183, R181, RZ ;  /* 0x000000b5b7007210 */ /* 0x000fe40007ffe0ff */
[-C--:B------:R-:W-:Y:S02]  /*1e50*/  IADD3 R152, PT, PT, R187, R2.reuse, RZ ;  /* 0x00000002bb987210 */ /* 0x080fe40007ffe0ff */
[----:B------:R-:W-:Y:S02]  /*1e60*/  IADD3 R172, PT, PT, R181, R2, RZ ;  /* 0x00000002b5ac7210 */ /* 0x000fe40007ffe0ff */
[C---:B------:R-:W-:Y:S01]  /*1e70*/  IADD3 R3, PT, PT, R187.reuse, R0, RZ ;  /* 0x00000000bb037210 */ /* 0x040fe20007ffe0ff */
[----:B------:R-:W-:Y:S04]  /*1e80*/  DEPBAR.LE SB0, 0x0 ;  /* 0x000080000000791a */ /* 0x000fe80000000000 */
[----:B------:R-:W-:Y:S06]  /*1e90*/  BAR.SYNC.DEFER_BLOCKING 0x0 ;  /* 0x0000000000007b1d */ /* 0x000fec0000010000 */
[----:B------:R-:W-:Y:S08]  /*1ea0*/  LDSM.16.M88.4 R64, [R183] ;  /* 0x00000000b740783b */ /* 0x000ff00000000200 */
[----:B------:R-:W1:Y:S08]  /*1eb0*/  LDSM.16.M88.4 R16, [R2+0xc000] ;  /* 0x00c000000210783b */ /* 0x000e700000000200 */
[----:B------:R-:W4:Y:S08]  /*1ec0*/  LDSM.16.M88.4 R60, [R183+0x2000] ;  /* 0x00200000b73c783b */ /* 0x000f300000000200 */
[----:B------:R-:W4:Y:S08]  /*1ed0*/  LDSM.16.M88.4 R32, [R2+0xc800] ;  /* 0x00c800000220783b */ /* 0x000f300000000200 */
[----:B------:R-:W4:Y:S08]  /*1ee0*/  LDSM.16.M88.4 R48, [R2+0xd000] ;  /* 0x00d000000230783b */ /* 0x000f300000000200 */
[----:B------:R-:W4:Y:S01]  /*1ef0*/  LDSM.16.M88.4 R132, [R2+0xd800] ;  /* 0x00d800000284783b */ /* 0x000f220000000200 */
        /* <DEDUP_REMOVED lines=16> */
[-C--:B------:R-:W-:Y:S08]  /*2000*/  HMMA.16816.F32 R36, R64, R48.reuse, RZ ;  /* 0x000000304024723c */ /* 0x080ff000000018ff */
[C---:B------:R-:W-:Y:S02]  /*2010*/  HMMA.16816.F32 R40, R60.reuse, R48, RZ ;  /* 0x000000303c28723c */ /* 0x040fe400000018ff */
[----:B-1----:R-:W-:Y:S05]  /*2020*/  IADD3 R0, PT, PT, R187, R172, RZ ;  /* 0x000000acbb007210 */ /* 0x002fea0007ffe0ff */
[----:B------:R-:W-:Y:S01]  /*2030*/  LDSM.16.M88.4 R176, [R0+0xc000] ;  /* 0x00c0000000b0783b */ /* 0x000fe20000000200 */
[-C--:B------:R-:W-:Y:S08]  /*2040*/  HMMA.16816.F32 R44, R60, R50.reuse, RZ ;  /* 0x000000323c2c723c */ /* 0x080ff000000018ff */
[C---:B------:R-:W-:Y:S08]  /*2050*/  HMMA.16816.F32 R48, R64.reuse, R50, RZ ;  /* 0x000000324030723c */ /* 0x040ff000000018ff */
[-C--:B------:R-:W-:Y:S08]  /*2060*/  HMMA.16816.F32 R52, R64, R132.reuse, RZ ;  /* 0x000000844034723c */ /* 0x080ff000000018ff */
[C---:B------:R-:W-:Y:S08]  /*2070*/  HMMA.16816.F32 R56, R60.reuse, R132, RZ ;  /* 0x000000843c38723c */ /* 0x040ff000000018ff */
[-C--:B------:R-:W-:Y:S08]  /*2080*/  HMMA.16816.F32 R60, R60, R134.reuse, RZ ;  /* 0x000000863c3c723c */ /* 0x080ff000000018ff */
[----:B------:R-:W-:Y:S01]  /*2090*/  HMMA.16816.F32 R64, R64, R134, RZ ;  /* 0x000000864040723c */ /* 0x000fe200000018ff */
[----:B------:R-:W1:Y:S07]  /*20a0*/  LDSM.16.M88.4 R132, [R152+0xd000] ;  /* 0x00d000009884783b */ /* 0x000e6e0000000200 */
[-C--:B------:R-:W-:Y:S01]  /*20b0*/  HMMA.16816.F32 R4, R136, R140.reuse, R4 ;  /* 0x0000008c8804723c */ /* 0x080fe20000001804 */
[----:B------:R-:W1:Y:S07]  /*20c0*/  LDSM.16.M88.4 R152, [R152+0xd800] ;  /* 0x00d800009898783b */ /* 0x000e6e0000000200 */
[C---:B----4-:R-:W-:Y:S08]  /*20d0*/  HMMA.16816.F32 R8, R144.reuse, R140, R8 ;  /* 0x0000008c9008723c */ /* 0x050ff00000001808 */
[-C--:B------:R-:W-:Y:S08]  /*20e0*/  HMMA.16816.F32 R12, R144, R142.reuse, R12 ;  /* 0x0000008e900c723c */ /* 0x080ff0000000180c */
[C---:B------:R-:W-:Y:S01]  /*20f0*/  HMMA.16816.F32 R16, R136.reuse, R142, R16 ;  /* 0x0000008e8810723c */ /* 0x040fe20000001810 */
[----:B------:R-:W4:Y:S07]  /*2100*/  LDSM.16.M88.4 R140, [R172+0xc800] ;  /* 0x00c80000ac8c783b */ /* 0x000f2e0000000200 */
[-C--:B------:R-:W-:Y:S01]  /*2110*/  HMMA.16816.F32 R20, R136, R148.reuse, R20 ;  /* 0x000000948814723c */ /* 0x080fe20000001814 */
[----:B------:R-:W2:Y:S07]  /*2120*/  LDSM.16.M88.4 R172, [R172+0xd800] ;  /* 0x00d80000acac783b */ /* 0x000eae0000000200 */
[C---:B------:R-:W-:Y:S08]  /*2130*/  HMMA.16816.F32 R24, R144.reuse, R148, R24 ;  /* 0x000000949018723c */ /* 0x040ff00000001818 */
[-C--:B------:R-:W-:Y:S08]  /*2140*/  HMMA.16816.F32 R28, R144, R150.reuse, R28 ;  /* 0x00000096901c723c */ /* 0x080ff0000000181c */
[C---:B------:R-:W-:Y:S01]  /*2150*/  HMMA.16816.F32 R32, R136.reuse, R150, R32 ;  /* 0x000000968820723c */ /* 0x040fe20000001820 */
[----:B------:R-:W3:Y:S03]  /*2160*/  LDSM.16.M88.4 R148, [R3] ;  /* 0x000000000394783b */ /* 0x000ee60000000200 */
[----:B------:R-:W-:Y:S04]  /*2170*/  FSETP.NEU.FTZ.AND P0, PT, R77, -INF , PT ;  /* 0xff8000004d00780b */ /* 0x000fe80003f1d000 */
[-C--:B-1----:R-:W-:Y:S08]  /*2180*/  HMMA.16816.F32 R36, R136, R132.reuse, R36 ;  /* 0x000000848824723c */ /* 0x082ff00000001824 */
[C---:B------:R-:W-:Y:S08]  /*2190*/  HMMA.16816.F32 R40, R144.reuse, R132, R40 ;  /* 0x000000849028723c */ /* 0x040ff00000001828 */
[-C--:B------:R-:W-:Y:S08]  /*21a0*/  HMMA.16816.F32 R44, R144, R134.reuse, R44 ;  /* 0x00000086902c723c */ /* 0x080ff0000000182c */
[C---:B------:R-:W-:Y:S01]  /*21b0*/  HMMA.16816.F32 R48, R136.reuse, R134, R48 ;  /* 0x000000868830723c */ /* 0x040fe20000001830 */
[----:B------:R-:W1:Y:S07]  /*21c0*/  LDSM.16.M88.4 R132, [R3+0x2000] ;  /* 0x002000000384783b */ /* 0x000e6e0000000200 */
[-C--:B------:R-:W-:Y:S08]  /*21d0*/  HMMA.16816.F32 R52, R136, R152.reuse, R52 ;  /* 0x000000988834723c */ /* 0x080ff00000001834 */
[C---:B------:R-:W-:Y:S08]  /*21e0*/  HMMA.16816.F32 R56, R144.reuse, R152, R56 ;  /* 0x000000989038723c */ /* 0x040ff00000001838 */
[-C--:B------:R-:W-:Y:S03]  /*21f0*/  HMMA.16816.F32 R60, R144, R154.reuse, R60 ;  /* 0x0000009a903c723c */ /* 0x080fe6000000183c */
[----:B------:R-:W-:Y:S05]  /*2200*/  IADD3 R144, PT, PT, R187, R2, RZ ;  /* 0x00000002bb907210 */ /* 0x000fea0007ffe0ff */
        /* <DEDUP_REMOVED lines=35> */
[----:B------:R-:W1:Y:S01]  /*2440*/  MUFU.TANH R74, R8 ;  /* 0x00000008004a7308 */ /* 0x000e620000002400 */
[----:B------:R-:W-:Y:S01]  /*2450*/  FMUL.FTZ R19, R19, UR16 ;  /* 0x0000001013137c20 */ /* 0x000fe20008410000 */
[----:B------:R-:W-:Y:S01]  /*2460*/  FMUL.FTZ R16, R16, UR16 ;  /* 0x0000001010107c20 */ /* 0x000fe20008410000 */
[----:B------:R-:W-:Y:S01]  /*2470*/  FMUL.FTZ R17, R17, UR16 ;  /* 0x0000001011117c20 */ /* 0x000fe20008410000 */
[----:B------:R-:W-:Y:S06]  /*2480*/  FMUL.FTZ R18, R18, UR16 ;  /* 0x0000001012127c20 */ /* 0x000fec0008410000 */
[----:B------:R-:W-:Y:S10]  /*2490*/  MUFU.TANH R69, R13 ;  /* 0x0000000d00457308 */ /* 0x000ff40000002400 */
[----:B------:R-:W2:Y:S01]  /*24a0*/  MUFU.TANH R73, R9 ;  /* 0x0000000900497308 */ /* 0x000ea20000002400 */
[----:B-1----:R-:W-:Y:S01]  /*24b0*/  STL [R1+0x38], R74 ;  /* 0x0000384a01007387 */ /* 0x002fe20000100800 */
[----:B------:R-:W-:Y:S08]  /*24c0*/  FMUL.FTZ R8, R75, 1.4426950216293334961 ;  /* 0x3fb8aa3b4b087820 */ /* 0x000ff00000410000 */
[----:B------:R-:W-:Y:S10]  /*24d0*/  MUFU.TANH R13, R16 ;  /* 0x00000010000d7308 */ /* 0x000ff40000002400 */
[----:B------:R-:W1:Y:S01]  /*24e0*/  MUFU.TANH R72, R10 ;  /* 0x0000000a00487308 */ /* 0x000e620000002400 */
[----:B--2---:R-:W-:Y:S01]  /*24f0*/  STL [R1+0x34], R73 ;  /* 0x0000344901007387 */ /* 0x004fe20000100800 */
[----:B------:R-:W-:Y:S08]  /*2500*/  FMUL.FTZ R9, R76, 1.4426950216293334961 ;  /* 0x3fb8aa3b4c097820 */ /* 0x000ff00000410000 */
[----:B------:R-:W2:Y:S10]  /*2510*/  MUFU.TANH R71, R11 ;  /* 0x0000000b00477308 */ /* 0x000eb40000002400 */
[----:B------:R-:W3:Y:S01]  /*2520*/  MUFU.TANH R70, R12 ;  /* 0x0000000c00467308 */ /* 0x000ee20000002400 */
[----:B-1----:R-:W-:Y:S01]  /*2530*/  STL [R1+0x80], R72 ;  /* 0x0000804801007387 */ /* 0x002fe20000100800 */
[----:B------:R-:W-:Y:S05]  /*2540*/  FMUL.FTZ R10, R77, 1.4426950216293334961 ;  /* 0x3fb8aa3b4d0a7820 */ /* 0x000fea0000410000 */
[----:B------:R-:W-:Y:S03]  /*2550*/  FSEL R10, R10, RZ, P0 ;  /* 0x000000ff0a0a7208 */ /* 0x000fe60000000000 */
[----:B------:R1:W4:Y:S01]  /*2560*/  MUFU.TANH R68, R14 ;  /* 0x0000000e00447308 */ /* 0x0003220000002400 */
[----:B--2---:R-:W-:Y:S01]  /*2570*/  STL [R1+0x7c], R71 ;  /* 0x00007c4701007387 */ /* 0x004fe20000100800 */
[----:B------:R-:W-:Y:S01]  /*2580*/  FSETP.NEU.FTZ.AND P0, PT, R76, -INF , PT ;  /* 0xff8000004c00780b */ /* 0x000fe20003f1d000 */
[----:B------:R-:W-:Y:S03]  /*2590*/  FFMA.FTZ R3, R146, UR15, -R10 ;  /* 0x0000000f92037c23 */ /* 0x000fe6000801080a */
[----:B------:R-:W-:Y:S04]  /*25a0*/  FSEL R9, R9, RZ, P0 ;  /* 0x000000ff09097208 */ /* 0x000fe80000000000 */
[----:B------:R-:W2:Y:S01]  /*25b0*/  MUFU.TANH R191, R6 ;  /* 0x0000000600bf7308 */ /* 0x000ea20000002400 */
[----:B---3--:R-:W-:Y:S01]  /*25c0*/  STL [R1+0x2c], R70 ;  /* 0x00002c4601007387 */ /* 0x008fe20000100800 */
[----:B------:R-:W-:Y:S03]  /*25d0*/  FSETP.NEU.FTZ.AND P0, PT, R75, -INF , PT ;  /* 0xff8000004b00780b */ /* 0x000fe60003f1d000 */
[----:B------:R-:W-:Y:S01]  /*25e0*/  STL [R1+0x24], R69 ;  /* 0x0000244501007387 */ /* 0x000fe20000100800 */
[----:B------:R-:W-:Y:S04]  /*25f0*/  FSEL R8, R8, RZ, P0 ;  /* 0x000000ff08087208 */ /* 0x000fe80000000000 */
[----:B------:R3:W-:Y:S01]  /*2600*/  MUFU.TANH R193, R7 ;  /* 0x0000000700c17308 */ /* 0x0007e20000002400 */
[----:B-1----:R-:W2:Y:S01]  /*2610*/  LDL R14, [R1+0x9c] ;  /* 0x00009c00010e7983 */ /* 0x002ea20000100800 */
[----:B------:R-:W-:Y:S03]  /*2620*/  FFMA.FTZ R11, R74, UR15, -R8 ;  /* 0x0000000f4a0b7c23 */ /* 0x000fe60008010808 */
[----:B----4-:R-:W-:Y:S05]  /*2630*/  STL [R1+0x78], R68 ;  /* 0x0000784401007387 */ /* 0x010fea0000100800 */
[----:B------:R1:W-:Y:S10]  /*2640*/  MUFU.EX2 R173, R3 ;  /* 0x0000000300ad7308 */ /* 0x0003f40000000800 */
[----:B------:R4:W-:Y:S01]  /*2650*/  MUFU.EX2 R138, R11 ;  /* 0x0000000b008a7308 */ /* 0x0009e20000000800 */
[----:B---3--:R-:W3:Y:S09]  /*2660*/  LDSM.16.M88.4 R4, [R0+0xc800] ;  /* 0x00c800000004783b */ /* 0x008ef20000000200 */
[----:B------:R-:W-:Y:S01]  /*2670*/  MUFU.TANH R230, R19 ;  /* 0x0000001300e67308 */ /* 0x000fe20000002400 */
[----:B-1----:R-:W-:Y:S09]  /*2680*/  FFMA.FTZ R3, R147, UR15, -R10 ;  /* 0x0000000f93037c23 */ /* 0x002ff2000801080a */
[----:B------:R2:W-:Y:S01]  /*2690*/  MUFU.EX2 R172, R3 ;  /* 0x0000000300ac7308 */ /* 0x0005e20000000800 */
[--C-:B----4-:R-:W-:Y:S09]  /*26a0*/  FFMA.FTZ R11, R73, UR15, -R8.reuse ;  /* 0x0000000f490b7c23 */ /* 0x110ff20008010808 */
[----:B------:R-:W1:Y:S10]  /*26b0*/  MUFU.TANH R12, R15 ;  /* 0x0000000f000c7308 */ /* 0x000e740000002400 */
[----:B------:R-:W4:Y:S01]  /*26c0*/  MUFU.EX2 R139, R11 ;  /* 0x0000000b008b7308 */ /* 0x000f220000000800 */
[--C-:B--2---:R-:W-:Y:S09]  /*26d0*/  FFMA.FTZ R3, R191, UR15, -R9.reuse ;  /* 0x0000000fbf037c23 */ /* 0x104ff20008010809 */
[----:B------:R2:W-:Y:S01]  /*26e0*/  MUFU.EX2 R232, R3 ;  /* 0x0000000300e87308 */ /* 0x0005e20000000800 */
[-C--:B---3--:R-:W-:Y:S01]  /*26f0*/  HMMA.16816.F32 R20, R148, R4.reuse, R20 ;  /* 0x000000049414723c */ /* 0x088fe20000001814 */
[----:B-1----:R1:W-:Y:S04]  /*2700*/  STL [R1+0x6c], R12 ;  /* 0x00006c0c01007387 */ /* 0x0023e80000100800 */
[----:B------:R-:W-:Y:S04]  /*2710*/  STL [R1+0x18], R138 ;  /* 0x0000188a01007387 */ /* 0x000fe80000100800 */
[----:B------:R-:W-:Y:S01]  /*2720*/  MUFU.TANH R78, R17 ;  /* 0x00000011004e7308 */ /* 0x000fe20000002400 */
[C---:B------:R-:W-:Y:S01]  /*2730*/  HMMA.16816.F32 R24, R132.reuse, R4, R24 ;  /* 0x000000048418723c */ /* 0x040fe20000001818 */
[----:B----4-:R-:W-:Y:S03]  /*2740*/  STL [R1+0x14], R139 ;  /* 0x0000148b01007387 */ /* 0x010fe60000100800 */
[----:B------:R-:W-:Y:S05]  /*2750*/  FFMA.FTZ R4, R69, UR15, -R8 ;  /* 0x0000000f45047c23 */ /* 0x000fea0008010808 */
[----:B------:R-:W-:Y:S01]  /*2760*/  MUFU.TANH R231, R18 ;  /* 0x0000001200e77308 */ /* 0x000fe20000002400 */
[----:B--2---:R-:W-:Y:S01]  /*2770*/  FFMA.FTZ R3, R193, UR15, -R9 ;  /* 0x0000000fc1037c23 */ /* 0x004fe20008010809 */
[-C--:B------:R-:W-:Y:S03]  /*2780*/  HMMA.16816.F32 R28, R132, R6.reuse, R28 ;  /* 0x00000006841c723c */ /* 0x080fe6000000181c */
[----:B------:R-:W-:Y:S01]  /*2790*/  FMUL.FTZ R22, R22, UR16 ;  /* 0x0000001016167c20 */ /* 0x000fe20008410000 */
[----:B------:R-:W-:Y:S01]  /*27a0*/  FMUL.FTZ R20, R20, UR16 ;  /* 0x0000001014147c20 */ /* 0x000fe20008410000 */
[----:B------:R-:W-:Y:S03]  /*27b0*/  FMUL.FTZ R21, R21, UR16 ;  /* 0x0000001015157c20 */ /* 0x000fe60008410000 */
[----:B------:R2:W-:Y:S01]  /*27c0*/  MUFU.EX2 R233, R3 ;  /* 0x0000000300e97308 */ /* 0x0005e20000000800 */
[----:B------:R-:W-:Y:S01]  /*27d0*/  FMUL.FTZ R23, R23, UR16 ;  /* 0x0000001017177c20 */ /* 0x000fe20008410000 */
[C---:B------:R-:W-:Y:S04]  /*27e0*/  HMMA.16816.F32 R32, R148.reuse, R6, R32 ;  /* 0x000000069420723c */ /* 0x040fe80000001820 */
        /* <DEDUP_REMOVED lines=8> */
[----:B------:R3:W-:Y:S01]  /*2870*/  MUFU.EX2 R22, R4 ;  /* 0x0000000400167308 */ /* 0x0007e20000000800 */
[----:B------:R-:W-:Y:S01]  /*2880*/  FMUL.FTZ R28, R28, UR16 ;  /* 0x000000101c1c7c20 */ /* 0x000fe20008410000 */
[----:B------:R-:W-:Y:S01]  /*2890*/  FMUL.FTZ R32, R32, UR16 ;  /* 0x0000001020207c20 */ /* 0x000fe20008410000 */
[----:B------:R-:W-:Y:S01]  /*28a0*/  FMUL.FTZ R33, R33, UR16 ;  /* 0x0000001021217c20 */ /* 0x000fe20008410000 */
[----:B------:R-:W-:Y:S06]  /*28b0*/  FMUL.FTZ R34, R34, UR16 ;  /* 0x0000001022227c20 */ /* 0x000fec0008410000 */
        /* <DEDUP_REMOVED lines=15> */
[----:B------:R-:W-:Y:S08]  /*29b0*/  FSETP.NEU.FTZ.AND P0, PT, R14, -INF , PT ;  /* 0xff8000000e00780b */ /* 0x000ff00003f1d000 */
[----:B------:R-:W-:Y:S01]  /*29c0*/  MUFU.TANH R14, R31 ;  /* 0x0000001f000e7308 */ /* 0x000fe20000002400 */
[----:B------:R-:W-:Y:S02]  /*29d0*/  FSEL R3, R3, RZ, P0 ;  /* 0x000000ff03037208 */ /* 0x000fe40000000000 */
[C---:B------:R-:W-:Y:S02]  /*29e0*/  R2P PR, R190.reuse, 0x18 ;  /* 0x00000018be007804 */ /* 0x040fe40000000000 */
[----:B------:R-:W-:Y:S01]  /*29f0*/  LOP3.LUT P0, RZ, R190, 0x4, RZ, 0xc0, !PT ;  /* 0x00000004beff7812 */ /* 0x000fe2000780c0ff */
[--C-:B---3--:R-:W-:Y:S01]  /*2a00*/  FFMA.FTZ R4, R68, UR15, -R3.reuse ;  /* 0x0000000f44047c23 */ /* 0x108fe20008010803 */
[--C-:B------:R-:W-:Y:S03]  /*2a10*/  FFMA.FTZ R11, R72, UR15, -R3.reuse ;  /* 0x0000000f480b7c23 */ /* 0x100fe60008010803 */
[----:B------:R2:W-:Y:S10]  /*2a20*/  MUFU.EX2 R19, R4 ;  /* 0x0000000400137308 */ /* 0x0005f40000000800 */
[----:B------:R-:W3:Y:S01]  /*2a30*/  MUFU.EX2 R136, R11 ;  /* 0x0000000b00887308 */ /* 0x000ee20000000800 */
[--C-:B--2---:R-:W-:Y:S09]  /*2a40*/  FFMA.FTZ R4, R12, UR15, -R3.reuse ;  /* 0x0000000f0c047c23 */ /* 0x104ff20008010803 */
[----:B-1----:R-:W-:Y:S01]  /*2a50*/  MUFU.TANH R12, R27 ;  /* 0x0000001b000c7308 */ /* 0x002fe20000002400 */
[----:B---3--:R-:W-:Y:S01]  /*2a60*/  STL [R1+0x68], R136 ;  /* 0x0000688801007387 */ /* 0x008fe20000100800 */
[----:B------:R-:W-:Y:S08]  /*2a70*/  FFMA.FTZ R11, R71, UR15, -R3 ;  /* 0x0000000f470b7c23 */ /* 0x000ff00008010803 */
[----:B------:R1:W-:Y:S10]  /*2a80*/  MUFU.EX2 R20, R4 ;  /* 0x0000000400147308 */ /* 0x0003f40000000800 */
[----:B------:R2:W3:Y:S01]  /*2a90*/  MUFU.EX2 R137, R11 ;  /* 0x0000000b00897308 */ /* 0x0004e20000000800 */
[----:B-1----:R-:W-:Y:S09]  /*2aa0*/  FFMA.FTZ R4, R13, UR15, -R10 ;  /* 0x0000000f0d047c23 */ /* 0x002ff2000801080a */
[----:B------:R1:W-:Y:S01]  /*2ab0*/  MUFU.EX2 R197, R4 ;  /* 0x0000000400c57308 */ /* 0x0003e20000000800 */
[----:B--2---:R-:W-:Y:S01]  /*2ac0*/  FFMA.FTZ R11, R70, UR15, -R8 ;  /* 0x0000000f460b7c23 */ /* 0x004fe20008010808 */
[----:B---3--:R-:W-:Y:S08]  /*2ad0*/  STL [R1+0x64], R137 ;  /* 0x0000648901007387 */ /* 0x008ff00000100800 */
[----:B------:R2:W3:Y:S01]  /*2ae0*/  MUFU.EX2 R21, R11 ;  /* 0x0000000b00157308 */ /* 0x0004e20000000800 */
[--C-:B-1----:R-:W-:Y:S09]  /*2af0*/  FFMA.FTZ R4, R78, UR15, -R10.reuse ;  /* 0x0000000f4e047c23 */ /* 0x102ff2000801080a */
[----:B------:R1:W-:Y:S01]  /*2b00*/  MUFU.EX2 R196, R4 ;  /* 0x0000000400c47308 */ /* 0x0003e20000000800 */
[--C-:B--2---:R-:W-:Y:S01]  /*2b10*/  FFMA.FTZ R11, R77, UR15, -R10.reuse ;  /* 0x0000000f4d0b7c23 */ /* 0x104fe2000801080a */
[----:B---3--:R-:W-:Y:S08]  /*2b20*/  STL [R1+0x8], R21 ;  /* 0x0000081501007387 */ /* 0x008ff00000100800 */
[----:B------:R2:W-:Y:S01]  /*2b30*/  MUFU.EX2 R178, R11 ;  /* 0x0000000b00b27308 */ /* 0x0005e20000000800 */
[----:B------:R-:W-:Y:S04]  /*2b40*/  STL [R1+0x4], R22 ;  /* 0x0000041601007387 */ /* 0x000fe80000100800 */
[----:B------:R-:W-:Y:S01]  /*2b50*/  STL [R1+0x60], R19 ;  /* 0x0000601301007387 */ /* 0x000fe20000100800 */
[--C-:B-1----:R-:W-:Y:S03]  /*2b60*/  FFMA.FTZ R4, R231, UR15, -R9.reuse ;  /* 0x0000000fe7047c23 */ /* 0x102fe60008010809 */
[----:B------:R-:W-:Y:S01]  /*2b70*/  STL [R1+0x5c], R20 ;  /* 0x00005c1401007387 */ /* 0x000fe20000100800 */
[----:B------:R1:W-:Y:S03]  /*2b80*/  MUFU.EX2 R217, R4 ;  /* 0x0000000400d97308 */ /* 0x0003e60000000800 */
[----:B------:R-:W-:Y:S01]  /*2b90*/  STL [R1], R17 ;  /* 0x0000001101007387 */ /* 0x000fe20000100800 */
[----:B--2---:R-:W-:Y:S03]  /*2ba0*/  FFMA.FTZ R11, R76, UR15, -R10 ;  /* 0x0000000f4c0b7c23 */ /* 0x004fe6000801080a */
[----:B------:R-:W-:Y:S03]  /*2bb0*/  STL [R1+0x58], R16 ;  /* 0x0000581001007387 */ /* 0x000fe60000100800 */
[----:B------:R2:W-:Y:S01]  /*2bc0*/  MUFU.EX2 R177, R11 ;  /* 0x0000000b00b17308 */ /* 0x0005e20000000800 */
[----:B------:R-:W-:Y:S04]  /*2bd0*/  STL [R1+0x54], R12 ;  /* 0x0000540c01007387 */ /* 0x000fe80000100800 */
[----:B------:R-:W-:Y:S01]  /*2be0*/  STL [R1+0x50], R15 ;  /* 0x0000500f01007387 */ /* 0x000fe20000100800 */
[--C-:B-1----:R-:W-:Y:S03]  /*2bf0*/  FFMA.FTZ R4, R230, UR15, -R9.reuse ;  /* 0x0000000fe6047c23 */ /* 0x102fe60008010809 */
[----:B------:R-:W-:Y:S01]  /*2c00*/  STL [R1+0x4c], R14 ;  /* 0x00004c0e01007387 */ /* 0x000fe20000100800 */
[----:B------:R1:W-:Y:S01]  /*2c10*/  MUFU.EX2 R218, R4 ;  /* 0x0000000400da7308 */ /* 0x0003e20000000800 */
[--C-:B--2---:R-:W-:Y:S09]  /*2c20*/  FFMA.FTZ R11, R225, UR15, -R9.reuse ;  /* 0x0000000fe10b7c23 */ /* 0x104ff20008010809 */
[----:B------:R2:W-:Y:S01]  /*2c30*/  MUFU.EX2 R215, R11 ;  /* 0x0000000b00d77308 */ /* 0x0005e20000000800 */
[----:B-1----:R-:W1:Y:S01]  /*2c40*/  LDSM.16.M88.4 R4, [R0+0xd000] ;  /* 0x00d000000004783b */ /* 0x002e620000000200 */
[----:B--2---:R-:W-:Y:S08]  /*2c50*/  FFMA.FTZ R11, R224, UR15, -R9 ;  /* 0x0000000fe00b7c23 */ /* 0x004ff00008010809 */
[----:B------:R2:W-:Y:S02]  /*2c60*/  MUFU.EX2 R214, R11 ;  /* 0x0000000b00d67308 */ /* 0x0005e40000000800 */
[--C-:B--2---:R-:W-:Y:S08]  /*2c70*/  FFMA.FTZ R11, R17, UR15, -R8.reuse ;  /* 0x0000000f110b7c23 */ /* 0x104ff00008010808 */
[----:B------:R2:W-:Y:S01]  /*2c80*/  MUFU.EX2 R243, R11 ;  /* 0x0000000b00f37308 */ /* 0x0005e20000000800 */
[-C--:B-1----:R-:W-:Y:S08]  /*2c90*/  HMMA.16816.F32 R36, R148, R4.reuse, R36 ;  /* 0x000000049424723c */ /* 0x082ff00000001824 */
[C---:B------:R-:W-:Y:S04]  /*2ca0*/  HMMA.16816.F32 R40, R132.reuse, R4, R40 ;  /* 0x000000048428723c */ /* 0x040fe80000001828 */
[--C-:B------:R-:W-:Y:S01]  /*2cb0*/  FFMA.FTZ R4, R245, UR15, -R8.reuse ;  /* 0x0000000ff5047c23 */ /* 0x100fe20008010808 */
[----:B--2---:R-:W-:Y:S03]  /*2cc0*/  FFMA.FTZ R11, R252, UR15, -R8 ;  /* 0x0000000ffc0b7c23 */ /* 0x004fe60008010808 */
[----:B------:R1:W-:Y:S01]  /*2cd0*/  MUFU.EX2 R237, R4 ;  /* 0x0000000400ed7308 */ /* 0x0003e20000000800 */
[-C--:B------:R-:W-:Y:S03]  /*2ce0*/  HMMA.16816.F32 R44, R132, R6.reuse, R44 ;  /* 0x00000006842c723c */ /* 0x080fe6000000182c */
[----:B------:R-:W-:Y:S01]  /*2cf0*/  FMUL.FTZ R37, R37, UR16 ;  /* 0x0000001025257c20 */ /* 0x000fe20008410000 */
[----:B------:R-:W-:Y:S01]  /*2d00*/  FMUL.FTZ R38, R38, UR16 ;  /* 0x0000001026267c20 */ /* 0x000fe20008410000 */
[----:B------:R-:W-:Y:S04]  /*2d10*/  FMUL.FTZ R39, R39, UR16 ;  /* 0x0000001027277c20 */ /* 0x000fe80008410000 */
[----:B------:R2:W-:Y:S01]  /*2d20*/  MUFU.EX2 R242, R11 ;  /* 0x0000000b00f27308 */ /* 0x0005e20000000800 */
[C---:B------:R-:W-:Y:S04]  /*2d30*/  HMMA.16816.F32 R48, R148.reuse, R6, R48 ;  /* 0x000000069430723c */ /* 0x040fe80000001830 */
[----:B------:R-:W-:Y:S01]  /*2d40*/  FMUL.FTZ R42, R42, UR16 ;  /* 0x000000102a2a7c20 */ /* 0x000fe20008410000 */
[----:B------:R-:W-:Y:S01]  /*2d50*/  FMUL.FTZ R43, R43, UR16 ;  /* 0x000000102b2b7c20 */ /* 0x000fe20008410000 */
[----:B------:R-:W-:Y:S03]  /*2d60*/  FMUL.FTZ R40, R40, UR16 ;  /* 0x0000001028287c20 */ /* 0x000fe60008410000 */
[----:B------:R-:W-:Y:S01]  /*2d70*/  MUFU.TANH R72, R37 ;  /* 0x0000002500487308 */ /* 0x000fe20000002400 */
[--C-:B-1----:R-:W-:Y:S01]  /*2d80*/  FFMA.FTZ R4, R15, UR15, -R3.reuse ;  /* 0x0000000f0f047c23 */ /* 0x102fe20008010803 */
[----:B------:R-:W-:Y:S01]  /*2d90*/  FMUL.FTZ R41, R41, UR16 ;  /* 0x0000001029297c20 */ /* 0x000fe20008410000 */
[----:B------:R-:W-:Y:S01]  /*2da0*/  FMUL.FTZ R46, R46, UR16 ;  /* 0x000000102e2e7c20 */ /* 0x000fe20008410000 */
[----:B------:R-:W-:Y:S01]  /*2db0*/  FMUL.FTZ R47, R47, UR16 ;  /* 0x000000102f2f7c20 */ /* 0x000fe20008410000 */
[----:B------:R-:W-:Y:S01]  /*2dc0*/  FMUL.FTZ R44, R44, UR16 ;  /* 0x000000102c2c7c20 */ /* 0x000fe20008410000 */
[----:B------:R-:W-:Y:S04]  /*2dd0*/  FMUL.FTZ R45, R45, UR16 ;  /* 0x000000102d2d7c20 */ /* 0x000fe80008410000 */
[----:B------:R1:W-:Y:S01]  /*2de0*/  MUFU.EX2 R15, R4 ;  /* 0x00000004000f7308 */ /* 0x0003e20000000800 */
[--C-:B--2---:R-:W-:Y:S01]  /*2df0*/  FFMA.FTZ R11, R16, UR15, -R3.reuse ;  /* 0x0000000f100b7c23 */ /* 0x104fe20008010803 */
[----:B------:R-:W-:Y:S01]  /*2e00*/  FMUL.FTZ R48, R48, UR16 ;  /* 0x0000001030307c20 */ /* 0x000fe20008410000 */
[----:B------:R-:W-:Y:S01]  /*2e10*/  FMUL.FTZ R49, R49, UR16 ;  /* 0x0000001031317c20 */ /* 0x000fe20008410000 */
[----:B------:R-:W-:Y:S01]  /*2e20*/  FMUL.FTZ R50, R50, UR16 ;  /* 0x0000001032327c20 */ /* 0x000fe20008410000 */
[----:B------:R-:W-:Y:S05]  /*2e30*/  FMUL.FTZ R51, R51, UR16 ;  /* 0x0000001033337c20 */ /* 0x000fea0008410000 */
[----:B------:R-:W-:Y:S10]  /*2e40*/  MUFU.TANH R210, R38 ;  /* 0x0000002600d27308 */ /* 0x000ff40000002400 */
[----:B------:R-:W-:Y:S01]  /*2e50*/  MUFU.TANH R211, R39 ;  /* 0x0000002700d37308 */ /* 0x000fe20000002400 */
[--C-:B-1----:R-:W-:Y:S09]  /*2e60*/  FFMA.FTZ R4, R14, UR15, -R3.reuse ;  /* 0x0000000f0e047c23 */ /* 0x102ff20008010803 */
[----:B------:R1:W-:Y:S10]  /*2e70*/  MUFU.EX2 R16, R4 ;  /* 0x0000000400107308 */ /* 0x0003f40000000800 */
[----:B------:R2:W3:Y:S10]  /*2e80*/  MUFU.EX2 R17, R11 ;  /* 0x0000000b00117308 */ /* 0x0004f40000000800 */
[----:B------:R-:W-:Y:S01]  /*2e90*/  MUFU.TANH R239, R40 ;  /* 0x0000002800ef7308 */ /* 0x000fe20000002400 */
[--C-:B-1----:R-:W-:Y:S09]  /*2ea0*/  FFMA.FTZ R4, R75, UR15, -R10.reuse ;  /* 0x0000000f4b047c23 */ /* 0x102ff2000801080a */
[----:B------:R1:W-:Y:S01]  /*2eb0*/  MUFU.EX2 R170, R4 ;  /* 0x0000000400aa7308 */ /* 0x0003e20000000800 */
[----:B--2---:R-:W-:Y:S01]  /*2ec0*/  FFMA.FTZ R11, R12, UR15, -R3 ;  /* 0x0000000f0c0b7c23 */ /* 0x004fe20008010803 */
[----:B------:R-:W-:Y:S01]  /*2ed0*/  FMUL.FTZ R12, R36, UR16 ;  /* 0x00000010240c7c20 */ /* 0x000fe20008410000 */
[----:B---3--:R-:W-:Y:S07]  /*2ee0*/  STL [R1+0x48], R17 ;  /* 0x0000481101007387 */ /* 0x008fee0000100800 */
[----:B------:R-:W2:Y:S10]  /*2ef0*/  MUFU.EX2 R18, R11 ;  /* 0x0000000b00127308 */ /* 0x000eb40000000800 */
[----:B------:R-:W-:Y:S01]  /*2f00*/  MUFU.TANH R73, R12 ;  /* 0x0000000c00497308 */ /* 0x000fe20000002400 */
[----:B-1----:R-:W-:Y:S09]  /*2f10*/  FFMA.FTZ R4, R74, UR15, -R10 ;  /* 0x0000000f4a047c23 */ /* 0x002ff2000801080a */
[----:B------:R1:W-:Y:S01]  /*2f20*/  MUFU.EX2 R169, R4 ;  /* 0x0000000400a97308 */ /* 0x0003e20000000800 */
[----:B--2---:R-:W-:Y:S01]  /*2f30*/  STL [R1+0x44], R18 ;  /* 0x0000441201007387 */ /* 0x004fe20000100800 */
[----:B------:R-:W-:Y:S03]  /*2f40*/  FFMA.FTZ R11, R246, UR15, -R8 ;  /* 0x0000000ff60b7c23 */ /* 0x000fe60008010808 */
[----:B------:R-:W-:Y:S05]  /*2f50*/  STL [R1+0x40], R15 ;  /* 0x0000400f01007387 */ /* 0x000fea0000100800 */
[----:B------:R-:W2:Y:S01]  /*2f60*/  MUFU.TANH R12, R42 ;  /* 0x0000002a000c7308 */ /* 0x000ea20000002400 */
[----:B------:R-:W-:Y:S09]  /*2f70*/  STL [R1+0x3c], R16 ;  /* 0x00003c1001007387 */ /* 0x000ff20000100800 */
[----:B------:R-:W-:Y:S01]  /*2f80*/  MUFU.TANH R236, R41 ;  /* 0x0000002900ec7308 */ /* 0x000fe20000002400 */
[--C-:B-1----:R-:W-:Y:S09]  /*2f90*/  FFMA.FTZ R4, R213, UR15, -R9.reuse ;  /* 0x0000000fd5047c23 */ /* 0x102ff20008010809 */
[----:B------:R1:W-:Y:S01]  /*2fa0*/  MUFU.EX2 R205, R4 ;  /* 0x0000000400cd7308 */ /* 0x0003e20000000800 */
[----:B--2---:R-:W-:Y:S09]  /*2fb0*/  STL [R1+0x30], R12 ;  /* 0x0000300c01007387 */ /* 0x004ff20000100800 */
[----:B------:R-:W2:Y:S10]  /*2fc0*/  MUFU.TANH R14, R43 ;  /* 0x0000002b000e7308 */ /* 0x000eb40000002400 */
[----:B------:R-:W3:Y:S01]  /*2fd0*/  MUFU.TANH R24, R46 ;  /* 0x0000002e00187308 */ /* 0x000ee20000002400 */
[--C-:B-1----:R-:W-:Y:S09]  /*2fe0*/  FFMA.FTZ R4, R212, UR15, -R9.reuse ;  /* 0x0000000fd4047c23 */ /* 0x102ff20008010809 */
[----:B------:R1:W-:Y:S01]  /*2ff0*/  MUFU.EX2 R204, R4 ;  /* 0x0000000400cc7308 */ /* 0x0003e20000000800 */
[----:B--2---:R-:W-:Y:S09]  /*3000*/  STL [R1+0x28], R14 ;  /* 0x0000280e01007387 */ /* 0x004ff20000100800 */
[----:B------:R-:W2:Y:S01]  /*3010*/  MUFU.TANH R23, R47 ;  /* 0x0000002f00177308 */ /* 0x000ea20000002400 */
[----:B---3--:R-:W-:Y:S09]  /*3020*/  STL [R1+0x20], R24 ;  /* 0x0000201801007387 */ /* 0x008ff20000100800 */
[----:B------:R-:W-:Y:S01]  /*3030*/  MUFU.TANH R235, R44 ;  /* 0x0000002c00eb7308 */ /* 0x000fe20000002400 */
[----:B-1----:R1:W3:Y:S09]  /*3040*/  LDSM.16.M88.4 R4, [R0+0xd800] ;  /* 0x00d800000004783b */ /* 0x0022f20000000200 */
[----:B------:R-:W-:Y:S01]  /*3050*/  MUFU.TANH R71, R48 ;  /* 0x0000003000477308 */ /* 0x000fe20000002400 */
[----:B--2---:R-:W-:Y:S09]  /*3060*/  STL [R1+0x1c], R23 ;  /* 0x00001c1701007387 */ /* 0x004ff20000100800 */
[----:B------:R-:W-:Y:S01]  /*3070*/  MUFU.TANH R70, R49 ;  /* 0x0000003100467308 */ /* 0x000fe20000002400 */
[--C-:B-1----:R-:W-:Y:S09]  /*3080*/  FFMA.FTZ R0, R72, UR15, -R10.reuse ;  /* 0x0000000f48007c23 */ /* 0x102ff2000801080a */
[----:B------:R-:W-:Y:S10]  /*3090*/  MUFU.TANH R201, R50 ;  /* 0x0000003200c97308 */ /* 0x000ff40000002400 */
[----:B------:R1:W-:Y:S01]  /*30a0*/  MUFU.EX2 R166, R0 ;  /* 0x0000000000a67308 */ /* 0x0003e20000000800 */
[-C--:B---3--:R-:W-:Y:S09]  /*30b0*/  HMMA.16816.F32 R52, R148, R4.reuse, R52 ;  /* 0x000000049434723c */ /* 0x088ff20000001834 */
[----:B------:R-:W-:Y:S01]  /*30c0*/  MUFU.TANH R200, R51 ;  /* 0x0000003300c87308 */ /* 0x000fe20000002400 */
[C---:B------:R-:W-:Y:S09]  /*30d0*/  HMMA.16816.F32 R56, R132.reuse, R4, R56 ;  /* 0x000000048438723c */ /* 0x040ff20000001838 */
[----:B------:R-:W-:Y:S01]  /*30e0*/  MUFU.TANH R234, R45 ;  /* 0x0000002d00ea7308 */ /* 0x000fe20000002400 */
[--C-:B-1----:R-:W-:Y:S01]  /*30f0*/  FFMA.FTZ R0, R210, UR15, -R9.reuse ;  /* 0x0000000fd2007c23 */ /* 0x102fe20008010809 */
[-C--:B------:R-:W-:Y:S08]  /*3100*/  HMMA.16816.F32 R60, R132, R6.reuse, R60 ;  /* 0x00000006843c723c */ /* 0x080ff0000000183c */
[----:B------:R1:W-:Y:S01]  /*3110*/  MUFU.EX2 R202, R0 ;  /* 0x0000000000ca7308 */ /* 0x0003e20000000800 */
[----:B------:R-:W-:Y:S01]  /*3120*/  FMUL.FTZ R53, R53, UR16 ;  /* 0x0000001035357c20 */ /* 0x000fe20008410000 */
[----:B------:R-:W-:Y:S01]  /*3130*/  FMUL.FTZ R54, R54, UR16 ;  /* 0x0000001036367c20 */ /* 0x000fe20008410000 */
[----:B------:R-:W-:Y:S01]  /*3140*/  FMUL.FTZ R55, R55, UR16 ;  /* 0x0000001037377c20 */ /* 0x000fe20008410000 */
[----:B------:R-:W-:Y:S06]  /*3150*/  HMMA.16816.F32 R64, R148, R6, R64 ;  /* 0x000000069440723c */ /* 0x000fec0000001840 */
[----:B------:R2:W-:Y:S01]  /*3160*/  MUFU.EX2 R238, R11 ;  /* 0x0000000b00ee7308 */ /* 0x0005e20000000800 */
[----:B------:R-:W-:Y:S01]  /*3170*/  FMUL.FTZ R4, R56, UR16 ;  /* 0x0000001038047c20 */ /* 0x000fe20008410000 */
[----:B------:R-:W-:Y:S01]  /*3180*/  FMUL.FTZ R57, R57, UR16 ;  /* 0x0000001039397c20 */ /* 0x000fe20008410000 */
[----:B------:R-:W-:Y:S01]  /*3190*/  FMUL.FTZ R58, R58, UR16 ;  /* 0x000000103a3a7c20 */ /* 0x000fe20008410000 */
[----:B------:R-:W-:Y:S01]  /*31a0*/  FMUL.FTZ R59, R59, UR16 ;  /* 0x000000103b3b7c20 */ /* 0x000fe20008410000 */
[----:B------:R-:W-:Y:S05]  /*31b0*/  SEL R7, R185, 0xffffffe0, !P3 ;  /* 0xffffffe0b9077807 */ /* 0x000fea0005800000 */
[----:B------:R-:W-:Y:S01]  /*31c0*/  MUFU.TANH R68, R53 ;  /* 0x0000003500447308 */ /* 0x000fe20000002400 */
[----:B-1----:R-:W-:Y:S01]  /*31d0*/  FFMA.FTZ R0, R211, UR15, -R9 ;  /* 0x0000000fd3007c23 */ /* 0x002fe20008010809 */
[----:B------:R-:W-:Y:S01]  /*31e0*/  FMUL.FTZ R62, R62, UR16 ;  /* 0x000000103e3e7c20 */ /* 0x000fe20008410000 */
[----:B------:R-:W-:Y:S01]  /*31f0*/  FMUL.FTZ R61, R61, UR16 ;  /* 0x000000103d3d7c20 */ /* 0x000fe20008410000 */
[----:B------:R-:W-:Y:S01]  /*3200*/  FMUL.FTZ R63, R63, UR16 ;  /* 0x000000103f3f7c20 */ /* 0x000fe20008410000 */
[----:B------:R-:W-:Y:S02]  /*3210*/  MOV R150, R13 ;  /* 0x0000000d00967202 */ /* 0x000fe40000000f00 */
[----:B------:R-:W-:Y:S03]  /*3220*/  MOV R151, R146 ;  /* 0x0000009200977202 */ /* 0x000fe60000000f00 */
[----:B------:R1:W-:Y:S01]  /*3230*/  MUFU.EX2 R203, R0 ;  /* 0x0000000000cb7308 */ /* 0x0003e20000000800 */
[----:B--2---:R-:W-:Y:S01]  /*3240*/  FFMA.FTZ R11, R73, UR15, -R10 ;  /* 0x0000000f490b7c23 */ /* 0x004fe2000801080a */
[----:B------:R-:W-:Y:S01]  /*3250*/  FMUL.FTZ R66, R66, UR16 ;  /* 0x0000001042427c20 */ /* 0x000fe20008410000 */
[----:B------:R-:W-:Y:S01]  /*3260*/  FMUL.FTZ R65, R65, UR16 ;  /* 0x0000001041417c20 */ /* 0x000fe20008410000 */
[----:B------:R-:W-:Y:S06]  /*3270*/  FMUL.FTZ R67, R67, UR16 ;  /* 0x0000001043437c20 */ /* 0x000fec0008410000 */
[----:B------:R2:W-:Y:S10]  /*3280*/  MUFU.EX2 R167, R11 ;  /* 0x0000000b00a77308 */ /* 0x0005f40000000800 */
[----:B------:R-:W-:Y:S01]  /*3290*/  MUFU.TANH R199, R54 ;  /* 0x0000003600c77308 */ /* 0x000fe20000002400 */
[--C-:B-1----:R-:W-:Y:S09]  /*32a0*/  FFMA.FTZ R0, R239, UR15, -R8.reuse ;  /* 0x0000000fef007c23 */ /* 0x102ff20008010808 */
[----:B------:R1:W-:Y:S01]  /*32b0*/  MUFU.EX2 R228, R0 ;  /* 0x0000000000e47308 */ /* 0x0003e20000000800 */
[----:B--2---:R-:W-:Y:S09]  /*32c0*/  FMUL.FTZ R11, R52, UR16 ;  /* 0x00000010340b7c20 */ /* 0x004ff20008410000 */
[----:B------:R2:W-:Y:S10]  /*32d0*/  MUFU.TANH R69, R11 ;  /* 0x0000000b00457308 */ /* 0x0005f40000002400 */
[----:B------:R-:W-:Y:S01]  /*32e0*/  MUFU.TANH R198, R55 ;  /* 0x0000003700c67308 */ /* 0x000fe20000002400 */
[--C-:B-1----:R-:W-:Y:S09]  /*32f0*/  FFMA.FTZ R0, R236, UR15, -R8.reuse ;  /* 0x0000000fec007c23 */ /* 0x102ff20008010808 */
[----:B------:R1:W-:Y:S01]  /*3300*/  MUFU.EX2 R227, R0 ;  /* 0x0000000000e37308 */ /* 0x0003e20000000800 */
[----:B--2---:R-:W-:Y:S04]  /*3310*/  MOV R11, 0x10 ;  /* 0x00000010000b7802 */ /* 0x004fe80000000f00 */
[----:B------:R-:W-:Y:S05]  /*3320*/  SEL R11, R11, 0xfffffff0, !P0 ;  /* 0xfffffff00b0b7807 */ /* 0x000fea0004000000 */
[----:B------:R2:W-:Y:S10]  /*3330*/  MUFU.TANH R219, R4 ;  /* 0x0000000400db7308 */ /* 0x0005f40000002400 */
[----:B------:R-:W-:Y:S01]  /*3340*/  MUFU.TANH R220, R57 ;  /* 0x0000003900dc7308 */ /* 0x000fe20000002400 */
[--C-:B-1----:R-:W-:Y:S09]  /*3350*/  FFMA.FTZ R0, R12, UR15, -R3.reuse ;  /* 0x0000000f0c007c23 */ /* 0x102ff20008010803 */
[----:B------:R1:W3:Y:S01]  /*3360*/  MUFU.EX2 R12, R0 ;  /* 0x00000000000c7308 */ /* 0x0002e20000000800 */
[----:B--2---:R-:W-:Y:S09]  /*3370*/  FMUL.FTZ R4, R60, UR16 ;  /* 0x000000103c047c20 */ /* 0x004ff20008410000 */
[----:B------:R-:W-:Y:S10]  /*3380*/  MUFU.TANH R248, R58 ;  /* 0x0000003a00f87308 */ /* 0x000ff40000002400 */
[----:B------:R2:W4:Y:S01]  /*3390*/  MUFU.TANH R216, R4 ;  /* 0x0000000400d87308 */ /* 0x0005220000002400 */
[--C-:B-1----:R-:W-:Y:S01]  /*33a0*/  FFMA.FTZ R0, R14, UR15, -R3.reuse ;  /* 0x0000000f0e007c23 */ /* 0x102fe20008010803 */
[----:B---3--:R-:W-:Y:S08]  /*33b0*/  STL [R1+0x10], R12 ;  /* 0x0000100c01007387 */ /* 0x008ff00000100800 */
[----:B------:R-:W1:Y:S10]  /*33c0*/  MUFU.EX2 R14, R0 ;  /* 0x00000000000e7308 */ /* 0x000e740000000800 */
[----:B------:R-:W-:Y:S01]  /*33d0*/  MUFU.TANH R247, R59 ;  /* 0x0000003b00f77308 */ /* 0x000fe20000002400 */
[----:B--2---:R-:W-:Y:S01]  /*33e0*/  FMUL.FTZ R4, R64, UR16 ;  /* 0x0000001040047c20 */ /* 0x004fe20008410000 */
[--C-:B----4-:R-:W-:Y:S08]  /*33f0*/  FFMA.FTZ R6, R216, UR15, -R8.reuse ;  /* 0x0000000fd8067c23 */ /* 0x110ff00008010808 */
[----:B------:R2:W-:Y:S01]  /*3400*/  MUFU.TANH R192, R4 ;  /* 0x0000000400c07308 */ /* 0x0005e20000002400 */
[----:B-1----:R-:W-:Y:S01]  /*3410*/  STL [R1+0xc], R14 ;  /* 0x00000c0e01007387 */ /* 0x002fe20000100800 */
[--C-:B------:R-:W-:Y:S03]  /*3420*/  FFMA.FTZ R0, R235, UR15, -R8.reuse ;  /* 0x0000000feb007c23 */ /* 0x100fe60008010808 */
[----:B------:R-:W3:Y:S05]  /*3430*/  LDL R5, [R1+0xb0] ;  /* 0x0000b00001057983 */ /* 0x000eea0000100800 */
[----:B------:R1:W-:Y:S10]  /*3440*/  MUFU.EX2 R223, R0 ;  /* 0x0000000000df7308 */ /* 0x0003f40000000800 */
[----:B------:R4:W-:Y:S01]  /*3450*/  MUFU.EX2 R207, R6 ;  /* 0x0000000600cf7308 */ /* 0x0009e20000000800 */
[----:B--2---:R-:W-:Y:S09]  /*3460*/  F2FP.F16.F32.PACK_AB R4, R172, R173 ;  /* 0x000000adac04723e */ /* 0x004ff200000000ff */
[----:B------:R-:W-:Y:S01]  /*3470*/  MUFU.TANH R244, R62 ;  /* 0x0000003e00f47308 */ /* 0x000fe20000002400 */
[----:B-1----:R-:W-:Y:S09]  /*3480*/  FFMA.FTZ R0, R234, UR15, -R8 ;  /* 0x0000000fea007c23 */ /* 0x002ff20008010808 */
[----:B------:R1:W-:Y:S01]  /*3490*/  MUFU.EX2 R222, R0 ;  /* 0x0000000000de7308 */ /* 0x0003e20000000800 */
[----:B----4-:R-:W-:Y:S09]  /*34a0*/  F2FP.F16.F32.PACK_AB R6, R137, R136 ;  /* 0x000000888906723e */ /* 0x010ff200000000ff */
[----:B------:R-:W2:Y:S10]  /*34b0*/  MUFU.TANH R221, R61 ;  /* 0x0000003d00dd7308 */ /* 0x000eb40000002400 */
[----:B------:R-:W4:Y:S01]  /*34c0*/  MUFU.TANH R174, R66 ;  /* 0x0000004200ae7308 */ /* 0x000f220000002400 */
[--C-:B-1----:R-:W-:Y:S09]  /*34d0*/  FFMA.FTZ R0, R24, UR15, -R3.reuse ;  /* 0x0000000f18007c23 */ /* 0x102ff20008010803 */
[----:B------:R1:W-:Y:S10]  /*34e0*/  MUFU.EX2 R251, R0 ;  /* 0x0000000000fb7308 */ /* 0x0003f40000000800 */
[----:B------:R-:W-:Y:S10]  /*34f0*/  MUFU.TANH R249, R63 ;  /* 0x0000003f00f97308 */ /* 0x000ff40000002400 */
[----:B------:R-:W-:Y:S01]  /*3500*/  MUFU.TANH R189, R65 ;  /* 0x0000004100bd7308 */ /* 0x000fe20000002400 */
[----:B-1----:R-:W-:Y:S09]  /*3510*/  FFMA.FTZ R0, R23, UR15, -R3 ;  /* 0x0000000f17007c23 */ /* 0x002ff20008010803 */
[----:B------:R1:W-:Y:S10]  /*3520*/  MUFU.EX2 R250, R0 ;  /* 0x0000000000fa7308 */ /* 0x0003f40000000800 */
[----:B------:R-:W4:Y:S01]  /*3530*/  MUFU.TANH R179, R67 ;  /* 0x0000004300b37308 */ /* 0x000f220000002400 */
[--C-:B-1----:R-:W-:Y:S09]  /*3540*/  FFMA.FTZ R0, R71, UR15, -R10.reuse ;  /* 0x0000000f47007c23 */ /* 0x102ff2000801080a */
[----:B------:R1:W-:Y:S02]  /*3550*/  MUFU.EX2 R165, R0 ;  /* 0x0000000000a57308 */ /* 0x0003e40000000800 */
[--C-:B-1----:R-:W-:Y:S08]  /*3560*/  FFMA.FTZ R0, R70, UR15, -R10.reuse ;  /* 0x0000000f46007c23 */ /* 0x102ff0000801080a */
[----:B------:R1:W4:Y:S02]  /*3570*/  MUFU.EX2 R164, R0 ;  /* 0x0000000000a47308 */ /* 0x0003240000000800 */
[--C-:B-1----:R-:W-:Y:S08]  /*3580*/  FFMA.FTZ R0, R201, UR15, -R9.reuse ;  /* 0x0000000fc9007c23 */ /* 0x102ff00008010809 */
[----:B------:R1:W-:Y:S02]  /*3590*/  MUFU.EX2 R195, R0 ;  /* 0x0000000000c37308 */ /* 0x0003e40000000800 */
[--C-:B-1----:R-:W-:Y:S08]  /*35a0*/  FFMA.FTZ R0, R200, UR15, -R9.reuse ;  /* 0x0000000fc8007c23 */ /* 0x102ff00008010809 */
[----:B------:R1:W4:Y:S02]  /*35b0*/  MUFU.EX2 R194, R0 ;  /* 0x0000000000c27308 */ /* 0x0003240000000800 */
[--C-:B-1----:R-:W-:Y:S08]  /*35c0*/  FFMA.FTZ R0, R69, UR15, -R10.reuse ;  /* 0x0000000f45007c23 */ /* 0x102ff0000801080a */
[----:B------:R1:W-:Y:S02]  /*35d0*/  MUFU.EX2 R163, R0 ;  /* 0x0000000000a37308 */ /* 0x0003e40000000800 */
[----:B-1----:R-:W-:Y:S08]  /*35e0*/  FFMA.FTZ R0, R68, UR15, -R10 ;  /* 0x0000000f44007c23 */ /* 0x002ff0000801080a */
[----:B------:R1:W-:Y:S02]  /*35f0*/  MUFU.EX2 R162, R0 ;  /* 0x0000000000a27308 */ /* 0x0003e40000000800 */
[--C-:B-1----:R-:W-:Y:S08]  /*3600*/  FFMA.FTZ R0, R199, UR15, -R9.reuse ;  /* 0x0000000fc7007c23 */ /* 0x102ff00008010809 */
[----:B------:R1:W-:Y:S02]  /*3610*/  MUFU.EX2 R176, R0 ;  /* 0x0000000000b07308 */ /* 0x0003e40000000800 */
[----:B-1----:R-:W-:Y:S08]  /*3620*/  FFMA.FTZ R0, R198, UR15, -R9 ;  /* 0x0000000fc6007c23 */ /* 0x002ff00008010809 */
[----:B------:R1:W-:Y:S02]  /*3630*/  MUFU.EX2 R175, R0 ;  /* 0x0000000000af7308 */ /* 0x0003e40000000800 */
[--C-:B-1----:R-:W-:Y:S08]  /*3640*/  FFMA.FTZ R0, R219, UR15, -R8.reuse ;  /* 0x0000000fdb007c23 */ /* 0x102ff00008010808 */
[----:B------:R1:W-:Y:S02]  /*3650*/  MUFU.EX2 R209, R0 ;  /* 0x0000000000d17308 */ /* 0x0003e40000000800 */
[--C-:B-1----:R-:W-:Y:S01]  /*3660*/  FFMA.FTZ R0, R220, UR15, -R8.reuse ;  /* 0x0000000fdc007c23 */ /* 0x102fe20008010808 */
[----:B--2---:R-:W-:Y:S07]  /*3670*/  FFMA.FTZ R8, R221, UR15, -R8 ;  /* 0x0000000fdd087c23 */ /* 0x004fee0008010808 */
[----:B------:R1:W2:Y:S10]  /*3680*/  MUFU.EX2 R208, R0 ;  /* 0x0000000000d07308 */ /* 0x0002b40000000800 */
[----:B------:R4:W-:Y:S01]  /*3690*/  MUFU.EX2 R206, R8 ;  /* 0x0000000800ce7308 */ /* 0x0009e20000000800 */
[----:B---3--:R-:W-:Y:S01]  /*36a0*/  LEA R152, R5, UR4, 0x1 ;  /* 0x0000000405987c11 */ /* 0x008fe2000f8e08ff */
[--C-:B-1----:R-:W-:Y:S03]  /*36b0*/  FFMA.FTZ R0, R248, UR15, -R3.reuse ;  /* 0x0000000ff8007c23 */ /* 0x102fe60008010803 */
[C---:B------:R-:W-:Y:S01]  /*36c0*/  IADD3 R5, PT, PT, R152.reuse, 0x1c000, RZ ;  /* 0x0001c00098057810 */ /* 0x040fe20007ffe0ff */
[----:B------:R1:W-:Y:S04]  /*36d0*/  STS [R152+0x1c000], R4 ;  /* 0x01c0000498007388 */ /* 0x0003e80000000800 */
[----:B------:R3:W-:Y:S01]  /*36e0*/  MUFU.EX2 R241, R0 ;  /* 0x0000000000f17308 */ /* 0x0007e20000000800 */
[C---:B------:R-:W-:Y:S02]  /*36f0*/  IADD3 R153, PT, PT, R152.reuse, 0x1c040, RZ ;  /* 0x0001c04098997810 */ /* 0x040fe40007ffe0ff */
[----:B------:R-:W-:Y:S01]  /*3700*/  @P4 IADD3 R153, PT, PT, R5, -0x40, RZ ;  /* 0xffffffc005994810 */ /* 0x000fe20007ffe0ff */
[----:B------:R-:W-:Y:S01]  /*3710*/  FFMA.FTZ R5, R247, UR15, -R3 ;  /* 0x0000000ff7057c23 */ /* 0x000fe20008010803 */
[----:B------:R-:W-:Y:S01]  /*3720*/  IADD3 R159, PT, PT, R152, R11, RZ ;  /* 0x0000000b989f7210 */ /* 0x000fe20007ffe0ff */
[--C-:B----4-:R-:W-:Y:S01]  /*3730*/  FFMA.FTZ R8, R174, UR15, -R9.reuse ;  /* 0x0000000fae087c23 */ /* 0x110fe20008010809 */
[----:B------:R-:W-:Y:S03]  /*3740*/  IADD3 R155, PT, PT, R152, R7, RZ ;  /* 0x00000007989b7210 */ /* 0x000fe60007ffe0ff */
[----:B------:R4:W-:Y:S01]  /*3750*/  MUFU.EX2 R240, R5 ;  /* 0x0000000500f07308 */ /* 0x0009e20000000800 */
[----:B------:R-:W-:Y:S01]  /*3760*/  IADD3 R157, PT, PT, R11, R153, RZ ;  /* 0x000000990b9d7210 */ /* 0x000fe20007ffe0ff */
[----:B------:R-:W-:Y:S01]  /*3770*/  FFMA.FTZ R9, R179, UR15, -R9 ;  /* 0x0000000fb3097c23 */ /* 0x000fe20008010809 */
[----:B------:R-:W-:Y:S02]  /*3780*/  IADD3 R158, PT, PT, R11, R155, RZ ;  /* 0x0000009b0b9e7210 */ /* 0x000fe40007ffe0ff */
[----:B------:R-:W-:Y:S05]  /*3790*/  IADD3 R154, PT, PT, R7, R153, RZ ;  /* 0x00000099079a7210 */ /* 0x000fea0007ffe0ff */
[----:B------:R-:W-:Y:S01]  /*37a0*/  MUFU.EX2 R171, R8 ;  /* 0x0000000800ab7308 */ /* 0x000fe20000000800 */
[----:B---3--:R-:W-:Y:S02]  /*37b0*/  F2FP.F16.F32.PACK_AB R0, R233, R232 ;  /* 0x000000e8e900723e */ /* 0x008fe400000000ff */
[----:B------:R-:W-:Y:S03]  /*37c0*/  IADD3 R156, PT, PT, R11, R154, RZ ;  /* 0x0000009a0b9c7210 */ /* 0x000fe60007ffe0ff */
[----:B------:R3:W-:Y:S01]  /*37d0*/  STS [R152+0x1c400], R0 ;  /* 0x01c4000098007388 */ /* 0x0007e20000000800 */
[----:B-1----:R-:W-:Y:S03]  /*37e0*/  F2FP.F16.F32.PACK_AB R4, R139, R138 ;  /* 0x0000008a8b04723e */ /* 0x002fe600000000ff */
[----:B------:R-:W1:Y:S01]  /*37f0*/  MUFU.EX2 R168, R9 ;  /* 0x0000000900a87308 */ /* 0x000e620000000800 */
[----:B----4-:R-:W-:Y:S05]  /*3800*/  F2FP.F16.F32.PACK_AB R5, R196, R197 ;  /* 0x000000c5c405723e */ /* 0x010fea00000000ff */
[----:B------:R4:W-:Y:S01]  /*3810*/  STS [R159+0x1c000], R5 ;  /* 0x01c000059f007388 */ /* 0x0009e20000000800 */
[----:B---3--:R-:W-:Y:S05]  /*3820*/  F2FP.F16.F32.PACK_AB R0, R218, R217 ;  /* 0x000000d9da00723e */ /* 0x008fea00000000ff */
[----:B------:R3:W-:Y:S01]  /*3830*/  STS [R159+0x1c400], R0 ;  /* 0x01c400009f007388 */ /* 0x0007e20000000800 */
[----:B----4-:R-:W-:Y:S03]  /*3840*/  F2FP.F16.F32.PACK_AB R5, R22, R21 ;  /* 0x000000151605723e */ /* 0x010fe600000000ff */
[----:B------:R4:W-:Y:S04]  /*3850*/  STS [R152+0x1e000], R4 ;  /* 0x01e0000498007388 */ /* 0x0009e80000000800 */
[----:B------:R2:W-:Y:S04]  /*3860*/  STS [R152+0x1e400], R6 ;  /* 0x01e4000698007388 */ /* 0x0005e80000000800 */
[----:B------:R1:W-:Y:S01]  /*3870*/  STS [R159+0x1e000], R5 ;  /* 0x01e000059f007388 */ /* 0x0003e20000000800 */
[----:B---3--:R-:W-:Y:S02]  /*3880*/  F2FP.F16.F32.PACK_AB R0, R177, R178 ;  /* 0x000000b2b100723e */ /* 0x008fe400000000ff */
[----:B----4-:R-:W-:Y:S02]  /*3890*/  F2FP.F16.F32.PACK_AB R4, R20, R19 ;  /* 0x000000131404723e */ /* 0x010fe400000000ff */
[----:B--2---:R-:W-:Y:S03]  /*38a0*/  F2FP.F16.F32.PACK_AB R6, R214, R215 ;  /* 0x000000d7d606723e */ /* 0x004fe600000000ff */
[----:B------:R2:W-:Y:S01]  /*38b0*/  STS [R159+0x1e400], R4 ;  /* 0x01e400049f007388 */ /* 0x0005e20000000800 */
[--C-:B-1----:R-:W-:Y:S03]  /*38c0*/  FFMA.FTZ R5, R192, UR15, -R10.reuse ;  /* 0x0000000fc0057c23 */ /* 0x102fe6000801080a */
[----:B------:R1:W-:Y:S01]  /*38d0*/  STS [R155+0x1c000], R0 ;  /* 0x01c000009b007388 */ /* 0x0003e20000000800 */
[----:B------:R-:W-:Y:S01]  /*38e0*/  FFMA.FTZ R10, R189, UR15, -R10 ;  /* 0x0000000fbd0a7c23 */ /* 0x000fe2000801080a */
[----:B------:R3:W-:Y:S02]  /*38f0*/  MUFU.EX2 R161, R5 ;  /* 0x0000000500a17308 */ /* 0x0007e40000000800 */
[----:B------:R4:W-:Y:S08]  /*3900*/  STS [R155+0x1c400], R6 ;  /* 0x01c400069b007388 */ /* 0x0009f00000000800 */
[----:B------:R-:W4:Y:S01]  /*3910*/  MUFU.EX2 R160, R10 ;  /* 0x0000000a00a07308 */ /* 0x000f220000000800 */
[----:B---3--:R-:W-:Y:S02]  /*3920*/  F2FP.F16.F32.PACK_AB R5, R169, R170 ;  /* 0x000000aaa905723e */ /* 0x008fe400000000ff */
[----:B--2---:R-:W-:Y:S03]  /*3930*/  F2FP.F16.F32.PACK_AB R4, R204, R205 ;  /* 0x000000cdcc04723e */ /* 0x004fe600000000ff */
[----:B------:R2:W-:Y:S01]  /*3940*/  STS [R158+0x1c000], R5 ;  /* 0x01c000059e007388 */ /* 0x0005e20000000800 */
[----:B-1----:R-:W-:Y:S03]  /*3950*/  F2FP.F16.F32.PACK_AB R0, R242, R243 ;  /* 0x000000f3f200723e */ /* 0x002fe600000000ff */
[----:B------:R1:W-:Y:S01]  /*3960*/  STS [R158+0x1c400], R4 ;  /* 0x01c400049e007388 */ /* 0x0003e20000000800 */
[----:B----4-:R-:W-:Y:S03]  /*3970*/  F2FP.F16.F32.PACK_AB R6, R18, R17 ;  /* 0x000000111206723e */ /* 0x010fe600000000ff */
[----:B------:R3:W-:Y:S04]  /*3980*/  STS [R155+0x1e000], R0 ;  /* 0x01e000009b007388 */ /* 0x0007e80000000800 */
[----:B------:R4:W-:Y:S01]  /*3990*/  STS [R155+0x1e400], R6 ;  /* 0x01e400069b007388 */ /* 0x0009e20000000800 */
[----:B--2---:R-:W-:Y:S02]  /*39a0*/  F2FP.F16.F32.PACK_AB R5, R237, R238 ;  /* 0x000000eeed05723e */ /* 0x004fe400000000ff */
[----:B-1----:R-:W-:Y:S03]  /*39b0*/  F2FP.F16.F32.PACK_AB R4, R16, R15 ;  /* 0x0000000f1004723e */ /* 0x002fe600000000ff */
[----:B------:R1:W-:Y:S01]  /*39c0*/  STS [R158+0x1e000], R5 ;  /* 0x01e000059e007388 */ /* 0x0003e20000000800 */
[----:B---3--:R-:W-:Y:S03]  /*39d0*/  F2FP.F16.F32.PACK_AB R0, R166, R167 ;  /* 0x000000a7a600723e */ /* 0x008fe600000000ff */
[----:B------:R2:W-:Y:S01]  /*39e0*/  STS [R158+0x1e400], R4 ;  /* 0x01e400049e007388 */ /* 0x0005e20000000800 */
[----:B----4-:R-:W-:Y:S03]  /*39f0*/  F2FP.F16.F32.PACK_AB R6, R227, R228 ;  /* 0x000000e4e306723e */ /* 0x010fe600000000ff */
[----:B------:R3:W-:Y:S01]  /*3a00*/  STS [R153], R0 ;  /* 0x0000000099007388 */ /* 0x0007e20000000800 */
[----:B-1----:R-:W-:Y:S02]  /*3a10*/  F2FP.F16.F32.PACK_AB R5, R203, R202 ;  /* 0x000000cacb05723e */ /* 0x002fe400000000ff */
[----:B--2---:R-:W-:Y:S03]  /*3a20*/  F2FP.F16.F32.PACK_AB R4, R164, R165 ;  /* 0x000000a5a404723e */ /* 0x004fe600000000ff */
[----:B------:R1:W-:Y:S01]  /*3a30*/  STS [R153+0x400], R5 ;  /* 0x0004000599007388 */ /* 0x0003e20000000800 */
[----:B---3--:R-:W-:Y:S03]  /*3a40*/  F2FP.F16.F32.PACK_AB R0, R194, R195 ;  /* 0x000000c3c200723e */ /* 0x008fe600000000ff */
[----:B------:R2:W-:Y:S04]  /*3a50*/  STS [R157], R4 ;  /* 0x000000049d007388 */ /* 0x0005e80000000800 */
[----:B------:R3:W-:Y:S04]  /*3a60*/  STS [R157+0x400], R0 ;  /* 0x000400009d007388 */ /* 0x0007e80000000800 */
[----:B------:R4:W-:Y:S01]  /*3a70*/  STS [R153+0x2000], R6 ;  /* 0x0020000699007388 */ /* 0x0009e20000000800 */
[--C-:B-1----:R-:W-:Y:S01]  /*3a80*/  FFMA.FTZ R5, R244, UR15, -R3.reuse ;  /* 0x0000000ff4057c23 */ /* 0x102fe20008010803 */
[----:B------:R-:W-:Y:S03]  /*3a90*/  FFMA.FTZ R3, R249, UR15, -R3 ;  /* 0x0000000ff9037c23 */ /* 0x000fe60008010803 */
[----:B------:R1:W-:Y:S01]  /*3aa0*/  MUFU.EX2 R229, R5 ;  /* 0x0000000500e57308 */ /* 0x0003e20000000800 */
[----:B--2---:R-:W-:Y:S02]  /*3ab0*/  F2FP.F16.F32.PACK_AB R4, R222, R223 ;  /* 0x000000dfde04723e */ /* 0x004fe400000000ff */
[----:B---3--:R-:W-:Y:S07]  /*3ac0*/  F2FP.F16.F32.PACK_AB R0, R250, R251 ;  /* 0x000000fbfa00723e */ /* 0x008fee00000000ff */
[----:B------:R2:W3:Y:S01]  /*3ad0*/  MUFU.EX2 R226, R3 ;  /* 0x0000000300e27308 */ /* 0x0004e20000000800 */
[----:B----4-:R-:W-:Y:S02]  /*3ae0*/  F2FP.F16.F32.PACK_AB R6, R208, R209 ;  /* 0x000000d1d006723e */ /* 0x010fe400000000ff */
[----:B-1----:R-:W-:Y:S05]  /*3af0*/  F2FP.F16.F32.PACK_AB R5, R14, R12 ;  /* 0x0000000c0e05723e */ /* 0x002fea00000000ff */
[----:B------:R1:W-:Y:S01]  /*3b00*/  STS [R153+0x2400], R5 ;  /* 0x0024000599007388 */ /* 0x0003e20000000800 */
[----:B--2---:R-:W-:Y:S03]  /*3b10*/  F2FP.F16.F32.PACK_AB R3, R168, R171 ;  /* 0x000000aba803723e */ /* 0x004fe600000000ff */
[----:B------:R2:W-:Y:S04]  /*3b20*/  STS [R157+0x2400], R0 ;  /* 0x002400009d007388 */ /* 0x0005e80000000800 */
[----:B------:R4:W-:Y:S01]  /*3b30*/  STS [R157+0x2000], R4 ;  /* 0x002000049d007388 */ /* 0x0009e20000000800 */
[----:B-1----:R-:W-:Y:S02]  /*3b40*/  F2FP.F16.F32.PACK_AB R5, R175, R176 ;  /* 0x000000b0af05723e */ /* 0x002fe400000000ff */
[----:B--2---:R-:W-:Y:S03]  /*3b50*/  F2FP.F16.F32.PACK_AB R0, R162, R163 ;  /* 0x000000a3a200723e */ /* 0x004fe600000000ff */
[----:B------:R1:W-:Y:S01]  /*3b60*/  STS [R154+0x400], R5 ;  /* 0x000400059a007388 */ /* 0x0003e20000000800 */
[----:B----4-:R-:W-:Y:S03]  /*3b70*/  F2FP.F16.F32.PACK_AB R4, R160, R161 ;  /* 0x000000a1a004723e */ /* 0x010fe600000000ff */
[----:B------:R2:W-:Y:S04]  /*3b80*/  STS [R154], R0 ;  /* 0x000000009a007388 */ /* 0x0005e80000000800 */
[----:B------:R4:W-:Y:S04]  /*3b90*/  STS [R156], R4 ;  /* 0x000000049c007388 */ /* 0x0009e80000000800 */
[----:B------:R3:W-:Y:S04]  /*3ba0*/  STS [R156+0x400], R3 ;  /* 0x000400039c007388 */ /* 0x0007e80000000800 */
[----:B------:R-:W-:Y:S01]  /*3bb0*/  STS [R154+0x2000], R6 ;  /* 0x002000069a007388 */ /* 0x000fe20000000800 */
[----:B-1----:R-:W-:Y:S02]  /*3bc0*/  F2FP.F16.F32.PACK_AB R5, R240, R241 ;  /* 0x000000f1f005723e */ /* 0x002fe400000000ff */
[----:B--2---:R-:W-:Y:S03]  /*3bd0*/  LOP3.LUT R0, R182, 0x8, R188, 0x78, !PT ;  /* 0x00000008b6007812 */ /* 0x004fe600078e78bc */
[----:B------:R-:W-:Y:S01]  /*3be0*/  STS [R154+0x2400], R5 ;  /* 0x002400059a007388 */ /* 0x000fe20000000800 */
[----:B----4-:R-:W-:Y:S02]  /*3bf0*/  F2FP.F16.F32.PACK_AB R4, R206, R207 ;  /* 0x000000cfce04723e */ /* 0x010fe400000000ff */
[----:B------:R-:W-:Y:S02]  /*3c00*/  LOP3.LUT R0, R186, R0, RZ, 0xfc, !PT ;  /* 0x00000000ba007212 */ /* 0x000fe400078efcff */
[----:B---3--:R-:W-:Y:S01]  /*3c10*/  F2FP.F16.F32.PACK_AB R3, R226, R229 ;  /* 0x000000e5e203723e */ /* 0x008fe200000000ff */
[----:B------:R-:W-:Y:S01]  /*3c20*/  STS [R156+0x2000], R4 ;  /* 0x002000049c007388 */ /* 0x000fe20000000800 */
[----:B------:R-:W-:Y:S02]  /*3c30*/  LEA R148, R0, UR4, 0x1 ;  /* 0x0000000400947c11 */ /* 0x000fe4000f8e08ff */
[----:B------:R-:W-:Y:S01]  /*3c40*/  IADD3 R0, PT, PT, R181, R2, RZ ;  /* 0x00000002b5007210 */ /* 0x000fe20007ffe0ff */
[----:B------:R1:W-:Y:S01]  /*3c50*/  STS [R156+0x2400], R3 ;  /* 0x002400039c007388 */ /* 0x0003e20000000800 */
[C---:B------:R-:W-:Y:S03]  /*3c60*/  IADD3 R149, PT, PT, R148.reuse, R187, RZ ;  /* 0x000000bb94957210 */ /* 0x040fe60007ffe0ff */
[----:B------:R-:W-:Y:S08]  /*3c70*/  LDSM.16.M88.4 R64, [R148+0x8000] ;  /* 0x008000009440783b */ /* 0x000ff00000000200 */
[----:B------:R-:W2:Y:S08]  /*3c80*/  LDSM.16.M88.4 R16, [R2+0x10000] ;  /* 0x010000000210783b */ /* 0x000eb00000000200 */
[----:B------:R-:W3:Y:S01]  /*3c90*/  LDSM.16.M88.4 R60, [R148+0xa000] ;  /* 0x00a00000943c783b */ /* 0x000ee20000000200 */
[----:B-1----:R-:W-:Y:S07]  /*3ca0*/  IADD3 R3, PT, PT, R148, R181, RZ ;  /* 0x000000b594037210 */ /* 0x002fee0007ffe0ff */
[----:B------:R-:W1:Y:S08]  /*3cb0*/  LDSM.16.M88.4 R32, [R2+0x10800] ;  /* 0x010800000220783b */ /* 0x000e700000000200 */
[----:B------:R-:W4:Y:S08]  /*3cc0*/  LDSM.16.M88.4 R48, [R2+0x11000] ;  /* 0x011000000230783b */ /* 0x000f300000000200 */
[----:B------:R-:W4:Y:S01]  /*3cd0*/  LDSM.16.M88.4 R132, [R2+0x11800] ;  /* 0x011800000284783b */ /* 0x000f220000000200 */
[-C--:B--2---:R-:W-:Y:S07]  /*3ce0*/  HMMA.16816.F32 R4, R64, R16.reuse, RZ ;  /* 0x000000104004723c */ /* 0x084fee00000018ff */
[----:B------:R-:W-:Y:S01]  /*3cf0*/  LDSM.16.M88.4 R136, [R149+0x8000] ;  /* 0x008000009588783b */ /* 0x000fe20000000200 */
[C---:B---3--:R-:W-:Y:S07]  /*3d00*/  HMMA.16816.F32 R8, R60.reuse, R16, RZ ;  /* 0x000000103c08723c */ /* 0x048fee00000018ff */
[----:B------:R-:W2:Y:S01]  /*3d10*/  LDSM.16.M88.4 R140, [R144+0x10000] ;  /* 0x01000000908c783b */ /* 0x000ea20000000200 */
[-C--:B------:R-:W-:Y:S08]  /*3d20*/  HMMA.16816.F32 R12, R60, R18.reuse, RZ ;  /* 0x000000123c0c723c */ /* 0x080ff000000018ff */
[C---:B------:R-:W-:Y:S08]  /*3d30*/  HMMA.16816.F32 R16, R64.reuse, R18, RZ ;  /* 0x000000124010723c */ /* 0x040ff000000018ff */
        /* <DEDUP_REMOVED lines=24> */
[C---:B------:R-:W-:Y:S04]  /*3ec0*/  HMMA.16816.F32 R40, R132.reuse, R140, R40 ;  /* 0x0000008c8428723c */ /* 0x040fe80000001828 */
[----:B------:R-:W-:Y:S02]  /*3ed0*/  MOV R141, R147 ;  /* 0x00000093008d7202 */ /* 0x000fe40000000f00 */
[----:B------:R-:W1:Y:S02]  /*3ee0*/  LDSM.16.M88.4 R144, [R144+0x11800] ;  /* 0x011800009090783b */ /* 0x000e640000000200 */
[-C--:B------:R-:W-:Y:S03]  /*3ef0*/  HMMA.16816.F32 R44, R132, R142.reuse, R44 ;  /* 0x0000008e842c723c */ /* 0x080fe6000000182c */
[----:B------:R-:W-:Y:S05]  /*3f00*/  MOV R2, R141 ;  /* 0x0000008d00027202 */ /* 0x000fea0000000f00 */
[C---:B------:R-:W-:Y:S01]  /*3f10*/  HMMA.16816.F32 R48, R136.reuse, R142, R48 ;  /* 0x0000008e8830723c */ /* 0x040fe20000001830 */
[----:B------:R-:W-:Y:S07]  /*3f20*/  LDSM.16.M88.4 R140, [R3+0xa000] ;  /* 0x00a00000038c783b */ /* 0x000fee0000000200 */
[-C--:B-1----:R-:W-:Y:S08]  /*3f30*/  HMMA.16816.F32 R52, R136, R144.reuse, R52 ;  /* 0x000000908834723c */ /* 0x082ff00000001834 */
[C---:B------:R-:W-:Y:S01]  /*3f40*/  HMMA.16816.F32 R56, R132.reuse, R144, R56 ;  /* 0x000000908438723c */ /* 0x040fe20000001838 */
[----:B------:R-:W-:Y:S02]  /*3f50*/  MOV R144, UR32 ;  /* 0x0000002000907c02 */ /* 0x000fe40008000f00 */
[----:B------:R-:W-:Y:S05]  /*3f60*/  MOV R145, UR5 ;  /* 0x0000000500917c02 */ /* 0x000fea0008000f00 */
[-C--:B------:R-:W-:Y:S01]  /*3f70*/  HMMA.16816.F32 R60, R132, R146.reuse, R60 ;  /* 0x00000092843c723c */ /* 0x080fe2000000183c */
[----:B------:R-:W-:Y:S07]  /*3f80*/  LDSM.16.M88.4 R132, [R3+0x8000] ;  /* 0x008000000384783b */ /* 0x000fee0000000200 */
[----:B------:R-:W-:Y:S01]  /*3f90*/  HMMA.16816.F32 R64, R136, R146, R64 ;  /* 0x000000928840723c */ /* 0x000fe20000001840 */
[----:B------:R-:W2:Y:S03]  /*3fa0*/  LDL R146, [R1+0xac] ;  /* 0x0000ac0001927983 */ /* 0x000ea60000100800 */
[----:B------:R-:W-:Y:S01]  /*3fb0*/  MOV R147, R150 ;  /* 0x0000009600937202 */ /* 0x000fe20000000f00 */
[----:B------:R-:W1:Y:S03]  /*3fc0*/  LDSM.16.M88.4 R136, [R0+0x10000] ;  /* 0x010000000088783b */ /* 0x000e660000000200 */
        /* <DEDUP_REMOVED lines=15> */
[C---:B-1----:R-:W-:Y:S04]  /*40c0*/  IADD3 R0, PT, PT, R187.reuse, R0, RZ ;  /* 0x00000000bb007210 */ /* 0x042fe80007ffe0ff */
[-C--:B---3--:R-:W-:Y:S08]  /*40d0*/  HMMA.16816.F32 R52, R132, R136.reuse, R52 ;  /* 0x000000888434723c */ /* 0x088ff00000001834 */
[C---:B------:R-:W-:Y:S04]  /*40e0*/  HMMA.16816.F32 R56, R140.reuse, R136, R56 ;  /* 0x000000888c38723c */ /* 0x040fe80000001838 */
[----:B------:R-:W-:Y:S04]  /*40f0*/  MOV R137, R151 ;  /* 0x0000009700897202 */ /* 0x000fe80000000f00 */
[-C--:B------:R-:W-:Y:S03]  /*4100*/  HMMA.16816.F32 R60, R140, R138.reuse, R60 ;  /* 0x0000008a8c3c723c */ /* 0x080fe6000000183c */
[----:B------:R-:W-:Y:S02]  /*4110*/  IADD3 R140, PT, PT, R187, R3, RZ ;  /* 0x00000003bb8c7210 */ /* 0x000fe40007ffe0ff */
[----:B------:R-:W-:Y:S02]  /*4120*/  MOV R143, R137 ;  /* 0x00000089008f7202 */ /* 0x000fe40000000f00 */
[----:B------:R-:W-:Y:S01]  /*4130*/  MOV R3, R2 ;  /* 0x0000000200037202 */ /* 0x000fe20000000f00 */
[----:B------:R-:W-:Y:S01]  /*4140*/  HMMA.16816.F32 R64, R132, R138, R64 ;  /* 0x0000008a8440723c */ /* 0x000fe20000001840 */
[----:B------:R-:W-:Y:S08]  /*4150*/  LDSM.16.M88.4 R132, [R140+0x8000] ;  /* 0x008000008c84783b */ /* 0x000ff00000000200 */
[----:B------:R-:W1:Y:S01]  /*4160*/  LDSM.16.M88.4 R136, [R0+0x10000] ;  /* 0x010000000088783b */ /* 0x000e620000000200 */
[C---:B--2---:R-:W-:Y:S04]  /*4170*/  LEA R150, P0, R146.reuse, R144, 0x2 ;  /* 0x0000009092967211 */ /* 0x044fe800078010ff */
[----:B------:R-:W-:Y:S05]  /*4180*/  LEA.HI.X R151, R146, R145, RZ, 0x2, P0 ;  /* 0x0000009192977211 */ /* 0x000fea00000f14ff */
[----:B------:R-:W2:Y:S01]  /*4190*/  LDG.E R146, desc[UR28][R150.64] ;  /* 0x0000001c96927981 */ /* 0x000ea2000c1e1900 */
[-C--:B-1----:R-:W-:Y:S03]  /*41a0*/  HMMA.16816.F32 R4, R132, R136.reuse, R4 ;  /* 0x000000888404723c */ /* 0x082fe60000001804 */
[----:B------:R-:W3:Y:S04]  /*41b0*/  LDG.E R145, desc[UR28][R150.64+0x20] ;  /* 0x0000201c96917981 */ /* 0x000ee8000c1e1900 */
[----:B------:R-:W5:Y:S04]  /*41c0*/  LDG.E R144, desc[UR28][R150.64+0x100] ;  /* 0x0001001c96907981 */ /* 0x000f68000c1e1900 */
[----:B------:R1:W5:Y:S02]  /*41d0*/  LDG.E R2, desc[UR28][R150.64+0x120] ;  /* 0x0001201c96027981 */ /* 0x000364000c1e1900 */
[----:B-1----:R-:W-:Y:S06]  /*41e0*/  MOV R151, R147 ;  /* 0x0000009300977202 */ /* 0x002fec0000000f00 */
[C---:B--2---:R-:W-:Y:S01]  /*41f0*/  FADD.FTZ R4, -R146.reuse, R4 ;  /* 0x0000000492047221 */ /* 0x044fe20000010100 */
[----:B------:R-:W-:Y:S03]  /*4200*/  FADD.FTZ R5, -R146, R5 ;  /* 0x0000000592057221 */ /* 0x000fe60000010100 */
[----:B------:R-:W-:Y:S01]  /*4210*/  FMUL.FTZ R147, R173, R4 ;  /* 0x00000004ad937220 */ /* 0x000fe20000410000 */
[----:B------:R-:W-:Y:S01]  /*4220*/  MOV R4, R143 ;  /* 0x0000008f00047202 */ /* 0x000fe20000000f00 */
[----:B------:R-:W-:Y:S01]  /*4230*/  FMUL.FTZ R150, R172, R5 ;  /* 0x00000005ac967220 */ /* 0x000fe20000410000 */
[----:B------:R-:W1:Y:S01]  /*4240*/  LDSM.16.M88.4 R140, [R140+0xa000] ;  /* 0x00a000008c8c783b */ /* 0x000e620000000200 */
[----:B------:R-:W-:Y:S01]  /*4250*/  FFMA.FTZ R5, -R3, R3, 1 ;  /* 0x3f80000003057423 */ /* 0x000fe20000010103 */
[C---:B---3--:R-:W-:Y:S01]  /*4260*/  FADD.FTZ R6, -R145.reuse, R6 ;  /* 0x0000000691067221 */ /* 0x048fe20000010100 */
[----:B------:R-:W-:Y:S01]  /*4270*/  FFMA.FTZ R4, -R4, R4, 1 ;  /* 0x3f80000004047423 */ /* 0x000fe20000010104 */
[----:B------:R-:W-:Y:S01]  /*4280*/  FADD.FTZ R7, -R145, R7 ;  /* 0x0000000791077221 */ /* 0x000fe20000010100 */
[----:B------:R-:W-:Y:S02]  /*4290*/  FMUL.FTZ R5, R5, UR16 ;  /* 0x0000001005057c20 */ /* 0x000fe40008410000 */
[----:B------:R-:W-:Y:S01]  /*42a0*/  FMUL.FTZ R4, R4, UR16 ;  /* 0x0000001004047c20 */ /* 0x000fe20008410000 */
[----:B------:R-:W-:Y:S01]  /*42b0*/  FMUL.FTZ R7, R233, R7 ;  /* 0x00000007e9077220 */ /* 0x000fe20000410000 */
        /* <DEDUP_REMOVED lines=8> */
[----:B------:R-:W1:Y:S11]  /*4340*/  LDSM.16.M88.4 R136, [R0+0x11000] ;  /* 0x011000000088783b */ /* 0x000e760000000200 */
[----:B------:R-:W-:Y:S07]  /*4350*/  @!UPT UIADD3 URZ, UPT, UPT, URZ, URZ, URZ ;  /* 0x000000fffffff290 */ /* 0x000fee000fffe0ff */
[----:B------:R-:W-:Y:S01]  /*4360*/  FADD.FTZ R33, -R146, R33 ;  /* 0x0000002192217221 */ /* 0x000fe20000010100 */
[-C--:B-1----:R-:W-:Y:S08]  /*4370*/  HMMA.16816.F32 R36, R132, R136.reuse, R36 ;  /* 0x000000888424723c */ /* 0x082ff00000001824 */
[C---:B------:R-:W-:Y:S08]  /*4380*/  HMMA.16816.F32 R40, R140.reuse, R136, R40 ;  /* 0x000000888c28723c */ /* 0x040ff00000001828 */
[-C--:B------:R-:W-:Y:S08]  /*4390*/  HMMA.16816.F32 R44, R140, R138.reuse, R44 ;  /* 0x0000008a8c2c723c */ /* 0x080ff0000000182c */
[C---:B------:R-:W-:Y:S01]  /*43a0*/  HMMA.16816.F32 R48, R132.reuse, R138, R48 ;  /* 0x0000008a8430723c */ /* 0x040fe20000001830 */
[----:B------:R1:W2:Y:S03]  /*43b0*/  LDSM.16.M88.4 R136, [R0+0x11800] ;  /* 0x011800000088783b */ /* 0x0002a60000000200 */
[--C-:B-1----:R-:W-:Y:S04]  /*43c0*/  SHF.R.U32.HI R0, RZ, 0x4, R190.reuse ;  /* 0x00000004ff007819 */ /* 0x102fe800000116be */
[----:B------:R-:W-:Y:S04]  /*43d0*/  LOP3.LUT R0, R0, 0x8, RZ, 0xc0, !PT ;  /* 0x0000000800007812 */ /* 0x000fe800078ec0ff */
[----:B------:R-:W-:Y:S04]  /*43e0*/  LOP3.LUT R0, R0, 0x10, R190, 0xf8, !PT ;  /* 0x0000001000007812 */ /* 0x000fe800078ef8be */
[----:B------:R-:W-:Y:S01]  /*43f0*/  LOP3.LUT R3, R0, R182, RZ, 0x3c, !PT ;  /* 0x000000b600037212 */ /* 0x000fe200078e3cff */
[----:B------:R-:W-:Y:S01]  /*4400*/  FADD.FTZ R0, -R146, R20 ;  /* 0x0000001492007221 */ /* 0x000fe20000010100 */
[----:B------:R-:W-:Y:S02]  /*4410*/  FFMA.FTZ R20, -R78, R78, 1 ;  /* 0x3f8000004e147423 */ /* 0x000fe4000001014e */
[----:B------:R1:W5:Y:S01]  /*4420*/  LDL.LU R78, [R1+0xdc] ;  /* 0x0000dc00014e7983 */ /* 0x0003620000300800 */
[-C--:B--2---:R-:W-:Y:S03]  /*4430*/  HMMA.16816.F32 R52, R132, R136.reuse, R52 ;  /* 0x000000888434723c */ /* 0x084fe60000001834 */
[----:B------:R-:W-:Y:S01]  /*4440*/  FMUL.FTZ R20, R20, UR16 ;  /* 0x0000001014147c20 */ /* 0x000fe20008410000 */
[----:B------:R-:W-:Y:S04]  /*4450*/  FMUL.FTZ R0, R178, R0 ;  /* 0x00000000b2007220 */ /* 0x000fe80000410000 */
[C---:B------:R-:W-:Y:S08]  /*4460*/  HMMA.16816.F32 R56, R140.reuse, R136, R56 ;  /* 0x000000888c38723c */ /* 0x040ff00000001838 */
[-C--:B------:R-:W-:Y:S08]  /*4470*/  HMMA.16816.F32 R60, R140, R138.reuse, R60 ;  /* 0x0000008a8c3c723c */ /* 0x080ff0000000183c */
[----:B------:R-:W-:Y:S04]  /*4480*/  HMMA.16816.F32 R64, R132, R138, R64 ;  /* 0x0000008a8440723c */ /* 0x000fe80000001840 */
[----:B------:R-:W-:Y:S01]  /*4490*/  FFMA.FTZ R134, -R76, R76, 1 ;  /* 0x3f8000004c867423 */ /* 0x000fe2000001014c */
[----:B------:R-:W-:Y:S01]  /*44a0*/  FMUL.FTZ R132, R5, R150 ;  /* 0x0000009605847220 */ /* 0x000fe20000410000 */
[----:B------:R-:W-:Y:S01]  /*44b0*/  FMUL.FTZ R133, R4, R147 ;  /* 0x0000009304857220 */ /* 0x000fe20000410000 */
[C---:B------:R-:W-:Y:S01]  /*44c0*/  FADD.FTZ R4, -R146.reuse, R17 ;  /* 0x0000001192047221 */ /* 0x040fe20000010100 */
[----:B------:R-:W-:Y:S01]  /*44d0*/  FADD.FTZ R17, -R146, R21 ;  /* 0x0000001592117221 */ /* 0x000fe20000010100 */
[----:B------:R-:W-:Y:S01]  /*44e0*/  FFMA.FTZ R21, -R77, R77, 1 ;  /* 0x3f8000004d157423 */ /* 0x000fe2000001014d */
[----:B------:R-:W-:Y:S01]  /*44f0*/  FMUL.FTZ R134, R134, UR16 ;  /* 0x0000001086867c20 */ /* 0x000fe20008410000 */
[----:B------:R1:W5:Y:S01]  /*4500*/  LDL.LU R77, [R1+0xd8] ;  /* 0x0000d800014d7983 */ /* 0x0003620000300800 */
[----:B------:R-:W-:Y:S01]  /*4510*/  FMUL.FTZ R4, R196, R4 ;  /* 0x00000004c4047220 */ /* 0x000fe20000410000 */
[----:B------:R-:W-:Y:S01]  /*4520*/  FMUL.FTZ R21, R21, UR16 ;  /* 0x0000001015157c20 */ /* 0x000fe20008410000 */
[----:B------:R-:W-:Y:S01]  /*4530*/  FMUL.FTZ R17, R177, R17 ;  /* 0x00000011b1117220 */ /* 0x000fe20000410000 */
[----:B------:R1:W5:Y:S01]  /*4540*/  LDL.LU R76, [R1+0xd4] ;  /* 0x0000d400014c7983 */ /* 0x0003620000300800 */
[----:B------:R-:W-:Y:S01]  /*4550*/  FADD.FTZ R5, -R146, R16 ;  /* 0x0000001092057221 */ /* 0x000fe20000010100 */
[----:B------:R-:W-:Y:S03]  /*4560*/  FFMA.FTZ R16, -R151, R151, 1 ;  /* 0x3f80000097107423 */ /* 0x000fe60000010197 */
[----:B------:R-:W-:Y:S01]  /*4570*/  FMUL.FTZ R5, R197, R5 ;  /* 0x00000005c5057220 */ /* 0x000fe20000410000 */
[----:B------:R-:W-:Y:S04]  /*4580*/  FMUL.FTZ R16, R16, UR16 ;  /* 0x0000001010107c20 */ /* 0x000fe80008410000 */
[----:B------:R-:W-:Y:S01]  /*4590*/  FMUL.FTZ R5, R16, R5 ;  /* 0x0000000510057220 */ /* 0x000fe20000410000 */
[----:B------:R-:W-:Y:S01]  /*45a0*/  FMUL.FTZ R16, R20, R4 ;  /* 0x0000000414107220 */ /* 0x000fe20000410000 */
[----:B------:R-:W-:Y:S01]  /*45b0*/  FMUL.FTZ R4, R21, R0 ;  /* 0x0000000015047220 */ /* 0x000fe20000410000 */
[----:B------:R-:W-:Y:S01]  /*45c0*/  FFMA.FTZ R21, -R72, R72, 1 ;  /* 0x3f80000048157423 */ /* 0x000fe20000010148 */
[----:B------:R-:W-:Y:S01]  /*45d0*/  FADD.FTZ R20, -R146, R32 ;  /* 0x0000002092147221 */ /* 0x000fe20000010100 */
[----:B------:R-:W-:Y:S01]  /*45e0*/  FFMA.FTZ R32, -R73, R73, 1 ;  /* 0x3f80000049207423 */ /* 0x000fe20000010149 */
[----:B------:R-:W-:Y:S01]  /*45f0*/  FMUL.FTZ R0, R134, R17 ;  /* 0x0000001186007220 */ /* 0x000fe20000410000 */
[----:B------:R-:W-:Y:S01]  /*4600*/  F2FP.F16.F32.PACK_AB R17, R132, R133 ;  /* 0x000000858411723e */ /* 0x000fe200000000ff */
[----:B------:R-:W-:Y:S01]  /*4610*/  FMUL.FTZ R20, R170, R20 ;  /* 0x00000014aa147220 */ /* 0x000fe20000410000 */
[----:B------:R-:W-:Y:S01]  /*4620*/  F2FP.F16.F32.PACK_AB R16, R16, R5 ;  /* 0x000000051010723e */ /* 0x000fe200000000ff */
[----:B------:R-:W-:Y:S01]  /*4630*/  FMUL.FTZ R5, R169, R33 ;  /* 0x00000021a9057220 */ /* 0x000fe20000410000 */
[----:B------:R-:W-:Y:S01]  /*4640*/  F2FP.F16.F32.PACK_AB R132, R0, R4 ;  /* 0x000000040084723e */ /* 0x000fe200000000ff */
[----:B------:R-:W-:Y:S01]  /*4650*/  FFMA.FTZ R33, -R74, R74, 1 ;  /* 0x3f8000004a217423 */ /* 0x000fe2000001014a */
[C---:B------:R-:W-:Y:S01]  /*4660*/  FADD.FTZ R4, -R146.reuse, R36 ;  /* 0x0000002492047221 */ /* 0x040fe20000010100 */
[----:B------:R-:W-:Y:S01]  /*4670*/  FFMA.FTZ R36, -R75, R75, 1 ;  /* 0x3f8000004b247423 */ /* 0x000fe2000001014b */
[----:B------:R-:W-:Y:S01]  /*4680*/  FADD.FTZ R0, -R146, R37 ;  /* 0x0000002592007221 */ /* 0x000fe20000010100 */
[----:B------:R1:W5:Y:S01]  /*4690*/  LDL.LU R75, [R1+0xd0] ;  /* 0x0000d000014b7983 */ /* 0x0003620000300800 */
[----:B------:R-:W-:Y:S01]  /*46a0*/  FFMA.FTZ R37, -R71, R71, 1 ;  /* 0x3f80000047257423 */ /* 0x000fe20000010147 */
[----:B------:R-:W-:Y:S01]  /*46b0*/  FMUL.FTZ R4, R167, R4 ;  /* 0x00000004a7047220 */ /* 0x000fe20000410000 */
[----:B------:R-:W-:Y:S01]  /*46c0*/  FMUL.FTZ R36, R36, UR16 ;  /* 0x0000001024247c20 */ /* 0x000fe20008410000 */
[----:B------:R1:W5:Y:S01]  /*46d0*/  LDL.LU R74, [R1+0xcc] ;  /* 0x0000cc00014a7983 */ /* 0x0003620000300800 */
[----:B------:R-:W-:Y:S01]  /*46e0*/  FMUL.FTZ R32, R32, UR16 ;  /* 0x0000001020207c20 */ /* 0x000fe20008410000 */
[----:B------:R-:W-:Y:S01]  /*46f0*/  FMUL.FTZ R33, R33, UR16 ;  /* 0x0000001021217c20 */ /* 0x000fe20008410000 */
[----:B------:R-:W-:Y:S01]  /*4700*/  FMUL.FTZ R36, R36, R20 ;  /* 0x0000001424247220 */ /* 0x000fe20000410000 */
[----:B------:R1:W5:Y:S01]  /*4710*/  LDL.LU R73, [R1+0xc8] ;  /* 0x0000c80001497983 */ /* 0x0003620000300800 */
[----:B------:R-:W-:Y:S01]  /*4720*/  FADD.FTZ R20, -R146, R49 ;  /* 0x0000003192147221 */ /* 0x000fe20000010100 */
[----:B------:R-:W-:Y:S01]  /*4730*/  FFMA.FTZ R49, -R69, R69, 1 ;  /* 0x3f80000045317423 */ /* 0x000fe20000010145 */
[----:B------:R-:W-:Y:S01]  /*4740*/  FMUL.FTZ R32, R32, R4 ;  /* 0x0000000420207220 */ /* 0x000fe20000410000 */
[----:B------:R1:W5:Y:S01]  /*4750*/  LDL.LU R72, [R1+0xc4] ;  /* 0x0000c40001487983 */ /* 0x0003620000300800 */
[----:B------:R-:W-:Y:S01]  /*4760*/  FADD.FTZ R4, -R146, R52 ;  /* 0x0000003492047221 */ /* 0x000fe20000010100 */
[----:B------:R-:W-:Y:S01]  /*4770*/  FFMA.FTZ R52, -R68, R68, 1 ;  /* 0x3f80000044347423 */ /* 0x000fe20000010144 */
[----:B------:R-:W-:Y:S01]  /*4780*/  FMUL.FTZ R33, R33, R5 ;  /* 0x0000000521217220 */ /* 0x000fe20000410000 */
[----:B------:R1:W5:Y:S01]  /*4790*/  LDL.LU R71, [R1+0xc0] ;  /* 0x0000c00001477983 */ /* 0x0003620000300800 */
[----:B------:R-:W-:Y:S01]  /*47a0*/  FMUL.FTZ R5, R21, UR16 ;  /* 0x0000001015057c20 */ /* 0x000fe20008410000 */
[----:B------:R-:W-:Y:S01]  /*47b0*/  FADD.FTZ R21, -R146, R48 ;  /* 0x0000003092157221 */ /* 0x000fe20000010100 */
[----:B------:R-:W-:Y:S01]  /*47c0*/  FFMA.FTZ R48, -R70, R70, 1 ;  /* 0x3f80000046307423 */ /* 0x000fe20000010146 */
[----:B------:R-:W-:Y:S01]  /*47d0*/  FMUL.FTZ R0, R166, R0 ;  /* 0x00000000a6007220 */ /* 0x000fe20000410000 */
[----:B------:R1:W5:Y:S01]  /*47e0*/  LDL.LU R70, [R1+0xbc] ;  /* 0x0000bc0001467983 */ /* 0x0003620000300800 */
[----:B------:R-:W-:Y:S01]  /*47f0*/  FMUL.FTZ R21, R165, R21 ;  /* 0x00000015a5157220 */ /* 0x000fe20000410000 */
[----:B------:R-:W-:Y:S01]  /*4800*/  FMUL.FTZ R20, R164, R20 ;  /* 0x00000014a4147220 */ /* 0x000fe20000410000 */
[----:B------:R-:W-:Y:S01]  /*4810*/  FMUL.FTZ R5, R5, R0 ;  /* 0x0000000005057220 */ /* 0x000fe20000410000 */
[----:B------:R1:W5:Y:S01]  /*4820*/  LDL.LU R69, [R1+0xb8] ;  /* 0x0000b80001457983 */ /* 0x0003620000300800 */
[----:B------:R-:W-:Y:S01]  /*4830*/  FMUL.FTZ R37, R37, UR16 ;  /* 0x0000001025257c20 */ /* 0x000fe20008410000 */
[----:B------:R-:W-:Y:S01]  /*4840*/  FMUL.FTZ R48, R48, UR16 ;  /* 0x0000001030307c20 */ /* 0x000fe20008410000 */
[----:B------:R-:W-:Y:S01]  /*4850*/  FADD.FTZ R0, -R146, R53 ;  /* 0x0000003592007221 */ /* 0x000fe20000010100 */
[----:B------:R1:W5:Y:S01]  /*4860*/  LDL.LU R68, [R1+0xb4] ;  /* 0x0000b40001447983 */ /* 0x0003620000300800 */
[----:B------:R-:W-:Y:S01]  /*4870*/  FMUL.FTZ R21, R37, R21 ;  /* 0x0000001525157220 */ /* 0x000fe20000410000 */
[----:B------:R-:W-:Y:S01]  /*4880*/  FMUL.FTZ R20, R48, R20 ;  /* 0x0000001430147220 */ /* 0x000fe20000410000 */
[----:B------:R-:W-:Y:S01]  /*4890*/  FMUL.FTZ R0, R162, R0 ;  /* 0x00000000a2007220 */ /* 0x000fe20000410000 */
[----:B------:R-:W-:Y:S01]  /*48a0*/  FMUL.FTZ R48, R52, UR16 ;  /* 0x0000001034307c20 */ /* 0x000fe20008410000 */
[----:B------:R-:W-:Y:S01]  /*48b0*/  FMUL.FTZ R4, R163, R4 ;  /* 0x00000004a3047220 */ /* 0x000fe20000410000 */
[----:B------:R-:W-:Y:S01]  /*48c0*/  FMUL.FTZ R37, R49, UR16 ;  /* 0x0000001031257c20 */ /* 0x000fe20008410000 */
[----:B------:R-:W-:Y:S01]  /*48d0*/  F2FP.F16.F32.PACK_AB R52, R5, R32 ;  /* 0x000000200534723e */ /* 0x000fe200000000ff */
[----:B------:R-:W-:Y:S01]  /*48e0*/  FMUL.FTZ R5, R48, R0 ;  /* 0x0000000030057220 */ /* 0x000fe20000410000 */
[----:B------:R-:W-:Y:S01]  /*48f0*/  F2FP.F16.F32.PACK_AB R49, R20, R21 ;  /* 0x000000151431723e */ /* 0x000fe200000000ff */
[----:B------:R-:W-:Y:S01]  /*4900*/  FMUL.FTZ R32, R37, R4 ;  /* 0x0000000425207220 */ /* 0x000fe20000410000 */
[----:B------:R-:W-:Y:S01]  /*4910*/  FADD.FTZ R0, -R146, R64 ;  /* 0x0000004092007221 */ /* 0x000fe20000010100 */
[----:B------:R-:W-:Y:S01]  /*4920*/  FFMA.FTZ R20, -R192, R192, 1 ;  /* 0x3f800000c0147423 */ /* 0x000fe200000101c0 */
[----:B------:R-:W-:Y:S01]  /*4930*/  F2FP.F16.F32.PACK_AB R53, R33, R36 ;  /* 0x000000242135723e */ /* 0x000fe200000000ff */
[----:B------:R-:W-:Y:S01]  /*4940*/  FADD.FTZ R4, -R146, R65 ;  /* 0x0000004192047221 */ /* 0x000fe20000010100 */
[----:B------:R-:W-:Y:S01]  /*4950*/  FFMA.FTZ R21, -R189, R189, 1 ;  /* 0x3f800000bd157423 */ /* 0x000fe200000101bd */
[----:B------:R-:W-:Y:S01]  /*4960*/  F2FP.F16.F32.PACK_AB R48, R5, R32 ;  /* 0x000000200530723e */ /* 0x000fe200000000ff */
[----:B------:R-:W-:Y:S01]  /*4970*/  FMUL.FTZ R0, R161, R0 ;  /* 0x00000000a1007220 */ /* 0x000fe20000410000 */
[----:B------:R-:W-:Y:S01]  /*4980*/  FMUL.FTZ R20, R20, UR16 ;  /* 0x0000001014147c20 */ /* 0x000fe20008410000 */
[----:B------:R-:W-:Y:S01]  /*4990*/  SHF.L.U32 R192, R190, 0x5, RZ ;  /* 0x00000005bec07819 */ /* 0x000fe200000006ff */
[----:B------:R-:W-:Y:S01]  /*49a0*/  FMUL.FTZ R4, R160, R4 ;  /* 0x00000004a0047220 */ /* 0x000fe20000410000 */
[----:B------:R-:W-:Y:S01]  /*49b0*/  FMUL.FTZ R21, R21, UR16 ;  /* 0x0000001015157c20 */ /* 0x000fe20008410000 */
[----:B------:R-:W-:Y:S01]  /*49c0*/  LOP3.LUT R189, R190, 0x8, RZ, 0xc0, !PT ;  /* 0x00000008bebd7812 */ /* 0x000fe200078ec0ff */
[----:B------:R-:W-:Y:S01]  /*49d0*/  FMUL.FTZ R33, R20, R0 ;  /* 0x0000000014217220 */ /* 0x000fe20000410000 */
[----:B------:R-:W-:Y:S01]  /*49e0*/  FMUL.FTZ R20, R232, R6 ;  /* 0x00000006e8147220 */ /* 0x000fe20000410000 */
[----:B------:R-:W-:Y:S01]  /*49f0*/  LOP3.LUT R192, R192, 0x7200, RZ, 0xc0, !PT ;  /* 0x00007200c0c07812 */ /* 0x000fe200078ec0ff */
[----:B------:R-:W-:Y:S01]  /*4a00*/  FMUL.FTZ R32, R21, R4 ;  /* 0x0000000415207220 */ /* 0x000fe20000410000 */
[----:B------:R-:W-:Y:S01]  /*4a10*/  FFMA.FTZ R6, -R191, R191, 1 ;  /* 0x3f800000bf067423 */ /* 0x000fe200000101bf */
[C---:B------:R-:W-:Y:S01]  /*4a20*/  SHF.L.U32 R191, R190.reuse, 0x6, RZ ;  /* 0x00000006bebf7819 */ /* 0x040fe200000006ff */
[----:B------:R-:W-:Y:S01]  /*4a30*/  FFMA.FTZ R21, -R193, R193, 1 ;  /* 0x3f800000c1157423 */ /* 0x000fe200000101c1 */
[----:B------:R-:W-:Y:S01]  /*4a40*/  SHF.L.U32 R193, R190, 0x5, RZ ;  /* 0x00000005bec17819 */ /* 0x000fe200000006ff */
[----:B------:R-:W-:Y:S02]  /*4a50*/  FMUL.FTZ R6, R6, UR16 ;  /* 0x0000001006067c20 */ /* 0x000fe40008410000 */
[----:B------:R-:W-:Y:S01]  /*4a60*/  FMUL.FTZ R21, R21, UR16 ;  /* 0x0000001015157c20 */ /* 0x000fe20008410000 */
[----:B-1----:R-:W-:Y:S06]  /*4a70*/  BRA.U !UP0, `(.L_x_2278) ;  /* 0x0000000108807547 */ /* 0x002fec000b800000 */
[----:B------:R-:W2:Y:S01]  /*4a80*/  LDL.LU R135, [R1+0x90] ;  /* 0x0000900001877983 */ /* 0x000ea20000300800 */
[----:B------:R-:W-:Y:S01]  /*4a90*/  IADD3 R4, P0, PT, RZ, -UR25, RZ ;  /* 0x80000019ff047c10 */ /* 0x000fe2000ff1e0ff */
[----:B------:R-:W-:Y:S02]  /*4aa0*/  ULOP3.LUT UR34, UR33, 0x1, URZ, 0xc0, !UPT ;  /* 0x0000000121227892 */ /* 0x000fe4000f8ec0ff */
[----:B------:R-:W3:Y:S02]  /*4ab0*/  LDL.LU R134, [R1+0x8c] ;  /* 0x00008c0001867983 */ /* 0x000ee40000300800 */
[----:B------:R-:W-:Y:S01]  /*4ac0*/  IMAD.X R0, RZ, RZ, ~UR17, P0 ;  /* 0x80000011ff007e24 */ /* 0x000fe200080e06ff */
[----:B------:R-:W-:Y:S01]  /*4ad0*/  UISETP.NE.U32.AND UP1, UPT, UR34, 0x1, UPT ;  /* 0x000000012200788c */ /* 0x000fe2000bf25070 */
[----:B------:R-:W4:Y:S03]  /*4ae0*/  LDL.LU R133, [R1+0x84] ;  /* 0x0000840001857983 */ /* 0x000f260000300800 */
[----:B------:R-:W-:Y:S01]  /*4af0*/  SHF.R.S64 R4, R4, 0x1f, R0 ;  /* 0x0000001f04047819 */ /* 0x000fe20000001000 */
[----:B------:R-:W-:Y:S06]  /*4b00*/  USEL UR34, UR19, 0x4000, !UP1 ;  /* 0x0000400013227887 */ /* 0x000fec000c800000 */
[----:B------:R-:W-:Y:S02]  /*4b10*/  VIADD R183, R183, UR34 ;  /* 0x00000022b7b77c36 */ /* 0x000fe40008000000 */
[----:B----4-:R-:W-:Y:S01]  /*4b20*/  VIADD R133, R133, UR34 ;  /* 0x0000002285857c36 */ /* 0x010fe20008000000 */
[----:B--2---:R-:W-:Y:S04]  /*4b30*/  IADD3 R135, P0, PT, R4, R135, RZ ;  /* 0x0000008704877210 */ /* 0x004fe80007f1e0ff */
[----:B---3--:R-:W-:Y:S01]  /*4b40*/  LEA.HI.X.SX32 R134, R0, R134, 0x1, P0 ;  /* 0x0000008600867211 */ /* 0x008fe200000f0eff */
        /* <DEDUP_REMOVED lines=19> */
.L_x_2278:
[----:B------:R-:W2:Y:S01]  /*4c80*/  LDL.LU R139, [R1+0x18] ;  /* 0x00001800018b7983 */ /* 0x000ea20000300800 */
[----:B-1----:R-:W-:Y:S01]  /*4c90*/  FFMA.FTZ R4, -R231, R231, 1 ;  /* 0x3f800000e7047423 */ /* 0x002fe200000101e7 */
[----:B------:R-:W-:Y:S01]  /*4ca0*/  FADD.FTZ R22, -R145, R22 ;  /* 0x0000001691167221 */ /* 0x000fe20000010100 */
[----:B------:R-:W-:Y:S01]  /*4cb0*/  FFMA.FTZ R5, -R225, R225, 1 ;  /* 0x3f800000e1057423 */ /* 0x000fe200000101e1 */
[----:B------:R-:W3:Y:S01]  /*4cc0*/  LDL.LU R138, [R1+0x14] ;  /* 0x00001400018a7983 */ /* 0x000ee20000300800 */
[----:B------:R-:W-:Y:S01]  /*4cd0*/  FADD.FTZ R0, -R145, R23 ;  /* 0x0000001791007221 */ /* 0x000fe20000010100 */
[----:B------:R-:W-:Y:S01]  /*4ce0*/  FMUL.FTZ R22, R215, R22 ;  /* 0x00000016d7167220 */ /* 0x000fe20000410000 */
[----:B------:R-:W-:Y:S01]  /*4cf0*/  FMUL.FTZ R5, R5, UR16 ;  /* 0x0000001005057c20 */ /* 0x000fe20008410000 */
[----:B------:R-:W4:Y:S01]  /*4d00*/  LDL.LU R137, [R1+0x8] ;  /* 0x0000080001897983 */ /* 0x000f220000300800 */
[----:B------:R-:W-:Y:S01]  /*4d10*/  FMUL.FTZ R7, R21, R7 ;  /* 0x0000000715077220 */ /* 0x000fe20000410000 */
[----:B------:R-:W-:Y:S01]  /*4d20*/  FMUL.FTZ R0, R214, R0 ;  /* 0x00000000d6007220 */ /* 0x000fe20000410000 */
[----:B------:R-:W-:Y:S01]  /*4d30*/  FMUL.FTZ R22, R5, R22 ;  /* 0x0000001605167220 */ /* 0x000fe20000410000 */
[----:B------:R-:W4:Y:S01]  /*4d40*/  LDL.LU R136, [R1+0x4] ;  /* 0x0000040001887983 */ /* 0x000f220000300800 */
[C---:B------:R-:W-:Y:S01]  /*4d50*/  FADD.FTZ R19, -R145.reuse, R19 ;  /* 0x0000001391137221 */ /* 0x040fe20000010100 */
[----:B-----5:R-:W-:Y:S01]  /*4d60*/  FADD.FTZ R8, -R144, R8 ;  /* 0x0000000890087221 */ /* 0x020fe20000010100 */
[C---:B------:R-:W-:Y:S01]  /*4d70*/  FADD.FTZ R38, -R145.reuse, R38 ;  /* 0x0000002691267221 */ /* 0x040fe20000010100 */
[----:B------:R-:W4:Y:S01]  /*4d80*/  LDL.LU R135, [R1+0x38] ;  /* 0x0000380001877983 */ /* 0x000f220000300800 */
[----:B------:R-:W-:Y:S01]  /*4d90*/  FMUL.FTZ R19, R218, R19 ;  /* 0x00000013da137220 */ /* 0x000fe20000410000 */
[----:B------:R-:W-:Y:S01]  /*4da0*/  F2FP.F16.F32.PACK_AB R37, R32, R33 ;  /* 0x000000212025723e */ /* 0x000fe200000000ff */
[C---:B------:R-:W-:Y:S01]  /*4db0*/  FADD.FTZ R39, -R145.reuse, R39 ;  /* 0x0000002791277221 */ /* 0x040fe20000010100 */
[----:B------:R-:W4:Y:S01]  /*4dc0*/  LDL.LU R134, [R1+0x34] ;  /* 0x0000340001867983 */ /* 0x000f220000300800 */
[----:B------:R-:W-:Y:S01]  /*4dd0*/  FMUL.FTZ R38, R202, R38 ;  /* 0x00000026ca267220 */ /* 0x000fe20000410000 */
[C---:B------:R-:W-:Y:S01]  /*4de0*/  FADD.FTZ R9, -R144.reuse, R9 ;  /* 0x0000000990097221 */ /* 0x040fe20000010100 */
[----:B------:R-:W-:Y:S01]  /*4df0*/  FADD.FTZ R34, -R145, R34 ;  /* 0x0000002291227221 */ /* 0x000fe20000010100 */
[----:B------:R-:W4:Y:S01]  /*4e00*/  LDL.LU R133, [R1+0x2c] ;  /* 0x00002c0001857983 */ /* 0x000f220000300800 */
[----:B------:R-:W-:Y:S01]  /*4e10*/  FMUL.FTZ R39, R203, R39 ;  /* 0x00000027cb277220 */ /* 0x000fe20000410000 */
[C---:B------:R-:W-:Y:S01]  /*4e20*/  FADD.FTZ R12, -R144.reuse, R12 ;  /* 0x0000000c900c7221 */ /* 0x040fe20000010100 */
[----:B------:R-:W-:Y:S01]  /*4e30*/  FADD.FTZ R50, -R145, R50 ;  /* 0x0000003291327221 */ /* 0x000fe20000010100 */
[----:B------:R-:W4:Y:S01]  /*4e40*/  LDL.LU R65, [R1+0x24] ;  /* 0x0000240001417983 */ /* 0x000f220000300800 */
[----:B------:R-:W-:Y:S01]  /*4e50*/  FMUL.FTZ R34, R205, R34 ;  /* 0x00000022cd227220 */ /* 0x000fe20000410000 */
[----:B------:R-:W-:Y:S01]  /*4e60*/  FADD.FTZ R66, -R145, R66 ;  /* 0x0000004291427221 */ /* 0x000fe20000010100 */
[----:B------:R-:W-:Y:S01]  /*4e70*/  FMUL.FTZ R50, R195, R50 ;  /* 0x00000032c3327220 */ /* 0x000fe20000410000 */
[----:B------:R-:W4:Y:S01]  /*4e80*/  LDL.LU R64, [R1] ;  /* 0x0000000001407983 */ /* 0x000f220000300800 */
[----:B------:R-:W-:Y:S01]  /*4e90*/  FADD.FTZ R18, -R145, R18 ;  /* 0x0000001291127221 */ /* 0x000fe20000010100 */
[----:B------:R-:W-:Y:S01]  /*4ea0*/  FMUL.FTZ R66, R171, R66 ;  /* 0x00000042ab427220 */ /* 0x000fe20000410000 */
[----:B------:R-:W-:Y:S01]  /*4eb0*/  FADD.FTZ R54, -R145, R54 ;  /* 0x0000003691367221 */ /* 0x000fe20000010100 */
[----:B------:R1:W-:Y:S01]  /*4ec0*/  STS [R152+0x14000], R17 ;  /* 0x0140001198007388 */ /* 0x0003e20000000800 */
[----:B------:R-:W-:Y:S01]  /*4ed0*/  FMUL.FTZ R18, R217, R18 ;  /* 0x00000012d9127220 */ /* 0x000fe20000410000 */
[----:B------:R-:W-:Y:S01]  /*4ee0*/  FADD.FTZ R28, -R144, R28 ;  /* 0x0000001c901c7221 */ /* 0x000fe20000010100 */
[----:B------:R-:W-:Y:S01]  /*4ef0*/  FMUL.FTZ R54, R176, R54 ;  /* 0x00000036b0367220 */ /* 0x000fe20000410000 */
[----:B------:R-:W2:Y:S01]  /*4f00*/  LDL.LU R140, [R1+0x68] ;  /* 0x00006800018c7983 */ /* 0x000ea20000300800 */
[----:B------:R-:W-:Y:S01]  /*4f10*/  FADD.FTZ R25, -R144, R25 ;  /* 0x0000001990197221 */ /* 0x000fe20000010100 */
[----:B------:R-:W-:Y:S01]  /*4f20*/  FMUL.FTZ R28, R238, R28 ;  /* 0x0000001cee1c7220 */ /* 0x000fe20000410000 */
[----:B------:R-:W-:Y:S01]  /*4f30*/  FADD.FTZ R41, -R144, R41 ;  /* 0x0000002990297221 */ /* 0x000fe20000010100 */
[----:B------:R-:W-:Y:S01]  /*4f40*/  FADD.FTZ R10, -R2, R10 ;  /* 0x0000000a020a7221 */ /* 0x000fe20000010100 */
[----:B------:R-:W-:Y:S01]  /*4f50*/  FMUL.FTZ R25, R242, R25 ;  /* 0x00000019f2197220 */ /* 0x000fe20000410000 */
[----:B------:R-:W-:Y:S01]  /*4f60*/  FADD.FTZ R61, -R144, R61 ;  /* 0x0000003d903d7221 */ /* 0x000fe20000010100 */
[----:B------:R-:W-:Y:S01]  /*4f70*/  FMUL.FTZ R41, R227, R41 ;  /* 0x00000029e3297220 */ /* 0x000fe20000410000 */
[----:B------:R-:W-:Y:S01]  /*4f80*/  FADD.FTZ R11, -R2, R11 ;  /* 0x0000000b020b7221 */ /* 0x000fe20000010100 */
        /* <DEDUP_REMOVED lines=9> */
[----:B------:R-:W-:Y:S01]  /*5020*/  FMUL.FTZ R57, R208, R57 ;  /* 0x00000039d0397220 */ /* 0x000fe20000410000 */
[C---:B------:R-:W-:Y:S01]  /*5030*/  FADD.FTZ R26, -R2.reuse, R26 ;  /* 0x0000001a021a7221 */ /* 0x040fe20000010100 */
[----:B------:R-:W-:Y:S01]  /*5040*/  FADD.FTZ R27, -R2, R27 ;  /* 0x0000001b021b7221 */ /* 0x000fe20000010100 */
[----:B-1----:R-:W-:Y:S01]  /*5050*/  FMUL.FTZ R17, R6, R20 ;  /* 0x0000001406117220 */ /* 0x002fe20000410000 */
[----:B------:R-:W-:Y:S01]  /*5060*/  FMUL.FTZ R20, R4, UR16 ;  /* 0x0000001004147c20 */ /* 0x000fe20008410000 */
[----:B------:R-:W-:Y:S01]  /*5070*/  FFMA.FTZ R4, -R224, R224, 1 ;  /* 0x3f800000e0047423 */ /* 0x000fe200000101e0 */
[----:B------:R-:W-:Y:S01]  /*5080*/  FFMA.FTZ R6, -R230, R230, 1 ;  /* 0x3f800000e6067423 */ /* 0x000fe200000101e6 */
[----:B------:R-:W-:Y:S01]  /*5090*/  FMUL.FTZ R60, R207, R60 ;  /* 0x0000003ccf3c7220 */ /* 0x000fe20000410000 */
[----:B------:R-:W-:Y:S01]  /*50a0*/  FMUL.FTZ R18, R20, R18 ;  /* 0x0000001214127220 */ /* 0x000fe20000410000 */
[----:B------:R-:W-:Y:S01]  /*50b0*/  FMUL.FTZ R4, R4, UR16 ;  /* 0x0000001004047c20 */ /* 0x000fe20008410000 */
[----:B------:R-:W-:Y:S01]  /*50c0*/  FMUL.FTZ R6, R6, UR16 ;  /* 0x0000001006067c20 */ /* 0x000fe20008410000 */
[C---:B------:R-:W-:Y:S01]  /*50d0*/  FADD.FTZ R24, -R144.reuse, R24 ;  /* 0x0000001890187221 */ /* 0x040fe20000010100 */
[----:B------:R-:W-:Y:S01]  /*50e0*/  FADD.FTZ R40, -R144, R40 ;  /* 0x0000002890287221 */ /* 0x000fe20000010100 */
[----:B------:R-:W-:Y:S01]  /*50f0*/  FMUL.FTZ R5, R4, R0 ;  /* 0x0000000004057220 */ /* 0x000fe20000410000 */
[----:B------:R-:W-:Y:S01]  /*5100*/  F2FP.F16.F32.PACK_AB R4, R7, R17 ;  /* 0x000000110704723e */ /* 0x000fe200000000ff */
[----:B------:R-:W-:Y:S01]  /*5110*/  FMUL.FTZ R19, R6, R19 ;  /* 0x0000001306137220 */ /* 0x000fe20000410000 */
[----:B------:R-:W-:Y:S01]  /*5120*/  FFMA.FTZ R6, -R210, R210, 1 ;  /* 0x3f800000d2067423 */ /* 0x000fe200000101d2 */
[----:B------:R-:W-:Y:S01]  /*5130*/  FFMA.FTZ R7, -R213, R213, 1 ;  /* 0x3f800000d5077423 */ /* 0x000fe200000101d5 */
[----:B------:R-:W-:Y:S01]  /*5140*/  F2FP.F16.F32.PACK_AB R36, R5, R22 ;  /* 0x000000160524723e */ /* 0x000fe200000000ff */
[----:B------:R1:W-:Y:S01]  /*5150*/  STS [R152+0x14400], R4 ;  /* 0x0144000498007388 */ /* 0x0003e20000000800 */
[----:B------:R-:W-:Y:S01]  /*5160*/  FFMA.FTZ R5, -R212, R212, 1 ;  /* 0x3f800000d4057423 */ /* 0x000fe200000101d4 */
[----:B------:R-:W-:Y:S01]  /*5170*/  FMUL.FTZ R6, R6, UR16 ;  /* 0x0000001006067c20 */ /* 0x000fe20008410000 */
[----:B------:R-:W-:Y:S01]  /*5180*/  FMUL.FTZ R7, R7, UR16 ;  /* 0x0000001007077c20 */ /* 0x000fe20008410000 */
[----:B------:R-:W-:Y:S01]  /*5190*/  F2FP.F16.F32.PACK_AB R0, R19, R18 ;  /* 0x000000121300723e */ /* 0x000fe200000000ff */
        /* <DEDUP_REMOVED lines=10> */
[----:B------:R-:W-:Y:S01]  /*5240*/  FFMA.FTZ R5, -R200, R200, 1 ;  /* 0x3f800000c8057423 */ /* 0x000fe200000101c8 */
[----:B------:R-:W-:Y:S01]  /*5250*/  FMUL.FTZ R50, R6, R50 ;  /* 0x0000003206327220 */ /* 0x000fe20000410000 */
[----:B------:R-:W-:Y:S01]  /*5260*/  FFMA.FTZ R6, -R179, R179, 1 ;  /* 0x3f800000b3067423 */ /* 0x000fe200000101b3 */
[----:B------:R-:W-:Y:S01]  /*5270*/  FMUL.FTZ R7, R7, UR16 ;  /* 0x0000001007077c20 */ /* 0x000fe20008410000 */
[----:B------:R-:W-:Y:S01]  /*5280*/  FMUL.FTZ R22, R5, UR16 ;  /* 0x0000001005167c20 */ /* 0x000fe20008410000 */
[----:B------:R-:W-:Y:S01]  /*5290*/  FADD.FTZ R5, -R145, R67 ;  /* 0x0000004391057221 */ /* 0x000fe20000010100 */
[----:B------:R-:W-:Y:S01]  /*52a0*/  FMUL.FTZ R6, R6, UR16 ;  /* 0x0000001006067c20 */ /* 0x000fe20008410000 */
[----:B------:R-:W-:Y:S01]  /*52b0*/  FMUL.FTZ R23, R7, R66 ;  /* 0x0000004207177220 */ /* 0x000fe20000410000 */
[----:B------:R-:W-:Y:S01]  /*52c0*/  FFMA.FTZ R18, -R199, R199, 1 ;  /* 0x3f800000c7127423 */ /* 0x000fe200000101c7 */
[----:B------:R-:W-:Y:S01]  /*52d0*/  FMUL.FTZ R5, R168, R5 ;  /* 0x00000005a8057220 */ /* 0x000fe20000410000 */
[----:B-1----:R-:W-:Y:S01]  /*52e0*/  FADD.FTZ R4, -R144, R13 ;  /* 0x0000000d90047221 */ /* 0x002fe20000010100 */
[----:B------:R1:W-:Y:S01]  /*52f0*/  STS [R159+0x14000], R16 ;  /* 0x014000109f007388 */ /* 0x0003e20000000800 */
[----:B------:R-:W-:Y:S01]  /*5300*/  FMUL.FTZ R18, R18, UR16 ;  /* 0x0000001012127c20 */ /* 0x000fe20008410000 */
[----:B------:R-:W-:Y:S01]  /*5310*/  FMUL.FTZ R5, R6, R5 ;  /* 0x0000000506057220 */ /* 0x000fe20000410000 */
[----:B------:R-:W-:Y:S01]  /*5320*/  FFMA.FTZ R17, -R198, R198, 1 ;  /* 0x3f800000c6117423 */ /* 0x000fe200000101c6 */
[----:B------:R-:W-:Y:S01]  /*5330*/  FMUL.FTZ R24, R243, R24 ;  /* 0x00000018f3187220 */ /* 0x000fe20000410000 */
[----:B------:R-:W-:Y:S01]  /*5340*/  FMUL.FTZ R54, R18, R54 ;  /* 0x0000003612367220 */ /* 0x000fe20000410000 */
[----:B------:R-:W-:Y:S01]  /*5350*/  FMUL.FTZ R40, R228, R40 ;  /* 0x00000028e4287220 */ /* 0x000fe20000410000 */
[----:B------:R-:W-:Y:S01]  /*5360*/  F2FP.F16.F32.PACK_AB R23, R5, R23 ;  /* 0x000000170517723e */ /* 0x000fe200000000ff */
[----:B------:R-:W-:Y:S01]  /*5370*/  FMUL.FTZ R17, R17, UR16 ;  /* 0x0000001011117c20 */ /* 0x000fe20008410000 */
[----:B------:R-:W-:Y:S01]  /*5380*/  FADD.FTZ R56, -R144, R56 ;  /* 0x0000003890387221 */ /* 0x000fe20000010100 */
[C---:B------:R-:W-:Y:S01]  /*5390*/  FADD.FTZ R30, -R2.reuse, R30 ;  /* 0x0000001e021e7221 */ /* 0x040fe20000010100 */
[C---:B------:R-:W-:Y:S01]  /*53a0*/  FADD.FTZ R31, -R2.reuse, R31 ;  /* 0x0000001f021f7221 */ /* 0x040fe20000010100 */
[----:B------:R-:W-:Y:S01]  /*53b0*/  FMUL.FTZ R32, R17, R55 ;  /* 0x0000003711207220 */ /* 0x000fe20000410000 */
[----:B------:R-:W-:Y:S01]  /*53c0*/  FMUL.FTZ R56, R209, R56 ;  /* 0x00000038d1387220 */ /* 0x000fe20000410000 */
[----:B------:R-:W-:Y:S01]  /*53d0*/  FADD.FTZ R35, -R145, R35 ;  /* 0x0000002391237221 */ /* 0x000fe20000010100 */
[C---:B------:R-:W-:Y:S01]  /*53e0*/  FADD.FTZ R42, -R2.reuse, R42 ;  /* 0x0000002a022a7221 */ /* 0x040fe20000010100 */
[C---:B------:R-:W-:Y:S01]  /*53f0*/  FADD.FTZ R43, -R2.reuse, R43 ;  /* 0x0000002b022b7221 */ /* 0x040fe20000010100 */
[----:B------:R-:W-:Y:S01]  /*5400*/  FADD.FTZ R46, -R2, R46 ;  /* 0x0000002e022e7221 */ /* 0x000fe20000010100 */
[----:B------:R-:W-:Y:S01]  /*5410*/  FMUL.FTZ R35, R204, R35 ;  /* 0x00000023cc237220 */ /* 0x000fe20000410000 */
[C---:B------:R-:W-:Y:S01]  /*5420*/  FADD.FTZ R58, -R2.reuse, R58 ;  /* 0x0000003a023a7221 */ /* 0x040fe20000010100 */
[C---:B------:R-:W-:Y:S01]  /*5430*/  FADD.FTZ R59, -R2.reuse, R59 ;  /* 0x0000003b023b7221 */ /* 0x040fe20000010100 */
[----:B------:R-:W-:Y:S01]  /*5440*/  FADD.FTZ R62, -R2, R62 ;  /* 0x0000003e023e7221 */ /* 0x000fe20000010100 */
[----:B------:R-:W-:Y:S01]  /*5450*/  FMUL.FTZ R33, R33, R35 ;  /* 0x0000002321217220 */ /* 0x000fe20000410000 */
[----:B------:R-:W-:Y:S01]  /*5460*/  FMUL.FTZ R58, R241, R58 ;  /* 0x0000003af13a7220 */ /* 0x000fe20000410000 */
[----:B------:R-:W-:Y:S01]  /*5470*/  FADD.FTZ R51, -R145, R51 ;  /* 0x0000003391337221 */ /* 0x000fe20000010100 */
        /* <DEDUP_REMOVED lines=8> */
[----:B------:R-:W1:Y:S04]  /*5500*/  LDC R54, c[0x0][0x44c] ;  /* 0x00011300ff367b82 */ /* 0x000e680000000800 */
[----:B------:R-:W-:Y:S01]  /*5510*/  F2FP.F16.F32.PACK_AB R22, R22, R50 ;  /* 0x000000321616723e */ /* 0x000fe200000000ff */
[----:B--2---:R-:W-:Y:S01]  /*5520*/  FMUL.FTZ R10, R140, R10 ;  /* 0x0000000a8c0a7220 */ /* 0x004fe20000410000 */
[----:B------:R-:W-:Y:S01]  /*5530*/  FMUL.FTZ R13, R139, R8 ;  /* 0x000000088b0d7220 */ /* 0x000fe20000410000 */
[----:B---3--:R-:W-:Y:S01]  /*5540*/  FMUL.FTZ R9, R138, R9 ;  /* 0x000000098a097220 */ /* 0x008fe20000410000 */
[----:B------:R-:W2:Y:S01]  /*5550*/  LDL.LU R139, [R1+0x64] ;  /* 0x00006400018b7983 */ /* 0x000ea20000300800 */
[----:B----4-:R-:W-:Y:S01]  /*5560*/  FMUL.FTZ R12, R137, R12 ;  /* 0x0000000c890c7220 */ /* 0x010fe20000410000 */
[----:B------:R-:W-:Y:S01]  /*5570*/  FMUL.FTZ R4, R136, R4 ;  /* 0x0000000488047220 */ /* 0x000fe20000410000 */
[----:B------:R-:W-:Y:S01]  /*5580*/  FFMA.FTZ R8, -R135, R135, 1 ;  /* 0x3f80000087087423 */ /* 0x000fe20000010187 */
[----:B------:R-:W3:Y:S01]  /*5590*/  LDL.LU R138, [R1+0x80] ;  /* 0x00008000018a7983 */ /* 0x000ee20000300800 */
[----:B------:R-:W-:Y:S01]  /*55a0*/  FFMA.FTZ R7, -R134, R134, 1 ;  /* 0x3f80000086077423 */ /* 0x000fe20000010186 */
[----:B------:R-:W-:Y:S01]  /*55b0*/  FFMA.FTZ R6, -R133, R133, 1 ;  /* 0x3f80000085067423 */ /* 0x000fe20000010185 */
[----:B------:R-:W-:Y:S01]  /*55c0*/  FMUL.FTZ R8, R8, UR16 ;  /* 0x0000001008087c20 */ /* 0x000fe20008410000 */
[----:B------:R-:W4:Y:S01]  /*55d0*/  LDL.LU R137, [R1+0x7c] ;  /* 0x00007c0001897983 */ /* 0x000f220000300800 */
[----:B------:R-:W-:Y:S01]  /*55e0*/  FFMA.FTZ R5, -R65, R65, 1 ;  /* 0x3f80000041057423 */ /* 0x000fe20000010141 */
[----:B------:R-:W-:Y:S01]  /*55f0*/  FMUL.FTZ R6, R6, UR16 ;  /* 0x0000001006067c20 */ /* 0x000fe20008410000 */
[----:B------:R-:W-:Y:S01]  /*5600*/  FMUL.FTZ R13, R8, R13 ;  /* 0x0000000d080d7220 */ /* 0x000fe20000410000 */
[----:B------:R-:W4:Y:S01]  /*5610*/  LDL.LU R136, [R1+0x60] ;  /* 0x0000600001887983 */ /* 0x000f220000300800 */
[----:B------:R-:W-:Y:S01]  /*5620*/  FFMA.FTZ R8, -R64, R64, 1 ;  /* 0x3f80000040087423 */ /* 0x000fe20000010140 */
[----:B------:R-:W-:Y:S01]  /*5630*/  FMUL.FTZ R5, R5, UR16 ;  /* 0x0000001005057c20 */ /* 0x000fe20008410000 */
[----:B------:R-:W-:Y:S01]  /*5640*/  FMUL.FTZ R12, R6, R12 ;  /* 0x0000000c060c7220 */ /* 0x000fe20000410000 */
[----:B------:R-:W4:Y:S01]  /*5650*/  LDL.LU R135, [R1+0x5c] ;  /* 0x00005c0001877983 */ /* 0x000f220000300800 */
[----:B------:R-:W-:Y:S01]  /*5660*/  FFMA.FTZ R6, -R246, R246, 1 ;  /* 0x3f800000f6067423 */ /* 0x000fe200000101f6 */
[----:B------:R-:W-:Y:S01]  /*5670*/  FMUL.FTZ R20, R5, R4 ;  /* 0x0000000405147220 */ /* 0x000fe20000410000 */
[----:B------:R-:W-:Y:S01]  /*5680*/  FADD.FTZ R4, -R144, R29 ;  /* 0x0000001d90047221 */ /* 0x000fe20000010100 */
[----:B------:R-:W4:Y:S01]  /*5690*/  LDL.LU R134, [R1+0x78] ;  /* 0x0000780001867983 */ /* 0x000f220000300800 */
[----:B------:R-:W-:Y:S01]  /*56a0*/  FFMA.FTZ R5, -R245, R245, 1 ;  /* 0x3f800000f5057423 */ /* 0x000fe200000101f5 */
[----:B------:R-:W-:Y:S01]  /*56b0*/  FMUL.FTZ R7, R7, UR16 ;  /* 0x0000001007077c20 */ /* 0x000fe20008410000 */
[----:B------:R-:W-:Y:S01]  /*56c0*/  FMUL.FTZ R6, R6, UR16 ;  /* 0x0000001006067c20 */ /* 0x000fe20008410000 */
[----:B------:R-:W4:Y:S01]  /*56d0*/  LDL.LU R133, [R1+0x6c] ;  /* 0x00006c0001857983 */ /* 0x000f220000300800 */
[----:B------:R-:W-:Y:S01]  /*56e0*/  FMUL.FTZ R4, R237, R4 ;  /* 0x00000004ed047220 */ /* 0x000fe20000410000 */
[----:B------:R-:W-:Y:S01]  /*56f0*/  FMUL.FTZ R5, R5, UR16 ;  /* 0x0000001005057c20 */ /* 0x000fe20008410000 */
[----:B------:R-:W-:Y:S01]  /*5700*/  FMUL.FTZ R9, R7, R9 ;  /* 0x0000000907097220 */ /* 0x000fe20000410000 */
[----:B------:R-:W4:Y:S01]  /*5710*/  LDL.LU R65, [R1+0x48] ;  /* 0x0000480001417983 */ /* 0x000f220000300800 */
[----:B------:R-:W-:Y:S01]  /*5720*/  FMUL.FTZ R18, R6, R28 ;  /* 0x0000001c06127220 */ /* 0x000fe20000410000 */
[----:B------:R-:W-:Y:S01]  /*5730*/  FMUL.FTZ R4, R5, R4 ;  /* 0x0000000405047220 */ /* 0x000fe20000410000 */
[----:B------:R-:W-:Y:S01]  /*5740*/  FFMA.FTZ R7, -R252, R252, 1 ;  /* 0x3f800000fc077423 */ /* 0x000fe200000101fc */
[----:B------:R-:W4:Y:S01]  /*5750*/  LDL.LU R64, [R1+0x44] ;  /* 0x0000440001407983 */ /* 0x000f220000300800 */
[----:B------:R-:W-:Y:S01]  /*5760*/  F2FP.F16.F32.PACK_AB R0, R9, R13 ;  /* 0x0000000d0900723e */ /* 0x000fe200000000ff */
[----:B------:R-:W-:Y:S01]  /*5770*/  FFMA.FTZ R5, -R234, R234, 1 ;  /* 0x3f800000ea057423 */ /* 0x000fe200000101ea */
[----:B------:R-:W-:Y:S01]  /*5780*/  F2FP.F16.F32.PACK_AB R18, R4, R18 ;  /* 0x000000120412723e */ /* 0x000fe200000000ff */
[----:B------:R-:W-:Y:S01]  /*5790*/  FMUL.FTZ R7, R7, UR16 ;  /* 0x0000001007077c20 */ /* 0x000fe20008410000 */
[----:B------:R-:W-:Y:S01]  /*57a0*/  FADD.FTZ R4, -R144, R45 ;  /* 0x0000002d90047221 */ /* 0x000fe20000010100 */
[----:B------:R4:W-:Y:S01]  /*57b0*/  STS [R152+0x16000], R0 ;  /* 0x0160000098007388 */ /* 0x0009e20000000800 */
[----:B------:R-:W-:Y:S01]  /*57c0*/  FMUL.FTZ R5, R5, UR16 ;  /* 0x0000001005057c20 */ /* 0x000fe20008410000 */
[----:B------:R-:W-:Y:S01]  /*57d0*/  FMUL.FTZ R19, R7, R25 ;  /* 0x0000001907137220 */ /* 0x000fe20000410000 */
[----:B------:R-:W-:Y:S01]  /*57e0*/  FMUL.FTZ R4, R222, R4 ;  /* 0x00000004de047220 */ /* 0x000fe20000410000 */
[----:B------:R-:W-:Y:S01]  /*57f0*/  FFMA.FTZ R7, -R236, R236, 1 ;  /* 0x3f800000ec077423 */ /* 0x000fe200000101ec */
[----:B------:R-:W4:Y:S01]  /*5800*/  LDL.LU R142, [R1+0x58] ;  /* 0x00005800018e7983 */ /* 0x000f220000300800 */
[----:B------:R-:W-:Y:S01]  /*5810*/  F2FP.F16.F32.PACK_AB R20, R20, R12 ;  /* 0x0000000c1414723e */ /* 0x000fe200000000ff */
[----:B------:R-:W-:Y:S01]  /*5820*/  FMUL.FTZ R13, R5, R4 ;  /* 0x00000004050d7220 */ /* 0x000fe20000410000 */
[----:B------:R-:W-:Y:S01]  /*5830*/  FMUL.FTZ R7, R7, UR16 ;  /* 0x0000001007077c20 */ /* 0x000fe20008410000 */
[----:B------:R-:W-:Y:S01]  /*5840*/  FFMA.FTZ R4, -R219, R219, 1 ;  /* 0x3f800000db047423 */ /* 0x000fe200000101db */
[----:B------:R-:W4:Y:S01]  /*5850*/  LDL.LU R141, [R1+0x54] ;  /* 0x00005400018d7983 */ /* 0x000f220000300800 */
[----:B------:R-:W-:Y:S01]  /*5860*/  FFMA.FTZ R6, -R235, R235, 1 ;  /* 0x3f800000eb067423 */ /* 0x000fe200000101eb */
[----:B------:R-:W-:Y:S01]  /*5870*/  FMUL.FTZ R12, R7, R41 ;  /* 0x00000029070c7220 */ /* 0x000fe20000410000 */
[----:B------:R-:W-:Y:S01]  /*5880*/  FMUL.FTZ R7, R4, UR16 ;  /* 0x0000001004077c20 */ /* 0x000fe20008410000 */
[----:B------:R-:W-:Y:S01]  /*5890*/  FFMA.FTZ R4, -R221, R221, 1 ;  /* 0x3f800000dd047423 */ /* 0x000fe200000101dd */
[----:B------:R-:W4:Y:S01]  /*58a0*/  LDL.LU R140, [R1+0x40] ;  /* 0x00004000018c7983 */ /* 0x000f220000300800 */
[----:B------:R-:W-:Y:S01]  /*58b0*/  FMUL.FTZ R6, R6, UR16 ;  /* 0x0000001006067c20 */ /* 0x000fe20008410000 */
[----:B------:R-:W-:Y:S01]  /*58c0*/  FFMA.FTZ R5, -R216, R216, 1 ;  /* 0x3f800000d8057423 */ /* 0x000fe200000101d8 */
[----:B------:R-:W-:Y:S01]  /*58d0*/  FMUL.FTZ R4, R4, UR16 ;  /* 0x0000001004047c20 */ /* 0x000fe20008410000 */
[----:B------:R-:W-:Y:S01]  /*58e0*/  FMUL.FTZ R8, R8, UR16 ;  /* 0x0000001008087c20 */ /* 0x000fe20008410000 */
[----:B------:R-:W-:Y:S01]  /*58f0*/  FMUL.FTZ R44, R6, R44 ;  /* 0x0000002c062c7220 */ /* 0x000fe20000410000 */
[----:B------:R-:W-:Y:S01]  /*5900*/  FFMA.FTZ R6, -R220, R220, 1 ;  /* 0x3f800000dc067423 */ /* 0x000fe200000101dc */
[----:B-1----:R-:W-:Y:S01]  /*5910*/  FMUL.FTZ R16, R4, R61 ;  /* 0x0000003d04107220 */ /* 0x002fe20000410000 */
[----:B------:R-:W-:Y:S01]  /*5920*/  FMUL.FTZ R5, R5, UR16 ;  /* 0x0000001005057c20 */ /* 0x000fe20008410000 */
[----:B------:R-:W-:Y:S01]  /*5930*/  FMUL.FTZ R24, R8, R24 ;  /* 0x0000001808187220 */ /* 0x000fe20000410000 */
[----:B------:R-:W-:Y:S01]  /*5940*/  FMUL.FTZ R6, R6, UR16 ;  /* 0x0000001006067c20 */ /* 0x000fe20008410000 */
[----:B------:R-:W-:Y:S01]  /*5950*/  FFMA.FTZ R8, -R239, R239, 1 ;  /* 0x3f800000ef087423 */ /* 0x000fe200000101ef */
[----:B------:R-:W-:Y:S01]  /*5960*/  FMUL.FTZ R60, R5, R60 ;  /* 0x0000003c053c7220 */ /* 0x000fe20000410000 */
[----:B------:R-:W-:Y:S01]  /*5970*/  FMUL.FTZ R56, R7, R56 ;  /* 0x0000003807387220 */ /* 0x000fe20000410000 */
[----:B------:R-:W-:Y:S01]  /*5980*/  FMUL.FTZ R17, R6, R57 ;  /* 0x0000003906117220 */ /* 0x000fe20000410000 */
[----:B------:R-:W-:Y:S01]  /*5990*/  FMUL.FTZ R8, R8, UR16 ;  /* 0x0000001008087c20 */ /* 0x000fe20008410000 */
[----:B------:R-:W-:Y:S01]  /*59a0*/  F2FP.F16.F32.PACK_AB R19, R19, R24 ;  /* 0x000000181313723e */ /* 0x000fe200000000ff */
[----:B------:R-:W-:Y:S01]  /*59b0*/  IMAD R169, R54, UR14, RZ ;  /* 0x0000000e36a97c24 */ /* 0x000fe2000f8e02ff */
[----:B------:R-:W-:Y:S01]  /*59c0*/  F2FP.F16.F32.PACK_AB R13, R13, R44 ;  /* 0x0000002c0d0d723e */ /* 0x000fe200000000ff */
[----:B------:R-:W-:Y:S01]  /*59d0*/  FMUL.FTZ R8, R8, R40 ;  /* 0x0000002808087220 */ /* 0x000fe20000410000 */
[----:B------:R-:W-:Y:S02]  /*59e0*/  F2FP.F16.F32.PACK_AB R17, R17, R56 ;  /* 0x000000381111723e */ /* 0x000fe400000000ff */
[----:B------:R-:W-:Y:S02]  /*59f0*/  F2FP.F16.F32.PACK_AB R16, R16, R60 ;  /* 0x0000003c1010723e */ /* 0x000fe400000000ff */
[----:B------:R-:W-:Y:S01]  /*5a00*/  F2FP.F16.F32.PACK_AB R12, R12, R8 ;  /* 0x000000080c0c723e */ /* 0x000fe200000000ff */
[----:B--2---:R-:W-:Y:S02]  /*5a10*/  FMUL.FTZ R11, R139, R11 ;  /* 0x0000000b8b0b7220 */ /* 0x004fe40000410000 */
[----:B------:R-:W2:Y:S01]  /*5a20*/  LDL.LU R139, [R1+0x3c] ;  /* 0x00003c00018b7983 */ /* 0x000ea20000300800 */
[----:B---3--:R-:W-:Y:S03]  /*5a30*/  FFMA.FTZ R4, -R138, R138, 1 ;  /* 0x3f8000008a047423 */ /* 0x008fe6000001018a */
[----:B------:R-:W3:Y:S01]  /*5a40*/  LDL.LU R138, [R1+0x50] ;  /* 0x00005000018a7983 */ /* 0x000ee20000300800 */
[----:B----4-:R-:W-:Y:S01]  /*5a50*/  FFMA.FTZ R0, -R137, R137, 1 ;  /* 0x3f80000089007423 */ /* 0x010fe20000010189 */
[----:B------:R-:W-:Y:S02]  /*5a60*/  FMUL.FTZ R6, R4, UR16 ;  /* 0x0000001004067c20 */ /* 0x000fe40008410000 */
[----:B------:R-:W4:Y:S01]  /*5a70*/  LDL.LU R137, [R1+0x4c] ;  /* 0x00004c0001897983 */ /* 0x000f220000300800 */
[----:B------:R-:W-:Y:S01]  /*5a80*/  FMUL.FTZ R14, R136, R14 ;  /* 0x0000000e880e7220 */ /* 0x000fe20000410000 */
[----:B------:R-:W-:Y:S02]  /*5a90*/  FMUL.FTZ R5, R0, UR16 ;  /* 0x0000001000057c20 */ /* 0x000fe40008410000 */
[----:B------:R-:W4:Y:S01]  /*5aa0*/  LDL.LU R136, [R1+0x10] ;  /* 0x0000100001887983 */ /* 0x000f220000300800 */
[----:B------:R-:W-:Y:S01]  /*5ab0*/  FMUL.FTZ R6, R6, R10 ;  /* 0x0000000a06067220 */ /* 0x000fe20000410000 */
[----:B------:R-:W-:Y:S01]  /*5ac0*/  FMUL.FTZ R15, R135, R15 ;  /* 0x0000000f870f7220 */ /* 0x000fe20000410000 */
[----:B------:R-:W-:Y:S01]  /*5ad0*/  FMUL.FTZ R9, R5, R11 ;  /* 0x0000000b05097220 */ /* 0x000fe20000410000 */
[----:B------:R-:W4:Y:S01]  /*5ae0*/  LDL.LU R135, [R1+0xc] ;  /* 0x00000c0001877983 */ /* 0x000f220000300800 */
[----:B------:R-:W-:Y:S03]  /*5af0*/  FFMA.FTZ R4, -R134, R134, 1 ;  /* 0x3f80000086047423 */ /* 0x000fe60000010186 */
[----:B------:R-:W4:Y:S01]  /*5b00*/  LDL.LU R134, [R1+0x30] ;  /* 0x0000300001867983 */ /* 0x000f220000300800 */
[----:B------:R-:W-:Y:S01]  /*5b10*/  F2FP.F16.F32.PACK_AB R9, R9, R6 ;  /* 0x000000060909723e */ /* 0x000fe200000000ff */
[----:B------:R-:W-:Y:S01]  /*5b20*/  FFMA.FTZ R0, -R133, R133, 1 ;  /* 0x3f80000085007423 */ /* 0x000fe20000010185 */
[----:B------:R-:W-:Y:S01]  /*5b30*/  FMUL.FTZ R4, R4, UR16 ;  /* 0x0000001004047c20 */ /* 0x000fe20008410000 */
[----:B------:R-:W4:Y:S01]  /*5b40*/  LDL.LU R133, [R1+0x28] ;  /* 0x0000280001857983 */ /* 0x000f220000300800 */
[----:B------:R-:W-:Y:S01]  /*5b50*/  FMUL.FTZ R26, R65, R26 ;  /* 0x0000001a411a7220 */ /* 0x000fe20000410000 */
[----:B------:R-:W-:Y:S02]  /*5b60*/  FMUL.FTZ R0, R0, UR16 ;  /* 0x0000001000007c20 */ /* 0x000fe40008410000 */
[----:B------:R-:W4:Y:S01]  /*5b70*/  LDL.LU R65, [R1+0x20] ;  /* 0x0000200001417983 */ /* 0x000f220000300800 */
[----:B------:R-:W-:Y:S01]  /*5b80*/  FMUL.FTZ R14, R4, R14 ;  /* 0x0000000e040e7220 */ /* 0x000fe20000410000 */
[----:B------:R-:W-:Y:S01]  /*5b90*/  FMUL.FTZ R27, R64, R27 ;  /* 0x0000001b401b7220 */ /* 0x000fe20000410000 */
[----:B------:R-:W-:Y:S01]  /*5ba0*/  FMUL.FTZ R8, R0, R15 ;  /* 0x0000000f00087220 */ /* 0x000fe20000410000 */
[----:B------:R-:W4:Y:S04]  /*5bb0*/  LDL.LU R64, [R1+0x1c] ;  /* 0x00001c0001407983 */ /* 0x000f280000300800 */
[----:B------:R-:W-:Y:S01]  /*5bc0*/  F2FP.F16.F32.PACK_AB R8, R8, R14 ;  /* 0x0000000e0808723e */ /* 0x000fe200000000ff */
[----:B------:R-:W-:Y:S01]  /*5bd0*/  STS [R152+0x16400], R9 ;  /* 0x0164000998007388 */ /* 0x000fe20000000800 */
[----:B------:R-:W-:Y:S03]  /*5be0*/  FFMA.FTZ R4, -R142, R142, 1 ;  /* 0x3f8000008e047423 */ /* 0x000fe6000001018e */
[----:B------:R-:W-:Y:S01]  /*5bf0*/  STS [R159+0x16000], R20 ;  /* 0x016000149f007388 */ /* 0x000fe20000000800 */
[----:B------:R-:W-:Y:S01]  /*5c00*/  FMUL.FTZ R5, R4, UR16 ;  /* 0x0000001004057c20 */ /* 0x000fe20008410000 */
[----:B------:R-:W-:Y:S02]  /*5c10*/  FFMA.FTZ R0, -R141, R141, 1 ;  /* 0x3f8000008d007423 */ /* 0x000fe4000001018d */
[----:B------:R-:W-:Y:S01]  /*5c20*/  STS [R159+0x16400], R8 ;  /* 0x016400089f007388 */ /* 0x000fe20000000800 */
[----:B------:R-:W-:Y:S01]  /*5c30*/  FMUL.FTZ R26, R5, R26 ;  /* 0x0000001a051a7220 */ /* 0x000fe20000410000 */
[----:B------:R-:W-:Y:S01]  /*5c40*/  FMUL.FTZ R7, R0, UR16 ;  /* 0x0000001000077c20 */ /* 0x000fe20008410000 */
[----:B------:R-:W-:Y:S01]  /*5c50*/  FMUL.FTZ R30, R140, R30 ;  /* 0x0000001e8c1e7220 */ /* 0x000fe20000410000 */
[----:B------:R-:W-:Y:S02]  /*5c60*/  STS [R155+0x14000], R132 ;  /* 0x014000849b007388 */ /* 0x000fe40000000800 */
[----:B------:R-:W-:Y:S02]  /*5c70*/  FMUL.FTZ R7, R7, R27 ;  /* 0x0000001b07077220 */ /* 0x000fe40000410000 */
[----:B------:R-:W-:Y:S03]  /*5c80*/  STS [R155+0x14400], R36 ;  /* 0x014400249b007388 */ /* 0x000fe60000000800 */
[----:B------:R-:W-:Y:S01]  /*5c90*/  F2FP.F16.F32.PACK_AB R7, R7, R26 ;  /* 0x0000001a0707723e */ /* 0x000fe200000000ff */
[----:B------:R-:W-:Y:S04]  /*5ca0*/  STS [R158+0x14000], R53 ;  /* 0x014000359e007388 */ /* 0x000fe80000000800 */
[----:B------:R-:W-:Y:S04]  /*5cb0*/  STS [R158+0x14400], R33 ;  /* 0x014400219e007388 */ /* 0x000fe80000000800 */
[----:B------:R-:W-:Y:S04]  /*5cc0*/  STS [R155+0x16000], R19 ;  /* 0x016000139b007388 */ /* 0x000fe80000000800 */
[----:B------:R-:W-:Y:S04]  /*5cd0*/  STS [R155+0x16400], R7 ;  /* 0x016400079b007388 */ /* 0x000fe80000000800 */
[----:B------:R-:W-:Y:S04]  /*5ce0*/  STS [R158+0x16000], R18 ;  /* 0x016000129e007388 */ /* 0x000fe80000000800 */
[----:B------:R-:W4:Y:S01]  /*5cf0*/  LDL.LU.64 R50, [R1+0x70] ;  /* 0x0000700001327983 */ /* 0x000f220000300a00 */
[----:B--2---:R-:W-:Y:S01]  /*5d00*/  FMUL.FTZ R31, R139, R31 ;  /* 0x0000001f8b1f7220 */ /* 0x004fe20000410000 */
[----:B---3--:R-:W-:Y:S01]  /*5d10*/  FFMA.FTZ R4, -R138, R138, 1 ;  /* 0x3f8000008a047423 */ /* 0x008fe2000001018a */
[----:B----4-:R-:W-:Y:S03]  /*5d20*/  FFMA.FTZ R0, -R137, R137, 1 ;  /* 0x3f80000089007423 */ /* 0x010fe60000010189 */
[----:B------:R-:W-:Y:S01]  /*5d30*/  FMUL.FTZ R4, R4, UR16 ;  /* 0x0000001004047c20 */ /* 0x000fe20008410000 */
[----:B------:R-:W-:Y:S03]  /*5d40*/  FMUL.FTZ R0, R0, UR16 ;  /* 0x0000001000007c20 */ /* 0x000fe60008410000 */
[----:B------:R-:W-:Y:S01]  /*5d50*/  FMUL.FTZ R30, R4, R30 ;  /* 0x0000001e041e7220 */ /* 0x000fe20000410000 */
[----:B------:R-:W-:Y:S01]  /*5d60*/  FMUL.FTZ R42, R136, R42 ;  /* 0x0000002a882a7220 */ /* 0x000fe20000410000 */
[----:B------:R-:W-:Y:S01]  /*5d70*/  FMUL.FTZ R31, R0, R31 ;  /* 0x0000001f001f7220 */ /* 0x000fe20000410000 */
[----:B------:R-:W-:Y:S01]  /*5d80*/  FADD.FTZ R0, -R2, R47 ;  /* 0x0000002f02007221 */ /* 0x000fe20000010100 */
[----:B------:R-:W-:Y:S01]  /*5d90*/  FMUL.FTZ R43, R135, R43 ;  /* 0x0000002b872b7220 */ /* 0x000fe20000410000 */
[----:B------:R-:W-:Y:S02]  /*5da0*/  FFMA.FTZ R10, -R134, R134, 1 ;  /* 0x3f800000860a7423 */ /* 0x000fe40000010186 */
[----:B------:R-:W-:Y:S01]  /*5db0*/  FMUL.FTZ R0, R250, R0 ;  /* 0x00000000fa007220 */ /* 0x000fe20000410000 */
[----:B------:R-:W-:Y:S01]  /*5dc0*/  FFMA.FTZ R6, -R133, R133, 1 ;  /* 0x3f80000085067423 */ /* 0x000fe20000010185 */
[----:B------:R-:W-:Y:S03]  /*5dd0*/  FMUL.FTZ R10, R10, UR16 ;  /* 0x000000100a0a7c20 */ /* 0x000fe60008410000 */
[----:B------:R-:W-:Y:S01]  /*5de0*/  FMUL.FTZ R6, R6, UR16 ;  /* 0x0000001006067c20 */ /* 0x000fe20008410000 */
[----:B------:R-:W-:Y:S01]  /*5df0*/  FMUL.FTZ R42, R10, R42 ;  /* 0x0000002a0a2a7220 */ /* 0x000fe20000410000 */
[----:B------:R-:W-:Y:S01]  /*5e00*/  FFMA.FTZ R5, -R65, R65, 1 ;  /* 0x3f80000041057423 */ /* 0x000fe20000010141 */
[----:B------:R-:W-:Y:S01]  /*5e10*/  FFMA.FTZ R4, -R64, R64, 1 ;  /* 0x3f80000040047423 */ /* 0x000fe20000010140 */
[----:B------:R-:W-:Y:S01]  /*5e20*/  FMUL.FTZ R43, R6, R43 ;  /* 0x0000002b062b7220 */ /* 0x000fe20000410000 */
[----:B------:R-:W-:Y:S01]  /*5e30*/  FFMA.FTZ R6, -R248, R248, 1 ;  /* 0x3f800000f8067423 */ /* 0x000fe200000101f8 */
[----:B------:R-:W-:Y:S01]  /*5e40*/  FMUL.FTZ R5, R5, UR16 ;  /* 0x0000001005057c20 */ /* 0x000fe20008410000 */
[----:B------:R-:W-:Y:S02]  /*5e50*/  FMUL.FTZ R4, R4, UR16 ;  /* 0x0000001004047c20 */ /* 0x000fe40008410000 */
[----:B------:R-:W-:Y:S01]  /*5e60*/  FMUL.FTZ R6, R6, UR16 ;  /* 0x0000001006067c20 */ /* 0x000fe20008410000 */
[----:B------:R-:W-:Y:S01]  /*5e70*/  FMUL.FTZ R46, R5, R46 ;  /* 0x0000002e052e7220 */ /* 0x000fe20000410000 */
[----:B------:R-:W-:Y:S01]  /*5e80*/  FMUL.FTZ R10, R4, R0 ;  /* 0x00000000040a7220 */ /* 0x000fe20000410000 */
[----:B------:R-:W-:Y:S01]  /*5e90*/  FADD.FTZ R0, -R2, R63 ;  /* 0x0000003f02007221 */ /* 0x000fe20000010100 */
[----:B------:R-:W-:Y:S01]  /*5ea0*/  FFMA.FTZ R2, -R249, R249, 1 ;  /* 0x3f800000f9027423 */ /* 0x000fe200000101f9 */
[----:B------:R-:W-:Y:S01]  /*5eb0*/  FMUL.FTZ R58, R6, R58 ;  /* 0x0000003a063a7220 */ /* 0x000fe20000410000 */
[----:B------:R-:W-:Y:S01]  /*5ec0*/  FFMA.FTZ R4, -R244, R244, 1 ;  /* 0x3f800000f4047423 */ /* 0x000fe200000101f4 */
[----:B------:R-:W-:Y:S01]  /*5ed0*/  FMUL.FTZ R0, R226, R0 ;  /* 0x00000000e2007220 */ /* 0x000fe20000410000 */
[----:B------:R-:W-:Y:S01]  /*5ee0*/  FMUL.FTZ R2, R2, UR16 ;  /* 0x0000001002027c20 */ /* 0x000fe20008410000 */
[----:B------:R-:W-:Y:S01]  /*5ef0*/  FFMA.FTZ R5, -R247, R247, 1 ;  /* 0x3f800000f7057423 */ /* 0x000fe200000101f7 */
[----:B------:R-:W-:Y:S02]  /*5f00*/  FMUL.FTZ R4, R4, UR16 ;  /* 0x0000001004047c20 */ /* 0x000fe40008410000 */
[----:B------:R-:W-:Y:S01]  /*5f10*/  FMUL.FTZ R6, R2, R0 ;  /* 0x0000000002067220 */ /* 0x000fe20000410000 */
[----:B------:R-:W-:Y:S01]  /*5f20*/  F2FP.F16.F32.PACK_AB R0, R31, R30 ;  /* 0x0000001e1f00723e */ /* 0x000fe200000000ff */
[----:B------:R-:W-:Y:S01]  /*5f30*/  FMUL.FTZ R62, R4, R62 ;  /* 0x0000003e043e7220 */ /* 0x000fe20000410000 */
[----:B------:R-:W-:Y:S01]  /*5f40*/  F2FP.F16.F32.PACK_AB R2, R43, R42 ;  /* 0x0000002a2b02723e */ /* 0x000fe200000000ff */
[----:B------:R-:W-:Y:S01]  /*5f50*/  FMUL.FTZ R5, R5, UR16 ;  /* 0x0000001005057c20 */ /* 0x000fe20008410000 */
[----:B------:R-:W-:Y:S01]  /*5f60*/  F2FP.F16.F32.PACK_AB R4, R10, R46 ;  /* 0x0000002e0a04723e */ /* 0x000fe200000000ff */
[----:B------:R1:W-:Y:S01]  /*5f70*/  STS [R158+0x16400], R0 ;  /* 0x016400009e007388 */ /* 0x0003e20000000800 */
[----:B------:R-:W-:Y:S01]  /*5f80*/  F2FP.F16.F32.PACK_AB R6, R6, R62 ;  /* 0x0000003e0606723e */ /* 0x000fe200000000ff */
[----:B------:R-:W-:Y:S02]  /*5f90*/  FMUL.FTZ R5, R5, R59 ;  /* 0x0000003b05057220 */ /* 0x000fe40000410000 */
[----:B------:R-:W-:Y:S03]  /*5fa0*/  STS [R153+-0x8000], R52 ;  /* 0xff80003499007388 */ /* 0x000fe60000000800 */
[----:B------:R-:W-:Y:S01]  /*5fb0*/  F2FP.F16.F32.PACK_AB R5, R5, R58 ;  /* 0x0000003a0505723e */ /* 0x000fe200000000ff */
[----:B------:R-:W-:Y:S04]  /*5fc0*/  STS [R153+-0x7c00], R21 ;  /* 0xff84001599007388 */ /* 0x000fe80000000800 */
[----:B------:R-:W-:Y:S04]  /*5fd0*/  STS [R157+-0x8000], R49 ;  /* 0xff8000319d007388 */ /* 0x000fe80000000800 */
[----:B------:R-:W-:Y:S04]  /*5fe0*/  STS [R157+-0x7c00], R22 ;  /* 0xff8400169d007388 */ /* 0x000fe80000000800 */
[----:B------:R-:W-:Y:S04]  /*5ff0*/  STS [R153+-0x6000], R12 ;  /* 0xffa0000c99007388 */ /* 0x000fe80000000800 */
[----:B------:R2:W-:Y:S01]  /*6000*/  STS [R153+-0x5c00], R2 ;  /* 0xffa4000299007388 */ /* 0x0005e20000000800 */
[----:B-1----:R-:W-:Y:S03]  /*6010*/  LOP3.LUT R0, R189, 0x30, R188, 0xf8, !PT ;  /* 0x00000030bd007812 */ /* 0x002fe600078ef8bc */
        /* <DEDUP_REMOVED lines=8> */
[----:B--2---:R-:W-:Y:S02]  /*60a0*/  LOP3.LUT R2, R0, 0x200, R193, 0xf8, !PT ;  /* 0x0000020000027812 */ /* 0x004fe400078ef8c1 */
        /* <DEDUP_REMOVED lines=102> */
[----:B------:R-:W-:Y:S02]  /*6710*/  MOV R170, R5 ;  /* 0x0000000500aa7202 */ /* 0x000fe40000000f00 */
[----:B------:R-:W-:Y:S02]  /*6720*/  LEA.HI.X.SX32 R4, R4, R51, 0x2, P0 ;  /* 0x0000003304047211 */ /* 0x000fe400000f16ff */
[-C--:B------:R-:W-:Y:S03]  /*6730*/  HMMA.16816.F32 R76, R32, R22.reuse, R76 ;  /* 0x00000016204c723c */ /* 0x080fe6000000184c */
[----:B------:R-:W-:Y:S05]  /*6740*/  MOV R171, R4 ;  /* 0x0000000400ab7202 */ /* 0x000fea0000000f00 */
[C---:B------:R-:W-:Y:S01]  /*6750*/  HMMA.16816.F32 R80, R12.reuse, R22, R80 ;  /* 0x000000160c50723c */ /* 0x040fe20000001850 */
[----:B------:R1:W-:Y:S07]  /*6760*/  STL.64 [R1+0x70], R170 ;  /* 0x000070aa01007387 */ /* 0x0003ee0000100a00 */
[-C--:B------:R-:W-:Y:S08]  /*6770*/  HMMA.16816.F32 R84, R12, R36.reuse, R84 ;  /* 0x000000240c54723c */ /* 0x080ff00000001854 */
[C---:B------:R-:W-:Y:S08]  /*6780*/  HMMA.16816.F32 R88, R32.reuse, R36, R88 ;  /* 0x000000242058723c */ /* 0x040ff00000001858 */
[-C--:B------:R-:W-:Y:S08]  /*6790*/  HMMA.16816.F32 R92, R32, R38.reuse, R92 ;  /* 0x00000026205c723c */ /* 0x080ff0000000185c */
[----:B------:R-:W-:Y:S01]  /*67a0*/  HMMA.16816.F32 R96, R12, R38, R96 ;  /* 0x000000260c60723c */ /* 0x000fe20000001860 */
[----:B------:R-:W-:Y:S08]  /*67b0*/  @!UPT UIADD3 URZ, UPT, UPT, URZ, URZ, URZ ;  /* 0x000000fffffff290 */ /* 0x000ff0000fffe0ff */
[----:B-1----:R-:W-:Y:S11]  /*67c0*/  BRA.U !UP0, `(.L_x_2279) ;  /* 0x0000000108787547 */ /* 0x002ff6000b800000 */
[----:B------:R-:W2:Y:S01]  /*67d0*/  LDL R64, [R1+0x98] ;  /* 0x0000980001407983 */ /* 0x000ea20000100800 */
[----:B------:R-:W-:Y:S03]  /*67e0*/  IADD3 R5, P0, PT, RZ, -UR26, RZ ;  /* 0x8000001aff057c10 */ /* 0x000fe6000ff1e0ff */
[----:B------:R-:W3:Y:S02]  /*67f0*/  LDL.LU R51, [R1+0x88] ;  /* 0x0000880001337983 */ /* 0x000ee40000300800 */
[----:B------:R-:W-:Y:S02]  /*6800*/  IMAD.X R4, RZ, RZ, ~UR31, P0 ;  /* 0x8000001fff047e24 */ /* 0x000fe400080e06ff */
[----:B------:R-:W4:Y:S03]  /*6810*/  LDL.LU R50, [R1+0x94] ;  /* 0x0000940001327983 */ /* 0x000f260000300800 */
[----:B------:R-:W-:Y:S04]  /*6820*/  SHF.R.S64 R6, R5, 0x1f, R4 ;  /* 0x0000001f05067819 */ /* 0x000fe80000001004 */
[----:B----4-:R-:W-:Y:S02]  /*6830*/  IADD3 R50, P0, PT, R6, R50, RZ ;  /* 0x0000003206327210 */ /* 0x010fe40007f1e0ff */
[----:B--2---:R-:W-:Y:S02]  /*6840*/  LOP3.LUT R5, R64, 0x1f8, RZ, 0xc0, !PT ;  /* 0x000001f840057812 */ /* 0x004fe400078ec0ff */
[----:B---3--:R-:W-:Y:S01]  /*6850*/  LEA.HI.X.SX32 R51, R4, R51, 0x1, P0 ;  /* 0x0000003304337211 */ /* 0x008fe200000f0eff */
[----:B------:R1:W-:Y:S01]  /*6860*/  STL [R1+0x94], R50 ;  /* 0x0000943201007387 */ /* 0x0003e20000100800 */
[----:B------:R-:W-:Y:S01]  /*6870*/  LOP3.LUT R5, R5, 0x38, R190, 0x78, !PT ;  /* 0x0000003805057812 */ /* 0x000fe200078e78be */
[----:B------:R-:W-:Y:S01]  /*6880*/  IMAD.MOV.U32 R12, RZ, RZ, R50 ;  /* 0x000000ffff0c7224 */ /* 0x000fe200078e0032 */
[----:B------:R-:W-:Y:S01]  /*6890*/  IADD3 R6, P0, PT, R50, UR6, RZ ;  /* 0x0000000632067c10 */ /* 0x000fe2000ff1e0ff */
[----:B------:R1:W-:Y:S01]  /*68a0*/  STL [R1+0x88], R51 ;  /* 0x0000883301007387 */ /* 0x0003e20000100800 */
[----:B------:R-:W-:Y:S01]  /*68b0*/  LOP3.LUT R5, R5, 0x1e00, R64, 0xf8, !PT ;  /* 0x00001e0005057812 */ /* 0x000fe200078ef840 */
[----:B------:R-:W-:Y:S01]  /*68c0*/  IMAD.MOV.U32 R13, RZ, RZ, R51 ;  /* 0x000000ffff0d7224 */ /* 0x000fe200078e0033 */
[----:B------:R-:W-:Y:S02]  /*68d0*/  IADD3.X R7, PT, PT, R51, UR7, RZ, P0, !PT ;  /* 0x0000000733077c10 */ /* 0x000fe400087fe4ff */
[----:B------:R-:W-:Y:S02]  /*68e0*/  LEA R8, R5, UR4, 0x1 ;  /* 0x0000000405087c11 */ /* 0x000fe4000f8e08ff */
[----:B------:R-:W-:Y:S03]  /*68f0*/  IADD3 R4, P0, PT, R6, UR6, RZ ;  /* 0x0000000606047c10 */ /* 0x000fe6000ff1e0ff */
[----:B------:R-:W-:Y:S01]  /*6900*/  @!PT LDS RZ, [RZ] ;  /* 0x00000000fffff984 */ /* 0x000fe20000000800 */
[----:B------:R-:W-:Y:S01]  /*6910*/  @!PT LDS RZ, [RZ] ;  /* 0x00000000fffff984 */ /* 0x000fe20000000800 */
[----:B------:R-:W-:Y:S01]  /*6920*/  @!PT LDS RZ, [RZ] ;  /* 0x00000000fffff984 */ /* 0x000fe20000000800 */
[----:B------:R1:W-:Y:S01]  /*6930*/  LDGSTS.E.BYPASS.LTC128B.128 [R8+0x8000], desc[UR28][R12.64] ;  /* 0x080000000c087fae */ /* 0x0003e2000b981a1c */
[----:B------:R-:W-:Y:S02]  /*6940*/  IADD3.X R5, PT, PT, R7, UR7, RZ, P0, !PT ;  /* 0x0000000707057c10 */ /* 0x000fe400087fe4ff */
[----:B------:R-:W-:Y:S01]  /*6950*/  IADD3 R10, P0, PT, R4, UR6, RZ ;  /* 0x00000006040a7c10 */ /* 0x000fe2000ff1e0ff */
[----:B------:R1:W-:Y:S03]  /*6960*/  LDGSTS.E.BYPASS.LTC128B.128 [R8+0x9000], desc[UR28][R6.64] ;  /* 0x0900000006087fae */ /* 0x0003e6000b981a1c */
[----:B------:R-:W-:Y:S01]  /*6970*/  IADD3.X R11, PT, PT, R5, UR7, RZ, P0, !PT ;  /* 0x00000007050b7c10 */ /* 0x000fe200087fe4ff */
[----:B------:R1:W-:Y:S04]  /*6980*/  LDGSTS.E.BYPASS.LTC128B.128 [R8+0xa000], desc[UR28][R4.64] ;  /* 0x0a00000004087fae */ /* 0x0003e8000b981a1c */
[----:B------:R1:W-:Y:S04]  /*6990*/  LDGSTS.E.BYPASS.LTC128B.128 [R8+0xb000], desc[UR28][R10.64] ;  /* 0x0b0000000a087fae */ /* 0x0003e8000b981a1c */
[----:B------:R-:W0:Y:S02]  /*69a0*/  LDGDEPBAR ;  /* 0x00000000000079af */ /* 0x000e240000000000 */
.L_x_2279:
[----:B------:R-:W-:Y:S01]  /*69b0*/  LDSM.16.M88.4 R32, [R148+0x14000] ;  /* 0x014000009420783b */ /* 0x000fe20000000200 */
[--C-:B------:R-:W-:Y:S01]  /*69c0*/  IMAD.IADD R141, R148, 0x1, R181.reuse ;  /* 0x00000001948d7824 */ /* 0x100fe200078e02b5 */
[----:B------:R-:W-:Y:S01]  /*69d0*/  IADD3 R140, PT, PT, R187, R148, R181 ;  /* 0x00000094bb8c7210 */ /* 0x000fe20007ffe0b5 */
[----:B------:R-:W-:Y:S01]  /*69e0*/  IMAD.MOV.U32 R177, RZ, RZ, 0x4 ;  /* 0x00000004ffb17424 */ /* 0x000fe200078e00ff */
[----:B------:R-:W2:Y:S01]  /*69f0*/  LDSM.16.MT88.4 R16, [R0+0xc000] ;  /* 0x00c000000010783b */ /* 0x000ea20000004200 */
[----:B------:R-:W-:Y:S01]  /*6a00*/  PLOP3.LUT P1, PT, PT, PT, UP0, 0x80, 0x8 ;  /* 0x000000000008781c */ /* 0x000fe20003f2f008 */
[----:B------:R-:W-:Y:S01]  /*6a10*/  ULOP3.LUT UR34, UR33, 0x1, URZ, 0xc0, !UPT ;  /* 0x0000000121227892 */ /* 0x000fe2000f8ec0ff */
[----:B------:R-:W-:Y:S01]  /*6a20*/  SHF.R.U32.HI R176, RZ, 0x2, R190 ;  /* 0x00000002ffb07819 */ /* 0x000fe200000116be */
[----:B------:R-:W3:Y:S01]  /*6a30*/  LDSM.16.M88.4 R28, [R148+0x16000] ;  /* 0x01600000941c783b */ /* 0x000ee20000000200 */
[----:B------:R-:W-:Y:S01]  /*6a40*/  LOP3.LUT R175, R188, 0x30, RZ, 0xc0, !PT ;  /* 0x00000030bcaf7812 */ /* 0x000fe200078ec0ff */
[----:B------:R-:W-:Y:S02]  /*6a50*/  UISETP.NE.U32.AND UP1, UPT, UR34, 0x1, UPT ;  /* 0x000000012200788c */ /* 0x000fe4000bf25070 */
[----:B------:R-:W4:Y:S01]  /*6a60*/  LDSM.16.MT88.4 R36, [R3+0xc000] ;  /* 0x00c000000324783b */ /* 0x000f220000004200 */
[----:B------:R-:W-:Y:S01]  /*6a70*/  LOP3.LUT R175, R175, 0x7, R176, 0xf8, !PT ;  /* 0x00000007afaf7812 */ /* 0x000fe200078ef8b0 */
[----:B------:R-:W-:Y:S02]  /*6a80*/  @UP0 UIADD3 UR36, UP2, UPT, UR38, -0x200, URZ ;  /* 0xfffffe0026240890 */ /* 0x000fe4000ff5e0ff */
[----:B------:R-:W5:Y:S01]  /*6a90*/  LDL R174, [R1+0xa8] ;  /* 0x0000a80001ae7983 */ /* 0x000f620000100800 */
[----:B------:R-:W-:Y:S02]  /*6aa0*/  UIADD3 UR37, UPT, UPT, UR33, -0x1, URZ ;  /* 0xffffffff21257890 */ /* 0x000fe4000fffe0ff */
[----:B------:R-:W-:Y:S01]  /*6ab0*/  @UP0 UIADD3.X UR34, UPT, UPT, UR39, -0x1, URZ, UP2, !UPT ;  /* 0xffffffff27220890 */ /* 0x000fe200097fe4ff */
        /* <DEDUP_REMOVED lines=8> */
[----:B------:R-:W-:Y:S01]  /*6b40*/  LDSM.16.MT88.4 R56, [R0+0xd000] ;  /* 0x00d000000038783b */ /* 0x000fe20000004200 */
[C---:B---3--:R-:W-:Y:S03]  /*6b50*/  HMMA.16816.F32 R8, R28.reuse, R16, RZ ;  /* 0x000000101c08723c */ /* 0x048fe600000018ff */
[----:B------:R-:W-:Y:S04]  /*6b60*/  LDSM.16.M88.4 R60, [R141+0x16000] ;  /* 0x016000008d3c783b */ /* 0x000fe80000000200 */
[----:B------:R-:W-:Y:S01]  /*6b70*/  LDSM.16.MT88.4 R64, [R3+0xd000] ;  /* 0x00d000000340783b */ /* 0x000fe20000004200 */
[-C--:B------:R-:W-:Y:S03]  /*6b80*/  HMMA.16816.F32 R12, R28, R18.reuse, RZ ;  /* 0x000000121c0c723c */ /* 0x080fe600000018ff */
[----:B------:R-:W-:Y:S04]  /*6b90*/  LDSM.16.MT88.4 R132, [R0+0xd800] ;  /* 0x00d800000084783b */ /* 0x000fe80000004200 */
[----:B------:R-:W-:Y:S01]  /*6ba0*/  LDSM.16.M88.4 R136, [R140+0x16000] ;  /* 0x016000008c88783b */ /* 0x000fe20000000200 */
[C---:B------:R-:W-:Y:S08]  /*6bb0*/  HMMA.16816.F32 R16, R32.reuse, R18, RZ ;  /* 0x000000122010723c */ /* 0x040ff000000018ff */
        /* <DEDUP_REMOVED lines=52> */
[----:B------:R-:W2:Y:S03]  /*6f00*/  LDSM.16.M88.4 R52, [R149+0x1a000] ;  /* 0x01a000009534783b */ /* 0x000ea60000000200 */
        /* <DEDUP_REMOVED lines=13> */
[----:B------:R-:W-:Y:S03]  /*6fe0*/  LDSM.16.MT88.4 R56, [R0+0xf000] ;  /* 0x00f000000038783b */ /* 0x000fe60000004200 */
[C---:B------:R-:W-:Y:S01]  /*6ff0*/  LEA.HI.X.SX32 R147, R169.reuse, R151, 0x5, P0 ;  /* 0x00000097a9937211 */ /* 0x040fe200000f2eff */
[----:B------:R-:W4:Y:S01]  /*7000*/  LDSM.16.M88.4 R40, [R141+0x18000] ;  /* 0x018000008d28783b */ /* 0x000f220000000200 */
[C---:B------:R-:W-:Y:S02]  /*7010*/  LEA R144, P0, R169.reuse, R146, 0x5 ;  /* 0x00000092a9907211 */ /* 0x040fe400078028ff */
[-C--:B-1----:R-:W-:Y:S05]  /*7020*/  HMMA.16816.F32 R4, R44, R48.reuse, R4 ;  /* 0x000000302c04723c */ /* 0x082fea0000001804 */
[C---:B------:R-:W-:Y:S02]  /*7030*/  LEA.HI.X.SX32 R145, R169.reuse, R147, 0x5, P0 ;  /* 0x00000093a9917211 */ /* 0x040fe400000f2eff */
[C---:B------:R-:W-:Y:S01]  /*7040*/  LEA R142, P0, R169.reuse, R144, 0x5 ;  /* 0x00000090a98e7211 */ /* 0x040fe200078028ff */
[C---:B--2---:R-:W-:Y:S04]  /*7050*/  HMMA.16816.F32 R8, R52.reuse, R48, R8 ;  /* 0x000000303408723c */ /* 0x044fe80000001808 */
        /* <DEDUP_REMOVED lines=9> */
[-C--:B---3--:R-:W-:Y:S03]  /*70f0*/  HMMA.16816.F32 R20, R44, R36.reuse, R20 ;  /* 0x000000242c14723c */ /* 0x088fe60000001814 */
        /* <DEDUP_REMOVED lines=10> */
[----:B------:R-:W3:Y:S03]  /*71a0*/  LDSM.16.M88.4 R36, [R140+0x18000] ;  /* 0x018000008c24783b */ /* 0x000ee60000000200 */
[-C--:B----4-:R-:W-:Y:S05]  /*71b0*/  HMMA.16816.F32 R4, R40, R56.reuse, R4 ;  /* 0x000000382804723c */ /* 0x090fea0000001804 */
[C---:B------:R-:W-:Y:S02]  /*71c0*/  LEA.HI.X.SX32 R133, R169.reuse, R167, 0x5, P0 ;  /* 0x000000a7a9857211 */ /* 0x040fe400000f2eff */
[C---:B------:R-:W-:Y:S01]  /*71d0*/  LEA R66, P0, R169.reuse, R132, 0x5 ;  /* 0x00000084a9427211 */ /* 0x040fe200078028ff */
[C---:B-1----:R-:W-:Y:S04]  /*71e0*/  HMMA.16816.F32 R8, R48.reuse, R56, R8 ;  /* 0x000000383008723c */ /* 0x042fe80000001808 */
[C---:B------:R-:W-:Y:S02]  /*71f0*/  LEA.HI.X.SX32 R67, R169.reuse, R133, 0x5, P0 ;  /* 0x00000085a9437211 */ /* 0x040fe400000f2eff */
[C---:B------:R-:W-:Y:S02]  /*7200*/  LEA R64, P0, R169.reuse, R66, 0x5 ;  /* 0x00000042a9407211 */ /* 0x040fe400078028ff */
[-C--:B------:R-:W-:Y:S03]  /*7210*/  HMMA.16816.F32 R12, R48, R58.reuse, R12 ;  /* 0x0000003a300c723c */ /* 0x080fe6000000180c */
[----:B------:R-:W-:Y:S01]  /*7220*/  LEA.HI.X.SX32 R65, R169, R67, 0x5, P0 ;  /* 0x00000043a9417211 */ /* 0x000fe200000f2eff */
[----:B--2---:R-:W-:Y:S04]  /*7230*/  IMAD.IADD R0, R181, 0x1, R180 ;  /* 0x00000001b5007824 */ /* 0x004fe800078e02b4 */
[C---:B------:R-:W-:Y:S08]  /*7240*/  HMMA.16816.F32 R16, R40.reuse, R58, R16 ;  /* 0x0000003a2810723c */ /* 0x040ff00000001810 */
[-C--:B------:R-:W-:Y:S08]  /*7250*/  HMMA.16816.F32 R20, R40, R60.reuse, R20 ;  /* 0x0000003c2814723c */ /* 0x080ff00000001814 */
[C---:B------:R-:W-:Y:S08]  /*7260*/  HMMA.16816.F32 R24, R48.reuse, R60, R24 ;  /* 0x0000003c3018723c */ /* 0x040ff00000001818 */
[-C--:B------:R-:W-:Y:S08]  /*7270*/  HMMA.16816.F32 R28, R48, R62.reuse, R28 ;  /* 0x0000003e301c723c */ /* 0x080ff0000000181c */
[----:B------:R-:W-:Y:S01]  /*7280*/  HMMA.16816.F32 R32, R40, R62, R32 ;  /* 0x0000003e2820723c */ /* 0x000fe20000001820 */
[----:B------:R-:W1:Y:S03]  /*7290*/  LDSM.16.MT88.4 R40, [R3+0xf800] ;  /* 0x00f800000328783b */ /* 0x000e660000004200 */
[C---:B------:R-:W-:Y:S04]  /*72a0*/  LEA R62, P0, R169.reuse, R64, 0x5 ;  /* 0x00000040a93e7211 */ /* 0x040fe800078028ff */
[-C--:B---3--:R-:W-:Y:S05]  /*72b0*/  HMMA.16816.F32 R4, R36, R44.reuse, R4 ;  /* 0x0000002c2404723c */ /* 0x088fea0000001804 */
[C---:B------:R-:W-:Y:S02]  /*72c0*/  LEA.HI.X.SX32 R63, R169.reuse, R65, 0x5, P0 ;  /* 0x00000041a93f7211 */ /* 0x040fe400000f2eff */
[----:B------:R-:W-:Y:S01]  /*72d0*/  LEA R60, P0, R169, R62, 0x5 ;  /* 0x0000003ea93c7211 */ /* 0x000fe200078028ff */
[C---:B------:R-:W-:Y:S04]  /*72e0*/  HMMA.16816.F32 R8, R52.reuse, R44, R8 ;  /* 0x0000002c3408723c */ /* 0x040fe80000001808 */
[----:B------:R-:W-:Y:S01]  /*72f0*/  @P1 IMAD.WIDE.U32 R44, R175, R177, UR38 ;  /* 0x00000026af2c1e25 */ /* 0x000fe2000f8e00b1 */
[C---:B------:R-:W-:Y:S01]  /*7300*/  LEA.HI.X.SX32 R61, R169.reuse, R63, 0x5, P0 ;  /* 0x0000003fa93d7211 */ /* 0x040fe200000f2eff */
[----:B------:R-:W-:Y:S01]  /*7310*/  @UP0 UMOV UR38, UR36 ;  /* 0x0000002400260c82 */ /* 0x000fe20008000000 */
[C---:B------:R-:W-:Y:S01]  /*7320*/  LEA R58, P0, R169.reuse, R60, 0x5 ;  /* 0x0000003ca93a7211 */ /* 0x040fe200078028ff */
[-C--:B------:R-:W-:Y:S01]  /*7330*/  HMMA.16816.F32 R12, R52, R46.reuse, R12 ;  /* 0x0000002e340c723c */ /* 0x080fe2000000180c */
[----:B-----5:R-:W2:Y:S01]  /*7340*/  @P1 LDG.E R174, desc[UR28][R44.64+-0x200] ;  /* 0xfffe001c2cae1981 */ /* 0x020ea2000c1e1900 */
[----:B------:R-:W-:Y:S01]  /*7350*/  @UP0 UMOV UR39, UR34 ;  /* 0x0000002200270c82 */ /* 0x000fe20008000000 */
[C---:B------:R-:W-:Y:S02]  /*7360*/  LEA.HI.X.SX32 R59, R169.reuse, R61, 0x5, P0 ;  /* 0x0000003da93b7211 */ /* 0x040fe400000f2eff */
[----:B------:R-:W3:Y:S01]  /*7370*/  @P1 LDG.E R173, desc[UR28][R44.64+-0x1e0] ;  /* 0xfffe201c2cad1981 */ /* 0x000ee2000c1e1900 */
[C---:B------:R-:W-:Y:S02]  /*7380*/  LEA R56, P0, R169.reuse, R58, 0x5 ;  /* 0x0000003aa9387211 */ /* 0x040fe400078028ff */
[C---:B------:R-:W-:Y:S01]  /*7390*/  HMMA.16816.F32 R16, R36.reuse, R46, R16 ;  /* 0x0000002e2410723c */ /* 0x040fe20000001810 */
[----:B------:R-:W4:Y:S03]  /*73a0*/  @P1 LDG.E R172, desc[UR28][R44.64+-0x100] ;  /* 0xffff001c2cac1981 */ /* 0x000f26000c1e1900 */
[C---:B------:R-:W-:Y:S01]  /*73b0*/  LEA.HI.X.SX32 R57, R169.reuse, R59, 0x5, P0 ;  /* 0x0000003ba9397211 */ /* 0x040fe200000f2eff */
[----:B------:R5:W4:Y:S01]  /*73c0*/  @P1 LDG.E R168, desc[UR28][R44.64+-0xe0] ;  /* 0xffff201c2ca81981 */ /* 0x000b22000c1e1900 */
        /* <DEDUP_REMOVED lines=23> */
[C---:B-----5:R-:W-:Y:S03]  /*7540*/  LEA.HI.X.SX32 R7, R169.reuse, R41, 0x5, P0 ;  /* 0x00000029a9077211 */ /* 0x060fe600000f2eff */
        /* <DEDUP_REMOVED lines=33> */
[----:B------:R-:W5:Y:S04]  /*7760*/  LDSM.16.MT88.4 R12, [R2+0x18000] ;  /* 0x01800000020c783b */ /* 0x000f680000004200 */
[----:B------:R-:W5:Y:S04]  /*7770*/  LDSM.16.MT88.4 R16, [R0] ;  /* 0x000000000010783b */ /* 0x000f680000004200 */
[----:B------:R-:W-:Y:S04]  /*7780*/  LDSM.16.MT88.4 R20, [R2+0x14800] ;  /* 0x014800000214783b */ /* 0x000fe80000004200 */
[----:B------:R-:W5:Y:S04]  /*7790*/  LDSM.16.MT88.4 R24, [R180+0x800] ;  /* 0x00080000b418783b */ /* 0x000f680000004200 */
[----:B------:R-:W5:Y:S04]  /*77a0*/  LDSM.16.MT88.4 R32, [R2+0x18800] ;  /* 0x018800000220783b */ /* 0x000f680000004200 */
[----:B------:R-:W-:Y:S04]  /*77b0*/  LDSM.16.MT88.4 R28, [R180+0x1000] ;  /* 0x00100000b41c783b */ /* 0x000fe80000004200 */
[----:B------:R-:W-:Y:S04]  /*77c0*/  LDSM.16.MT88.4 R36, [R2+0x19000] ;  /* 0x019000000224783b */ /* 0x000fe80000004200 */
[----:B------:R-:W-:Y:S04]  /*77d0*/  LDSM.16.MT88.4 R40, [R2+0x19800] ;  /* 0x019800000228783b */ /* 0x000fe80000004200 */
[----:B------:R-:W-:Y:S01]  /*77e0*/  LDSM.16.MT88.4 R44, [R0+0x1800] ;  /* 0x00180000002c783b */ /* 0x000fe20000004200 */
[-C--:B-1----:R-:W-:Y:S08]  /*77f0*/  HMMA.16816.F32 R100, R4, R8.reuse, R100 ;  /* 0x000000080464723c */ /* 0x082ff00000001864 */
[C---:B-----5:R-:W-:Y:S08]  /*7800*/  HMMA.16816.F32 R104, R12.reuse, R8, R104 ;  /* 0x000000080c68723c */ /* 0x060ff00000001868 */
[-C--:B------:R-:W-:Y:S08]  /*7810*/  HMMA.16816.F32 R108, R12, R10.reuse, R108 ;  /* 0x0000000a0c6c723c */ /* 0x080ff0000000186c */
[C---:B------:R-:W-:Y:S01]  /*7820*/  HMMA.16816.F32 R112, R4.reuse, R10, R112 ;  /* 0x0000000a0470723c */ /* 0x040fe20000001870 */
[----:B------:R-:W1:Y:S07]  /*7830*/  LDSM.16.MT88.4 R8, [R0+0x800] ;  /* 0x000800000008783b */ /* 0x000e6e0000004200 */
[-C--:B------:R-:W-:Y:S08]  /*7840*/  HMMA.16816.F32 R116, R4, R16.reuse, R116 ;  /* 0x000000100474723c */ /* 0x080ff00000001874 */
[C---:B------:R-:W-:Y:S08]  /*7850*/  HMMA.16816.F32 R120, R12.reuse, R16, R120 ;  /* 0x000000100c78723c */ /* 0x040ff00000001878 */
[-C--:B------:R-:W-:Y:S01]  /*7860*/  HMMA.16816.F32 R124, R12, R18.reuse, R124 ;  /* 0x000000120c7c723c */ /* 0x080fe2000000187c */
[----:B------:R-:W5:Y:S07]  /*7870*/  LDSM.16.MT88.4 R12, [R2+0x15000] ;  /* 0x01500000020c783b */ /* 0x000f6e0000004200 */
        /* <DEDUP_REMOVED lines=17> */
[-C--:B-----5:R-:W-:Y:S01]  /*7990*/  HMMA.16816.F32 R100, R12, R28.reuse, R100 ;  /* 0x0000001c0c64723c */ /* 0x0a0fe20000001864 */
[----:B----4-:R-:W-:Y:S04]  /*79a0*/  @P1 STL [R1+0xa0], R172 ;  /* 0x0000a0ac01001387 */ /* 0x010fe80000100800 */
[----:B------:R-:W-:Y:S03]  /*79b0*/  @P1 STL [R1+0x9c], R168 ;  /* 0x00009ca801001387 */ /* 0x000fe60000100800 */
        /* <DEDUP_REMOVED lines=65> */
.L_x_2277:
[----:B-1----:R-:W2:Y:S01]  /*7dd0*/  LDL.LU R9, [R1+0x98] ;  /* 0x0000980001097983 */ /* 0x002ea20000300800 */
[C---:B------:R-:W-:Y:S01]  /*7de0*/  IMAD.SHL.U32 R0, R190.reuse, 0x10, RZ ;  /* 0x00000010be007824 */ /* 0x040fe200078e00ff */
[----:B------:R-:W1:Y:S01]  /*7df0*/  LDCU.64 UR12, c[0x0][0x5a8] ;  /* 0x0000b500ff0c77ac */ /* 0x000e620008000a00 */
[C---:B------:R-:W-:Y:S01]  /*7e00*/  IMAD.SHL.U32 R2, R190.reuse, 0x20, RZ ;  /* 0x00000020be027824 */ /* 0x040fe200078e00ff */
[----:B------:R-:W-:Y:S01]  /*7e10*/  SHF.R.U32.HI R4, RZ, 0x4, R190 ;  /* 0x00000004ff047819 */ /* 0x000fe200000116be */
[----:B------:R-:W-:Y:S01]  /*7e20*/  IMAD.SHL.U32 R3, R190, 0x2, RZ ;  /* 0x00000002be037824 */ /* 0x000fe200078e00ff */
[----:B------:R-:W-:Y:S01]  /*7e30*/  LOP3.LUT R0, R0, 0x1c0, RZ, 0xc0, !PT ;  /* 0x000001c000007812 */ /* 0x000fe200078ec0ff */
[----:B------:R-:W3:Y:S01]  /*7e40*/  LDCU UR5, c[0x0][0x500] ;  /* 0x0000a000ff0577ac */ /* 0x000ee20008000800 */
[----:B------:R-:W-:Y:S01]  /*7e50*/  LOP3.LUT R2, R2, 0xc00, RZ, 0xc0, !PT ;  /* 0x00000c0002027812 */ /* 0x000fe200078ec0ff */
[----:B------:R-:W-:Y:S01]  /*7e60*/  IMAD.MOV.U32 R185, RZ, RZ, RZ ;  /* 0x000000ffffb97224 */ /* 0x000fe200078e00ff */
[--C-:B------:R-:W-:Y:S01]  /*7e70*/  LOP3.LUT R0, R0, 0x38, R3.reuse, 0xf8, !PT ;  /* 0x0000003800007812 */ /* 0x100fe200078ef803 */
[----:B------:R-:W-:Y:S01]  /*7e80*/  UMOV UR37, UR20 ;  /* 0x0000001400257c82 */ /* 0x000fe20008000000 */
[----:B------:R-:W-:Y:S01]  /*7e90*/  LOP3.LUT R3, R2, 0x6, R3, 0xf8, !PT ;  /* 0x0000000602037812 */ /* 0x000fe200078ef803 */
[----:B------:R-:W4:Y:S01]  /*7ea0*/  LDCU.64 UR6, c[0x0][0x5b0] ;  /* 0x0000b600ff0677ac */ /* 0x000f220008000a00 */
[----:B------:R-:W-:Y:S01]  /*7eb0*/  LOP3.LUT R0, R0, 0x8, R4, 0x78, !PT ;  /* 0x0000000800007812 */ /* 0x000fe200078e7804 */
[----:B------:R-:W-:Y:S01]  /*7ec0*/  IMAD.MOV.U32 R4, RZ, RZ, 0x20 ;  /* 0x00000020ff047424 */ /* 0x000fe200078e00ff */
[----:B------:R-:W-:-:S02]  /*7ed0*/  R2P PR, R190, 0x18 ;  /* 0x00000018be007804 */ /* 0x000fc40000000000 */
[----:B------:R-:W-:Y:S02]  /*7ee0*/  LOP3.LUT R5, R3, R0, RZ, 0xfc, !PT ;  /* 0x0000000003057212 */ /* 0x000fe400078efcff */
[----:B-1----:R-:W-:Y:S01]  /*7ef0*/  MOV R2, UR12 ;  /* 0x0000000c00027c02 */ /* 0x002fe20008000f00 */
[----:B------:R-:W-:Y:S01]  /*7f00*/  UIMAD UR13, UR37, UR13, URZ ;  /* 0x0000000d250d72a4 */ /* 0x000fe2000f8e02ff */
[----:B------:R-:W-:Y:S01]  /*7f10*/  SEL R4, R4, 0xffffffe0, !P3 ;  /* 0xffffffe004047807 */ /* 0x000fe20005800000 */
[----:B------:R-:W-:Y:S01]  /*7f20*/  USHF.L.U32 UR12, UR30, 0x7, URZ ;  /* 0x000000071e0c7899 */ /* 0x000fe200080006ff */
[----:B------:R-:W-:Y:S01]  /*7f30*/  F2FP.F16.F32.PACK_AB R68, R69, R68 ;  /* 0x000000444544723e */ /* 0x000fe200000000ff */
[----:B------:R-:W-:-:S04]  /*7f40*/  IMAD.WIDE.U32 R2, R2, UR37, R184 ;  /* 0x0000002502027c25 */ /* 0x000fc8000f8e00b8 */
[----:B---3--:R-:W-:Y:S01]  /*7f50*/  FMUL.FTZ R100, R100, UR5 ;  /* 0x0000000564647c20 */ /* 0x008fe20008410000 */
        /* <DEDUP_REMOVED lines=28> */
[----:B------:R-:W-:Y:S01]  /*8120*/  IADD3 R7, PT, PT, R3, UR13, RZ ;  /* 0x0000000d03077c10 */ /* 0x000fe2000fffe0ff */
        /* <DEDUP_REMOVED lines=13> */
[----:B----4-:R-:W-:Y:S01]  /*8200*/  IMAD.U32 R8, RZ, RZ, UR6 ;  /* 0x00000006ff087e24 */ /* 0x010fe2000f8e00ff */
[----:B------:R-:W-:Y:S01]  /*8210*/  F2FP.F16.F32.PACK_AB R18, R18, R110 ;  /* 0x0000006e1212723e */ /* 0x000fe200000000ff */
[----:B------:R-:W-:Y:S01]  /*8220*/  UIMAD UR7, UR37, UR7, URZ ;  /* 0x00000007250772a4 */ /* 0x000fe2000f8e02ff */
[----:B------:R-:W-:Y:S01]  /*8230*/  F2FP.F16.F32.PACK_AB R17, R17, R116 ;  /* 0x000000741111723e */ /* 0x000fe200000000ff */
[----:B------:R-:W-:Y:S01]  /*8240*/  ULEA.HI.X.SX32 UR35, UR35, UR5, 0x1, UP0 ;  /* 0x0000000523237291 */ /* 0x000fe200080f0eff */
[----:B------:R-:W-:-:S02]  /*8250*/  F2FP.F16.F32.PACK_AB R16, R16, R118 ;  /* 0x000000761010723e */ /* 0x000fc400000000ff */
[----:B------:R-:W-:Y:S02]  /*8260*/  F2FP.F16.F32.PACK_AB R128, R129, R128 ;  /* 0x000000808180723e */ /* 0x000fe400000000ff */
        /* <DEDUP_REMOVED lines=20> */
[----:B--2---:R-:W-:-:S04]  /*83b0*/  LOP3.LUT R0, R9, 0x1f8, RZ, 0xc0, !PT ;  /* 0x000001f809007812 */ /* 0x004fc800078ec0ff */
[--C-:B------:R-:W-:Y:S02]  /*83c0*/  LOP3.LUT R0, R0, 0x38, R190.reuse, 0x78, !PT ;  /* 0x0000003800007812 */ /* 0x100fe400078e78be */
[----:B------:R-:W-:Y:S02]  /*83d0*/  SHF.R.U32.HI R190, RZ, 0x3, R190 ;  /* 0x00000003ffbe7819 */ /* 0x000fe400000116be */
[----:B------:R-:W-:Y:S01]  /*83e0*/  LOP3.LUT R20, R0, 0x1e00, R9, 0xf8, !PT ;  /* 0x00001e0000147812 */ /* 0x000fe200078ef809 */
[----:B------:R-:W-:Y:S01]  /*83f0*/  IMAD.WIDE.U32 R8, R8, UR37, R184 ;  /* 0x0000002508087c25 */ /* 0x000fe2000f8e00b8 */
[----:B------:R-:W-:Y:S01]  /*8400*/  LEA R0, R5, UR4, 0x1 ;  /* 0x0000000405007c11 */ /* 0x000fe2000f8e08ff */
[----:B------:R-:W-:Y:S03]  /*8410*/  BAR.SYNC.DEFER_BLOCKING 0x0 ;  /* 0x0000000000007b1d */ /* 0x000fe60000010000 */
[C---:B------:R-:W-:Y:S01]  /*8420*/  IADD3 R5, PT, PT, R0.reuse, 0xc000, RZ ;  /* 0x0000c00000057810 */ /* 0x040fe20007ffe0ff */
[----:B------:R-:W-:-:S02]  /*8430*/  VIADD R2, R0, 0xc040 ;  /* 0x0000c04000027836 */ /* 0x000fc40000000000 */
[----:B------:R-:W-:Y:S02]  /*8440*/  IMAD.IADD R3, R4, 0x1, R0 ;  /* 0x0000000104037824 */ /* 0x000fe400078e0200 */
[----:B------:R-:W-:-:S05]  /*8450*/  @P4 VIADD R2, R5, 0xffffffc0 ;  /* 0xffffffc005024836 */ /* 0x000fca0000000000 */
[----:B------:R-:W-:Y:S01]  /*8460*/  IADD3 R4, PT, PT, R4, R2, RZ ;  /* 0x0000000204047210 */ /* 0x000fe20007ffe0ff */
[----:B------:R-:W-:Y:S04]  /*8470*/  STS [R0+0xc000], R15 ;  /* 0x00c0000f00007388 */ /* 0x000fe80000000800 */
[----:B------:R1:W-:Y:S04]  /*8480*/  STS [R0+0xc400], R14 ;  /* 0x00c4000e00007388 */ /* 0x0003e80000000800 */
[----:B------:R-:W-:Y:S04]  /*8490*/  STS [R3+0xc000], R11 ;  /* 0x00c0000b03007388 */ /* 0x000fe80000000800 */
[----:B------:R2:W-:Y:S04]  /*84a0*/  STS [R3+0xc400], R10 ;  /* 0x00c4000a03007388 */ /* 0x0005e80000000800 */
[----:B------:R-:W-:Y:S04]  /*84b0*/  STS [R0+0xe000], R13 ;  /* 0x00e0000d00007388 */ /* 0x000fe80000000800 */
[----:B------:R3:W-:Y:S04]  /*84c0*/  STS [R0+0xe400], R12 ;  /* 0x00e4000c00007388 */ /* 0x0007e80000000800 */
[----:B------:R-:W-:Y:S04]  /*84d0*/  STS [R3+0xe000], R19 ;  /* 0x00e0001303007388 */ /* 0x000fe80000000800 */
[----:B------:R-:W-:Y:S01]  /*84e0*/  STS [R3+0xe400], R18 ;  /* 0x00e4001203007388 */ /* 0x000fe20000000800 */
[----:B-1----:R-:W1:Y:S03]  /*84f0*/  LDC.64 R14, c[0x0][0x5d8] ;  /* 0x00017600ff0e7b82 */ /* 0x002e660000000a00 */
[----:B------:R-:W-:Y:S04]  /*8500*/  STS [R2], R17 ;  /* 0x0000001102007388 */ /* 0x000fe80000000800 */
[----:B------:R4:W-:Y:S01]  /*8510*/  STS [R2+0x400], R16 ;  /* 0x0004001002007388 */ /* 0x0009e20000000800 */
[----:B--2---:R-:W2:Y:S03]  /*8520*/  LDC.64 R10, c[0x0][0x5c0] ;  /* 0x00017000ff0a7b82 */ /* 0x004ea60000000a00 */
[----:B------:R-:W-:Y:S04]  /*8530*/  STS [R4], R128 ;  /* 0x0000008004007388 */ /* 0x000fe80000000800 */
[----:B------:R-:W-:Y:S01]  /*8540*/  STS [R4+0x400], R130 ;  /* 0x0004008204007388 */ /* 0x000fe20000000800 */
[----:B---3--:R-:W3:Y:S03]  /*8550*/  LDC.64 R12, c[0x0][0x5c8] ;  /* 0x00017200ff0c7b82 */ /* 0x008ee60000000a00 */
[----:B------:R-:W-:Y:S04]  /*8560*/  STS [R2+0x2000], R121 ;  /* 0x0020007902007388 */ /* 0x000fe80000000800 */
        /* <DEDUP_REMOVED lines=16> */
[----:B-----5:R-:W-:-:S03]  /*8670*/  LEA R0, R20, UR4, 0x1 ;  /* 0x0000000414007c11 */ /* 0x020fc6000f8e08ff */
        /* <DEDUP_REMOVED lines=9> */
[----:B-----5:R-:W-:Y:S01]  /*8710*/  IMAD.MOV.U32 R4, RZ, RZ, R2 ;  /* 0x000000ffff047224 */ /* 0x020fe200078e0002 */
[----:B------:R-:W-:Y:S01]  /*8720*/  MOV R2, R8 ;  /* 0x0000000800027202 */ /* 0x000fe20000000f00 */
[----:B------:R-:W-:Y:S01]  /*8730*/  VIADD R3, R9, UR7 ;  /* 0x0000000709037c36 */ /* 0x000fe20008000000 */
[----:B------:R-:W1:Y:S01]  /*8740*/  LDS.128 R44, [R0+0xc000] ;  /* 0x00c00000002c7984 */ /* 0x000e620000000c00 */
[----:B------:R-:W2:Y:S01]  /*8750*/  LDCU.128 UR4, c[0x0][0x560] ;  /* 0x0000ac00ff0477ac */ /* 0x000ea20008000c00 */
[----:B------:R-:W-:Y:S02]  /*8760*/  IMAD R6, R11, UR12, R6 ;  /* 0x0000000c0b067c24 */ /* 0x000fe4000f8e0206 */
[----:B------:R-:W5:Y:S01]  /*8770*/  LDS.128 R40, [R0+0xd000] ;  /* 0x00d0000000287984 */ /* 0x000f620000000c00 */
[----:B------:R-:W-:-:S03]  /*8780*/  IMAD.WIDE.U32 R4, R10, UR12, R4 ;  /* 0x0000000c0a047c25 */ /* 0x000fc6000f8e0004 */
[----:B------:R-:W5:Y:S01]  /*8790*/  LDS.128 R36, [R0+0xe000] ;  /* 0x00e0000000247984 */ /* 0x000f620000000c00 */
[----:B----4-:R-:W-:-:S03]  /*87a0*/  IMAD.WIDE.U32 R8, R16, UR23, R2 ;  /* 0x0000001710087c25 */ /* 0x010fc6000f8e0002 */
[----:B------:R-:W4:Y:S01]  /*87b0*/  LDS.128 R32, [R0+0xf000] ;  /* 0x00f0000000207984 */ /* 0x000f220000000c00 */
[----:B------:R-:W-:Y:S02]  /*87c0*/  IMAD.IADD R3, R5, 0x1, R6 ;  /* 0x0000000105037824 */ /* 0x000fe400078e0206 */
[----:B------:R-:W-:Y:S01]  /*87d0*/  IMAD R5, R17, UR23, R9 ;  /* 0x0000001711057c24 */ /* 0x000fe2000f8e0209 */
[----:B------:R-:W4:Y:S01]  /*87e0*/  LDS.128 R28, [R0+0x10000] ;  /* 0x01000000001c7984 */ /* 0x000f220000000c00 */
[----:B------:R-:W-:Y:S01]  /*87f0*/  IMAD.MOV.U32 R2, RZ, RZ, R4 ;  /* 0x000000ffff027224 */ /* 0x000fe200078e0004 */
[----:B------:R-:W-:Y:S01]  /*8800*/  MOV R4, R8 ;  /* 0x0000000800047202 */ /* 0x000fe20000000f00 */
[----:B---3--:R-:W-:Y:S01]  /*8810*/  IMAD R9, R12, UR35, RZ ;  /* 0x000000230c097c24 */ /* 0x008fe2000f8e02ff */
[----:B------:R-:W3:Y:S01]  /*8820*/  LDS.128 R24, [R0+0x11000] ;  /* 0x0110000000187984 */ /* 0x000ee20000000c00 */
[----:B------:R-:W-:-:S03]  /*8830*/  IMAD.WIDE.U32 R6, R190, R10, R2 ;  /* 0x0000000abe067225 */ /* 0x000fc600078e0002 */
[----:B------:R-:W3:Y:S01]  /*8840*/  LDS.128 R20, [R0+0x12000] ;  /* 0x0120000000147984 */ /* 0x000ee20000000c00 */
[----:B------:R-:W-:Y:S01]  /*8850*/  IMAD R9, R13, UR12, R9 ;  /* 0x0000000c0d097c24 */ /* 0x000fe2000f8e0209 */
[----:B--2---:R-:W-:Y:S01]  /*8860*/  LEA R2, P0, R6, UR4, 0x1 ;  /* 0x0000000406027c11 */ /* 0x004fe2000f8008ff */
[----:B------:R-:W-:Y:S01]  /*8870*/  IMAD.WIDE.U32 R4, R12, UR12, R4 ;  /* 0x0000000c0c047c25 */ /* 0x000fe2000f8e0004 */
[----:B------:R2:W3:Y:S03]  /*8880*/  LDS.128 R16, [R0+0x13000] ;  /* 0x0130000000107984 */ /* 0x0004e60000000c00 */
        /* <DEDUP_REMOVED lines=11> */
[----:B-----5:R5:W-:Y:S01]  /*8940*/  STG.E.128 desc[UR28][R8.64], R40 ;  /* 0x0000002808007986 */ /* 0x020be2000c101d1c */
[----:B--2---:R-:W-:-:S03]  /*8950*/  IMAD R0, R190, R13, R5 ;  /* 0x0000000dbe007224 */ /* 0x004fc600078e0205 */
[----:B------:R2:W-:Y:S01]  /*8960*/  STG.E.128 desc[UR28][R6.64], R36 ;  /* 0x0000002406007986 */ /* 0x0005e2000c101d1c */
[----:B------:R-:W-:-:S05]  /*8970*/  IMAD.X R11, R7, 0x1, R14, P2 ;  /* 0x00000001070b7824 */ /* 0x000fca00010e060e */
[----:B----4-:R4:W-:Y:S01]  /*8980*/  STG.E.128 desc[UR28][R10.64], R32 ;  /* 0x000000200a007986 */ /* 0x0109e2000c101d1c */
[----:B-1----:R-:W-:-:S04]  /*8990*/  LEA R2, P0, R4, UR6, 0x1 ;  /* 0x0000000604027c11 */ /* 0x002fc8000f8008ff */
[----:B------:R-:W-:Y:S01]  /*89a0*/  LEA.HI.X R3, R4, UR7, R0, 0x1, P0 ;  /* 0x0000000704037c11 */ /* 0x000fe200080f0c00 */
[C---:B-----5:R-:W-:Y:S01]  /*89b0*/  IMAD.SHL.U32 R9, R12.reuse, 0x40, RZ ;  /* 0x000000400c097824 */ /* 0x060fe200078e00ff */
        /* <DEDUP_REMOVED lines=8> */
[----:B---3--:R4:W-:Y:S04]  /*8a40*/  STG.E.128 desc[UR28][R8.64], R24 ;  /* 0x0000001808007986 */ /* 0x0089e8000c101d1c */
[----:B------:R4:W-:Y:S04]  /*8a50*/  STG.E.128 desc[UR28][R4.64], R20 ;  /* 0x0000001404007986 */ /* 0x0009e8000c101d1c */
[----:B------:R4:W-:Y:S02]  /*8a60*/  STG.E.128 desc[UR28][R6.64], R16 ;  /* 0x0000001006007986 */ /* 0x0009e4000c101d1c */
.L_x_2274:
        /* <DEDUP_REMOVED lines=10> */
.L_x_2282:
        /* <DEDUP_REMOVED lines=15> */
.L_x_2792:


//--------------------- .text._ZN5flash44flash_bwd_dq_dk_dv_loop_seqk_parallel_kernelI23Flash_bwd_kernel_traitsILi64ELi128ELi128ELi8ELi4ELi4ELi4ELb0ELb0EN7cutlass6half_tE19Flash_kernel_traitsILi64ELi128ELi128ELi8ES3_EELb1ELb0ELb0ELb1ELb0ELb0ELb0EEEvNS_16Flash_bwd_paramsE --------------------------
	.section	.text._ZN5flash44flash_bwd_dq_dk_dv_loop_seqk_parallel_kernelI23Flash_bwd_kernel_traitsILi64ELi128ELi128ELi8ELi4ELi4ELi4ELb0ELb0EN7cutlass6half_tE19Flash_kernel_traitsILi64ELi128ELi128ELi8ES3_EELb1ELb0ELb0ELb1ELb0ELb0ELb0EEEvNS_16Flash_bwd_paramsE,"ax",@progbits
	.align	128
        .global         _ZN5flash44flash_bwd_dq_dk_dv_loop_seqk_parallel_kernelI23Flash_bwd_kernel_traitsILi64ELi128ELi128ELi8ELi4ELi4ELi4ELb0ELb0EN7cutlass6half_tE19Flash_kernel_traitsILi64ELi128ELi128ELi8ES3_EELb1ELb0ELb0ELb1ELb0ELb0ELb0EEEvNS_16Flash_bwd_paramsE
        .type           _ZN5flash44flash_bwd_dq_dk_dv_loop_seqk_parallel_kernelI23Flash_bwd_kernel_traitsILi64ELi128ELi128ELi8ELi4ELi4ELi4ELb0ELb0EN7cutlass6half_tE19Flash_kernel_traitsILi64ELi128ELi128ELi8ES3_EELb1ELb0ELb0ELb1ELb0ELb0ELb0EEEvNS_16Flash_bwd_paramsE,@function
        .size           _ZN5flash44flash_bwd_dq_dk_dv_loop_seqk_parallel_kernelI23Flash_bwd_kernel_traitsILi64ELi128ELi128ELi8ELi4ELi4ELi4ELb0ELb0EN7cutlass6half_tE19Flash_kernel_traitsILi64ELi128ELi128ELi8ES3_EELb1ELb0ELb0ELb1ELb0ELb0ELb0EEEvNS_16Flash_bwd_paramsE,(.L_x_2793 - _ZN5flash44flash_bwd_dq_dk_dv_loop_seqk_parallel_kernelI23Flash_bwd_kernel_traitsILi64ELi128ELi128ELi8ELi4ELi4ELi4ELb0ELb0EN7cutlass6half_tE19Flash_kernel_traitsILi64ELi128ELi128ELi8ES3_EELb1ELb0ELb0ELb1ELb0ELb0ELb0EEEvNS_16Flash_bwd_paramsE)
        .other          _ZN5flash44flash_bwd_dq_dk_dv_loop_seqk_parallel_kernelI23Flash_bwd_kernel_traitsILi64ELi128ELi128ELi8ELi4ELi4ELi4ELb0ELb0EN7cutlass6half_tE19Flash_kernel_traitsILi64ELi128ELi128ELi8ES3_EELb1ELb0ELb0ELb1ELb0ELb0ELb0EEEvNS_16Flash_bwd_paramsE,@"STO_CUDA_ENTRY STV_DEFAULT"
_ZN5flash44flash_bwd_dq_dk_dv_loop_seqk_parallel_kernelI23Flash_bwd_kernel_traitsILi64ELi128ELi128ELi8ELi4ELi4ELi4ELb0ELb0EN7cutlass6half_tE19Flash_kernel_traitsILi64ELi128ELi128ELi8ES3_EELb1ELb0ELb0ELb1ELb0ELb0ELb0EEEvNS_16Flash_bwd_paramsE:
.text._ZN5flash44flash_bwd_dq_dk_dv_loop_seqk_parallel_kernelI23Flash_bwd_kernel_traitsILi64ELi128ELi128ELi8ELi4ELi4ELi4ELb0ELb0EN7cutlass6half_tE19Flash_kernel_traitsILi64ELi128ELi128ELi8ES3_EELb1ELb0ELb0ELb1ELb0ELb0ELb0EEEvNS_16Flash_bwd_paramsE:
        /* <DEDUP_REMOVED lines=38> */
.L_x_2370:
        /* <DEDUP_REMOVED lines=54> */
.L_x_2283:
        /* <DEDUP_REMOVED lines=37> */
.L_x_2285:
[----:B------:R-:W2:Y:S01]  /*0810*/  LDCU.64 UR14, c[0x0][0x3b8] ;  /* 0x00007700ff0e77ac */ /* 0x000ea20008000a00 */
[----:B------:R-:W-:-:S05]  /*0820*/  IADD3 R2, PT, PT, R35, UR27, RZ ;  /* 0x0000001b23027c10 */ /* 0x000fca000fffe0ff */
[C---:B--2---:R-:W-:Y:S02]  /*0830*/  IMAD R0, R2.reuse, UR15, RZ ;  /* 0x0000000f02007c24 */ /* 0x044fe4000f8e02ff */
[----:B------:R-:W-:-:S05]  /*0840*/  IMAD.WIDE.U32 R2, R2, UR14, RZ ;  /* 0x0000000e02027c25 */ /* 0x000fca000f8e00ff */
[----:B------:R-:W-:Y:S02]  /*0850*/  IADD3 R22, PT, PT, R3, R0, RZ ;  /* 0x0000000003167210 */ /* 0x000fe40007ffe0ff */
[----:B------:R-:W-:-:S07]  /*0860*/  MOV R21, R2 ;  /* 0x0000000200157202 */ /* 0x000fce0000000f00 */
.L_x_2286:
        /* <DEDUP_REMOVED lines=47> */
.L_x_2287:
[----:B------:R-:W2:Y:S01]  /*0b60*/  LDCU.64 UR12, c[0x0][0x3c0] ;  /* 0x00007800ff0c77ac */ /* 0x000ea20008000a00 */
[----:B------:R-:W-:-:S05]  /*0b70*/  IADD3 R0, PT, PT, R35, UR27, RZ ;  /* 0x0000001b23007c10 */ /* 0x000fca000fffe0ff */
[C---:B--2---:R-:W-:Y:S02]  /*0b80*/  IMAD R4, R0.reuse, UR13, RZ ;  /* 0x0000000d00047c24 */ /* 0x044fe4000f8e02ff */
[----:B------:R-:W-:-:S05]  /*0b90*/  IMAD.WIDE.U32 R2, R0, UR12, RZ ;  /* 0x0000000c00027c25 */ /* 0x000fca000f8e00ff */
[----:B------:R-:W-:Y:S02]  /*0ba0*/  IADD3 R26, PT, PT, R3, R4, RZ ;  /* 0x00000004031a7210 */ /* 0x000fe40007ffe0ff */
[----:B------:R-:W-:Y:S02]  /*0bb0*/  MOV R24, R2 ;  /* 0x0000000200187202 */ /* 0x000fe40000000f00 */
.L_x_2288:
        /* <DEDUP_REMOVED lines=29> */
.L_x_2289:
[----:B------:R-:W-:Y:S02]  /*0d90*/  UIMAD.WIDE.U32 UR50, UR46, UR10, URZ ;  /* 0x0000000a2e3272a5 */ /* 0x000fe4000f8e00ff */
[----:B------:R-:W-:-:S04]  /*0da0*/  UIMAD UR45, UR47, UR10, URZ ;  /* 0x0000000a2f2d72a4 */ /* 0x000fc8000f8e02ff */
[----:B------:R-:W-:-:S12]  /*0db0*/  UIADD3 UR45, UPT, UPT, UR51, UR45, URZ ;  /* 0x0000002d332d7290 */ /* 0x000fd8000fffe0ff */
.L_x_2290:
        /* <DEDUP_REMOVED lines=20> */
.L_x_2291:
[----:B------:R-:W2:Y:S01]  /*0f00*/  LDCU UR46, c[0x0][0x434] ;  /* 0x00008680ff2e77ac */ /* 0x000ea20008000800 */
[----:B------:R-:W-:-:S04]  /*0f10*/  UIMAD UR4, UR36, UR35, UR24 ;  /* 0x00000023240472a4 */ /* 0x000fc8000f8e0218 */
[----:B--2---:R-:W-:Y:S02]  /*0f20*/  UIMAD UR46, UR4, UR46, URZ ;  /* 0x0000002e042e72a4 */ /* 0x004fe4000f8e02ff */
.L_x_2292:
        /* <DEDUP_REMOVED lines=11> */
.L_x_2293:
[----:B------:R-:W2:Y:S01]  /*0fe0*/  LDCU UR47, c[0x0][0x444] ;  /* 0x00008880ff2f77ac */ /* 0x000ea20008000800 */
[----:B------:R-:W-:-:S04]  /*0ff0*/  UIMAD UR4, UR36, UR35, UR24 ;  /* 0x00000023240472a4 */ /* 0x000fc8000f8e0218 */
[----:B--2---:R-:W-:-:S12]  /*1000*/  UIMAD UR47, UR4, UR47, URZ ;  /* 0x0000002f042f72a4 */ /* 0x004fd8000f8e02ff */
.L_x_2294:
        /* <DEDUP_REMOVED lines=28> */
[----:B------:R-:W-:Y:S01]  /*11d0*/  USHF.R.S32.HI UR42, URZ, 0x1f, UR9 ;  /* 0x0000001fff2a7899 */ /* 0x000fe20008011409 */
[C---:B------:R-:W-:Y:S01]  /*11e0*/  VIADD R30, R28.reuse, 0x20 ;  /* 0x000000201c1e7836 */ /* 0x040fe20000000000 */
        /* <DEDUP_REMOVED lines=26> */
[----:B------:R-:W-:-:S03]  /*1390*/  IMAD R3, R17, UR24, R3 ;  /* 0x0000001811037c24 */ /* 0x000fc6000f8e0203 */
[----:B------:R-:W-:Y:S01]  /*13a0*/  IADD3.X R7, PT, PT, R6, UR42, R0, P1, P0 ;  /* 0x0000002a06077c10 */ /* 0x000fe20008fe0400 */
[----:B------:R-:W-:Y:S01]  /*13b0*/  IMAD R6, R28, R15, R5 ;  /* 0x0000000f1c067224 */ /* 0x000fe200078e0205 */
[----:B--2---:R-:W-:Y:S01]  /*13c0*/  LEA R250, P1, R4, UR10, 0x1 ;  /* 0x0000000a04fa7c11 */ /* 0x004fe2000f8208ff */
[----:B------:R-:W-:Y:S01]  /*13d0*/  IMAD.U32 R0, RZ, RZ, UR49 ;  /* 0x00000031ff007e24 */ /* 0x000fe2000f8e00ff */
[----:B------:R-:W-:Y:S01]  /*13e0*/  IADD3 R5, P0, PT, R8, UR49, RZ ;  /* 0x0000003108057c10 */ /* 0x000fe2000ff1e0ff */
[----:B------:R-:W2:Y:S01]  /*13f0*/  LDCU.64 UR42, c[0x0][0x420] ;  /* 0x00008400ff2a77ac */ /* 0x000ea20008000a00 */
[----:B------:R-:W-:Y:S01]  /*1400*/  IMAD.WIDE.U32 R2, R28, R12, R2 ;  /* 0x0000000c1c027225 */ /* 0x000fe200078e0002 */
[----:B------:R-:W-:Y:S02]  /*1410*/  LEA.HI.X R249, R4, UR11, R6, 0x1, P1 ;  /* 0x0000000b04f97c11 */ /* 0x000fe400088f0c06 */
[----:B------:R-:W-:Y:S01]  /*1420*/  LEA.HI.X.SX32 R4, R0, R7, 0x1, P0 ;  /* 0x0000000700047211 */ /* 0x000fe200000f0eff */
[----:B------:R-:W-:Y:S01]  /*1430*/  IMAD R0, R28, R13, R3 ;  /* 0x0000000d1c007224 */ /* 0x000fe200078e0203 */
[----:B-1----:R-:W-:Y:S01]  /*1440*/  LEA R248, P1, R2, UR8, 0x1 ;  /* 0x0000000802f87c11 */ /* 0x002fe2000f8208ff */
[----:B------:R-:W-:Y:S01]  /*1450*/  IMAD.SHL.U32 R6, R14, 0x20, RZ ;  /* 0x000000200e067824 */ /* 0x000fe200078e00ff */
[----:B----4-:R-:W-:Y:S01]  /*1460*/  LEA R236, P0, R5, UR4, 0x2 ;  /* 0x0000000405ec7c11 */ /* 0x010fe2000f8010ff */
[----:B-----5:R-:W-:Y:S01]  /*1470*/  UIMAD.WIDE UR10, UR47, 0x4, UR40 ;  /* 0x000000042f0a78a5 */ /* 0x020fe2000f8e0228 */
[----:B------:R-:W-:-:S02]  /*1480*/  LEA.HI.X R243, R2, UR9, R0, 0x1, P1 ;  /* 0x0000000902f37c11 */ /* 0x000fc400088f0c00 */
[----:B------:R-:W-:Y:S02]  /*1490*/  LEA.HI.X R237, R5, UR5, R4, 0x2, P0 ;  /* 0x0000000505ed7c11 */ /* 0x000fe400080f1404 */
[C---:B------:R-:W-:Y:S02]  /*14a0*/  IADD3 R16, P1, PT, R28.reuse, 0x20, RZ ;  /* 0x000000201c107810 */ /* 0x040fe40007f3e0ff */
[----:B------:R-:W-:Y:S02]  /*14b0*/  IADD3 R17, P0, PT, R28, 0x40, RZ ;  /* 0x000000401c117810 */ /* 0x000fe40007f1e0ff */
[----:B------:R-:W-:Y:S01]  /*14c0*/  SHF.L.U64.HI R7, R14, 0x5, R15 ;  /* 0x000000050e077819 */ /* 0x000fe2000001020f */
[----:B------:R-:W-:Y:S01]  /*14d0*/  IMAD.X R20, RZ, RZ, RZ, P1 ;  /* 0x000000ffff147224 */ /* 0x000fe200008e06ff */
[C---:B------:R-:W-:Y:S01]  /*14e0*/  SHF.L.U64.HI R5, R12.reuse, 0x5, R13 ;  /* 0x000000050c057819 */ /* 0x040fe2000001020d */
[----:B--2---:R-:W-:Y:S01]  /*14f0*/  UIMAD.WIDE UR42, UR46, 0x4, UR42 ;  /* 0x000000042e2a78a5 */ /* 0x004fe2000f8e022a */
[----:B------:R-:W-:-:S02]  /*1500*/  SHF.L.U32 R4, R12, 0x5, RZ ;  /* 0x000000050c047819 */ /* 0x000fc400000006ff */
        /* <DEDUP_REMOVED lines=19> */
.L_x_2296:
[----:B------:R-:W1:Y:S01]  /*1640*/  LDCU.64 UR10, c[0x0][0x5c0] ;  /* 0x0000b800ff0a77ac */ /* 0x000e620008000a00 */
[----:B------:R-:W-:-:S05]  /*1650*/  IADD3 R0, PT, PT, R35, UR27, RZ ;  /* 0x0000001b23007c10 */ /* 0x000fca000fffe0ff */
[C---:B-1----:R-:W-:Y:S02]  /*1660*/  IMAD R4, R0.reuse, UR11, RZ ;  /* 0x0000000b00047c24 */ /* 0x042fe4000f8e02ff */
[----:B------:R-:W-:-:S05]  /*1670*/  IMAD.WIDE.U32 R2, R0, UR10, RZ ;  /* 0x0000000a00027c25 */ /* 0x000fca000f8e00ff */
[----:B------:R-:W-:Y:S02]  /*1680*/  IADD3 R6, PT, PT, R3, R4, RZ ;  /* 0x0000000403067210 */ /* 0x000fe40007ffe0ff */
[----:B------:R-:W-:Y:S02]  /*1690*/  MOV R5, R2 ;  /* 0x0000000200057202 */ /* 0x000fe40000000f00 */
.L_x_2297:
        /* <DEDUP_REMOVED lines=17> */
.L_x_2298:
[----:B------:R-:W1:Y:S01]  /*17b0*/  LDCU.64 UR8, c[0x0][0x5c8] ;  /* 0x0000b900ff0877ac */ /* 0x000e620008000a00 */
[----:B------:R-:W-:-:S05]  /*17c0*/  IADD3 R0, PT, PT, R35, UR27, RZ ;  /* 0x0000001b23007c10 */ /* 0x000fca000fffe0ff */
[C---:B-1----:R-:W-:Y:S02]  /*17d0*/  IMAD R4, R0.reuse, UR9, RZ ;  /* 0x0000000900047c24 */ /* 0x042fe4000f8e02ff */
[----:B------:R-:W-:-:S05]  /*17e0*/  IMAD.WIDE.U32 R2, R0, UR8, RZ ;  /* 0x0000000800027c25 */ /* 0x000fca000f8e00ff */
[----:B------:R-:W-:Y:S02]  /*17f0*/  IADD3 R13, PT, PT, R3, R4, RZ ;  /* 0x00000004030d7210 */ /* 0x000fe40007ffe0ff */
[----:B------:R-:W-:-:S07]  /*1800*/  MOV R12, R2 ;  /* 0x00000002000c7202 */ /* 0x000fce0000000f00 */
.L_x_2299:
        /* <DEDUP_REMOVED lines=37> */
.L_x_2301:
[----:B------:R-:W-:Y:S05]  /*1a60*/  BSYNC.RECONVERGENT B0 ;  /* 0x0000000000007941 */ /* 0x000fea0003800200 */
.L_x_2300:
        /* <DEDUP_REMOVED lines=12> */
.L_x_2303:
[----:B------:R-:W-:Y:S05]  /*1b30*/  BSYNC.RECONVERGENT B0 ;  /* 0x0000000000007941 */ /* 0x000fea0003800200 */
.L_x_2302:
        /* <DEDUP_REMOVED lines=12> */
.L_x_2305:
[----:B------:R-:W-:Y:S05]  /*1c00*/  BSYNC.RECONVERGENT B0 ;  /* 0x0000000000007941 */ /* 0x000fea0003800200 */
.L_x_2304:
        /* <DEDUP_REMOVED lines=30> */
.L_x_2307:
[----:B------:R-:W-:Y:S05]  /*1df0*/  BSYNC.RECONVERGENT B0 ;  /* 0x0000000000007941 */ /* 0x000fea0003800200 */
.L_x_2306:
        /* <DEDUP_REMOVED lines=12> */
.L_x_2309:
[----:B------:R-:W-:Y:S05]  /*1ec0*/  BSYNC.RECONVERGENT B0 ;  /* 0x0000000000007941 */ /* 0x000fea0003800200 */
.L_x_2308:
        /* <DEDUP_REMOVED lines=12> */
.L_x_2295:
        /* <DEDUP_REMOVED lines=22> */
.L_x_2313:
[----:B------:R3:W-:Y:S01]  /*20f0*/  STS.128 [R8+0x8000], RZ ;  /* 0x008000ff08007388 */ /* 0x0007e20000000c00 */
[----:B------:R-:W-:Y:S05]  /*2100*/  BRA `(.L_x_2314) ;  /* 0x0000000000047947 */ /* 0x000fea0003800000 */
.L_x_2312:
[----:B------:R1:W-:Y:S02]  /*2110*/  STS.128 [R8+0x8000], RZ ;  /* 0x008000ff08007388 */ /* 0x0003e40000000c00 */
.L_x_2314:
[----:B------:R-:W-:Y:S05]  /*2120*/  BSYNC.RECONVERGENT B0 ;  /* 0x0000000000007941 */ /* 0x000fea0003800200 */
.L_x_2311:
        /* <DEDUP_REMOVED lines=16> */
.L_x_2316:
[----:B------:R-:W-:Y:S05]  /*2230*/  BSYNC.RECONVERGENT B0 ;  /* 0x0000000000007941 */ /* 0x000fea0003800200 */
.L_x_2315:
        /* <DEDUP_REMOVED lines=13> */
.L_x_2318:
[----:B------:R-:W-:Y:S05]  /*2310*/  BSYNC.RECONVERGENT B0 ;  /* 0x0000000000007941 */ /* 0x000fea0003800200 */
.L_x_2317:
        /* <DEDUP_REMOVED lines=13> */
.L_x_2320:
[----:B------:R-:W-:Y:S05]  /*23f0*/  BSYNC.RECONVERGENT B0 ;  /* 0x0000000000007941 */ /* 0x000fea0003800200 */
.L_x_2319:
        /* <DEDUP_REMOVED lines=13> */
.L_x_2323:
[----:B------:R1:W-:Y:S01]  /*24d0*/  STS.128 [R235], RZ ;  /* 0x000000ffeb007388 */ /* 0x0003e20000000c00 */
[----:B------:R-:W-:Y:S05]  /*24e0*/  BRA `(.L_x_2324) ;  /* 0x0000000000047947 */ /* 0x000fea0003800000 */
.L_x_2322:
[----:B------:R1:W-:Y:S02]  /*24f0*/  STS.128 [R235], RZ ;  /* 0x000000ffeb007388 */ /* 0x0003e40000000c00 */
.L_x_2324:
[----:B------:R-:W-:Y:S05]  /*2500*/  BSYNC.RECONVERGENT B0 ;  /* 0x0000000000007941 */ /* 0x000fea0003800200 */
.L_x_2321:
        /* <DEDUP_REMOVED lines=19> */
[----:B------:R-:W3:Y:S01]  /*2640*/  @!P2 LDG.E R4, desc[UR30][R2.64+0x20] ;  /* 0x0000201e0204a981 */ /* 0x000ee2000c1e1900 */
[----:B------:R-:W-:Y:S03]  /*2650*/  BSSY.RECONVERGENT B0, `(.L_x_2325) ;  /* 0x0000010000007945 */ /* 0x000fe60003800200 */
[----:B------:R-:W5:Y:S04]  /*2660*/  @!P1 LDG.E R252, desc[UR30][R2.64+0x100] ;  /* 0x0001001e02fc9981 */ /* 0x000f68000c1e1900 */
[----:B------:R4:W5:Y:S02]  /*2670*/  @!P0 LDG.E R251, desc[UR30][R2.64+0x120] ;  /* 0x0001201e02fb8981 */ /* 0x000964000c1e1900 */
[----:B----4-:R-:W-:-:S04]  /*2680*/  LEA R2, P0, R6, R250, 0x1 ;  /* 0x000000fa06027211 */ /* 0x010fc800078008ff */
[----:B------:R-:W-:Y:S01]  /*2690*/  LEA.HI.X R3, R6, R249, R7, 0x1, P0 ;  /* 0x000000f906037211 */ /* 0x000fe200000f0c07 */
[----:B---3--:R1:W-:Y:S04]  /*26a0*/  STL [R1], R4 ;  /* 0x0000000401007387 */ /* 0x0083e80000100800 */
        /* <DEDUP_REMOVED lines=10> */
.L_x_2326:
[----:B------:R-:W-:Y:S05]  /*2750*/  BSYNC.RECONVERGENT B0 ;  /* 0x0000000000007941 */ /* 0x000fea0003800200 */
.L_x_2325:
        /* <DEDUP_REMOVED lines=13> */
.L_x_2328:
[----:B------:R-:W-:Y:S05]  /*2830*/  BSYNC.RECONVERGENT B0 ;  /* 0x0000000000007941 */ /* 0x000fea0003800200 */
.L_x_2327:
        /* <DEDUP_REMOVED lines=13> */
.L_x_2330:
[----:B------:R-:W-:Y:S05]  /*2910*/  BSYNC.RECONVERGENT B0 ;  /* 0x0000000000007941 */ /* 0x000fea0003800200 */
.L_x_2329:
        /* <DEDUP_REMOVED lines=30> */
.L_x_2333:
[----:B------:R2:W-:Y:S01]  /*2b00*/  STS.128 [R8+0xc000], RZ ;  /* 0x00c000ff08007388 */ /* 0x0005e20000000c00 */
[----:B------:R-:W-:Y:S05]  /*2b10*/  BRA `(.L_x_2334) ;  /* 0x0000000000047947 */ /* 0x000fea0003800000 */
.L_x_2332:
[----:B------:R3:W-:Y:S02]  /*2b20*/  STS.128 [R8+0xc000], RZ ;  /* 0x00c000ff08007388 */ /* 0x0007e40000000c00 */
.L_x_2334:
[----:B------:R-:W-:Y:S05]  /*2b30*/  BSYNC.RECONVERGENT B0 ;  /* 0x0000000000007941 */ /* 0x000fea0003800200 */
.L_x_2331:
        /* <DEDUP_REMOVED lines=23> */
.L_x_2336:
[----:B------:R-:W-:Y:S05]  /*2cb0*/  BSYNC.RECONVERGENT B0 ;  /* 0x0000000000007941 */ /* 0x000fea0003800200 */
.L_x_2335:
        /* <DEDUP_REMOVED lines=20> */
.L_x_2338:
[----:B------:R-:W-:Y:S05]  /*2e00*/  BSYNC.RECONVERGENT B0 ;  /* 0x0000000000007941 */ /* 0x000fea0003800200 */
.L_x_2337:
        /* <DEDUP_REMOVED lines=20> */
.L_x_2340:
[----:B------:R-:W-:Y:S05]  /*2f50*/  BSYNC.RECONVERGENT B0 ;  /* 0x0000000000007941 */ /* 0x000fea0003800200 */
.L_x_2339:
        /* <DEDUP_REMOVED lines=28> */
.L_x_2343:
[----:B------:R3:W-:Y:S01]  /*3120*/  STS.128 [R8+0x10000], RZ ;  /* 0x010000ff08007388 */ /* 0x0007e20000000c00 */
[----:B------:R-:W-:Y:S05]  /*3130*/  BRA `(.L_x_2344) ;  /* 0x0000000000047947 */ /* 0x000fea0003800000 */
.L_x_2342:
[----:B------:R1:W-:Y:S02]  /*3140*/  STS.128 [R8+0x10000], RZ ;  /* 0x010000ff08007388 */ /* 0x0003e40000000c00 */
.L_x_2344:
[----:B------:R-:W-:Y:S05]  /*3150*/  BSYNC.RECONVERGENT B0 ;  /* 0x0000000000007941 */ /* 0x000fea0003800200 */
.L_x_2341:
        /* <DEDUP_REMOVED lines=20> */
.L_x_2346:
[----:B------:R-:W-:Y:S05]  /*32a0*/  BSYNC.RECONVERGENT B0 ;  /* 0x0000000000007941 */ /* 0x000fea0003800200 */
.L_x_2345:
        /* <DEDUP_REMOVED lines=20> */
.L_x_2348:
[----:B------:R-:W-:Y:S05]  /*33f0*/  BSYNC.RECONVERGENT B0 ;  /* 0x0000000000007941 */ /* 0x000fea0003800200 */
.L_x_2347:
        /* <DEDUP_REMOVED lines=20> */
.L_x_2350:
[----:B------:R-:W-:Y:S05]  /*3540*/  BSYNC.RECONVERGENT B0 ;  /* 0x0000000000007941 */ /* 0x000fea0003800200 */
.L_x_2349:
[----:B------:R-:W4:Y:S01]  /*3550*/  LDCU.64 UR8, c[0x0][0x538] ;  /* 0x0000a700ff0877ac */ /* 0x000f220008000a00 */
[----:B-123--:R-:W1:Y:S01]  /*3560*/  LDC.64 R8, c[0x0][0x528] ;  /* 0x00014a00ff087b82 */ /* 0x00ee620000000a00 */
[----:B------:R-:W2:Y:S01]  /*3570*/  S2R R175, SR_TID.X ;  /* 0x0000000000af7919 */ /* 0x000ea20000002100 */
[C---:B------:R-:W-:Y:S02]  /*3580*/  IMAD.SHL.U32 R4, R32.reuse, 0x2, RZ ;  /* 0x0000000220047824 */ /* 0x040fe400078e00ff */
[----:B------:R-:W-:Y:S02]  /*3590*/  IMAD.SHL.U32 R168, R32, 0x40, RZ ;  /* 0x0000004020a87824 */ /* 0x000fe400078e00ff */
[----:B------:R-:W-:Y:S01]  /*35a0*/  IMAD.U32 R0, RZ, RZ, UR29 ;  /* 0x0000001dff007e24 */ /* 0x000fe2000f8e00ff */
[----:B------:R-:W-:Y:S02]  /*35b0*/  LOP3.LUT R4, R4, 0x6, RZ, 0xc0, !PT ;  /* 0x0000000604047812 */ /* 0x000fe400078ec0ff */
[----:B------:R-:W-:Y:S01]  /*35c0*/  LOP3.LUT R242, R242, 0x3, RZ, 0xc0, !PT ;  /* 0x00000003f2f27812 */ /* 0x000fe200078ec0ff */
[----:B------:R-:W-:Y:S01]  /*35d0*/  IMAD.SHL.U32 R153, R32, 0x20, RZ ;  /* 0x0000002020997824 */ /* 0x000fe200078e00ff */
[----:B------:R-:W-:Y:S01]  /*35e0*/  LOP3.LUT R5, R168, 0x1c0, RZ, 0xc0, !PT ;  /* 0x000001c0a8057812 */ /* 0x000fe200078ec0ff */
[----:B------:R-:W3:Y:S01]  /*35f0*/  LDC R239, c[0x0][0x44c] ;  /* 0x00011300ffef7b82 */ /* 0x000ee20000000800 */
[----:B------:R-:W-:Y:S01]  /*3600*/  SHF.R.U32.HI R12, RZ, 0x6, R32 ;  /* 0x00000006ff0c7819 */ /* 0x000fe20000011620 */
[----:B------:R-:W-:Y:S01]  /*3610*/  IMAD R242, R0, 0x8, R242 ;  /* 0x0000000800f27824 */ /* 0x000fe200078e02f2 */
[----:B------:R-:W0:Y:S01]  /*3620*/  LDGDEPBAR ;  /* 0x00000000000079af */ /* 0x000e220000000000 */
[----:B----4-:R-:W-:-:S04]  /*3630*/  UISETP.NE.U32.AND UP0, UPT, UR8, URZ, UPT ;  /* 0x000000ff0800728c */ /* 0x010fc8000bf05070 */
[----:B------:R-:W-:Y:S01]  /*3640*/  UISETP.NE.AND.EX UP0, UPT, UR9, URZ, UPT, UP0 ;  /* 0x000000ff0900728c */ /* 0x000fe2000bf05300 */
[----:B-1----:R-:W4:Y:S05]  /*3650*/  LDG.E.64 R6, desc[UR30][R8.64+0x8] ;  /* 0x0000081e08067981 */ /* 0x002f2a000c1e1b00 */
[----:B------:R-:W-:-:S05]  /*3660*/  PLOP3.LUT P0, PT, PT, PT, UP0, 0x80, 0x8 ;  /* 0x000000000008781c */ /* 0x000fca0003f0f008 */
[----:B------:R-:W1:Y:S01]  /*3670*/  @UP0 LDCU.64 UR4, c[0x0][0x540] ;  /* 0x0000a800ff0407ac */ /* 0x000e620008000a00 */
[----:B------:R-:W-:Y:S01]  /*3680*/  @UP0 UMOV UR12, UR24 ;  /* 0x00000018000c0c82 */ /* 0x000fe20008000000 */
[----:B------:R-:W-:Y:S01]  /*3690*/  @UP0 UMOV UR13, URZ ;  /* 0x000000ff000d0c82 */ /* 0x000fe20008000000 */
[----:B------:R-:W3:Y:S01]  /*36a0*/  LDG.E.64 R8, desc[UR30][R8.64] ;  /* 0x0000001e08087981 */ /* 0x000ee2000c1e1b00 */
[----:B-1----:R-:W-:Y:S01]  /*36b0*/  @UP0 UIMAD.WIDE.U32 UR12, UR36, UR4, UR12 ;  /* 0x00000004240c02a5 */ /* 0x002fe2000f8e000c */
[----:B------:R-:W1:Y:S03]  /*36c0*/  @UP0 LDCU UR4, c[0x0][0x458] ;  /* 0x00008b00ff0407ac */ /* 0x000e660008000800 */
[----:B------:R-:W-:Y:S02]  /*36d0*/  @UP0 UIMAD UR5, UR36, UR5, UR13 ;  /* 0x00000005240502a4 */ /* 0x000fe4000f8e020d */
[----:B------:R-:W-:Y:S01]  /*36e0*/  @UP0 ULEA UR8, UP1, UR12, UR8, 0x2 ;  /* 0x000000080c080291 */ /* 0x000fe2000f8210ff */
[----:B------:R-:W-:Y:S01]  /*36f0*/  LOP3.LUT R12, R12, 0xe, RZ, 0xc0, !PT ;  /* 0x0000000e0c0c7812 */ /* 0x000fe200078ec0ff */
[----:B--2---:R-:W-:-:S02]  /*3700*/  IMAD.SHL.U32 R15, R175, 0x2, RZ ;  /* 0x00000002af0f7824 */ /* 0x004fc400078e00ff */
[C---:B------:R-:W-:Y:S01]  /*3710*/  IMAD.SHL.U32 R174, R175.reuse, 0x8, RZ ;  /* 0x00000008afae7824 */ /* 0x040fe200078e00ff */
[----:B------:R-:W-:Y:S01]  /*3720*/  @UP0 ULEA.HI.X UR9, UR12, UR9, UR5, 0x2, UP1 ;  /* 0x000000090c090291 */ /* 0x000fe200088f1405 */
[----:B------:R-:W-:Y:S01]  /*3730*/  IMAD.U32 R2, RZ, RZ, UR8 ;  /* 0x00000008ff027e24 */ /* 0x000fe2000f8e00ff */
[----:B------:R-:W-:Y:S01]  /*3740*/  R2P PR, R32, 0x6 ;  /* 0x0000000620007804 */ /* 0x000fe20000000000 */
[----:B------:R-:W-:Y:S02]  /*3750*/  IMAD.MOV.U32 R157, RZ, RZ, 0x40 ;  /* 0x00000040ff9d7424 */ /* 0x000fe400078e00ff */
[----:B------:R-:W-:Y:S01]  /*3760*/  IMAD.MOV.U32 R171, RZ, RZ, 0x20 ;  /* 0x00000020ffab7424 */ /* 0x000fe200078e00ff */
[----:B------:R-:W-:Y:S01]  /*3770*/  CS2R R126, SRZ ;  /* 0x00000000007e7805 */ /* 0x000fe2000001ff00 */
[----:B------:R-:W-:Y:S01]  /*3780*/  IMAD.U32 R3, RZ, RZ, UR9 ;  /* 0x00000009ff037e24 */ /* 0x000fe2000f8e00ff */
[----:B------:R-:W-:Y:S01]  /*3790*/  LOP3.LUT P5, RZ, R175, 0x8, RZ, 0xc0, !PT ;  /* 0x00000008afff7812 */ /* 0x000fe200078ac0ff */
[----:B------:R-:W-:Y:S01]  /*37a0*/  IMAD.MOV.U32 R238, RZ, RZ, R235 ;  /* 0x000000ffffee7224 */ /* 0x000fe200078e00eb */
[----:B------:R-:W-:-:S02]  /*37b0*/  SEL R157, R157, 0xffffffc0, !P2 ;  /* 0xffffffc09d9d7807 */ /* 0x000fc40005000000 */
[----:B------:R-:W-:Y:S01]  /*37c0*/  CS2R R124, SRZ ;  /* 0x00000000007c7805 */ /* 0x000fe2000001ff00 */
[----:B------:R2:W3:Y:S01]  /*37d0*/  @P0 LDG.E R10, desc[UR30][R2.64] ;  /* 0x0000001e020a0981 */ /* 0x0004e2000c1e1900 */
[----:B------:R-:W-:Y:S02]  /*37e0*/  SEL R171, R171, 0xffffffe0, !P1 ;  /* 0xffffffe0abab7807 */ /* 0x000fe40004800000 */
        /* <DEDUP_REMOVED lines=23> */
[----:B--2---:R-:W-:Y:S01]  /*3960*/  VIADD R2, R241, UR26 ;  /* 0x0000001af1027c36 */ /* 0x004fe20008000000 */
[----:B------:R-:W-:Y:S01]  /*3970*/  CS2R R76, SRZ ;  /* 0x00000000004c7805 */ /* 0x000fe2000001ff00 */
[----:B------:R-:W-:Y:S01]  /*3980*/  IMAD.U32 R3, RZ, RZ, UR34 ;  /* 0x00000022ff037e24 */ /* 0x000fe2000f8e00ff */
[----:B------:R-:W-:Y:S01]  /*3990*/  CS2R R82, SRZ ;  /* 0x0000000000527805 */ /* 0x000fe2000001ff00 */
[----:B------:R-:W-:Y:S01]  /*39a0*/  IMAD R176, R0, 0x80, R2 ;  /* 0x0000008000b07824 */ /* 0x000fe200078e0202 */
[----:B------:R-:W-:Y:S02]  /*39b0*/  LOP3.LUT R2, R4, 0x1c0, R13, 0xf8, !PT ;  /* 0x000001c004027812 */ /* 0x000fe400078ef80d */
[----:B------:R-:W-:Y:S02]  /*39c0*/  CS2R R80, SRZ ;  /* 0x0000000000507805 */ /* 0x000fe4000001ff00 */
[----:B------:R-:W-:-:S02]  /*39d0*/  SHF.R.U32.HI R4, RZ, 0x4, R32 ;  /* 0x00000004ff047819 */ /* 0x000fc40000011620 */
[----:B------:R-:W-:Y:S02]  /*39e0*/  CS2R R74, SRZ ;  /* 0x00000000004a7805 */ /* 0x000fe4000001ff00 */
[----:B------:R-:W-:Y:S02]  /*39f0*/  LOP3.LUT R0, R5, 0x38, R33, 0xf8, !PT ;  /* 0x0000003805007812 */ /* 0x000fe400078ef821 */
[----:B------:R-:W-:Y:S02]  /*3a00*/  CS2R R72, SRZ ;  /* 0x0000000000487805 */ /* 0x000fe4000001ff00 */
[----:B------:R-:W-:Y:S02]  /*3a10*/  IADD3 R5, PT, PT, R2, UR37, R3 ;  /* 0x0000002502057c10 */ /* 0x000fe4000fffe003 */
[----:B------:R-:W-:Y:S02]  /*3a20*/  CS2R R70, SRZ ;  /* 0x0000000000467805 */ /* 0x000fe4000001ff00 */
[----:B------:R-:W-:-:S02]  /*3a30*/  LOP3.LUT R2, R4, 0x8, RZ, 0xc0, !PT ;  /* 0x0000000804027812 */ /* 0x000fc400078ec0ff */
[----:B------:R-:W-:Y:S01]  /*3a40*/  CS2R R68, SRZ ;  /* 0x0000000000447805 */ /* 0x000fe2000001ff00 */
[----:B------:R-:W-:Y:S01]  /*3a50*/  VIADD R242, R242, 0xfffffff8 ;  /* 0xfffffff8f2f27836 */ /* 0x000fe20000000000 */
[----:B------:R-:W-:Y:S01]  /*3a60*/  LOP3.LUT R240, R174, 0x38, RZ, 0xc0, !PT ;  /* 0x00000038aef07812 */ /* 0x000fe200078ec0ff */
[----:B------:R-:W-:Y:S01]  /*3a70*/  UMOV UR14, URZ ;  /* 0x000000ff000e7c82 */ /* 0x000fe20008000000 */
[----:B------:R-:W-:Y:S01]  /*3a80*/  LOP3.LUT R2, R2, 0x10, R32, 0xf8, !PT ;  /* 0x0000001002027812 */ /* 0x000fe200078ef820 */
[----:B------:R-:W2:Y:S03]  /*3a90*/  LDCU UR8, c[0x0][0x440] ;  /* 0x00008800ff0877ac */ /* 0x000ea60008000800 */
[----:B------:R-:W-:Y:S01]  /*3aa0*/  LOP3.LUT R2, R2, R0, RZ, 0x3c, !PT ;  /* 0x0000000002027212 */ /* 0x000fe200078e3cff */
[----:B------:R-:W1:Y:S01]  /*3ab0*/  LDCU UR9, c[0x0][0x3e0] ;  /* 0x00007c00ff0977ac */ /* 0x000e620008000800 */
[----:B------:R-:W-:Y:S01]  /*3ac0*/  LOP3.LUT R4, R168, 0x200, RZ, 0xc0, !PT ;  /* 0x00000200a8047812 */ /* 0x000fe200078ec0ff */
[----:B------:R-:W-:Y:S01]  /*3ad0*/  IMAD.U32 R3, RZ, RZ, UR28 ;  /* 0x0000001cff037e24 */ /* 0x000fe2000f8e00ff */
[----:B------:R-:W-:Y:S01]  /*3ae0*/  IADD3 R176, PT, PT, R176, -0x59, -R5 ;  /* 0xffffffa7b0b07810 */ /* 0x000fe20007ffe805 */
[C---:B------:R-:W-:Y:S01]  /*3af0*/  IMAD.SHL.U32 R5, R175.reuse, 0x40, RZ ;  /* 0x00000040af057824 */ /* 0x040fe200078e00ff */
[----:B------:R-:W-:Y:S01]  /*3b00*/  LOP3.LUT R168, R2, 0x200, R168, 0xf8, !PT ;  /* 0x0000020002a87812 */ /* 0x000fe200078ef8a8 */
[----:B------:R-:W-:Y:S01]  /*3b10*/  IMAD.SHL.U32 R2, R175, 0x10, RZ ;  /* 0x00000010af027824 */ /* 0x000fe200078e00ff */
[----:B------:R-:W-:Y:S01]  /*3b20*/  LOP3.LUT R11, R0, 0x8, R13, 0x78, !PT ;  /* 0x00000008000b7812 */ /* 0x000fe200078e780d */
[----:B------:R-:W-:Y:S01]  /*3b30*/  IMAD R12, R3, 0x4, R12 ;  /* 0x00000004030c7824 */ /* 0x000fe200078e020c */
[----:B------:R-:W-:Y:S01]  /*3b40*/  LOP3.LUT R3, R15, 0xe006, R5, 0xc8, !PT ;  /* 0x0000e0060f037812 */ /* 0x000fe200078ec805 */
[----:B------:R-:W-:Y:S01]  /*3b50*/  IMAD.SHL.U32 R13, R175, 0x20, RZ ;  /* 0x00000020af0d7824 */ /* 0x000fe200078e00ff */
[----:B------:R-:W-:Y:S01]  /*3b60*/  LOP3.LUT R2, R2, 0x1c0, RZ, 0xc0, !PT ;  /* 0x000001c002027812 */ /* 0x000fe200078ec0ff */
[----:B------:R-:W2:Y:S01]  /*3b70*/  LDCU UR13, c[0x0][0x45c] ;  /* 0x00008b80ff0d77ac */ /* 0x000ea20008000800 */
[----:B------:R-:W-:-:S02]  /*3b80*/  LOP3.LUT R4, R4, 0xc00, R153, 0xf8, !PT ;  /* 0x00000c0004047812 */ /* 0x000fc400078ef899 */
[----:B------:R-:W-:Y:S01]  /*3b90*/  LOP3.LUT R3, R3, 0xc00, R13, 0xf8, !PT ;  /* 0x00000c0003037812 */ /* 0x000fe200078ef80d */
[----:B------:R-:W2:Y:S01]  /*3ba0*/  LDCU.U8 UR12, c[0x0][0x4f8] ;  /* 0x00009f00ff0c77ac */ /* 0x000ea20008000000 */
[----:B------:R-:W-:Y:S02]  /*3bb0*/  LOP3.LUT R2, R2, 0x38, R15, 0xf8, !PT ;  /* 0x0000003802027812 */ /* 0x000fe400078ef80f */
[----:B------:R-:W-:Y:S02]  /*3bc0*/  LOP3.LUT R0, R0, 0x8, R32, 0x78, !PT ;  /* 0x0000000800007812 */ /* 0x000fe400078e7820 */
[----:B------:R-:W-:Y:S02]  /*3bd0*/  LOP3.LUT R11, R4, R11, RZ, 0xfc, !PT ;  /* 0x0000000b040b7212 */ /* 0x000fe400078efcff */
[----:B------:R-:W-:Y:S01]  /*3be0*/  LOP3.LUT R14, R5, 0x1c0, RZ, 0xc0, !PT ;  /* 0x000001c0050e7812 */ /* 0x000fe200078ec0ff */
[----:B-1----:R-:W1:Y:S01]  /*3bf0*/  @P0 MUFU.RCP R4, UR4 ;  /* 0x0000000400040d08 */ /* 0x002e620008001000 */
[----:B------:R-:W-:-:S02]  /*3c00*/  LOP3.LUT R3, R3, R2, RZ, 0xfc, !PT ;  /* 0x0000000203037212 */ /* 0x000fc400078efcff */
[----:B------:R-:W-:Y:S02]  /*3c10*/  LOP3.LUT R153, R0, 0x7200, R153, 0xf8, !PT ;  /* 0x0000720000997812 */ /* 0x000fe400078ef899 */
[----:B------:R-:W-:Y:S01]  /*3c20*/  LOP3.LUT R0, R14, 0x38, R174, 0xf8, !PT ;  /* 0x000000380e007812 */ /* 0x000fe200078ef8ae */
[----:B------:R2:W-:Y:S01]  /*3c30*/  STL [R1+0x18], R3 ;  /* 0x0000180301007387 */ /* 0x0005e20000100800 */
[----:B------:R-:W-:Y:S01]  /*3c40*/  UIMAD UR4, UR36, UR35, UR24 ;  /* 0x00000023240472a4 */ /* 0x000fe2000f8e0218 */
[----:B------:R-:W-:Y:S02]  /*3c50*/  LOP3.LUT R2, R5, 0x200, RZ, 0xc0, !PT ;  /* 0x0000020005027812 */ /* 0x000fe400078ec0ff */
[----:B------:R-:W-:Y:S01]  /*3c60*/  SHF.R.U32.HI R14, RZ, 0x1, R175 ;  /* 0x00000001ff0e7819 */ /* 0x000fe200000116af */
[----:B------:R-:W-:Y:S01]  /*3c70*/  USHF.L.U32 UR4, UR4, 0x5, URZ ;  /* 0x0000000504047899 */ /* 0x000fe200080006ff */
[----:B------:R-:W-:-:S03]  /*3c80*/  LOP3.LUT R2, R2, 0xc00, R13, 0xf8, !PT ;  /* 0x00000c0002027812 */ /* 0x000fc600078ef80d */
[----:B------:R-:W-:Y:S01]  /*3c90*/  USHF.R.S32.HI UR5, URZ, 0x1f, UR4 ;  /* 0x0000001fff057899 */ /* 0x000fe20008011404 */
[----:B--2---:R-:W-:-:S04]  /*3ca0*/  LOP3.LUT R3, R0, 0x8, R175, 0x78, !PT ;  /* 0x0000000800037812 */ /* 0x004fc800078e78af */
[----:B------:R-:W-:Y:S02]  /*3cb0*/  LOP3.LUT R3, R3, 0x7200, R13, 0xf8, !PT ;  /* 0x0000720003037812 */ /* 0x000fe400078ef80d */
[----:B------:R-:W-:-:S03]  /*3cc0*/  LOP3.LUT R0, R0, 0x8, R14, 0x78, !PT ;  /* 0x0000000800007812 */ /* 0x000fc600078e780e */
[----:B------:R1:W-:Y:S01]  /*3cd0*/  STL [R1+0x14], R3 ;  /* 0x0000140301007387 */ /* 0x0003e20000100800 */
[----:B------:R-:W-:Y:S02]  /*3ce0*/  LOP3.LUT R173, R2, R0, RZ, 0xfc, !PT ;  /* 0x0000000002ad7212 */ /* 0x000fe400078efcff */
[----:B------:R-:W-:Y:S02]  /*3cf0*/  LEA R153, R153, UR25, 0x1 ;  /* 0x0000001999997c11 */ /* 0x000fe4000f8e08ff */
[----:B------:R-:W-:Y:S02]  /*3d00*/  LEA R172, R11, UR25, 0x1 ;  /* 0x000000190bac7c11 */ /* 0x000fe4000f8e08ff */
[----:B------:R-:W-:Y:S01]  /*3d10*/  LEA R168, R168, UR25, 0x1 ;  /* 0x00000019a8a87c11 */ /* 0x000fe2000f8e08ff */
[----:B------:R-:W-:Y:S01]  /*3d20*/  IMAD.IADD R169, R157, 0x1, R153 ;  /* 0x000000019da97824 */ /* 0x000fe200078e0299 */
[----:B------:R-:W-:Y:S01]  /*3d30*/  UIADD3 UR34, UPT, UPT, UR34, 0x80, URZ ;  /* 0x0000008022227890 */ /* 0x000fe2000fffe0ff */
[----:B------:R-:W-:-:S02]  /*3d40*/  VIADD R172, R172, UR40 ;  /* 0x00000028acac7c36 */ /* 0x000fc40008000000 */
[----:B------:R-:W-:Y:S02]  /*3d50*/  VIADD R168, R168, UR40 ;  /* 0x00000028a8a87c36 */ /* 0x000fe40008000000 */
[C---:B------:R-:W-:Y:S02]  /*3d60*/  IMAD.IADD R156, R171.reuse, 0x1, R153 ;  /* 0x00000001ab9c7824 */ /* 0x040fe400078e0299 */
[----:B------:R-:W-:Y:S01]  /*3d70*/  IMAD.IADD R170, R171, 0x1, R169 ;  /* 0x00000001abaa7824 */ /* 0x000fe200078e02a9 */
[----:B------:R-:W-:Y:S01]  /*3d80*/  UISETP.GE.AND UP1, UPT, UR34, UR26, UPT ;  /* 0x0000001a2200728c */ /* 0x000fe2000bf26270 */
[----:B----4-:R-:W-:-:S04]  /*3d90*/  IADD3 R2, P4, P3, R6, UR4, R34 ;  /* 0x0000000406027c10 */ /* 0x010fc8000fb9e022 */
[----:B------:R-:W-:-:S05]  /*3da0*/  IADD3.X R0, PT, PT, R7, UR5, RZ, P4, P3 ;  /* 0x0000000507007c10 */ /* 0x000fca000a7e64ff */
[----:B------:R2:W-:Y:S01]  /*3db0*/  STL [R1+0x10], R0 ;  /* 0x0000100001007387 */ /* 0x0005e20000100800 */
[----:B---3--:R-:W-:Y:S01]  /*3dc0*/  R2UR UR37, R9 ;  /* 0x00000000092572ca */ /* 0x008fe200000e0000 */
[----:B-1----:R-:W-:-:S05]  /*3dd0*/  @P0 FMUL.FTZ R3, R10, R4 ;  /* 0x000000040a030220 */ /* 0x002fca0000410000 */
[----:B------:R-:W-:Y:S01]  /*3de0*/  @P0 R2UR UR4, R3 ;  /* 0x00000000030402ca */ /* 0x000fe200000e0000 */
[----:B------:R-:W-:-:S05]  /*3df0*/  IMAD.MOV.U32 R3, RZ, RZ, 0x20 ;  /* 0x00000020ff037424 */ /* 0x000fca00078e00ff */
[----:B------:R-:W-:-:S05]  /*3e00*/  SEL R3, R3, 0xffffffe0, !P5 ;  /* 0xffffffe003037807 */ /* 0x000fca0006800000 */
[----:B------:R1:W-:Y:S01]  /*3e10*/  STL [R1+0x20], R3 ;  /* 0x0000200301007387 */ /* 0x0003e20000100800 */
[----:B--2---:R-:W-:Y:S01]  /*3e20*/  IMAD.MOV.U32 R0, RZ, RZ, 0x10 ;  /* 0x00000010ff007424 */ /* 0x004fe200078e00ff */
[----:B------:R-:W-:-:S04]  /*3e30*/  LOP3.LUT P0, RZ, R175, 0x4, RZ, 0xc0, !PT ;  /* 0x00000004afff7812 */ /* 0x000fc8000780c0ff */
[----:B------:R-:W-:Y:S01]  /*3e40*/  SEL R0, R0, 0xfffffff0, !P0 ;  /* 0xfffffff000007807 */ /* 0x000fe20004000000 */
[----:B------:R-:W-:Y:S01]  /*3e50*/  VIADD R0, R12, 0x1 ;  /* 0x000000010c007836 */ /* 0x000fe20000000000 */
[----:B------:R-:W-:Y:S01]  /*3e60*/  R2UR UR36, R8 ;  /* 0x00000000082472ca */ /* 0x000fe200000e0000 */
[----:B-1----:R-:W-:-:S05]  /*3e70*/  IMAD.WIDE.U32 R2, R2, -0x2daee0ad, RZ ;  /* 0xd2511f5302027825 */ /* 0x002fca00078e00ff */
[----:B------:R1:W-:Y:S01]  /*3e80*/  STL.64 [R1+0x8], R2 ;  /* 0x0000080201007387 */ /* 0x0003e20000100a00 */
[----:B------:R-:W-:Y:S02]  /*3e90*/  LOP3.LUT R12, R12, UR37, RZ, 0x3c, !PT ;  /* 0x000000250c0c7c12 */ /* 0x000fe4000f8e3cff */
[----:B------:R-:W-:Y:S02]  /*3ea0*/  LOP3.LUT R0, R0, UR37, RZ, 0x3c, !PT ;  /* 0x0000002500007c12 */ /* 0x000fe4000f8e3cff */
[C---:B------:R-:W-:Y:S02]  /*3eb0*/  LOP3.LUT R12, R3.reuse, R12, RZ, 0x3c, !PT ;  /* 0x0000000c030c7212 */ /* 0x040fe400078e3cff */
[----:B------:R-:W-:Y:S02]  /*3ec0*/  LOP3.LUT R0, R3, R0, RZ, 0x3c, !PT ;  /* 0x0000000003007212 */ /* 0x000fe400078e3cff */
[C---:B------:R-:W-:Y:S01]  /*3ed0*/  LOP3.LUT P3, RZ, R175.reuse, 0x2, RZ, 0xc0, !PT ;  /* 0x00000002afff7812 */ /* 0x040fe2000786c0ff */
[----:B------:R-:W-:Y:S01]  /*3ee0*/  IMAD.WIDE.U32 R246, R12, -0x326172a9, RZ ;  /* 0xcd9e8d570cf67825 */ /* 0x000fe200078e00ff */
[----:B------:R-:W-:-:S03]  /*3ef0*/  LOP3.LUT P4, RZ, R175, 0x10, RZ, 0xc0, !PT ;  /* 0x00000010afff7812 */ /* 0x000fc6000788c0ff */
[----:B------:R-:W-:Y:S01]  /*3f00*/  IMAD.WIDE.U32 R244, R0, -0x326172a9, RZ ;  /* 0xcd9e8d5700f47825 */ /* 0x000fe200078e00ff */
[----:B------:R-:W-:-:S09]  /*3f10*/  @UP0 UMOV UR14, UR4 ;  /* 0x00000004000e0c82 */ /* 0x000fd20008000000 */
.L_x_2353:
[----:B------:R-:W-:Y:S01]  /*3f20*/  PLOP3.LUT P5, PT, PT, PT, UP1, 0x80, 0x8 ;  /* 0x000000000008781c */ /* 0x000fe20003faf018 */
[----:B------:R-:W0:Y:S01]  /*3f30*/  LDGDEPBAR ;  /* 0x00000000000079af */ /* 0x000e220000000000 */
[----:B------:R-:W-:Y:S01]  /*3f40*/  PLOP3.LUT P2, PT, PT, PT, UP1, 0x80, 0x8 ;  /* 0x000000000008781c */ /* 0x000fe20003f4f018 */
[C---:B------:R-:W-:Y:S01]  /*3f50*/  IMAD.IADD R144, R172.reuse, 0x1, R171 ;  /* 0x00000001ac907824 */ /* 0x040fe200078e02ab */
[----:B------:R-:W-:Y:S01]  /*3f60*/  PLOP3.LUT P1, PT, PT, PT, UP1, 0x80, 0x8 ;  /* 0x000000000008781c */ /* 0x000fe20003f2f018 */
[----:B------:R-:W-:Y:S01]  /*3f70*/  IMAD.IADD R0, R172, 0x1, R157 ;  /* 0x00000001ac007824 */ /* 0x000fe200078e029d */
[----:B-1----:R-:W-:Y:S01]  /*3f80*/  SHF.R.U32.HI R3, RZ, 0x1, R175 ;  /* 0x00000001ff037819 */ /* 0x002fe200000116af */
[----:B------:R-:W-:Y:S01]  /*3f90*/  IMAD.SHL.U32 R2, R175, 0x2, RZ ;  /* 0x00000002af027824 */ /* 0x000fe200078e00ff */
[----:B------:R-:W-:Y:S01]  /*3fa0*/  PLOP3.LUT P6, PT, PT, PT, UP1, 0x80, 0x8 ;  /* 0x000000000008781c */ /* 0x000fe20003fcf018 */
[----:B------:R-:W-:Y:S01]  /*3fb0*/  UIADD3 UR15, UPT, UPT, UR36, -0x61c88647, URZ ;  /* 0x9e3779b9240f7890 */ /* 0x000fe2000fffe0ff */
[----:B------:R-:W1:Y:S01]  /*3fc0*/  S2UR UR4, SR_CgaCtaId ;  /* 0x00000000000479c3 */ /* 0x000e620000008800 */
[----:B------:R-:W-:Y:S02]  /*3fd0*/  UIADD3 UR29, UPT, UPT, UR37, -0x4498517b, URZ ;  /* 0xbb67ae85251d7890 */ /* 0x000fe4000fffe0ff */
[----:B------:R-:W-:Y:S01]  /*3fe0*/  @P5 LOP3.LUT R2, R2, 0x6, RZ, 0xc0, !PT ;  /* 0x0000000602025812 */ /* 0x000fe200078ec0ff */
[----:B------:R-:W-:Y:S01]  /*3ff0*/  UIADD3 UR35, UPT, UPT, UR36, 0x3c6ef372, URZ ;  /* 0x3c6ef37224237890 */ /* 0x000fe2000fffe0ff */
[----:B------:R-:W-:Y:S01]  /*4000*/  PLOP3.LUT P5, PT, PT, PT, UP1, 0x80, 0x8 ;  /* 0x000000000008781c */ /* 0x000fe20003faf018 */
[----:B------:R-:W-:Y:S01]  /*4010*/  UIADD3 UR34, UPT, UPT, UR36, -0x255992d5, URZ ;  /* 0xdaa66d2b24227890 */ /* 0x000fe2000fffe0ff */
[----:B------:R-:W-:Y:S01]  /*4020*/  @P2 LOP3.LUT R2, R2, 0x1c0, R3, 0xf8, !PT ;  /* 0x000001c002022812 */ /* 0x000fe200078ef803 */
[----:B------:R-:W-:Y:S01]  /*4030*/  UMOV UR5, 0x400 ;  /* 0x0000040000057882 */ /* 0x000fe20000000000 */
[----:B------:R-:W-:Y:S01]  /*4040*/  PLOP3.LUT P2, PT, PT, PT, UP1, 0x80, 0x8 ;  /* 0x000000000008781c */ /* 0x000fe20003f4f018 */
[----:B------:R-:W-:Y:S01]  /*4050*/  VIADD R3, R176, 0x21 ;  /* 0x00000021b0037836 */ /* 0x000fe20000000000 */
[----:B------:R-:W-:Y:S04]  /*4060*/  UISETP.NE.AND UP0, UPT, UR38, URZ, UPT ;  /* 0x000000ff2600728c */ /* 0x000fe8000bf05270 */
[----:B------:R-:W-:Y:S01]  /*4070*/  IABS R3, R3 ;  /* 0x0000000300037213 */ /* 0x000fe20000000000 */
        /* <DEDUP_REMOVED lines=34> */
[----:B------:R1:W4:Y:S07]  /*42a0*/  LDSM.16.M88.4 R156, [R0] ;  /* 0x00000000009c783b */ /* 0x00032e0000000200 */
[C---:B--2---:R-:W-:Y:S08]  /*42b0*/  HMMA.16816.F32 R8, R144.reuse, R140, R8 ;  /* 0x0000008c9008723c */ /* 0x044ff00000001808 */
[-C--:B------:R-:W-:Y:S08]  /*42c0*/  HMMA.16816.F32 R12, R144, R142.reuse, R12 ;  /* 0x0000008e900c723c */ /* 0x080ff0000000180c */
[C---:B------:R-:W-:Y:S01]  /*42d0*/  HMMA.16816.F32 R16, R136.reuse, R142, R16 ;  /* 0x0000008e8810723c */ /* 0x040fe20000001810 */
[----:B------:R-:W2:Y:S07]  /*42e0*/  LDSM.16.M88.4 R140, [R169+0xc800] ;  /* 0x00c80000a98c783b */ /* 0x000eae0000000200 */
[-C--:B------:R-:W-:Y:S08]  /*42f0*/  HMMA.16816.F32 R20, R136, R148.reuse, R20 ;  /* 0x000000948814723c */ /* 0x080ff00000001814 */
[C---:B------:R-:W-:Y:S08]  /*4300*/  HMMA.16816.F32 R24, R144.reuse, R148, R24 ;  /* 0x000000949018723c */ /* 0x040ff00000001818 */
[-C--:B------:R-:W-:Y:S08]  /*4310*/  HMMA.16816.F32 R28, R144, R150.reuse, R28 ;  /* 0x00000096901c723c */ /* 0x080ff0000000181c */
[C---:B------:R-:W-:Y:S01]  /*4320*/  HMMA.16816.F32 R32, R136.reuse, R150, R32 ;  /* 0x000000968820723c */ /* 0x040fe20000001820 */
[----:B------:R-:W-:Y:S07]  /*4330*/  LDSM.16.M88.4 R148, [R170+0xc000] ;  /* 0x00c00000aa94783b */ /* 0x000fee0000000200 */
[-C--:B---3--:R-:W-:Y:S08]  /*4340*/  HMMA.16816.F32 R36, R136, R152.reuse, R36 ;  /* 0x000000988824723c */ /* 0x088ff00000001824 */
[C---:B------:R-:W-:Y:S04]  /*4350*/  HMMA.16816.F32 R40, R144.reuse, R152, R40 ;  /* 0x000000989028723c */ /* 0x040fe80000001828 */
[----:B------:R-:W-:Y:S02]  /*4360*/  IMAD.IADD R152, R171, 0x1, R0 ;  /* 0x00000001ab987824 */ /* 0x000fe400078e0200 */
[----:B-1----:R-:W-:Y:S02]  /*4370*/  IMAD.U32 R0, RZ, RZ, UR28 ;  /* 0x0000001cff007e24 */ /* 0x002fe4000f8e00ff */
[-C--:B------:R-:W-:Y:S03]  /*4380*/  HMMA.16816.F32 R44, R144, R154.reuse, R44 ;  /* 0x0000009a902c723c */ /* 0x080fe6000000182c */
[----:B------:R-:W-:Y:S01]  /*4390*/  @P1 IMAD R0, R0, 0x80, R2 ;  /* 0x0000008000001824 */ /* 0x000fe200078e0202 */
[----:B------:R-:W-:Y:S01]  /*43a0*/  PLOP3.LUT P1, PT, PT, PT, UP1, 0x80, 0x8 ;  /* 0x000000000008781c */ /* 0x000fe20003f2f018 */
[----:B------:R-:W-:Y:S03]  /*43b0*/  VIADD R2, R176, 0xffffffd9 ;  /* 0xffffffd9b0027836 */ /* 0x000fe60000000000 */
[----:B------:R-:W-:Y:S01]  /*43c0*/  @P2 ISETP.GE.AND P2, PT, R0, UR26, PT ;  /* 0x0000001a00002c0c */ /* 0x000fe2000bf46270 */
[C---:B------:R-:W-:Y:S04]  /*43d0*/  HMMA.16816.F32 R48, R136.reuse, R154, R48 ;  /* 0x0000009a8830723c */ /* 0x040fe80000001830 */
[----:B------:R-:W-:Y:S04]  /*43e0*/  IABS R2, R2 ;  /* 0x0000000200027213 */ /* 0x000fe80000000000 */
[-C--:B----4-:R-:W-:Y:S08]  /*43f0*/  HMMA.16816.F32 R52, R136, R132.reuse, R52 ;  /* 0x000000848834723c */ /* 0x090ff00000001834 */
[C---:B------:R-:W-:Y:S08]  /*4400*/  HMMA.16816.F32 R56, R144.reuse, R132, R56 ;  /* 0x000000849038723c */ /* 0x040ff00000001838 */
[-C--:B------:R-:W-:Y:S01]  /*4410*/  HMMA.16816.F32 R60, R144, R134.reuse, R60 ;  /* 0x00000086903c723c */ /* 0x080fe2000000183c */
[----:B------:R-:W1:Y:S07]  /*4420*/  LDSM.16.M88.4 R144, [R169+0xd000] ;  /* 0x00d00000a990783b */ /* 0x000e6e0000000200 */
[----:B------:R-:W-:Y:S01]  /*4430*/  HMMA.16816.F32 R64, R136, R134, R64 ;  /* 0x000000868840723c */ /* 0x000fe20000001840 */
[----:B------:R-:W3:Y:S07]  /*4440*/  LDSM.16.M88.4 R132, [R169+0xd800] ;  /* 0x00d80000a984783b */ /* 0x000eee0000000200 */
[-C--:B------:R-:W-:Y:S01]  /*4450*/  HMMA.16816.F32 R4, R156, R160.reuse, R4 ;  /* 0x000000a09c04723c */ /* 0x080fe20000001804 */
[----:B------:R-:W4:Y:S07]  /*4460*/  LDSM.16.M88.4 R136, [R152] ;  /* 0x000000009888783b */ /* 0x000f2e0000000200 */
[C---:B------:R-:W-:Y:S01]  /*4470*/  HMMA.16816.F32 R8, R164.reuse, R160, R8 ;  /* 0x000000a0a408723c */ /* 0x040fe20000001808 */
[----:B------:R-:W4:Y:S07]  /*4480*/  LDSM.16.M88.4 R152, [R152+0x2000] ;  /* 0x002000009898783b */ /* 0x000f2e0000000200 */
[-C--:B------:R-:W-:Y:S08]  /*4490*/  HMMA.16816.F32 R12, R164, R162.reuse, R12 ;  /* 0x000000a2a40c723c */ /* 0x080ff0000000180c */
[C---:B------:R-:W-:Y:S08]  /*44a0*/  HMMA.16816.F32 R16, R156.reuse, R162, R16 ;  /* 0x000000a29c10723c */ /* 0x040ff00000001810 */
[-C--:B--2---:R-:W-:Y:S08]  /*44b0*/  HMMA.16816.F32 R20, R156, R140.reuse, R20 ;  /* 0x0000008c9c14723c */ /* 0x084ff00000001814 */
[C---:B------:R-:W-:Y:S04]  /*44c0*/  HMMA.16816.F32 R24, R164.reuse, R140, R24 ;  /* 0x0000008ca418723c */ /* 0x040fe80000001818 */
[----:B------:R-:W-:Y:S01]  /*44d0*/  I2FP.F32.S32 R140, R2 ;  /* 0x00000002008c7245 */ /* 0x000fe20000201400 */
[----:B------:R-:W-:Y:S02]  /*44e0*/  IMAD.MOV.U32 R2, RZ, RZ, R3 ;  /* 0x000000ffff027224 */ /* 0x000fe400078e0003 */
[C---:B------:R-:W-:Y:S01]  /*44f0*/  VIADD R141, R176.reuse, 0xffffffd1 ;  /* 0xffffffd1b08d7836 */ /* 0x040fe20000000000 */
[-C--:B------:R-:W-:Y:S03]  /*4500*/  HMMA.16816.F32 R28, R164, R142.reuse, R28 ;  /* 0x0000008ea41c723c */ /* 0x080fe6000000181c */
[----:B------:R-:W-:Y:S02]  /*4510*/  I2FP.F32.S32 R2, R2 ;  /* 0x0000000200027245 */ /* 0x000fe40000201400 */
[----:B------:R-:W-:Y:S03]  /*4520*/  IABS R141, R141 ;  /* 0x0000008d008d7213 */ /* 0x000fe60000000000 */
[C---:B------:R-:W-:Y:S04]  /*4530*/  HMMA.16816.F32 R32, R156.reuse, R142, R32 ;  /* 0x0000008e9c20723c */ /* 0x040fe80000001820 */
[----:B------:R-:W-:Y:S04]  /*4540*/  I2FP.F32.S32 R141, R141 ;  /* 0x0000008d008d7245 */ /* 0x000fe80000201400 */
[-C--:B-1----:R-:W-:Y:S08]  /*4550*/  HMMA.16816.F32 R36, R156, R144.reuse, R36 ;  /* 0x000000909c24723c */ /* 0x082ff00000001824 */
[C---:B------:R-:W-:Y:S04]  /*4560*/  HMMA.16816.F32 R40, R164.reuse, R144, R40 ;  /* 0x00000090a428723c */ /* 0x040fe80000001828 */
[C---:B------:R-:W-:Y:S04]  /*4570*/  VIADD R145, R176.reuse, 0xffffffc8 ;  /* 0xffffffc8b0917836 */ /* 0x040fe80000000000 */
[-C--:B------:R-:W-:Y:S03]  /*4580*/  HMMA.16816.F32 R44, R164, R146.reuse, R44 ;  /* 0x00000092a42c723c */ /* 0x080fe6000000182c */
[----:B------:R-:W-:Y:S04]  /*4590*/  IABS R145, R145 ;  /* 0x0000009100917213 */ /* 0x000fe80000000000 */
[----:B------:R-:W-:Y:S01]  /*45a0*/  I2FP.F32.S32 R145, R145 ;  /* 0x0000009100917245 */ /* 0x000fe20000201400 */
[C---:B------:R-:W-:Y:S01]  /*45b0*/  HMMA.16816.F32 R48, R156.reuse, R146, R48 ;  /* 0x000000929c30723c */ /* 0x040fe20000001830 */
[----:B------:R-:W2:Y:S07]  /*45c0*/  LDL R147, [R1+0x4] ;  /* 0x0000040001937983 */ /* 0x000eae0000100800 */
[-C--:B---3--:R-:W-:Y:S08]  /*45d0*/  HMMA.16816.F32 R52, R156, R132.reuse, R52 ;  /* 0x000000849c34723c */ /* 0x088ff00000001834 */
[C---:B------:R-:W-:Y:S04]  /*45e0*/  HMMA.16816.F32 R56, R164.reuse, R132, R56 ;  /* 0x00000084a438723c */ /* 0x040fe80000001838 */
[C---:B------:R-:W-:Y:S04]  /*45f0*/  VIADD R132, R176.reuse, 0xffffffe1 ;  /* 0xffffffe1b0847836 */ /* 0x040fe80000000000 */
[-C--:B------:R-:W-:Y:S01]  /*4600*/  HMMA.16816.F32 R60, R164, R134.reuse, R60 ;  /* 0x00000086a43c723c */ /* 0x080fe2000000183c */
[----:B------:R-:W3:Y:S02]  /*4610*/  LDL.64 R166, [R1+0x8] ;  /* 0x0000080001a67983 */ /* 0x000ee40000100a00 */
[----:B------:R-:W-:Y:S04]  /*4620*/  IABS R133, R132 ;  /* 0x0000008400857213 */ /* 0x000fe80000000000 */
[----:B------:R-:W-:Y:S01]  /*4630*/  I2FP.F32.S32 R163, R133 ;  /* 0x0000008500a37245 */ /* 0x000fe20000201400 */
[----:B------:R-:W-:Y:S01]  /*4640*/  HMMA.16816.F32 R64, R156, R134, R64 ;  /* 0x000000869c40723c */ /* 0x000fe20000001840 */
[----:B------:R-:W2:Y:S03]  /*4650*/  LDL R156, [R1+0x10] ;  /* 0x00001000019c7983 */ /* 0x000ea60000100800 */
[C---:B------:R-:W-:Y:S02]  /*4660*/  VIADD R134, R176.reuse, 0x19 ;  /* 0x00000019b0867836 */ /* 0x040fe40000000000 */
[C---:B------:R-:W-:Y:S02]  /*4670*/  VIADD R133, R176.reuse, 0xffffffe0 ;  /* 0xffffffe0b0857836 */ /* 0x040fe40000000000 */
[-C--:B----4-:R-:W-:Y:S05]  /*4680*/  HMMA.16816.F32 R4, R136, R148.reuse, R4 ;  /* 0x000000948804723c */ /* 0x090fea0000001804 */
[----:B------:R-:W-:Y:S01]  /*4690*/  IABS R132, R134 ;  /* 0x0000008600847213 */ /* 0x000fe20000000000 */
[----:B------:R-:W-:Y:S02]  /*46a0*/  VIADD R134, R176, 0x18 ;  /* 0x00000018b0867836 */ /* 0x000fe40000000000 */
[C---:B------:R-:W-:Y:S04]  /*46b0*/  HMMA.16816.F32 R8, R152.reuse, R148, R8 ;  /* 0x000000949808723c */ /* 0x040fe80000001808 */
[----:B------:R-:W-:Y:S04]  /*46c0*/  IMAD.MOV.U32 R3, RZ, RZ, R132 ;  /* 0x000000ffff037224 */ /* 0x000fe800078e0084 */
[-C--:B------:R-:W-:Y:S03]  /*46d0*/  HMMA.16816.F32 R12, R152, R150.reuse, R12 ;  /* 0x00000096980c723c */ /* 0x080fe6000000180c */
[----:B------:R-:W-:Y:S01]  /*46e0*/  I2FP.F32.S32 R3, R3 ;  /* 0x0000000300037245 */ /* 0x000fe20000201400 */
[----:B------:R-:W-:Y:S01]  /*46f0*/  FFMA.FTZ R4, R140, -UR14, R4 ;  /* 0x8000000e8c047c23 */ /* 0x000fe20008010004 */
[----:B------:R-:W-:Y:S03]  /*4700*/  FFMA.FTZ R6, R163, -UR14, R6 ;  /* 0x8000000ea3067c23 */ /* 0x000fe60008010006 */
[C---:B------:R-:W-:Y:S04]  /*4710*/  HMMA.16816.F32 R16, R136.reuse, R150, R16 ;  /* 0x000000968810723c */ /* 0x040fe80000001810 */
[----:B------:R-:W-:Y:S01]  /*4720*/  @P1 FSEL R4, R4, -INF , !P2 ;  /* 0xff80000004041808 */ /* 0x000fe20005000000 */
[----:B------:R-:W-:Y:S01]  /*4730*/  FFMA.FTZ R10, R2, -UR14, R10 ;  /* 0x8000000e020a7c23 */ /* 0x000fe2000801000a */
[----:B------:R-:W-:Y:S01]  /*4740*/  PLOP3.LUT P1, PT, PT, PT, UP1, 0x80, 0x8 ;  /* 0x000000000008781c */ /* 0x000fe20003f2f018 */
[C---:B------:R-:W-:Y:S01]  /*4750*/  FFMA.FTZ R8, R3.reuse, -UR14, R8 ;  /* 0x8000000e03087c23 */ /* 0x040fe20008010008 */
[----:B------:R-:W-:Y:S01]  /*4760*/  @P6 FSEL R6, R6, -INF , !P2 ;  /* 0xff80000006066808 */ /* 0x000fe20005000000 */
[----:B------:R-:W-:Y:S01]  /*4770*/  VIADD R2, R176, 0xffffffd8 ;  /* 0xffffffd8b0027836 */ /* 0x000fe20000000000 */
[----:B------:R-:W-:Y:S01]  /*4780*/  PLOP3.LUT P6, PT, PT, PT, UP1, 0x80, 0x8 ;  /* 0x000000000008781c */ /* 0x000fe20003fcf018 */
[----:B------:R-:W-:Y:S01]  /*4790*/  FFMA.FTZ R14, R3, -UR14, R14 ;  /* 0x8000000e030e7c23 */ /* 0x000fe2000801000e */
[----:B------:R-:W-:Y:S01]  /*47a0*/  @P5 FSEL R8, R8, -INF , !P2 ;  /* 0xff80000008085808 */ /* 0x000fe20005000000 */
[----:B------:R-:W-:Y:S01]  /*47b0*/  VIADD R3, R176, 0x10 ;  /* 0x00000010b0037836 */ /* 0x000fe20000000000 */
[----:B------:R-:W-:Y:S02]  /*47c0*/  PLOP3.LUT P5, PT, PT, PT, UP1, 0x80, 0x8 ;  /* 0x000000000008781c */ /* 0x000fe40003faf018 */
[----:B------:R-:W-:Y:S02]  /*47d0*/  IABS R132, R2 ;  /* 0x0000000200847213 */ /* 0x000fe40000000000 */
[----:B------:R-:W-:Y:S01]  /*47e0*/  IABS R2, R133 ;  /* 0x0000008500027213 */ /* 0x000fe20000000000 */
[----:B------:R-:W-:Y:S01]  /*47f0*/  FFMA.FTZ R16, R141, -UR14, R16 ;  /* 0x8000000e8d107c23 */ /* 0x000fe20008010010 */
[----:B------:R-:W-:Y:S01]  /*4800*/  @P1 FSEL R10, R10, -INF , !P2 ;  /* 0xff8000000a0a1808 */ /* 0x000fe20005000000 */
[----:B------:R-:W-:Y:S01]  /*4810*/  FFMA.FTZ R18, R140, -UR14, R18 ;  /* 0x8000000e8c127c23 */ /* 0x000fe20008010012 */
[----:B------:R-:W-:Y:S01]  /*4820*/  PLOP3.LUT P2, PT, PT, PT, UP1, 0x80, 0x8 ;  /* 0x000000000008781c */ /* 0x000fe20003f4f018 */
[----:B------:R-:W-:Y:S01]  /*4830*/  @P6 VIADD R133, R0, 0x1 ;  /* 0x0000000100856836 */ /* 0x000fe20000000000 */
[----:B------:R-:W-:Y:S02]  /*4840*/  PLOP3.LUT P1, PT, PT, PT, UP1, 0x80, 0x8 ;  /* 0x000000000008781c */ /* 0x000fe40003f2f018 */
[----:B------:R-:W-:Y:S01]  /*4850*/  I2FP.F32.S32 R142, R132 ;  /* 0x00000084008e7245 */ /* 0x000fe20000201400 */
[----:B------:R-:W-:Y:S01]  /*4860*/  VIADD R132, R176, 0x20 ;  /* 0x00000020b0847836 */ /* 0x000fe20000000000 */
[----:B------:R-:W-:Y:S02]  /*4870*/  I2FP.F32.S32 R169, R2 ;  /* 0x0000000200a97245 */ /* 0x000fe40000201400 */
[----:B------:R-:W-:Y:S01]  /*4880*/  PLOP3.LUT P6, PT, PT, PT, UP1, 0x80, 0x8 ;  /* 0x000000000008781c */ /* 0x000fe20003fcf018 */
[----:B------:R-:W-:Y:S01]  /*4890*/  FFMA.FTZ R5, R142, -UR14, R5 ;  /* 0x8000000e8e057c23 */ /* 0x000fe20008010005 */
[----:B------:R-:W-:Y:S01]  /*48a0*/  IABS R2, R134 ;  /* 0x0000008600027213 */ /* 0x000fe20000000000 */
[----:B------:R-:W-:Y:S01]  /*48b0*/  VIADD R134, R176, 0x11 ;  /* 0x00000011b0867836 */ /* 0x000fe20000000000 */
[----:B------:R-:W-:Y:S01]  /*48c0*/  @P5 ISETP.GE.AND P5, PT, R133, UR26, PT ;  /* 0x0000001a85005c0c */ /* 0x000fe2000bfa6270 */
[----:B------:R-:W-:Y:S01]  /*48d0*/  @P2 VIADD R144, R0, 0x8 ;  /* 0x0000000800902836 */ /* 0x000fe20000000000 */
[----:B------:R-:W-:Y:S01]  /*48e0*/  PLOP3.LUT P2, PT, PT, PT, UP1, 0x80, 0x8 ;  /* 0x000000000008781c */ /* 0x000fe20003f4f018 */
[----:B------:R-:W-:Y:S01]  /*48f0*/  FFMA.FTZ R7, R169, -UR14, R7 ;  /* 0x8000000ea9077c23 */ /* 0x000fe20008010007 */
[----:B------:R-:W-:Y:S01]  /*4900*/  I2FP.F32.S32 R2, R2 ;  /* 0x0000000200027245 */ /* 0x000fe20000201400 */
[----:B------:R-:W-:Y:S01]  /*4910*/  FFMA.FTZ R19, R142, -UR14, R19 ;  /* 0x8000000e8e137c23 */ /* 0x000fe20008010013 */
[----:B------:R-:W-:Y:S02]  /*4920*/  IABS R132, R132 ;  /* 0x0000008400847213 */ /* 0x000fe40000000000 */
[----:B------:R-:W-:Y:S01]  /*4930*/  @P1 FSEL R5, R5, -INF , !P5 ;  /* 0xff80000005051808 */ /* 0x000fe20006800000 */
[C---:B------:R-:W-:Y:S01]  /*4940*/  FFMA.FTZ R9, R2.reuse, -UR14, R9 ;  /* 0x8000000e02097c23 */ /* 0x040fe20008010009 */
[----:B------:R-:W-:Y:S01]  /*4950*/  PLOP3.LUT P1, PT, PT, PT, UP1, 0x80, 0x8 ;  /* 0x000000000008781c */ /* 0x000fe20003f2f018 */
[----:B------:R-:W-:Y:S01]  /*4960*/  FFMA.FTZ R15, R2, -UR14, R15 ;  /* 0x8000000e020f7c23 */ /* 0x000fe2000801000f */
[----:B------:R-:W-:Y:S01]  /*4970*/  @P6 FSEL R7, R7, -INF , !P5 ;  /* 0xff80000007076808 */ /* 0x000fe20006800000 */
[----:B------:R-:W-:Y:S01]  /*4980*/  VIADD R2, R176, 0xffffffc9 ;  /* 0xffffffc9b0027836 */ /* 0x000fe20000000000 */
[----:B------:R-:W-:Y:S02]  /*4990*/  I2FP.F32.S32 R133, R132 ;  /* 0x0000008400857245 */ /* 0x000fe40000201400 */
[----:B------:R-:W-:Y:S02]  /*49a0*/  PLOP3.LUT P6, PT, PT, PT, UP1, 0x80, 0x8 ;  /* 0x000000000008781c */ /* 0x000fe40003fcf018 */
[----:B------:R-:W-:Y:S01]  /*49b0*/  @P2 FSEL R9, R9, -INF , !P5 ;  /* 0xff80000009092808 */ /* 0x000fe20006800000 */
[----:B------:R-:W-:Y:S01]  /*49c0*/  FFMA.FTZ R11, R133, -UR14, R11 ;  /* 0x8000000e850b7c23 */ /* 0x000fe2000801000b */
[----:B------:R-:W-:Y:S02]  /*49d0*/  PLOP3.LUT P2, PT, PT, PT, UP1, 0x80, 0x8 ;  /* 0x000000000008781c */ /* 0x000fe40003f4f018 */
[----:B------:R-:W-:Y:S02]  /*49e0*/  IABS R132, R134 ;  /* 0x0000008600847213 */ /* 0x000fe40000000000 */
[----:B------:R-:W-:Y:S02]  /*49f0*/  @P1 FSEL R11, R11, -INF , !P5 ;  /* 0xff8000000b0b1808 */ /* 0x000fe40006800000 */
[----:B------:R-:W-:Y:S01]  /*4a00*/  PLOP3.LUT P1, PT, PT, PT, UP1, 0x80, 0x8 ;  /* 0x000000000008781c */ /* 0x000fe20003f2f018 */
[----:B------:R-:W-:Y:S01]  /*4a10*/  IMAD.MOV.U32 R143, RZ, RZ, R132 ;  /* 0x000000ffff8f7224 */ /* 0x000fe200078e0084 */
[----:B------:R-:W-:Y:S01]  /*4a20*/  PLOP3.LUT P5, PT, PT, PT, UP1, 0x80, 0x8 ;  /* 0x000000000008781c */ /* 0x000fe20003faf018 */
[----:B------:R-:W1:Y:S01]  /*4a30*/  LDSM.16.M88.4 R132, [R170+0xc800] ;  /* 0x00c80000aa84783b */ /* 0x000e620000000200 */
[----:B------:R-:W-:Y:S02]  /*4a40*/  @P6 ISETP.GE.AND P6, PT, R144, UR26, PT ;  /* 0x0000001a90006c0c */ /* 0x000fe4000bfc6270 */
[----:B------:R-:W-:Y:S01]  /*4a50*/  I2FP.F32.S32 R143, R143 ;  /* 0x0000008f008f7245 */ /* 0x000fe20000201400 */
[----:B------:R-:W-:Y:S01]  /*4a60*/  @P2 VIADD R144, R0, 0x9 ;  /* 0x0000000900902836 */ /* 0x000fe20000000000 */
[----:B------:R-:W-:Y:S02]  /*4a70*/  PLOP3.LUT P2, PT, PT, PT, UP1, 0x80, 0x8 ;  /* 0x000000000008781c */ /* 0x000fe40003f4f018 */
[----:B------:R-:W-:Y:S01]  /*4a80*/  IABS R140, R3 ;  /* 0x00000003008c7213 */ /* 0x000fe20000000000 */
[----:B------:R-:W-:Y:S01]  /*4a90*/  FFMA.FTZ R12, R143, -UR14, R12 ;  /* 0x8000000e8f0c7c23 */ /* 0x000fe2000801000c */
[----:B------:R-:W-:Y:S01]  /*4aa0*/  IABS R2, R2 ;  /* 0x0000000200027213 */ /* 0x000fe20000000000 */
[----:B------:R-:W-:Y:S01]  /*4ab0*/  VIADD R3, R176, 0xffffffd0 ;  /* 0xffffffd0b0037836 */ /* 0x000fe20000000000 */
[----:B------:R-:W-:Y:S02]  /*4ac0*/  I2FP.F32.S32 R140, R140 ;  /* 0x0000008c008c7245 */ /* 0x000fe40000201400 */
[----:B------:R-:W-:Y:S02]  /*4ad0*/  @P1 FSEL R12, R12, -INF , !P6 ;  /* 0xff8000000c0c1808 */ /* 0x000fe40007000000 */
[----:B------:R-:W-:Y:S01]  /*4ae0*/  PLOP3.LUT P1, PT, PT, PT, UP1, 0x80, 0x8 ;  /* 0x000000000008781c */ /* 0x000fe20003f2f018 */
[----:B------:R-:W-:Y:S01]  /*4af0*/  FFMA.FTZ R13, R140, -UR14, R13 ;  /* 0x8000000e8c0d7c23 */ /* 0x000fe2000801000d */
[----:B------:R-:W-:Y:S02]  /*4b00*/  @P5 FSEL R14, R14, -INF , !P6 ;  /* 0xff8000000e0e5808 */ /* 0x000fe40007000000 */
[----:B------:R-:W-:Y:S02]  /*4b10*/  PLOP3.LUT P5, PT, PT, PT, UP1, 0x80, 0x8 ;  /* 0x000000000008781c */ /* 0x000fe40003faf018 */
[----:B------:R-:W-:Y:S02]  /*4b20*/  @P2 FSEL R16, R16, -INF , !P6 ;  /* 0xff80000010102808 */ /* 0x000fe40007000000 */
[----:B------:R-:W-:Y:S02]  /*4b30*/  PLOP3.LUT P2, PT, PT, PT, UP1, 0x80, 0x8 ;  /* 0x000000000008781c */ /* 0x000fe40003f4f018 */
[----:B------:R-:W-:Y:S02]  /*4b40*/  IABS R3, R3 ;  /* 0x0000000300037213 */ /* 0x000fe40000000000 */
[----:B------:R-:W-:Y:S02]  /*4b50*/  I2FP.F32.S32 R142, R2 ;  /* 0x00000002008e7245 */ /* 0x000fe40000201400 */
[----:B------:R-:W-:Y:S02]  /*4b60*/  @P1 FSEL R18, R18, -INF , !P6 ;  /* 0xff80000012121808 */ /* 0x000fe40007000000 */
[----:B------:R-:W-:Y:S02]  /*4b70*/  PLOP3.LUT P6, PT, PT, PT, UP1, 0x80, 0x8 ;  /* 0x000000000008781c */ /* 0x000fe40003fcf018 */
[----:B------:R-:W-:Y:S02]  /*4b80*/  @P5 ISETP.GE.AND P5, PT, R144, UR26, PT ;  /* 0x0000001a90005c0c */ /* 0x000fe4000bfa6270 */
[----:B------:R-:W-:Y:S02]  /*4b90*/  PLOP3.LUT P1, PT, PT, PT, UP1, 0x80, 0x8 ;  /* 0x000000000008781c */ /* 0x000fe40003f2f018 */
[----:B------:R-:W-:Y:S02]  /*4ba0*/  @P2 FSEL R13, R13, -INF , !P5 ;  /* 0xff8000000d0d2808 */ /* 0x000fe40006800000 */
[----:B------:R-:W-:Y:S01]  /*4bb0*/  PLOP3.LUT P2, PT, PT, PT, UP1, 0x80, 0x8 ;  /* 0x000000000008781c */ /* 0x000fe20003f4f018 */
[-C--:B-1----:R-:W-:Y:S03]  /*4bc0*/  HMMA.16816.F32 R20, R136, R132.reuse, R20 ;  /* 0x000000848814723c */ /* 0x082fe60000001814 */
[----:B------:R-:W-:Y:S02]  /*4bd0*/  I2FP.F32.S32 R3, R3 ;  /* 0x0000000300037245 */ /* 0x000fe40000201400 */
[----:B------:R-:W-:Y:S02]  /*4be0*/  @P6 FSEL R15, R15, -INF , !P5 ;  /* 0xff8000000f0f6808 */ /* 0x000fe40006800000 */
[----:B------:R-:W-:Y:S01]  /*4bf0*/  PLOP3.LUT P6, PT, PT, PT, UP1, 0x80, 0x8 ;  /* 0x000000000008781c */ /* 0x000fe20003fcf018 */
[----:B------:R-:W-:Y:S01]  /*4c00*/  FFMA.FTZ R17, R3, -UR14, R17 ;  /* 0x8000000e03117c23 */ /* 0x000fe20008010011 */
[C---:B------:R-:W-:Y:S04]  /*4c10*/  HMMA.16816.F32 R24, R152.reuse, R132, R24 ;  /* 0x000000849818723c */ /* 0x040fe80000001818 */
[----:B------:R-:W-:Y:S01]  /*4c20*/  @P1 FSEL R17, R17, -INF , !P5 ;  /* 0xff80000011111808 */ /* 0x000fe20006800000 */
[----:B------:R-:W-:Y:S01]  /*4c30*/  VIADD R132, R176, 0x9 ;  /* 0x00000009b0847836 */ /* 0x000fe20000000000 */
[----:B------:R-:W-:Y:S02]  /*4c40*/  PLOP3.LUT P1, PT, PT, PT, UP1, 0x80, 0x8 ;  /* 0x000000000008781c */ /* 0x000fe40003f2f018 */
[----:B------:R-:W-:Y:S01]  /*4c50*/  @P2 FSEL R19, R19, -INF , !P5 ;  /* 0xff80000013132808 */ /* 0x000fe20006800000 */
[-C--:B------:R-:W-:Y:S01]  /*4c60*/  HMMA.16816.F32 R28, R152, R134.reuse, R28 ;  /* 0x00000086981c723c */ /* 0x080fe2000000181c */
[----:B------:R-:W-:Y:S02]  /*4c70*/  PLOP3.LUT P5, PT, PT, PT, UP1, 0x80, 0x8 ;  /* 0x000000000008781c */ /* 0x000fe40003faf018 */
[----:B------:R-:W-:Y:S01]  /*4c80*/  PLOP3.LUT P2, PT, PT, PT, UP1, 0x80, 0x8 ;  /* 0x000000000008781c */ /* 0x000fe20003f4f018 */
[----:B------:R-:W-:Y:S01]  /*4c90*/  @P6 VIADD R133, R0, 0x10 ;  /* 0x0000001000856836 */ /* 0x000fe20000000000 */
[----:B------:R-:W-:Y:S01]  /*4ca0*/  IABS R132, R132 ;  /* 0x0000008400847213 */ /* 0x000fe20000000000 */
[----:B------:R-:W-:Y:S01]  /*4cb0*/  FFMA.FTZ R20, R142, -UR14, R20 ;  /* 0x8000000e8e147c23 */ /* 0x000fe20008010014 */
[----:B------:R-:W-:Y:S01]  /*4cc0*/  PLOP3.LUT P6, PT, PT, PT, UP1, 0x80, 0x8 ;  /* 0x000000000008781c */ /* 0x000fe20003fcf018 */
[C---:B------:R-:W-:Y:S04]  /*4cd0*/  HMMA.16816.F32 R32, R136.reuse, R134, R32 ;  /* 0x000000868820723c */ /* 0x040fe80000001820 */
[----:B------:R-:W-:Y:S02]  /*4ce0*/  IMAD.MOV.U32 R2, RZ, RZ, R132 ;  /* 0x000000ffff027224 */ /* 0x000fe400078e0084 */
[----:B------:R-:W-:Y:S01]  /*4cf0*/  FFMA.FTZ R22, R141, -UR14, R22 ;  /* 0x8000000e8d167c23 */ /* 0x000fe20008010016 */
[----:B------:R-:W-:Y:S01]  /*4d00*/  @P5 ISETP.GE.AND P5, PT, R133, UR26, PT ;  /* 0x0000001a85005c0c */ /* 0x000fe2000bfa6270 */
[----:B------:R-:W-:Y:S01]  /*4d10*/  @P1 VIADD R144, R0, 0x11 ;  /* 0x0000001100901836 */ /* 0x000fe20000000000 */
[----:B------:R-:W-:Y:S01]  /*4d20*/  PLOP3.LUT P1, PT, PT, PT, UP1, 0x80, 0x8 ;  /* 0x000000000008781c */ /* 0x000fe20003f2f018 */
[----:B------:R-:W1:Y:S01]  /*4d30*/  LDSM.16.M88.4 R132, [R170+0xd000] ;  /* 0x00d00000aa84783b */ /* 0x000e620000000200 */
[----:B------:R-:W-:Y:S01]  /*4d40*/  I2FP.F32.S32 R2, R2 ;  /* 0x0000000200027245 */ /* 0x000fe20000201400 */
[----:B------:R-:W-:Y:S01]  /*4d50*/  FFMA.FTZ R26, R143, -UR14, R26 ;  /* 0x8000000e8f1a7c23 */ /* 0x000fe2000801001a */
[----:B------:R-:W-:Y:S01]  /*4d60*/  @P2 FSEL R20, R20, -INF , !P5 ;  /* 0xff80000014142808 */ /* 0x000fe20006800000 */
[----:B------:R-:W-:Y:S01]  /*4d70*/  FFMA.FTZ R21, R145, -UR14, R21 ;  /* 0x8000000e91157c23 */ /* 0x000fe20008010015 */
[----:B------:R-:W-:Y:S01]  /*4d80*/  PLOP3.LUT P2, PT, PT, PT, UP1, 0x80, 0x8 ;  /* 0x000000000008781c */ /* 0x000fe20003f4f018 */
[----:B------:R-:W-:Y:S01]  /*4d90*/  FFMA.FTZ R24, R2, -UR14, R24 ;  /* 0x8000000e02187c23 */ /* 0x000fe20008010018 */
[----:B------:R-:W-:Y:S01]  /*4da0*/  @P6 FSEL R22, R22, -INF , !P5 ;  /* 0xff80000016166808 */ /* 0x000fe20006800000 */
[----:B------:R-:W-:Y:S01]  /*4db0*/  FFMA.FTZ R23, R3, -UR14, R23 ;  /* 0x8000000e03177c23 */ /* 0x000fe20008010017 */
[----:B------:R-:W-:Y:S01]  /*4dc0*/  PLOP3.LUT P6, PT, PT, PT, UP1, 0x80, 0x8 ;  /* 0x000000000008781c */ /* 0x000fe20003fcf018 */
[----:B------:R-:W-:Y:S01]  /*4dd0*/  FFMA.FTZ R34, R142, -UR14, R34 ;  /* 0x8000000e8e227c23 */ /* 0x000fe20008010022 */
[----:B------:R-:W-:Y:S01]  /*4de0*/  FFMA.FTZ R35, R145, -UR14, R35 ;  /* 0x8000000e91237c23 */ /* 0x000fe20008010023 */
[----:B------:R-:W-:Y:S01]  /*4df0*/  @P1 FSEL R24, R24, -INF , !P5 ;  /* 0xff80000018181808 */ /* 0x000fe20006800000 */
[----:B------:R-:W-:Y:S01]  /*4e00*/  FFMA.FTZ R27, R140, -UR14, R27 ;  /* 0x8000000e8c1b7c23 */ /* 0x000fe2000801001b */
[----:B------:R-:W-:Y:S01]  /*4e10*/  PLOP3.LUT P1, PT, PT, PT, UP1, 0x80, 0x8 ;  /* 0x000000000008781c */ /* 0x000fe20003f2f018 */
[----:B------:R-:W-:Y:S01]  /*4e20*/  FFMA.FTZ R30, R2, -UR14, R30 ;  /* 0x8000000e021e7c23 */ /* 0x000fe2000801001e */
[----:B------:R-:W-:Y:S02]  /*4e30*/  VIADD R2, R176, 0xffffffc0 ;  /* 0xffffffc0b0027836 */ /* 0x000fe40000000000 */
[----:B------:R-:W-:Y:S01]  /*4e40*/  @P2 FSEL R26, R26, -INF , !P5 ;  /* 0xff8000001a1a2808 */ /* 0x000fe20006800000 */
[C---:B------:R-:W-:Y:S01]  /*4e50*/  VIADD R143, R176.reuse, 0x8 ;  /* 0x00000008b08f7836 */ /* 0x040fe20000000000 */
[----:B------:R-:W-:Y:S01]  /*4e60*/  PLOP3.LUT P2, PT, PT, PT, UP1, 0x80, 0x8 ;  /* 0x000000000008781c */ /* 0x000fe20003f4f018 */
[----:B------:R-:W-:Y:S01]  /*4e70*/  VIADD R3, R176, 0x1 ;  /* 0x00000001b0037836 */ /* 0x000fe20000000000 */
[----:B------:R-:W-:Y:S02]  /*4e80*/  @P6 ISETP.GE.AND P6, PT, R144, UR26, PT ;  /* 0x0000001a90006c0c */ /* 0x000fe4000bfc6270 */
[----:B------:R-:W-:Y:S02]  /*4e90*/  IABS R143, R143 ;  /* 0x0000008f008f7213 */ /* 0x000fe40000000000 */
[----:B------:R-:W-:Y:S02]  /*4ea0*/  PLOP3.LUT P5, PT, PT, PT, UP1, 0x80, 0x8 ;  /* 0x000000000008781c */ /* 0x000fe40003faf018 */
[----:B------:R-:W-:Y:S02]  /*4eb0*/  @P1 FSEL R21, R21, -INF , !P6 ;  /* 0xff80000015151808 */ /* 0x000fe40007000000 */
[----:B------:R-:W-:Y:S02]  /*4ec0*/  I2FP.F32.S32 R143, R143 ;  /* 0x0000008f008f7245 */ /* 0x000fe40000201400 */
[----:B------:R-:W-:Y:S02]  /*4ed0*/  PLOP3.LUT P1, PT, PT, PT, UP1, 0x80, 0x8 ;  /* 0x000000000008781c */ /* 0x000fe40003f2f018 */
[----:B------:R-:W-:Y:S01]  /*4ee0*/  @P2 FSEL R23, R23, -INF , !P6 ;  /* 0xff80000017172808 */ /* 0x000fe20007000000 */
[C---:B------:R-:W-:Y:S01]  /*4ef0*/  FFMA.FTZ R25, R143.reuse, -UR14, R25 ;  /* 0x8000000e8f197c23 */ /* 0x040fe20008010019 */
[----:B------:R-:W-:Y:S01]  /*4f00*/  PLOP3.LUT P2, PT, PT, PT, UP1, 0x80, 0x8 ;  /* 0x000000000008781c */ /* 0x000fe20003f4f018 */
[----:B------:R-:W-:Y:S01]  /*4f10*/  FFMA.FTZ R31, R143, -UR14, R31 ;  /* 0x8000000e8f1f7c23 */ /* 0x000fe2000801001f */
[----:B------:R-:W-:Y:S01]  /*4f20*/  IABS R141, R3 ;  /* 0x00000003008d7213 */ /* 0x000fe20000000000 */
[----:B------:R-:W-:Y:S01]  /*4f30*/  VIADD R3, R176, 0xffffffc1 ;  /* 0xffffffc1b0037836 */ /* 0x000fe20000000000 */
[----:B------:R-:W-:Y:S01]  /*4f40*/  @P5 FSEL R25, R25, -INF , !P6 ;  /* 0xff80000019195808 */ /* 0x000fe20007000000 */
[-C--:B-1----:R-:W-:Y:S01]  /*4f50*/  HMMA.16816.F32 R36, R136, R132.reuse, R36 ;  /* 0x000000848824723c */ /* 0x082fe20000001824 */
[----:B------:R-:W-:Y:S02]  /*4f60*/  PLOP3.LUT P5, PT, PT, PT, UP1, 0x80, 0x8 ;  /* 0x000000000008781c */ /* 0x000fe40003faf018 */
[----:B------:R-:W-:Y:S02]  /*4f70*/  I2FP.F32.S32 R141, R141 ;  /* 0x0000008d008d7245 */ /* 0x000fe40000201400 */
[----:B------:R-:W-:Y:S02]  /*4f80*/  @P1 FSEL R27, R27, -INF , !P6 ;  /* 0xff8000001b1b1808 */ /* 0x000fe40007000000 */
[----:B------:R-:W-:Y:S01]  /*4f90*/  PLOP3.LUT P6, PT, PT, PT, UP1, 0x80, 0x8 ;  /* 0x000000000008781c */ /* 0x000fe20003fcf018 */
[----:B------:R-:W-:Y:S01]  /*4fa0*/  @P2 VIADD R140, R0, 0x18 ;  /* 0x00000018008c2836 */ /* 0x000fe20000000000 */
[----:B------:R-:W-:Y:S01]  /*4fb0*/  PLOP3.LUT P1, PT, PT, PT, UP1, 0x80, 0x8 ;  /* 0x000000000008781c */ /* 0x000fe20003f2f018 */
[C---:B------:R-:W-:Y:S01]  /*4fc0*/  FFMA.FTZ R28, R141.reuse, -UR14, R28 ;  /* 0x8000000e8d1c7c23 */ /* 0x040fe2000801001c */
[----:B------:R-:W-:Y:S01]  /*4fd0*/  PLOP3.LUT P2, PT, PT, PT, UP1, 0x80, 0x8 ;  /* 0x000000000008781c */ /* 0x000fe20003f4f018 */
[C---:B------:R-:W-:Y:S04]  /*4fe0*/  HMMA.16816.F32 R40, R152.reuse, R132, R40 ;  /* 0x000000849828723c */ /* 0x040fe80000001828 */
[----:B------:R-:W-:Y:S01]  /*4ff0*/  @P5 ISETP.GE.AND P5, PT, R140, UR26, PT ;  /* 0x0000001a8c005c0c */ /* 0x000fe2000bfa6270 */
[----:B------:R-:W-:Y:S01]  /*5000*/  VIADD R132, R176, 0xfffffff9 ;  /* 0xfffffff9b0847836 */ /* 0x000fe20000000000 */
[----:B------:R-:W-:Y:S02]  /*5010*/  IABS R3, R3 ;  /* 0x0000000300037213 */ /* 0x000fe40000000000 */
[----:B------:R-:W-:Y:S01]  /*5020*/  @P6 FSEL R28, R28, -INF , !P5 ;  /* 0xff8000001c1c6808 */ /* 0x000fe20006800000 */
[-C--:B------:R-:W-:Y:S01]  /*5030*/  HMMA.16816.F32 R44, R152, R134.reuse, R44 ;  /* 0x00000086982c723c */ /* 0x080fe2000000182c */
[----:B------:R-:W-:Y:S02]  /*5040*/  PLOP3.LUT P6, PT, PT, PT, UP1, 0x80, 0x8 ;  /* 0x000000000008781c */ /* 0x000fe40003fcf018 */
[----:B------:R-:W-:Y:S01]  /*5050*/  I2FP.F32.S32 R140, R3 ;  /* 0x00000003008c7245 */ /* 0x000fe20000201400 */
[----:B------:R-:W-:Y:S01]  /*5060*/  @P1 VIADD R146, R0, 0x19 ;  /* 0x0000001900921836 */ /* 0x000fe20000000000 */
[----:B------:R-:W-:Y:S02]  /*5070*/  PLOP3.LUT P1, PT, PT, PT, UP1, 0x80, 0x8 ;  /* 0x000000000008781c */ /* 0x000fe40003f2f018 */
[----:B------:R-:W-:Y:S01]  /*5080*/  @P2 FSEL R30, R30, -INF , !P5 ;  /* 0xff8000001e1e2808 */ /* 0x000fe20006800000 */
[C---:B------:R-:W-:Y:S01]  /*5090*/  HMMA.16816.F32 R48, R136.reuse, R134, R48 ;  /* 0x000000868830723c */ /* 0x040fe20000001830 */
[----:B------:R-:W-:Y:S03]  /*50a0*/  PLOP3.LUT P2, PT, PT, PT, UP1, 0x80, 0x8 ;  /* 0x000000000008781c */ /* 0x000fe60003f4f018 */
[----:B------:R-:W-:Y:S01]  /*50b0*/  IABS R144, R176 ;  /* 0x000000b000907213 */ /* 0x000fe20000000000 */
[----:B------:R-:W-:Y:S01]  /*50c0*/  FFMA.FTZ R32, R140, -UR14, R32 ;  /* 0x8000000e8c207c23 */ /* 0x000fe20008010020 */
[----:B------:R-:W-:Y:S01]  /*50d0*/  @P6 ISETP.GE.AND P6, PT, R146, UR26, PT ;  /* 0x0000001a92006c0c */ /* 0x000fe2000bfc6270 */
[----:B------:R-:W-:Y:S01]  /*50e0*/  FFMA.FTZ R38, R140, -UR14, R38 ;  /* 0x8000000e8c267c23 */ /* 0x000fe20008010026 */
[----:B------:R-:W-:Y:S01]  /*50f0*/  I2FP.F32.S32 R144, R144 ;  /* 0x0000009000907245 */ /* 0x000fe20000201400 */
[----:B------:R-:W4:Y:S01]  /*5100*/  LDL R146, [R1] ;  /* 0x0000000001927983 */ /* 0x000f220000100800 */
[----:B------:R-:W-:Y:S01]  /*5110*/  @P1 FSEL R32, R32, -INF , !P5 ;  /* 0xff80000020201808 */ /* 0x000fe20006800000 */
[----:B------:R-:W-:Y:S01]  /*5120*/  FFMA.FTZ R42, R141, -UR14, R42 ;  /* 0x8000000e8d2a7c23 */ /* 0x000fe2000801002a */
[----:B------:R-:W-:Y:S01]  /*5130*/  PLOP3.LUT P1, PT, PT, PT, UP1, 0x80, 0x8 ;  /* 0x000000000008781c */ /* 0x000fe20003f2f018 */
[----:B------:R-:W-:Y:S01]  /*5140*/  FFMA.FTZ R29, R144, -UR14, R29 ;  /* 0x8000000e901d7c23 */ /* 0x000fe2000801001d */
[----:B------:R-:W-:Y:S01]  /*5150*/  @P2 FSEL R34, R34, -INF , !P5 ;  /* 0xff80000022222808 */ /* 0x000fe20006800000 */
[----:B------:R-:W-:Y:S01]  /*5160*/  FFMA.FTZ R43, R144, -UR14, R43 ;  /* 0x8000000e902b7c23 */ /* 0x000fe2000801002b */
[----:B------:R-:W-:Y:S01]  /*5170*/  PLOP3.LUT P5, PT, PT, PT, UP1, 0x80, 0x8 ;  /* 0x000000000008781c */ /* 0x000fe20003faf018 */
[C---:B------:R-:W-:Y:S01]  /*5180*/  VIADD R144, R176.reuse, 0xfffffff0 ;  /* 0xfffffff0b0907836 */ /* 0x040fe20000000000 */
[----:B------:R-:W-:Y:S01]  /*5190*/  IABS R142, R2 ;  /* 0x00000002008e7213 */ /* 0x000fe20000000000 */
[C---:B------:R-:W-:Y:S01]  /*51a0*/  VIADD R141, R176.reuse, 0xffffffb1 ;  /* 0xffffffb1b08d7836 */ /* 0x040fe20000000000 */
[----:B------:R-:W-:Y:S01]  /*51b0*/  PLOP3.LUT P2, PT, PT, PT, UP1, 0x80, 0x8 ;  /* 0x000000000008781c */ /* 0x000fe20003f4f018 */
[C---:B------:R-:W-:Y:S01]  /*51c0*/  VIADD R2, R176.reuse, 0xffffffb9 ;  /* 0xffffffb9b0027836 */ /* 0x040fe20000000000 */
[----:B------:R-:W-:Y:S01]  /*51d0*/  I2FP.F32.S32 R142, R142 ;  /* 0x0000008e008e7245 */ /* 0x000fe20000201400 */
[----:B------:R-:W-:Y:S01]  /*51e0*/  VIADD R140, R176, 0xfffffff8 ;  /* 0xfffffff8b08c7836 */ /* 0x000fe20000000000 */
[----:B------:R-:W-:Y:S02]  /*51f0*/  IABS R132, R132 ;  /* 0x0000008400847213 */ /* 0x000fe40000000000 */
[----:B------:R-:W-:Y:S01]  /*5200*/  @P1 FSEL R29, R29, -INF , !P6 ;  /* 0xff8000001d1d1808 */ /* 0x000fe20007000000 */
[C---:B------:R-:W-:Y:S01]  /*5210*/  FFMA.FTZ R33, R142.reuse, -UR14, R33 ;  /* 0x8000000e8e217c23 */ /* 0x040fe20008010021 */
[----:B------:R-:W-:Y:S01]  /*5220*/  PLOP3.LUT P1, PT, PT, PT, UP1, 0x80, 0x8 ;  /* 0x000000000008781c */ /* 0x000fe20003f2f018 */
[----:B------:R-:W-:Y:S01]  /*5230*/  FFMA.FTZ R39, R142, -UR14, R39 ;  /* 0x8000000e8e277c23 */ /* 0x000fe20008010027 */
[----:B------:R-:W-:Y:S02]  /*5240*/  @P5 FSEL R31, R31, -INF , !P6 ;  /* 0xff8000001f1f5808 */ /* 0x000fe40007000000 */
[----:B------:R-:W-:Y:S02]  /*5250*/  PLOP3.LUT P5, PT, PT, PT, UP1, 0x80, 0x8 ;  /* 0x000000000008781c */ /* 0x000fe40003faf018 */
[----:B------:R-:W-:Y:S02]  /*5260*/  @P2 FSEL R33, R33, -INF , !P6 ;  /* 0xff80000021212808 */ /* 0x000fe40007000000 */
[----:B------:R-:W-:Y:S02]  /*5270*/  PLOP3.LUT P2, PT, PT, PT, UP1, 0x80, 0x8 ;  /* 0x000000000008781c */ /* 0x000fe40003f4f018 */
[----:B------:R-:W-:Y:S02]  /*5280*/  IABS R2, R2 ;  /* 0x0000000200027213 */ /* 0x000fe40000000000 */
[----:B------:R-:W-:Y:S02]  /*5290*/  IABS R140, R140 ;  /* 0x0000008c008c7213 */ /* 0x000fe40000000000 */
[----:B------:R-:W-:Y:S02]  /*52a0*/  @P1 FSEL R35, R35, -INF , !P6 ;  /* 0xff80000023231808 */ /* 0x000fe40007000000 */
[----:B------:R-:W-:Y:S01]  /*52b0*/  PLOP3.LUT P6, PT, PT, PT, UP1, 0x80, 0x8 ;  /* 0x000000000008781c */ /* 0x000fe20003fcf018 */
[C---:B------:R-:W-:Y:S01]  /*52c0*/  @P5 VIADD R133, R0.reuse, 0x20 ;  /* 0x0000002000855836 */ /* 0x040fe20000000000 */
[----:B------:R-:W-:Y:S02]  /*52d0*/  PLOP3.LUT P1, PT, PT, PT, UP1, 0x80, 0x8 ;  /* 0x000000000008781c */ /* 0x000fe40003f2f018 */
[----:B------:R-:W-:Y:S01]  /*52e0*/  I2FP.F32.S32 R3, R2 ;  /* 0x0000000200037245 */ /* 0x000fe20000201400 */
[----:B------:R-:W-:Y:S01]  /*52f0*/  @P2 VIADD R143, R0, 0x21 ;  /* 0x00000021008f2836 */ /* 0x000fe20000000000 */
[----:B------:R-:W-:Y:S01]  /*5300*/  PLOP3.LUT P5, PT, PT, PT, UP1, 0x80, 0x8 ;  /* 0x000000000008781c */ /* 0x000fe20003faf018 */
[----:B------:R-:W-:Y:S01]  /*5310*/  IMAD.MOV.U32 R2, RZ, RZ, R132 ;  /* 0x000000ffff027224 */ /* 0x000fe200078e0084 */
[----:B------:R-:W-:Y:S01]  /*5320*/  PLOP3.LUT P2, PT, PT, PT, UP1, 0x80, 0x8 ;  /* 0x000000000008781c */ /* 0x000fe20003f4f018 */
[C---:B------:R-:W-:Y:S01]  /*5330*/  FFMA.FTZ R36, R3.reuse, -UR14, R36 ;  /* 0x8000000e03247c23 */ /* 0x040fe20008010024 */
[----:B------:R-:W-:Y:S01]  /*5340*/  I2FP.F32.S32 R140, R140 ;  /* 0x0000008c008c7245 */ /* 0x000fe20000201400 */
[----:B------:R-:W-:Y:S01]  /*5350*/  VIADD R132, R176, 0xffffffb8 ;  /* 0xffffffb8b0847836 */ /* 0x000fe20000000000 */
[----:B------:R-:W-:Y:S01]  /*5360*/  I2FP.F32.S32 R2, R2 ;  /* 0x0000000200027245 */ /* 0x000fe20000201400 */
[----:B------:R-:W-:Y:S01]  /*5370*/  FFMA.FTZ R50, R3, -UR14, R50 ;  /* 0x8000000e03327c23 */ /* 0x000fe20008010032 */
[----:B------:R-:W-:Y:S01]  /*5380*/  @P6 ISETP.GE.AND P6, PT, R133, UR26, PT ;  /* 0x0000001a85006c0c */ /* 0x000fe2000bfc6270 */
[----:B------:R-:W-:Y:S01]  /*5390*/  FFMA.FTZ R41, R140, -UR14, R41 ;  /* 0x8000000e8c297c23 */ /* 0x000fe20008010029 */
[----:B------:R-:W-:Y:S01]  /*53a0*/  IABS R132, R132 ;  /* 0x0000008400847213 */ /* 0x000fe20000000000 */
[----:B------:R-:W-:Y:S01]  /*53b0*/  FFMA.FTZ R40, R2, -UR14, R40 ;  /* 0x8000000e02287c23 */ /* 0x000fe20008010028 */
[----:B------:R-:W-:Y:S01]  /*53c0*/  @P1 FSEL R36, R36, -INF , !P6 ;  /* 0xff80000024241808 */ /* 0x000fe20007000000 */
[----:B------:R-:W-:Y:S01]  /*53d0*/  FFMA.FTZ R46, R2, -UR14, R46 ;  /* 0x8000000e022e7c23 */ /* 0x000fe2000801002e */
[----:B------:R-:W-:Y:S01]  /*53e0*/  PLOP3.LUT P1, PT, PT, PT, UP1, 0x80, 0x8 ;  /* 0x000000000008781c */ /* 0x000fe20003f2f018 */
[----:B------:R-:W-:Y:S01]  /*53f0*/  IMAD.WIDE.U32 R2, R242, -0x326172a9, RZ ;  /* 0xcd9e8d57f2027825 */ /* 0x000fe200078e00ff */
[----:B------:R-:W-:Y:S02]  /*5400*/  @P5 FSEL R38, R38, -INF , !P6 ;  /* 0xff80000026265808 */ /* 0x000fe40007000000 */
[----:B------:R-:W-:Y:S01]  /*5410*/  PLOP3.LUT P5, PT, PT, PT, UP1, 0x80, 0x8 ;  /* 0x000000000008781c */ /* 0x000fe20003faf018 */
[----:B------:R-:W-:Y:S01]  /*5420*/  FFMA.FTZ R47, R140, -UR14, R47 ;  /* 0x8000000e8c2f7c23 */ /* 0x000fe2000801002f */
[----:B------:R-:W-:Y:S02]  /*5430*/  @P2 FSEL R40, R40, -INF , !P6 ;  /* 0xff80000028282808 */ /* 0x000fe40007000000 */
[----:B------:R-:W-:Y:S02]  /*5440*/  PLOP3.LUT P2, PT, PT, PT, UP1, 0x80, 0x8 ;  /* 0x000000000008781c */ /* 0x000fe40003f4f018 */
[----:B------:R-:W-:Y:S02]  /*5450*/  IABS R141, R141 ;  /* 0x0000008d008d7213 */ /* 0x000fe40000000000 */
[----:B------:R-:W-:Y:S02]  /*5460*/  IABS R144, R144 ;  /* 0x0000009000907213 */ /* 0x000fe40000000000 */
[----:B------:R-:W-:Y:S02]  /*5470*/  @P1 FSEL R42, R42, -INF , !P6 ;  /* 0xff8000002a2a1808 */ /* 0x000fe40007000000 */
[----:B------:R-:W-:Y:S02]  /*5480*/  PLOP3.LUT P1, PT, PT, PT, UP1, 0x80, 0x8 ;  /* 0x000000000008781c */ /* 0x000fe40003f2f018 */
[----:B------:R-:W-:Y:S02]  /*5490*/  PLOP3.LUT P6, PT, PT, PT, UP1, 0x80, 0x8 ;  /* 0x000000000008781c */ /* 0x000fe40003fcf018 */
[----:B------:R-:W-:Y:S01]  /*54a0*/  @P5 ISETP.GE.AND P5, PT, R143, UR26, PT ;  /* 0x0000001a8f005c0c */ /* 0x000fe2000bfa6270 */
[----:B------:R-:W-:Y:S01]  /*54b0*/  @P2 VIADD R133, R0, 0x28 ;  /* 0x0000002800852836 */ /* 0x000fe20000000000 */
[----:B------:R-:W-:Y:S01]  /*54c0*/  I2FP.F32.S32 R143, R132 ;  /* 0x00000084008f7245 */ /* 0x000fe20000201400 */
[----:B------:R-:W-:Y:S01]  /*54d0*/  VIADD R132, R176, 0xfffffff1 ;  /* 0xfffffff1b0847836 */ /* 0x000fe20000000000 */
[----:B------:R-:W-:Y:S02]  /*54e0*/  PLOP3.LUT P2, PT, PT, PT, UP1, 0x80, 0x8 ;  /* 0x000000000008781c */ /* 0x000fe40003f4f018 */
[----:B------:R-:W-:Y:S01]  /*54f0*/  I2FP.F32.S32 R141, R141 ;  /* 0x0000008d008d7245 */ /* 0x000fe20000201400 */
[C---:B------:R-:W-:Y:S01]  /*5500*/  FFMA.FTZ R37, R143.reuse, -UR14, R37 ;  /* 0x8000000e8f257c23 */ /* 0x040fe20008010025 */
[----:B------:R-:W-:Y:S01]  /*5510*/  IABS R142, R132 ;  /* 0x00000084008e7213 */ /* 0x000fe20000000000 */
[----:B------:R-:W-:Y:S01]  /*5520*/  FFMA.FTZ R51, R143, -UR14, R51 ;  /* 0x8000000e8f337c23 */ /* 0x000fe20008010033 */
[----:B------:R-:W-:Y:S01]  /*5530*/  @P1 FSEL R39, R39, -INF , !P5 ;  /* 0xff80000027271808 */ /* 0x000fe20006800000 */
[----:B------:R-:W-:Y:S01]  /*5540*/  FFMA.FTZ R48, R141, -UR14, R48 ;  /* 0x8000000e8d307c23 */ /* 0x000fe20008010030 */
[----:B------:R-:W-:Y:S02]  /*5550*/  PLOP3.LUT P1, PT, PT, PT, UP1, 0x80, 0x8 ;  /* 0x000000000008781c */ /* 0x000fe40003f2f018 */
[----:B------:R-:W-:Y:S02]  /*5560*/  @P6 FSEL R37, R37, -INF , !P5 ;  /* 0xff80000025256808 */ /* 0x000fe40006800000 */
[----:B------:R-:W-:Y:S02]  /*5570*/  PLOP3.LUT P6, PT, PT, PT, UP1, 0x80, 0x8 ;  /* 0x000000000008781c */ /* 0x000fe40003fcf018 */
[----:B------:R-:W-:Y:S02]  /*5580*/  @P2 FSEL R41, R41, -INF , !P5 ;  /* 0xff80000029292808 */ /* 0x000fe40006800000 */
[----:B------:R-:W-:Y:S02]  /*5590*/  PLOP3.LUT P2, PT, PT, PT, UP1, 0x80, 0x8 ;  /* 0x000000000008781c */ /* 0x000fe40003f4f018 */
[----:B------:R-:W-:Y:S02]  /*55a0*/  I2FP.F32.S32 R142, R142 ;  /* 0x0000008e008e7245 */ /* 0x000fe40000201400 */
[----:B--2---:R-:W-:Y:S02]  /*55b0*/  LOP3.LUT R145, R156, UR36, R3, 0x96, !PT ;  /* 0x000000249c917c12 */ /* 0x004fe4000f8e9603 */
[----:B------:R-:W-:Y:S01]  /*55c0*/  @P1 FSEL R43, R43, -INF , !P5 ;  /* 0xff8000002b2b1808 */ /* 0x000fe20006800000 */
[----:B------:R-:W-:Y:S01]  /*55d0*/  FFMA.FTZ R44, R142, -UR14, R44 ;  /* 0x8000000e8e2c7c23 */ /* 0x000fe2000801002c */
[----:B------:R-:W-:Y:S02]  /*55e0*/  PLOP3.LUT P1, PT, PT, PT, UP1, 0x80, 0x8 ;  /* 0x000000000008781c */ /* 0x000fe40003f2f018 */
[----:B------:R-:W-:Y:S02]  /*55f0*/  @P6 ISETP.GE.AND P6, PT, R133, UR26, PT ;  /* 0x0000001a85006c0c */ /* 0x000fe4000bfc6270 */
[----:B------:R-:W-:Y:S01]  /*5600*/  PLOP3.LUT P5, PT, PT, PT, UP1, 0x80, 0x8 ;  /* 0x000000000008781c */ /* 0x000fe20003faf018 */
[----:B------:R-:W1:Y:S01]  /*5610*/  LDSM.16.M88.4 R132, [R170+0xd800] ;  /* 0x00d80000aa84783b */ /* 0x000e620000000200 */
[----:B------:R-:W-:Y:S02]  /*5620*/  @P2 FSEL R44, R44, -INF , !P6 ;  /* 0xff8000002c2c2808 */ /* 0x000fe40007000000 */
[----:B------:R-:W-:Y:S02]  /*5630*/  PLOP3.LUT P2, PT, PT, PT, UP1, 0x80, 0x8 ;  /* 0x000000000008781c */ /* 0x000fe40003f4f018 */
[----:B------:R-:W-:Y:S02]  /*5640*/  I2FP.F32.S32 R161, R144 ;  /* 0x0000009000a17245 */ /* 0x000fe40000201400 */
[----:B------:R-:W-:Y:S02]  /*5650*/  LOP3.LUT R148, R2, UR15, R247, 0x96, !PT ;  /* 0x0000000f02947c12 */ /* 0x000fe4000f8e96f7 */
[----:B------:R-:W-:Y:S01]  /*5660*/  @P1 FSEL R46, R46, -INF , !P6 ;  /* 0xff8000002e2e1808 */ /* 0x000fe20007000000 */
[----:B------:R-:W-:Y:S01]  /*5670*/  FFMA.FTZ R45, R161, -UR14, R45 ;  /* 0x8000000ea12d7c23 */ /* 0x000fe2000801002d */
[----:B------:R-:W-:Y:S01]  /*5680*/  PLOP3.LUT P1, PT, PT, PT, UP1, 0x80, 0x8 ;  /* 0x000000000008781c */ /* 0x000fe20003f2f018 */
[----:B------:R-:W-:Y:S01]  /*5690*/  IMAD.WIDE.U32 R148, R148, -0x2daee0ad, RZ ;  /* 0xd2511f5394947825 */ /* 0x000fe200078e00ff */
[----:B------:R-:W-:Y:S02]  /*56a0*/  @P5 FSEL R48, R48, -INF , !P6 ;  /* 0xff80000030305808 */ /* 0x000fe40007000000 */
[----:B------:R-:W-:Y:S02]  /*56b0*/  PLOP3.LUT P5, PT, PT, PT, UP1, 0x80, 0x8 ;  /* 0x000000000008781c */ /* 0x000fe40003faf018 */
[----:B------:R-:W-:Y:S02]  /*56c0*/  @P2 FSEL R50, R50, -INF , !P6 ;  /* 0xff80000032322808 */ /* 0x000fe40007000000 */
[----:B------:R-:W-:Y:S02]  /*56d0*/  PLOP3.LUT P2, PT, PT, PT, UP1, 0x80, 0x8 ;  /* 0x000000000008781c */ /* 0x000fe40003f4f018 */
[----:B------:R-:W-:Y:S01]  /*56e0*/  LOP3.LUT R150, R2, UR15, R245, 0x96, !PT ;  /* 0x0000000f02967c12 */ /* 0x000fe2000f8e96f5 */
[----:B------:R-:W-:Y:S01]  /*56f0*/  VIADD R2, R176, 0xffffffb0 ;  /* 0xffffffb0b0027836 */ /* 0x000fe20000000000 */
[----:B------:R-:W-:Y:S01]  /*5700*/  PLOP3.LUT P6, PT, PT, PT, UP1, 0x80, 0x8 ;  /* 0x000000000008781c */ /* 0x000fe20003fcf018 */
[----:B------:R-:W-:Y:S01]  /*5710*/  @P1 VIADD R3, R0, 0x29 ;  /* 0x0000002900031836 */ /* 0x000fe20000000000 */
[----:B------:R-:W-:Y:S01]  /*5720*/  PLOP3.LUT P1, PT, PT, PT, UP1, 0x80, 0x8 ;  /* 0x000000000008781c */ /* 0x000fe20003f2f018 */
[----:B------:R-:W-:Y:S01]  /*5730*/  IMAD.WIDE.U32 R150, R150, -0x2daee0ad, RZ ;  /* 0xd2511f5396967825 */ /* 0x000fe200078e00ff */
[----:B------:R-:W-:Y:S02]  /*5740*/  IABS R140, R2 ;  /* 0x00000002008c7213 */ /* 0x000fe40000000000 */
[----:B------:R-:W-:Y:S01]  /*5750*/  @P5 ISETP.GE.AND P5, PT, R3, UR26, PT ;  /* 0x0000001a03005c0c */ /* 0x000fe2000bfa6270 */
[----:B------:R-:W-:Y:S03]  /*5760*/  VIADD R3, R242, 0x4 ;  /* 0x00000004f2037836 */ /* 0x000fe60000000000 */
[----:B------:R-:W-:Y:S01]  /*5770*/  @P2 FSEL R45, R45, -INF , !P5 ;  /* 0xff8000002d2d2808 */ /* 0x000fe20006800000 */
[----:B------:R-:W-:Y:S01]  /*5780*/  IMAD.WIDE.U32 R2, R3, -0x326172a9, RZ ;  /* 0xcd9e8d5703027825 */ /* 0x000fe200078e00ff */
[----:B------:R-:W-:Y:S03]  /*5790*/  PLOP3.LUT P2, PT, PT, PT, UP1, 0x80, 0x8 ;  /* 0x000000000008781c */ /* 0x000fe60003f4f018 */
[----:B------:R-:W-:Y:S01]  /*57a0*/  @P1 FSEL R47, R47, -INF , !P5 ;  /* 0xff8000002f2f1808 */ /* 0x000fe20006800000 */
[----:B------:R-:W-:Y:S01]  /*57b0*/  @P6 VIADD R144, R0, 0x30 ;  /* 0x0000003000906836 */ /* 0x000fe20000000000 */
[----:B------:R-:W-:Y:S01]  /*57c0*/  LOP3.LUT R158, R156, UR36, R3, 0x96, !PT ;  /* 0x000000249c9e7c12 */ /* 0x000fe2000f8e9603 */
[-C--:B-1----:R-:W-:Y:S01]  /*57d0*/  HMMA.16816.F32 R52, R136, R132.reuse, R52 ;  /* 0x000000848834723c */ /* 0x082fe20000001834 */
[----:B------:R-:W-:Y:S02]  /*57e0*/  PLOP3.LUT P1, PT, PT, PT, UP1, 0x80, 0x8 ;  /* 0x000000000008781c */ /* 0x000fe40003f2f018 */
[----:B------:R-:W-:Y:S01]  /*57f0*/  I2FP.F32.S32 R156, R140 ;  /* 0x0000008c009c7245 */ /* 0x000fe20000201400 */
[----:B------:R-:W-:Y:S01]  /*5800*/  IMAD.WIDE.U32 R164, R158, -0x2daee0ad, RZ ;  /* 0xd2511f539ea47825 */ /* 0x000fe200078e00ff */
[C---:B------:R-:W-:Y:S02]  /*5810*/  LOP3.LUT R140, R2.reuse, UR15, R247, 0x96, !PT ;  /* 0x0000000f028c7c12 */ /* 0x040fe4000f8e96f7 */
[----:B------:R-:W-:Y:S01]  /*5820*/  LOP3.LUT R157, R2, UR15, R245, 0x96, !PT ;  /* 0x0000000f029d7c12 */ /* 0x000fe2000f8e96f5 */
[----:B------:R-:W-:Y:S01]  /*5830*/  FFMA.FTZ R49, R156, -UR14, R49 ;  /* 0x8000000e9c317c23 */ /* 0x000fe20008010031 */
[----:B------:R-:W-:Y:S01]  /*5840*/  PLOP3.LUT P6, PT, PT, PT, UP1, 0x80, 0x8 ;  /* 0x000000000008781c */ /* 0x000fe20003fcf018 */
[C---:B------:R-:W-:Y:S01]  /*5850*/  VIADD R2, R176.reuse, 0xffffffa9 ;  /* 0xffffffa9b0027836 */ /* 0x040fe20000000000 */
[C---:B------:R-:W-:Y:S01]  /*5860*/  HMMA.16816.F32 R56, R152.reuse, R132, R56 ;  /* 0x000000849838723c */ /* 0x040fe20000001838 */
[----:B------:R-:W-:Y:S03]  /*5870*/  UIADD3 UR15, UPT, UPT, UR37, 0x76cf5d0a, URZ ;  /* 0x76cf5d0a250f7890 */ /* 0x000fe6000fffe0ff */
[----:B------:R-:W-:Y:S01]  /*5880*/  IABS R2, R2 ;  /* 0x0000000200027213 */ /* 0x000fe20000000000 */
[----:B------:R-:W-:Y:S01]  /*5890*/  FMUL.FTZ R132, R147, 1.4426950216293334961 ;  /* 0x3fb8aa3b93847820 */ /* 0x000fe20000410000 */
[----:B------:R-:W-:Y:S01]  /*58a0*/  @P2 FSEL R49, R49, -INF , !P5 ;  /* 0xff80000031312808 */ /* 0x000fe20006800000 */
[----:B------:R-:W-:Y:S01]  /*58b0*/  VIADD R3, R176, 0xffffffe9 ;  /* 0xffffffe9b0037836 */ /* 0x000fe20000000000 */
[----:B------:R-:W-:Y:S01]  /*58c0*/  PLOP3.LUT P2, PT, PT, PT, UP1, 0x80, 0x8 ;  /* 0x000000000008781c */ /* 0x000fe20003f4f018 */
[-C--:B------:R-:W-:Y:S03]  /*58d0*/  HMMA.16816.F32 R60, R152, R134.reuse, R60 ;  /* 0x00000086983c723c */ /* 0x080fe6000000183c */
[----:B------:R-:W-:Y:S01]  /*58e0*/  @P1 FSEL R51, R51, -INF , !P5 ;  /* 0xff80000033331808 */ /* 0x000fe20006800000 */
[----:B------:R-:W-:Y:S01]  /*58f0*/  FFMA.FTZ R55, R156, -UR14, R55 ;  /* 0x8000000e9c377c23 */ /* 0x000fe20008010037 */
[----:B------:R-:W-:Y:S01]  /*5900*/  FSETP.NEU.FTZ.AND P5, PT, R147, -INF , PT ;  /* 0xff8000009300780b */ /* 0x000fe20003fbd000 */
[----:B------:R-:W-:Y:S01]  /*5910*/  FFMA.FTZ R54, R141, -UR14, R54 ;  /* 0x8000000e8d367c23 */ /* 0x000fe20008010036 */
[----:B------:R-:W-:Y:S01]  /*5920*/  I2FP.F32.S32 R162, R2 ;  /* 0x0000000200a27245 */ /* 0x000fe20000201400 */
[----:B------:R-:W-:Y:S01]  /*5930*/  HMMA.16816.F32 R64, R136, R134, R64 ;  /* 0x000000868840723c */ /* 0x000fe20000001840 */
[----:B------:R-:W-:Y:S03]  /*5940*/  PLOP3.LUT P1, PT, PT, PT, UP1, 0x80, 0x8 ;  /* 0x000000000008781c */ /* 0x000fe60003f2f018 */
[----:B------:R-:W-:Y:S01]  /*5950*/  FSEL R132, R132, RZ, P5 ;  /* 0x000000ff84847208 */ /* 0x000fe20002800000 */
[----:B------:R-:W-:Y:S01]  /*5960*/  FFMA.FTZ R52, R162, -UR14, R52 ;  /* 0x8000000ea2347c23 */ /* 0x000fe20008010034 */
[----:B------:R-:W-:Y:S01]  /*5970*/  @P6 ISETP.GE.AND P6, PT, R144, UR26, PT ;  /* 0x0000001a90006c0c */ /* 0x000fe2000bfc6270 */
[----:B------:R-:W-:Y:S01]  /*5980*/  IMAD.WIDE.U32 R140, R140, -0x2daee0ad, RZ ;  /* 0xd2511f538c8c7825 */ /* 0x000fe200078e00ff */
[----:B------:R-:W-:Y:S02]  /*5990*/  IABS R2, R3 ;  /* 0x0000000300027213 */ /* 0x000fe40000000000 */
[----:B------:R-:W-:Y:S01]  /*59a0*/  @P2 FSEL R52, R52, -INF , !P6 ;  /* 0xff80000034342808 */ /* 0x000fe20007000000 */
[--C-:B------:R-:W-:Y:S01]  /*59b0*/  FFMA.FTZ R4, R4, UR13, -R132.reuse ;  /* 0x0000000d04047c23 */ /* 0x100fe20008010884 */
[----:B------:R-:W-:Y:S01]  /*59c0*/  PLOP3.LUT P5, PT, PT, PT, UP1, 0x80, 0x8 ;  /* 0x000000000008781c */ /* 0x000fe20003faf018 */
[----:B------:R-:W-:Y:S01]  /*59d0*/  FFMA.FTZ R5, R5, UR13, -R132 ;  /* 0x0000000d05057c23 */ /* 0x000fe20008010884 */
[----:B------:R-:W-:Y:S01]  /*59e0*/  PLOP3.LUT P2, PT, PT, PT, UP1, 0x80, 0x8 ;  /* 0x000000000008781c */ /* 0x000fe20003f4f018 */
[----:B------:R-:W1:Y:S01]  /*59f0*/  MUFU.EX2 R207, R4 ;  /* 0x0000000400cf7308 */ /* 0x000e620000000800 */
[----:B------:R-:W-:Y:S01]  /*5a00*/  I2FP.F32.S32 R160, R2 ;  /* 0x0000000200a07245 */ /* 0x000fe20000201400 */
[----:B------:R-:W-:Y:S01]  /*5a10*/  FFMA.FTZ R58, R142, -UR14, R58 ;  /* 0x8000000e8e3a7c23 */ /* 0x000fe2000801003a */
[----:B------:R-:W-:Y:S01]  /*5a20*/  @P1 FSEL R54, R54, -INF , !P6 ;  /* 0xff80000036361808 */ /* 0x000fe20007000000 */
[----:B------:R-:W-:Y:S01]  /*5a30*/  FFMA.FTZ R32, R32, UR13, -R132 ;  /* 0x0000000d20207c23 */ /* 0x000fe20008010884 */
[----:B------:R-:W-:Y:S01]  /*5a40*/  LEA R152, R173, UR4, 0x1 ;  /* 0x00000004ad987c11 */ /* 0x000fe2000f8e08ff */
[----:B------:R-:W-:Y:S01]  /*5a50*/  FFMA.FTZ R56, R160, -UR14, R56 ;  /* 0x8000000ea0387c23 */ /* 0x000fe20008010038 */
[--C-:B------:R-:W-:Y:S03]  /*5a60*/  FFMA.FTZ R33, R33, UR13, -R132.reuse ;  /* 0x0000000d21217c23 */ /* 0x100fe60008010884 */
[----:B------:R2:W-:Y:S01]  /*5a70*/  MUFU.EX2 R206, R5 ;  /* 0x0000000500ce7308 */ /* 0x0005e20000000800 */
[--C-:B------:R-:W-:Y:S01]  /*5a80*/  FFMA.FTZ R49, R49, UR13, -R132.reuse ;  /* 0x0000000d31317c23 */ /* 0x100fe20008010884 */
[--C-:B------:R-:W-:Y:S01]  /*5a90*/  FFMA.FTZ R48, R48, UR13, -R132.reuse ;  /* 0x0000000d30307c23 */ /* 0x100fe20008010884 */
[----:B------:R-:W-:Y:S01]  /*5aa0*/  @P5 FSEL R56, R56, -INF , !P6 ;  /* 0xff80000038385808 */ /* 0x000fe20007000000 */
[--C-:B------:R-:W-:Y:S01]  /*5ab0*/  FFMA.FTZ R20, R20, UR13, -R132.reuse ;  /* 0x0000000d14147c23 */ /* 0x100fe20008010884 */
[----:B------:R-:W-:Y:S01]  /*5ac0*/  @P2 FSEL R58, R58, -INF , !P6 ;  /* 0xff8000003a3a2808 */ /* 0x000fe20007000000 */
[--C-:B------:R-:W-:Y:S01]  /*5ad0*/  FFMA.FTZ R21, R21, UR13, -R132.reuse ;  /* 0x0000000d15157c23 */ /* 0x100fe20008010884 */
[----:B------:R-:W-:Y:S03]  /*5ae0*/  PLOP3.LUT P6, PT, PT, PT, UP1, 0x80, 0x8 ;  /* 0x000000000008781c */ /* 0x000fe60003fcf018 */
[----:B------:R-:W-:Y:S01]  /*5af0*/  MUFU.EX2 R190, R32 ;  /* 0x0000002000be7308 */ /* 0x000fe20000000800 */
[----:B------:R-:W-:Y:S01]  /*5b00*/  PLOP3.LUT P2, PT, PT, PT, UP1, 0x80, 0x8 ;  /* 0x000000000008781c */ /* 0x000fe20003f4f018 */
[----:B------:R-:W-:Y:S01]  /*5b10*/  FFMA.FTZ R59, R161, -UR14, R59 ;  /* 0x8000000ea13b7c23 */ /* 0x000fe2000801003b */
[----:B-----5:R-:W-:Y:S01]  /*5b20*/  FSETP.NEU.FTZ.AND P5, PT, R252, -INF , PT ;  /* 0xff800000fc00780b */ /* 0x020fe20003fbd000 */
[----:B------:R-:W-:Y:S01]  /*5b30*/  FFMA.FTZ R16, R16, UR13, -R132 ;  /* 0x0000000d10107c23 */ /* 0x000fe20008010884 */
[----:B------:R-:W-:Y:S01]  /*5b40*/  FFMA.FTZ R60, R163, -UR14, R60 ;  /* 0x8000000ea33c7c23 */ /* 0x000fe2000801003c */
[----:B------:R-:W-:Y:S01]  /*5b50*/  FFMA.FTZ R62, R160, -UR14, R62 ;  /* 0x8000000ea03e7c23 */ /* 0x000fe2000801003e */
[----:B------:R-:W-:Y:S03]  /*5b60*/  FFMA.FTZ R66, R162, -UR14, R66 ;  /* 0x8000000ea2427c23 */ /* 0x000fe60008010042 */
[----:B------:R-:W-:Y:S01]  /*5b70*/  MUFU.EX2 R189, R33 ;  /* 0x0000002100bd7308 */ /* 0x000fe20000000800 */
[----:B--2---:R-:W-:Y:S04]  /*5b80*/  IMAD.WIDE.U32 R4, R157, -0x2daee0ad, RZ ;  /* 0xd2511f539d047825 */ /* 0x004fe800078e00ff */
[----:B------:R-:W-:Y:S01]  /*5b90*/  FFMA.FTZ R61, R169, -UR14, R61 ;  /* 0x8000000ea93d7c23 */ /* 0x000fe2000801003d */
[----:B------:R-:W2:Y:S01]  /*5ba0*/  LDL R157, [R1+0x18] ;  /* 0x00001800019d7983 */ /* 0x000ea20000100800 */
[--C-:B------:R-:W-:Y:S01]  /*5bb0*/  FFMA.FTZ R36, R36, UR13, -R132.reuse ;  /* 0x0000000d24247c23 */ /* 0x100fe20008010884 */
[--C-:B------:R-:W-:Y:S01]  /*5bc0*/  FFMA.FTZ R37, R37, UR13, -R132.reuse ;  /* 0x0000000d25257c23 */ /* 0x100fe20008010884 */
[----:B------:R-:W-:Y:S01]  /*5bd0*/  FFMA.FTZ R52, R52, UR13, -R132 ;  /* 0x0000000d34347c23 */ /* 0x000fe20008010884 */
[----:B------:R-:W-:Y:S01]  /*5be0*/  FMUL.FTZ R2, R252, 1.4426950216293334961 ;  /* 0x3fb8aa3bfc027820 */ /* 0x000fe20000410000 */
[----:B------:R-:W-:Y:S01]  /*5bf0*/  MUFU.EX2 R178, R48 ;  /* 0x0000003000b27308 */ /* 0x000fe20000000800 */
[----:B------:R-:W-:Y:S03]  /*5c00*/  IMAD.WIDE.U32 R144, R145, -0x2daee0ad, RZ ;  /* 0xd2511f5391907825 */ /* 0x000fe600078e00ff */
[----:B------:R-:W-:Y:S02]  /*5c10*/  FSEL R2, R2, RZ, P5 ;  /* 0x000000ff02027208 */ /* 0x000fe40002800000 */
[C---:B------:R-:W-:Y:S02]  /*5c20*/  LOP3.LUT R143, R144.reuse, UR15, R149, 0x96, !PT ;  /* 0x0000000f908f7c12 */ /* 0x040fe4000f8e9695 */
[----:B------:R-:W-:Y:S01]  /*5c30*/  LOP3.LUT R147, R144, UR15, R151, 0x96, !PT ;  /* 0x0000000f90937c12 */ /* 0x000fe2000f8e9697 */
[--C-:B------:R-:W-:Y:S01]  /*5c40*/  FFMA.FTZ R8, R8, UR13, -R2.reuse ;  /* 0x0000000d08087c23 */ /* 0x100fe20008010802 */
[C---:B------:R-:W-:Y:S01]  /*5c50*/  LOP3.LUT R144, R164.reuse, UR15, R141, 0x96, !PT ;  /* 0x0000000fa4907c12 */ /* 0x040fe2000f8e968d */
[--C-:B------:R-:W-:Y:S01]  /*5c60*/  FFMA.FTZ R9, R9, UR13, -R2.reuse ;  /* 0x0000000d09097c23 */ /* 0x100fe20008010802 */
[----:B------:R-:W-:Y:S01]  /*5c70*/  LOP3.LUT R141, R164, UR15, R5, 0x96, !PT ;  /* 0x0000000fa48d7c12 */ /* 0x000fe2000f8e9605 */
[----:B------:R-:W-:Y:S01]  /*5c80*/  IMAD.WIDE.U32 R142, R143, -0x326172a9, RZ ;  /* 0xcd9e8d578f8e7825 */ /* 0x000fe200078e00ff */
[----:B---3--:R-:W-:Y:S01]  /*5c90*/  LOP3.LUT R133, R166, UR29, R145, 0x96, !PT ;  /* 0x0000001da6857c12 */ /* 0x008fe2000f8e9691 */
[----:B------:R-:W-:Y:S01]  /*5ca0*/  UIADD3 UR15, UPT, UPT, UR37, -0x126145ec, URZ ;  /* 0xed9eba14250f7890 */ /* 0x000fe2000fffe0ff */
[----:B------:R-:W-:Y:S01]  /*5cb0*/  PLOP3.LUT P5, PT, PT, PT, UP1, 0x80, 0x8 ;  /* 0x000000000008781c */ /* 0x000fe20003faf018 */
[--C-:B------:R-:W-:Y:S01]  /*5cc0*/  FFMA.FTZ R13, R13, UR13, -R2.reuse ;  /* 0x0000000d0d0d7c23 */ /* 0x100fe20008010802 */
[--C-:B------:R-:W-:Y:S01]  /*5cd0*/  FFMA.FTZ R12, R12, UR13, -R2.reuse ;  /* 0x0000000d0c0c7c23 */ /* 0x100fe20008010802 */
[----:B------:R-:W-:Y:S01]  /*5ce0*/  MUFU.EX2 R210, R16 ;  /* 0x0000001000d27308 */ /* 0x000fe20000000800 */
        /* <DEDUP_REMOVED lines=9> */
[----:B------:R-:W-:Y:S01]  /*5d80*/  @P2 VIADD R145, R0, 0x31 ;  /* 0x0000003100912836 */ /* 0x000fe20000000000 */
[----:B------:R-:W-:Y:S01]  /*5d90*/  PLOP3.LUT P2, PT, PT, PT, UP1, 0x80, 0x8 ;  /* 0x000000000008781c */ /* 0x000fe20003f4f018 */
[----:B------:R-:W-:Y:S01]  /*5da0*/  IMAD.WIDE.U32 R158, R133, -0x326172a9, RZ ;  /* 0xcd9e8d57859e7825 */ /* 0x000fe200078e00ff */
[----:B------:R-:W-:Y:S01]  /*5db0*/  LOP3.LUT R133, R166, UR29, R165, 0x96, !PT ;  /* 0x0000001da6857c12 */ /* 0x000fe2000f8e96a5 */
[----:B------:R-:W-:Y:S01]  /*5dc0*/  UIADD3 UR29, UPT, UPT, UR37, 0x32370b8f, URZ ;  /* 0x32370b8f251d7890 */ /* 0x000fe2000fffe0ff */
[----:B------:R-:W-:Y:S01]  /*5dd0*/  @P5 ISETP.GE.AND P5, PT, R145, UR26, PT ;  /* 0x0000001a91005c0c */ /* 0x000fe2000bfa6270 */
[----:B------:R-:W-:Y:S01]  /*5de0*/  IMAD.WIDE.U32 R144, R144, -0x326172a9, RZ ;  /* 0xcd9e8d5790907825 */ /* 0x000fe200078e00ff */
[----:B------:R-:W-:Y:S01]  /*5df0*/  LOP3.LUT R143, R158, UR34, R143, 0x96, !PT ;  /* 0x000000229e8f7c12 */ /* 0x000fe2000f8e968f */
[----:B------:R-:W-:Y:S10]  /*5e00*/  MUFU.EX2 R192, R56 ;  /* 0x0000003800c07308 */ /* 0x000ff40000000800 */
[----:B------:R-:W-:Y:S10]  /*5e10*/  MUFU.EX2 R229, R8 ;  /* 0x0000000800e57308 */ /* 0x000ff40000000800 */
[----:B------:R3:W-:Y:S10]  /*5e20*/  MUFU.EX2 R230, R9 ;  /* 0x0000000900e67308 */ /* 0x0007f40000000800 */
[----:B------:R-:W-:Y:S10]  /*5e30*/  MUFU.EX2 R227, R13 ;  /* 0x0000000d00e37308 */ /* 0x000ff40000000800 */
[----:B------:R-:W-:Y:S01]  /*5e40*/  MUFU.EX2 R228, R12 ;  /* 0x0000000c00e47308 */ /* 0x000fe20000000800 */
[----:B---3--:R-:W-:Y:S01]  /*5e50*/  IMAD.WIDE.U32 R8, R141, -0x326172a9, RZ ;  /* 0xcd9e8d578d087825 */ /* 0x008fe200078e00ff */
[C---:B----4-:R-:W-:Y:S03]  /*5e60*/  FSETP.NEU.FTZ.AND P1, PT, R146.reuse, -INF , PT ;  /* 0xff8000009200780b */ /* 0x050fe60003f3d000 */
[----:B------:R-:W-:Y:S01]  /*5e70*/  FMUL.FTZ R3, R146, 1.4426950216293334961 ;  /* 0x3fb8aa3b92037820 */ /* 0x000fe20000410000 */
[----:B------:R-:W-:Y:S01]  /*5e80*/  @P6 VIADD R146, R0, 0x38 ;  /* 0x0000003800926836 */ /* 0x000fe20000000000 */
[----:B------:R-:W-:Y:S03]  /*5e90*/  PLOP3.LUT P6, PT, PT, PT, UP1, 0x80, 0x8 ;  /* 0x000000000008781c */ /* 0x000fe60003fcf018 */
[----:B------:R-:W-:Y:S01]  /*5ea0*/  MUFU.EX2 R203, R20 ;  /* 0x0000001400cb7308 */ /* 0x000fe20000000800 */
[----:B------:R-:W-:Y:S02]  /*5eb0*/  FSEL R3, R3, RZ, P1 ;  /* 0x000000ff03037208 */ /* 0x000fe40000800000 */
[----:B------:R-:W-:Y:S02]  /*5ec0*/  PLOP3.LUT P1, PT, PT, PT, UP1, 0x80, 0x8 ;  /* 0x000000000008781c */ /* 0x000fe40003f2f018 */
[----:B------:R-:W-:Y:S01]  /*5ed0*/  @P2 ISETP.GE.AND P2, PT, R146, UR26, PT ;  /* 0x0000001a92002c0c */ /* 0x000fe2000bf46270 */
[--C-:B------:R-:W-:Y:S01]  /*5ee0*/  FFMA.FTZ R5, R7, UR13, -R3.reuse ;  /* 0x0000000d07057c23 */ /* 0x100fe20008010803 */
[--C-:B------:R-:W-:Y:S01]  /*5ef0*/  FFMA.FTZ R6, R6, UR13, -R3.reuse ;  /* 0x0000000d06067c23 */ /* 0x100fe20008010803 */
[--C-:B------:R-:W-:Y:S01]  /*5f00*/  FFMA.FTZ R18, R18, UR13, -R3.reuse ;  /* 0x0000000d12127c23 */ /* 0x100fe20008010803 */
[--C-:B------:R-:W-:Y:S01]  /*5f10*/  FFMA.FTZ R19, R19, UR13, -R3.reuse ;  /* 0x0000000d13137c23 */ /* 0x100fe20008010803 */
[----:B------:R3:W-:Y:S01]  /*5f20*/  MUFU.EX2 R226, R5 ;  /* 0x0000000500e27308 */ /* 0x0007e20000000800 */
[--C-:B------:R-:W-:Y:S01]  /*5f30*/  FFMA.FTZ R34, R34, UR13, -R3.reuse ;  /* 0x0000000d22227c23 */ /* 0x100fe20008010803 */
[--C-:B------:R-:W-:Y:S01]  /*5f40*/  FFMA.FTZ R35, R35, UR13, -R3.reuse ;  /* 0x0000000d23237c23 */ /* 0x100fe20008010803 */
[--C-:B------:R-:W-:Y:S01]  /*5f50*/  FFMA.FTZ R50, R50, UR13, -R3.reuse ;  /* 0x0000000d32327c23 */ /* 0x100fe20008010803 */
[--C-:B------:R-:W-:Y:S01]  /*5f60*/  FFMA.FTZ R51, R51, UR13, -R3.reuse ;  /* 0x0000000d33337c23 */ /* 0x100fe20008010803 */
[--C-:B------:R-:W-:Y:S01]  /*5f70*/  FFMA.FTZ R22, R22, UR13, -R3.reuse ;  /* 0x0000000d16167c23 */ /* 0x100fe20008010803 */
[----:B------:R-:W-:Y:S01]  /*5f80*/  @P1 VIADD R0, R0, 0x39 ;  /* 0x0000003900001836 */ /* 0x000fe20000000000 */
[----:B------:R-:W-:Y:S03]  /*5f90*/  FSETP.NEU.FTZ.AND P1, PT, R251, -INF , PT ;  /* 0xff800000fb00780b */ /* 0x000fe60003f3d000 */
[----:B------:R-:W-:Y:S01]  /*5fa0*/  MUFU.EX2 R196, R34 ;  /* 0x0000002200c47308 */ /* 0x000fe20000000800 */
[--C-:B------:R-:W-:Y:S01]  /*5fb0*/  FFMA.FTZ R23, R23, UR13, -R3.reuse ;  /* 0x0000000d17177c23 */ /* 0x100fe20008010803 */
[--C-:B------:R-:W-:Y:S01]  /*5fc0*/  FFMA.FTZ R38, R38, UR13, -R3.reuse ;  /* 0x0000000d26267c23 */ /* 0x100fe20008010803 */
[----:B------:R-:W-:Y:S01]  /*5fd0*/  @P6 ISETP.GE.AND P6, PT, R0, UR26, PT ;  /* 0x0000001a00006c0c */ /* 0x000fe2000bfc6270 */
[----:B------:R-:W-:Y:S01]  /*5fe0*/  FMUL.FTZ R0, R251, 1.4426950216293334961 ;  /* 0x3fb8aa3bfb007820 */ /* 0x000fe20000410000 */
[--C-:B------:R-:W-:Y:S01]  /*5ff0*/  FFMA.FTZ R39, R39, UR13, -R3.reuse ;  /* 0x0000000d27277c23 */ /* 0x100fe20008010803 */
[----:B------:R-:W-:Y:S04]  /*6000*/  FFMA.FTZ R54, R54, UR13, -R3 ;  /* 0x0000000d36367c23 */ /* 0x000fe80008010803 */
[----:B------:R4:W1:Y:S01]  /*6010*/  MUFU.EX2 R205, R6 ;  /* 0x0000000600cd7308 */ /* 0x0008620000000800 */
[----:B---3--:R-:W-:Y:S02]  /*6020*/  LOP3.LUT R5, R244, UR35, R159, 0x96, !PT ;  /* 0x00000023f4057c12 */ /* 0x008fe4000f8e969f */
[----:B------:R-:W-:Y:S02]  /*6030*/  FSEL R0, R0, RZ, P1 ;  /* 0x000000ff00007208 */ /* 0x000fe40000800000 */
[----:B------:R-:W-:Y:S01]  /*6040*/  PLOP3.LUT P1, PT, PT, PT, UP1, 0x80, 0x8 ;  /* 0x000000000008781c */ /* 0x000fe20003f2f018 */
[----:B------:R-:W-:Y:S04]  /*6050*/  IMAD.WIDE.U32 R166, R5, -0x2daee0ad, RZ ;  /* 0xd2511f5305a67825 */ /* 0x000fe800078e00ff */
[----:B------:R-:W-:Y:S01]  /*6060*/  MUFU.EX2 R195, R35 ;  /* 0x0000002300c37308 */ /* 0x000fe20000000800 */
[--C-:B------:R-:W-:Y:S01]  /*6070*/  FFMA.FTZ R5, R11, UR13, -R0.reuse ;  /* 0x0000000d0b057c23 */ /* 0x100fe20008010800 */
[--C-:B------:R-:W-:Y:S01]  /*6080*/  FFMA.FTZ R10, R10, UR13, -R0.reuse ;  /* 0x0000000d0a0a7c23 */ /* 0x100fe20008010800 */
[----:B------:R-:W-:Y:S01]  /*6090*/  LOP3.LUT R150, R150, UR29, R167, 0x96, !PT ;  /* 0x0000001d96967c12 */ /* 0x000fe2000f8e96a7 */
[--C-:B------:R-:W-:Y:S01]  /*60a0*/  FFMA.FTZ R15, R15, UR13, -R0.reuse ;  /* 0x0000000d0f0f7c23 */ /* 0x100fe20008010800 */
[--C-:B------:R-:W-:Y:S01]  /*60b0*/  FFMA.FTZ R14, R14, UR13, -R0.reuse ;  /* 0x0000000d0e0e7c23 */ /* 0x100fe20008010800 */
[--C-:B------:R-:W-:Y:S01]  /*60c0*/  FFMA.FTZ R26, R26, UR13, -R0.reuse ;  /* 0x0000000d1a1a7c23 */ /* 0x100fe20008010800 */
[--C-:B------:R-:W-:Y:S03]  /*60d0*/  FFMA.FTZ R27, R27, UR13, -R0.reuse ;  /* 0x0000000d1b1b7c23 */ /* 0x100fe60008010800 */
[----:B------:R3:W1:Y:S01]  /*60e0*/  MUFU.EX2 R233, R5 ;  /* 0x0000000500e97308 */ /* 0x0006620000000800 */
[----:B----4-:R-:W-:Y:S01]  /*60f0*/  IMAD.WIDE.U32 R6, R147, -0x326172a9, RZ ;  /* 0xcd9e8d5793067825 */ /* 0x010fe200078e00ff */
[----:B------:R-:W-:Y:S03]  /*6100*/  LOP3.LUT R147, R246, UR35, R159, 0x96, !PT ;  /* 0x00000023f6937c12 */ /* 0x000fe6000f8e969f */
[--C-:B------:R-:W-:Y:S01]  /*6110*/  FFMA.FTZ R30, R30, UR13, -R0.reuse ;  /* 0x0000000d1e1e7c23 */ /* 0x100fe20008010800 */
[--C-:B------:R-:W-:Y:S01]  /*6120*/  FFMA.FTZ R31, R31, UR13, -R0.reuse ;  /* 0x0000000d1f1f7c23 */ /* 0x100fe20008010800 */
[----:B------:R-:W-:Y:S01]  /*6130*/  LOP3.LUT R151, R158, UR34, R7, 0x96, !PT ;  /* 0x000000229e977c12 */ /* 0x000fe2000f8e9607 */
[----:B------:R-:W-:Y:S02]  /*6140*/  IMAD.WIDE.U32 R158, R133, -0x326172a9, RZ ;  /* 0xcd9e8d57859e7825 */ /* 0x000fe400078e00ff */
[----:B------:R4:W1:Y:S02]  /*6150*/  MUFU.EX2 R234, R10 ;  /* 0x0000000a00ea7308 */ /* 0x0008640000000800 */
[--C-:B------:R-:W-:Y:S01]  /*6160*/  FFMA.FTZ R42, R42, UR13, -R0.reuse ;  /* 0x0000000d2a2a7c23 */ /* 0x100fe20008010800 */
[----:B------:R-:W-:Y:S01]  /*6170*/  IMAD.WIDE.U32 R164, R147, -0x2daee0ad, RZ ;  /* 0xd2511f5393a47825 */ /* 0x000fe200078e00ff */
[----:B------:R-:W-:Y:S02]  /*6180*/  LOP3.LUT R7, R246, UR35, R159, 0x96, !PT ;  /* 0x00000023f6077c12 */ /* 0x000fe4000f8e969f */
[----:B------:R-:W-:Y:S01]  /*6190*/  LOP3.LUT R149, R158, UR34, R145, 0x96, !PT ;  /* 0x000000229e957c12 */ /* 0x000fe2000f8e9691 */
[----:B------:R-:W-:Y:S01]  /*61a0*/  IMAD.WIDE.U32 R146, R143, -0x2daee0ad, RZ ;  /* 0xd2511f538f927825 */ /* 0x000fe200078e00ff */
[----:B------:R-:W-:Y:S02]  /*61b0*/  LOP3.LUT R133, R244, UR35, R159, 0x96, !PT ;  /* 0x00000023f4857c12 */ /* 0x000fe4000f8e969f */
[----:B------:R-:W-:Y:S01]  /*61c0*/  MUFU.EX2 R167, R49 ;  /* 0x0000003100a77308 */ /* 0x000fe20000000800 */
[----:B------:R-:W-:Y:S01]  /*61d0*/  LOP3.LUT R9, R158, UR34, R9, 0x96, !PT ;  /* 0x000000229e097c12 */ /* 0x000fe2000f8e9609 */
[----:B------:R-:W-:Y:S01]  /*61e0*/  IMAD.WIDE.U32 R158, R7, -0x2daee0ad, RZ ;  /* 0xd2511f53079e7825 */ /* 0x000fe200078e00ff */
[----:B------:R-:W-:Y:S01]  /*61f0*/  LOP3.LUT R141, R148, UR29, R165, 0x96, !PT ;  /* 0x0000001d948d7c12 */ /* 0x000fe2000f8e96a5 */
[----:B------:R-:W-:Y:S01]  /*6200*/  UIADD3 UR34, UPT, UPT, UR36, -0x4ab325aa, URZ ;  /* 0xb54cda5624227890 */ /* 0x000fe2000fffe0ff */
[----:B------:R-:W-:Y:S01]  /*6210*/  LOP3.LUT R145, R164, UR15, R147, 0x96, !PT ;  /* 0x0000000fa4917c12 */ /* 0x000fe2000f8e9693 */
[----:B---3--:R-:W-:Y:S01]  /*6220*/  VIADD R5, R176, 0xffffffa8 ;  /* 0xffffffa8b0057836 */ /* 0x008fe20000000000 */
[----:B------:R-:W-:Y:S01]  /*6230*/  LOP3.LUT R147, R140, UR29, R159, 0x96, !PT ;  /* 0x0000001d8c937c12 */ /* 0x000fe2000f8e969f */
[----:B------:R-:W-:Y:S02]  /*6240*/  IMAD.WIDE.U32 R148, R149, -0x2daee0ad, RZ ;  /* 0xd2511f5395947825 */ /* 0x000fe400078e00ff */
[----:B------:R-:W-:Y:S01]  /*6250*/  MUFU.EX2 R185, R50 ;  /* 0x0000003200b97308 */ /* 0x000fe20000000800 */
[----:B------:R-:W-:Y:S01]  /*6260*/  IABS R5, R5 ;  /* 0x0000000500057213 */ /* 0x000fe20000000000 */
[----:B----4-:R-:W-:Y:S01]  /*6270*/  IMAD.WIDE.U32 R10, R151, -0x2daee0ad, RZ ;  /* 0xd2511f53970a7825 */ /* 0x010fe200078e00ff */
[----:B------:R-:W-:Y:S02]  /*6280*/  LOP3.LUT R149, R158, UR15, R149, 0x96, !PT ;  /* 0x0000000f9e957c12 */ /* 0x000fe4000f8e9695 */
[----:B------:R-:W-:Y:S01]  /*6290*/  I2FP.F32.S32 R143, R5 ;  /* 0x00000005008f7245 */ /* 0x000fe20000201400 */
[----:B------:R-:W-:Y:S01]  /*62a0*/  IMAD.WIDE.U32 R158, R9, -0x2daee0ad, RZ ;  /* 0xd2511f53099e7825 */ /* 0x000fe200078e00ff */
[----:B------:R-:W-:Y:S03]  /*62b0*/  LOP3.LUT R7, R166, UR15, R11, 0x96, !PT ;  /* 0x0000000fa6077c12 */ /* 0x000fe6000f8e960b */
[----:B------:R3:W4:Y:S01]  /*62c0*/  MUFU.EX2 R231, R15 ;  /* 0x0000000f00e77308 */ /* 0x0007220000000800 */
[--C-:B------:R-:W-:Y:S01]  /*62d0*/  FFMA.FTZ R43, R43, UR13, -R0.reuse ;  /* 0x0000000d2b2b7c23 */ /* 0x100fe20008010800 */
[----:B------:R-:W-:Y:S04]  /*62e0*/  IMAD.WIDE.U32 R164, R133, -0x2daee0ad, RZ ;  /* 0xd2511f5385a47825 */ /* 0x000fe800078e00ff */
[C---:B------:R-:W-:Y:S01]  /*62f0*/  FFMA.FTZ R53, R143.reuse, -UR14, R53 ;  /* 0x8000000e8f357c23 */ /* 0x040fe20008010035 */
[----:B------:R-:W-:Y:S01]  /*6300*/  FFMA.FTZ R67, R143, -UR14, R67 ;  /* 0x8000000e8f437c23 */ /* 0x000fe20008010043 */
[--C-:B------:R-:W-:Y:S01]  /*6310*/  FFMA.FTZ R46, R46, UR13, -R0.reuse ;  /* 0x0000000d2e2e7c23 */ /* 0x100fe20008010800 */
[----:B------:R-:W-:Y:S01]  /*6320*/  LOP3.LUT R11, R4, UR29, R165, 0x96, !PT ;  /* 0x0000001d040b7c12 */ /* 0x000fe2000f8e96a5 */
[----:B------:R-:W-:Y:S01]  /*6330*/  MUFU.EX2 R183, R51 ;  /* 0x0000003300b77308 */ /* 0x000fe20000000800 */
[----:B------:R-:W-:Y:S01]  /*6340*/  LOP3.LUT R13, R164, UR15, R159, 0x96, !PT ;  /* 0x0000000fa40d7c12 */ /* 0x000fe2000f8e969f */
[----:B------:R-:W-:Y:S01]  /*6350*/  UIADD3 UR29, UPT, UPT, UR36, 0x78dde6e4, URZ ;  /* 0x78dde6e4241d7890 */ /* 0x000fe2000fffe0ff */
[----:B------:R-:W-:Y:S01]  /*6360*/  @P1 FSEL R53, R53, -INF , !P5 ;  /* 0xff80000035351808 */ /* 0x000fe20006800000 */
[----:B------:R-:W-:Y:S01]  /*6370*/  UIADD3 UR15, UPT, UPT, UR36, 0x1715609d, URZ ;  /* 0x1715609d240f7890 */ /* 0x000fe2000fffe0ff */
[----:B------:R-:W-:Y:S01]  /*6380*/  PLOP3.LUT P1, PT, PT, PT, UP1, 0x80, 0x8 ;  /* 0x000000000008781c */ /* 0x000fe20003f2f018 */
[----:B------:R-:W-:Y:S04]  /*6390*/  IMAD.WIDE.U32 R4, R141, -0x326172a9, RZ ;  /* 0xcd9e8d578d047825 */ /* 0x000fe800078e00ff */
[----:B------:R-:W-:Y:S01]  /*63a0*/  FFMA.FTZ R47, R47, UR13, -R0 ;  /* 0x0000000d2f2f7c23 */ /* 0x000fe20008010800 */
[----:B------:R-:W-:Y:S01]  /*63b0*/  MUFU.EX2 R221, R18 ;  /* 0x0000001200dd7308 */ /* 0x000fe20000000800 */
[----:B------:R-:W-:Y:S01]  /*63c0*/  FFMA.FTZ R53, R53, UR13, -R132 ;  /* 0x0000000d35357c23 */ /* 0x000fe20008010884 */
[----:B------:R-:W-:Y:S01]  /*63d0*/  IMAD.WIDE.U32 R140, R145, -0x326172a9, RZ ;  /* 0xcd9e8d57918c7825 */ /* 0x000fe200078e00ff */
[----:B------:R-:W-:Y:S03]  /*63e0*/  LOP3.LUT R12, R142, UR29, R5, 0x96, !PT ;  /* 0x0000001d8e0c7c12 */ /* 0x000fe6000f8e9605 */
[----:B------:R-:W-:Y:S01]  /*63f0*/  FFMA.FTZ R58, R58, UR13, -R0 ;  /* 0x0000000d3a3a7c23 */ /* 0x000fe20008010800 */
[----:B------:R-:W-:Y:S01]  /*6400*/  LOP3.LUT R141, R4, UR15, R141, 0x96, !PT ;  /* 0x0000000f048d7c12 */ /* 0x000fe2000f8e968d */
[----:B------:R-:W-:Y:S02]  /*6410*/  IMAD.WIDE.U32 R4, R150, -0x326172a9, RZ ;  /* 0xcd9e8d5796047825 */ /* 0x000fe400078e00ff */
[----:B------:R-:W-:Y:S01]  /*6420*/  MUFU.EX2 R218, R19 ;  /* 0x0000001300da7308 */ /* 0x000fe20000000800 */
[----:B------:R-:W-:Y:S01]  /*6430*/  @P1 FSEL R55, R55, -INF , !P5 ;  /* 0xff80000037371808 */ /* 0x000fe20006800000 */
[----:B------:R-:W-:Y:S01]  /*6440*/  IMAD.WIDE.U32 R150, R7, -0x326172a9, RZ ;  /* 0xcd9e8d5707967825 */ /* 0x000fe200078e00ff */
[----:B------:R-:W-:Y:S02]  /*6450*/  PLOP3.LUT P1, PT, PT, PT, UP1, 0x80, 0x8 ;  /* 0x000000000008781c */ /* 0x000fe40003f2f018 */
[----:B------:R-:W-:Y:S01]  /*6460*/  LOP3.LUT R9, R6, UR29, R5, 0x96, !PT ;  /* 0x0000001d06097c12 */ /* 0x000fe2000f8e9605 */
[----:B------:R-:W-:Y:S01]  /*6470*/  VIADD R7, R176, 0xffffffe8 ;  /* 0xffffffe8b0077836 */ /* 0x000fe20000000000 */
[----:B---3--:R-:W-:Y:S01]  /*6480*/  LOP3.LUT R15, R4, UR15, R151, 0x96, !PT ;  /* 0x0000000f040f7c12 */ /* 0x008fe2000f8e9697 */
[----:B------:R-:W-:Y:S01]  /*6490*/  FFMA.FTZ R5, R17, UR13, -R132 ;  /* 0x0000000d11057c23 */ /* 0x000fe20008010884 */
[----:B------:R-:W-:Y:S01]  /*64a0*/  IMAD.WIDE.U32 R16, R149, -0x326172a9, RZ ;  /* 0xcd9e8d5795107825 */ /* 0x000fe200078e00ff */
[----:B------:R-:W-:Y:S02]  /*64b0*/  MUFU.EX2 R165, R52 ;  /* 0x0000003400a57308 */ /* 0x000fe40000000800 */
[----:B------:R-:W-:Y:S01]  /*64c0*/  IABS R4, R7 ;  /* 0x0000000700047213 */ /* 0x000fe20000000000 */
[----:B------:R-:W-:Y:S04]  /*64d0*/  IMAD.WIDE.U32 R6, R147, -0x326172a9, RZ ;  /* 0xcd9e8d5793067825 */ /* 0x000fe800078e00ff */
[----:B------:R-:W-:Y:S01]  /*64e0*/  FFMA.FTZ R55, R55, UR13, -R3 ;  /* 0x0000000d37377c23 */ /* 0x000fe20008010803 */
[----:B------:R-:W-:Y:S01]  /*64f0*/  IMAD.MOV.U32 R133, RZ, RZ, R4 ;  /* 0x000000ffff857224 */ /* 0x000fe200078e0004 */
[----:B------:R-:W-:Y:S01]  /*6500*/  LOP3.LUT R17, R6, UR15, R17, 0x96, !PT ;  /* 0x0000000f06117c12 */ /* 0x000fe2000f8e9611 */
[----:B------:R-:W-:Y:S03]  /*6510*/  MUFU.EX2 R164, R53 ;  /* 0x0000003500a47308 */ /* 0x000fe60000000800 */
[----:B------:R-:W-:Y:S07]  /*6520*/  I2FP.F32.S32 R133, R133 ;  /* 0x0000008500857245 */ /* 0x000fee0000201400 */
[----:B------:R3:W4:Y:S01]  /*6530*/  MUFU.EX2 R232, R14 ;  /* 0x0000000e00e87308 */ /* 0x0007220000000800 */
[C---:B------:R-:W-:Y:S01]  /*6540*/  FFMA.FTZ R57, R133.reuse, -UR14, R57 ;  /* 0x8000000e85397c23 */ /* 0x040fe20008010039 */
[----:B------:R-:W-:Y:S04]  /*6550*/  FFMA.FTZ R63, R133, -UR14, R63 ;  /* 0x8000000e853f7c23 */ /* 0x000fe8000801003f */
[----:B------:R-:W-:Y:S02]  /*6560*/  @P1 FSEL R57, R57, -INF , !P5 ;  /* 0xff80000039391808 */ /* 0x000fe40006800000 */
[----:B------:R-:W-:Y:S02]  /*6570*/  PLOP3.LUT P1, PT, PT, PT, UP1, 0x80, 0x8 ;  /* 0x000000000008781c */ /* 0x000fe40003f2f018 */
[----:B------:R1:W2:Y:S01]  /*6580*/  MUFU.EX2 R208, R5 ;  /* 0x0000000500d07308 */ /* 0x0002a20000000800 */
[----:B------:R-:W-:Y:S01]  /*6590*/  FFMA.FTZ R57, R57, UR13, -R2 ;  /* 0x0000000d39397c23 */ /* 0x000fe20008010802 */
[----:B---3--:R-:W-:Y:S08]  /*65a0*/  LOP3.LUT R14, R144, UR29, R7, 0x96, !PT ;  /* 0x0000001d900e7c12 */ /* 0x008ff0000f8e9607 */
[----:B------:R3:W2:Y:S01]  /*65b0*/  MUFU.EX2 R201, R21 ;  /* 0x0000001500c97308 */ /* 0x0006a20000000800 */
[----:B------:R-:W-:Y:S01]  /*65c0*/  IMAD.WIDE.U32 R144, R13, -0x326172a9, RZ ;  /* 0xcd9e8d570d907825 */ /* 0x000fe200078e00ff */
[----:B------:R-:W-:Y:S03]  /*65d0*/  @P1 FSEL R59, R59, -INF , !P5 ;  /* 0xff8000003b3b1808 */ /* 0x000fe60006800000 */
[----:B------:R-:W-:Y:S01]  /*65e0*/  IMAD.WIDE.U32 R12, R12, -0x2daee0ad, RZ ;  /* 0xd2511f530c0c7825 */ /* 0x000fe200078e00ff */
[----:B------:R-:W-:Y:S02]  /*65f0*/  PLOP3.LUT P5, PT, PT, PT, UP1, 0x80, 0x8 ;  /* 0x000000000008781c */ /* 0x000fe40003faf018 */
[----:B------:R-:W-:Y:S01]  /*6600*/  PLOP3.LUT P1, PT, PT, PT, UP1, 0x80, 0x8 ;  /* 0x000000000008781c */ /* 0x000fe20003f2f018 */
[----:B-1----:R-:W-:Y:S01]  /*6610*/  IMAD.WIDE.U32 R4, R11, -0x326172a9, RZ ;  /* 0xcd9e8d570b047825 */ /* 0x002fe200078e00ff */
[----:B------:R-:W-:Y:S03]  /*6620*/  MUFU.EX2 R182, R54 ;  /* 0x0000003600b67308 */ /* 0x000fe60000000800 */
[----:B------:R-:W-:Y:S01]  /*6630*/  FFMA.FTZ R59, R59, UR13, -R0 ;  /* 0x0000000d3b3b7c23 */ /* 0x000fe20008010800 */
[----:B------:R-:W-:Y:S01]  /*6640*/  IMAD.WIDE.U32 R6, R9, -0x2daee0ad, RZ ;  /* 0xd2511f5309067825 */ /* 0x000fe200078e00ff */
[----:B------:R-:W-:Y:S01]  /*6650*/  LOP3.LUT R142, R8, UR29, R5, 0x96, !PT ;  /* 0x0000001d088e7c12 */ /* 0x000fe2000f8e9605 */
[----:B------:R-:W-:Y:S01]  /*6660*/  UIADD3 UR29, UPT, UPT, UR37, -0x56f99767, URZ ;  /* 0xa9066899251d7890 */ /* 0x000fe2000fffe0ff */
[----:B------:R-:W-:Y:S01]  /*6670*/  LOP3.LUT R145, R4, UR15, R145, 0x96, !PT ;  /* 0x0000000f04917c12 */ /* 0x000fe2000f8e9691 */
[----:B------:R-:W-:Y:S02]  /*6680*/  IMAD.WIDE.U32 R4, R141, -0x2daee0ad, RZ ;  /* 0xd2511f538d047825 */ /* 0x000fe400078e00ff */
[----:B------:R-:W-:Y:S01]  /*6690*/  MUFU.EX2 R191, R57 ;  /* 0x0000003900bf7308 */ /* 0x000fe20000000800 */
[----:B------:R-:W-:Y:S01]  /*66a0*/  UIADD3 UR15, UPT, UPT, UR37, 0x646e171e, URZ ;  /* 0x646e171e250f7890 */ /* 0x000fe2000fffe0ff */
[----:B------:R-:W-:Y:S02]  /*66b0*/  @P5 FSEL R60, R60, -INF , !P2 ;  /* 0xff8000003c3c5808 */ /* 0x000fe40005000000 */
[C---:B------:R-:W-:Y:S02]  /*66c0*/  PRMT R18, R4.reuse, 0x7770, RZ ;  /* 0x0000777004127816 */ /* 0x040fe400000000ff */
[----:B------:R-:W-:Y:S01]  /*66d0*/  PRMT R20, R4, 0x7771, RZ ;  /* 0x0000777104147816 */ /* 0x000fe200000000ff */
[----:B------:R-:W-:Y:S01]  /*66e0*/  FFMA.FTZ R60, R60, UR13, -R2 ;  /* 0x0000000d3c3c7c23 */ /* 0x000fe20008010802 */
[C---:B------:R-:W-:Y:S02]  /*66f0*/  PRMT R19, R4.reuse, 0x7772, RZ ;  /* 0x0000777204137816 */ /* 0x040fe400000000ff */
[----:B------:R-:W-:Y:S01]  /*6700*/  MUFU.EX2 R198, R58 ;  /* 0x0000003a00c67308 */ /* 0x000fe20000000800 */
[----:B---3--:R-:W-:Y:S01]  /*6710*/  PRMT R21, R4, 0x7773, RZ ;  /* 0x0000777304157816 */ /* 0x008fe200000000ff */
[----:B------:R-:W-:Y:S01]  /*6720*/  VIADD R4, R176, 0xffffffa1 ;  /* 0xffffffa1b0047836 */ /* 0x000fe20000000000 */
[----:B------:R-:W-:Y:S02]  /*6730*/  @P1 FSEL R62, R62, -INF , !P2 ;  /* 0xff8000003e3e1808 */ /* 0x000fe40005000000 */
[----:B------:R-:W-:Y:S02]  /*6740*/  PLOP3.LUT P5, PT, PT, PT, UP1, 0x80, 0x8 ;  /* 0x000000000008781c */ /* 0x000fe40003faf018 */
[----:B------:R-:W-:Y:S01]  /*6750*/  IABS R4, R4 ;  /* 0x0000000400047213 */ /* 0x000fe20000000000 */
[----:B------:R-:W-:Y:S01]  /*6760*/  FFMA.FTZ R62, R62, UR13, -R0 ;  /* 0x0000000d3e3e7c23 */ /* 0x000fe20008010800 */
[----:B------:R-:W-:Y:S01]  /*6770*/  PLOP3.LUT P1, PT, PT, PT, UP1, 0x80, 0x8 ;  /* 0x000000000008781c */ /* 0x000fe20003f2f018 */
[----:B------:R-:W-:Y:S01]  /*6780*/  MUFU.EX2 R180, R60 ;  /* 0x0000003c00b47308 */ /* 0x000fe20000000800 */
[----:B------:R-:W-:Y:S02]  /*6790*/  LOP3.LUT R8, R146, UR29, R13, 0x96, !PT ;  /* 0x0000001d92087c12 */ /* 0x000fe4000f8e960d */
[----:B------:R-:W-:Y:S02]  /*67a0*/  I2FP.F32.S32 R13, R4 ;  /* 0x00000004000d7245 */ /* 0x000fe40000201400 */
[----:B------:R-:W-:Y:S01]  /*67b0*/  LOP3.LUT R141, R10, UR29, R7, 0x96, !PT ;  /* 0x0000001d0a8d7c12 */ /* 0x000fe2000f8e9607 */
[----:B------:R-:W-:Y:S01]  /*67c0*/  IMAD.WIDE.U32 R10, R15, -0x2daee0ad, RZ ;  /* 0xd2511f530f0a7825 */ /* 0x000fe200078e00ff */
[----:B------:R-:W-:Y:S03]  /*67d0*/  LOP3.LUT R12, R12, UR15, R5, 0x96, !PT ;  /* 0x0000000f0c0c7c12 */ /* 0x000fe6000f8e9605 */
[----:B------:R-:W-:Y:S01]  /*67e0*/  MUFU.EX2 R188, R62 ;  /* 0x0000003e00bc7308 */ /* 0x000fe20000000800 */
[----:B------:R-:W-:Y:S01]  /*67f0*/  FFMA.FTZ R64, R13, -UR14, R64 ;  /* 0x8000000e0d407c23 */ /* 0x000fe20008010040 */
[----:B------:R-:W-:Y:S01]  /*6800*/  IMAD.WIDE.U32 R8, R8, -0x326172a9, RZ ;  /* 0xcd9e8d5708087825 */ /* 0x000fe200078e00ff */
[----:B------:R-:W-:Y:S02]  /*6810*/  LOP3.LUT R11, R6, UR15, R11, 0x96, !PT ;  /* 0x0000000f060b7c12 */ /* 0x000fe4000f8e960b */
[----:B------:R-:W-:Y:S01]  /*6820*/  @P1 FSEL R66, R66, -INF , !P2 ;  /* 0xff80000042421808 */ /* 0x000fe20005000000 */
[----:B------:R-:W-:Y:S01]  /*6830*/  IMAD.WIDE.U32 R14, R14, -0x2daee0ad, RZ ;  /* 0xd2511f530e0e7825 */ /* 0x000fe200078e00ff */
[----:B------:R-:W-:Y:S03]  /*6840*/  @P5 FSEL R64, R64, -INF , !P2 ;  /* 0xff80000040405808 */ /* 0x000fe60005000000 */
[----:B------:R-:W-:Y:S01]  /*6850*/  MUFU.EX2 R181, R55 ;  /* 0x0000003700b57308 */ /* 0x000fe20000000800 */
[----:B------:R-:W-:Y:S01]  /*6860*/  PLOP3.LUT P2, PT, PT, PT, UP1, 0x80, 0x8 ;  /* 0x000000000008781c */ /* 0x000fe20003f4f018 */
[----:B------:R-:W-:Y:S01]  /*6870*/  FFMA.FTZ R66, R66, UR13, -R3 ;  /* 0x0000000d42427c23 */ /* 0x000fe20008010803 */
[----:B------:R-:W-:Y:S01]  /*6880*/  PLOP3.LUT P5, PT, PT, PT, UP1, 0x80, 0x8 ;  /* 0x000000000008781c */ /* 0x000fe20003faf018 */
[----:B------:R-:W-:Y:S01]  /*6890*/  VIADD R13, R176, 0xffffffa0 ;  /* 0xffffffa0b00d7836 */ /* 0x000fe20000000000 */
[----:B------:R-:W-:Y:S01]  /*68a0*/  LOP3.LUT R9, R140, UR34, R9, 0x96, !PT ;  /* 0x000000228c097c12 */ /* 0x000fe2000f8e9609 */
[----:B------:R-:W-:Y:S01]  /*68b0*/  IMAD.WIDE.U32 R6, R17, -0x2daee0ad, RZ ;  /* 0xd2511f5311067825 */ /* 0x000fe200078e00ff */
[----:B------:R-:W-:Y:S03]  /*68c0*/  LOP3.LUT R5, R148, UR29, R15, 0x96, !PT ;  /* 0x0000001d94057c12 */ /* 0x000fe6000f8e960f */
[----:B------:R-:W1:Y:S01]  /*68d0*/  MUFU.EX2 R215, R22 ;  /* 0x0000001600d77308 */ /* 0x000e620000000800 */
[----:B------:R-:W-:Y:S01]  /*68e0*/  IABS R13, R13 ;  /* 0x0000000d000d7213 */ /* 0x000fe20000000000 */
[----:B------:R-:W-:Y:S01]  /*68f0*/  FFMA.FTZ R64, R64, UR13, -R132 ;  /* 0x0000000d40407c23 */ /* 0x000fe20008010884 */
[----:B------:R-:W-:Y:S01]  /*6900*/  LOP3.LUT R7, R14, UR15, R7, 0x96, !PT ;  /* 0x0000000f0e077c12 */ /* 0x000fe2000f8e9607 */
[----:B------:R-:W-:Y:S01]  /*6910*/  IMAD.WIDE.U32 R4, R5, -0x326172a9, RZ ;  /* 0xcd9e8d5705047825 */ /* 0x000fe200078e00ff */
[----:B------:R-:W-:Y:S02]  /*6920*/  I2FP.F32.S32 R14, R13 ;  /* 0x0000000d000e7245 */ /* 0x000fe40000201400 */
[----:B------:R-:W-:Y:S03]  /*6930*/  @P2 FSEL R63, R63, -INF , !P6 ;  /* 0xff8000003f3f2808 */ /* 0x000fe60007000000 */
[----:B------:R-:W-:Y:S01]  /*6940*/  MUFU.EX2 R219, R25 ;  /* 0x0000001900db7308 */ /* 0x000fe20000000800 */
[----:B------:R-:W-:Y:S01]  /*6950*/  PLOP3.LUT P2, PT, PT, PT, UP1, 0x80, 0x8 ;  /* 0x000000000008781c */ /* 0x000fe20003f4f018 */
[----:B------:R-:W-:Y:S01]  /*6960*/  FFMA.FTZ R65, R14, -UR14, R65 ;  /* 0x8000000e0e417c23 */ /* 0x000fe20008010041 */
[----:B------:R-:W-:Y:S01]  /*6970*/  LOP3.LUT R13, R9, 0xff, RZ, 0xc0, !PT ;  /* 0x000000ff090d7812 */ /* 0x000fe200078ec0ff */
[----:B------:R-:W-:Y:S01]  /*6980*/  FFMA.FTZ R0, R63, UR13, -R0 ;  /* 0x0000000d3f007c23 */ /* 0x000fe20008010800 */
[----:B------:R-:W-:Y:S02]  /*6990*/  @P5 FSEL R61, R61, -INF , !P6 ;  /* 0xff8000003d3d5808 */ /* 0x000fe40007000000 */
[----:B------:R-:W-:Y:S03]  /*69a0*/  ISETP.LE.U32.AND P5, PT, R13, UR12, PT ;  /* 0x0000000c0d007c0c */ /* 0x000fe6000bfa3070 */
[----:B------:R-:W3:Y:S01]  /*69b0*/  MUFU.EX2 R212, R23 ;  /* 0x0000001700d47308 */ /* 0x000ee20000000800 */
[----:B------:R-:W-:Y:S01]  /*69c0*/  PLOP3.LUT P1, PT, PT, PT, UP1, 0x80, 0x8 ;  /* 0x000000000008781c */ /* 0x000fe20003f2f018 */
[----:B------:R-:W-:Y:S01]  /*69d0*/  FFMA.FTZ R2, R61, UR13, -R2 ;  /* 0x0000000d3d027c23 */ /* 0x000fe20008010802 */
[--C-:B------:R-:W-:Y:S02]  /*69e0*/  SHF.R.U32.HI R14, RZ, 0x18, R9.reuse ;  /* 0x00000018ff0e7819 */ /* 0x100fe40000011609 */
[C---:B------:R-:W-:Y:S02]  /*69f0*/  LOP3.LUT R13, R9.reuse, 0xffff, RZ, 0xc0, !PT ;  /* 0x0000ffff090d7812 */ /* 0x040fe400078ec0ff */
[----:B------:R-:W-:Y:S03]  /*6a00*/  PRMT R9, R9, 0x7632, R9 ;  /* 0x0000763209097816 */ /* 0x000fe60000000009 */
[----:B------:R-:W3:Y:S01]  /*6a10*/  MUFU.EX2 R220, R24 ;  /* 0x0000001800dc7308 */ /* 0x000ee20000000800 */
[----:B------:R-:W-:Y:S02]  /*6a20*/  LOP3.LUT R5, R16, UR34, R5, 0x96, !PT ;  /* 0x0000002210057c12 */ /* 0x000fe4000f8e9605 */
[----:B------:R-:W-:Y:S01]  /*6a30*/  LOP3.LUT R9, R9, 0xff, RZ, 0xc0, !PT ;  /* 0x000000ff09097812 */ /* 0x000fe200078ec0ff */
[----:B------:R-:W-:Y:S01]  /*6a40*/  @!P5 FADD.FTZ R207, -R207, -RZ ;  /* 0x800000ffcfcfd221 */ /* 0x000fe20000010100 */
[----:B------:R-:W-:Y:S02]  /*6a50*/  SHF.R.U32.HI R13, RZ, 0x8, R13 ;  /* 0x00000008ff0d7819 */ /* 0x000fe4000001160d */
[----:B------:R-:W-:Y:S03]  /*6a60*/  @P2 FSEL R67, R67, -INF , !P6 ;  /* 0xff80000043432808 */ /* 0x000fe60007000000 */
[----:B------:R-:W3:Y:S01]  /*6a70*/  MUFU.EX2 R225, R26 ;  /* 0x0000001a00e17308 */ /* 0x000ee20000000800 */
[----:B------:R-:W-:Y:S02]  /*6a80*/  ISETP.LE.U32.AND P2, PT, R9, UR12, PT ;  /* 0x0000000c09007c0c */ /* 0x000fe4000bf43070 */
[----:B------:R-:W-:Y:S01]  /*6a90*/  LOP3.LUT R13, R13, 0xffff, RZ, 0xc0, !PT ;  /* 0x0000ffff0d0d7812 */ /* 0x000fe200078ec0ff */
[----:B------:R-:W-:Y:S01]  /*6aa0*/  FFMA.FTZ R3, R67, UR13, -R3 ;  /* 0x0000000d43037c23 */ /* 0x000fe20008010803 */
[----:B------:R-:W-:Y:S02]  /*6ab0*/  LOP3.LUT R9, R5, 0xffff, RZ, 0xc0, !PT ;  /* 0x0000ffff05097812 */ /* 0x000fe400078ec0ff */
[----:B------:R-:W-:Y:S03]  /*6ac0*/  @P1 FSEL R65, R65, -INF , !P6 ;  /* 0xff80000041411808 */ /* 0x000fe60007000000 */
[----:B------:R-:W3:Y:S01]  /*6ad0*/  MUFU.EX2 R224, R27 ;  /* 0x0000001b00e07308 */ /* 0x000ee20000000800 */
[----:B------:R-:W-:Y:S02]  /*6ae0*/  ISETP.LE.U32.AND P1, PT, R14, UR12, PT ;  /* 0x0000000c0e007c0c */ /* 0x000fe4000bf23070 */
[----:B------:R-:W-:Y:S01]  /*6af0*/  ISETP.LE.U32.AND P6, PT, R13, UR12, PT ;  /* 0x0000000c0d007c0c */ /* 0x000fe2000bfc3070 */
[----:B------:R-:W-:Y:S01]  /*6b00*/  FFMA.FTZ R132, R65, UR13, -R132 ;  /* 0x0000000d41847c23 */ /* 0x000fe20008010884 */
[----:B------:R-:W-:Y:S01]  /*6b10*/  SHF.R.U32.HI R9, RZ, 0x8, R9 ;  /* 0x00000008ff097819 */ /* 0x000fe20000011609 */
[----:B------:R-:W-:Y:S01]  /*6b20*/  @!P2 FADD.FTZ R205, -R205, -RZ ;  /* 0x800000ffcdcda221 */ /* 0x000fe20000010100 */
[----:B------:R-:W-:Y:S03]  /*6b30*/  LOP3.LUT R14, R5, 0xff, RZ, 0xc0, !PT ;  /* 0x000000ff050e7812 */ /* 0x000fe600078ec0ff */
[----:B------:R-:W3:Y:S01]  /*6b40*/  MUFU.EX2 R217, R28 ;  /* 0x0000001c00d97308 */ /* 0x000ee20000000800 */
[----:B------:R-:W-:Y:S02]  /*6b50*/  LOP3.LUT R9, R9, 0xffff, RZ, 0xc0, !PT ;  /* 0x0000ffff09097812 */ /* 0x000fe400078ec0ff */
[----:B------:R-:W-:Y:S02]  /*6b60*/  PRMT R13, R5, 0x7632, R13 ;  /* 0x00007632050d7816 */ /* 0x000fe4000000000d */
[----:B------:R-:W-:Y:S01]  /*6b70*/  ISETP.LE.U32.AND P5, PT, R14, UR12, PT ;  /* 0x0000000c0e007c0c */ /* 0x000fe2000bfa3070 */
[----:B------:R-:W-:Y:S01]  /*6b80*/  @!P1 FADD.FTZ R226, -R226, -RZ ;  /* 0x800000ffe2e29221 */ /* 0x000fe20000010100 */
[----:B------:R-:W-:Y:S01]  /*6b90*/  ISETP.LE.U32.AND P2, PT, R9, UR12, PT ;  /* 0x0000000c09007c0c */ /* 0x000fe2000bf43070 */
[----:B------:R-:W-:Y:S01]  /*6ba0*/  @!P6 FADD.FTZ R206, -R206, -RZ ;  /* 0x800000ffcecee221 */ /* 0x000fe20000010100 */
[----:B------:R-:W-:Y:S01]  /*6bb0*/  SHF.R.U32.HI R9, RZ, 0x18, R5 ;  /* 0x00000018ff097819 */ /* 0x000fe20000011605 */
[----:B------:R-:W-:Y:S01]  /*6bc0*/  MUFU.EX2 R223, R30 ;  /* 0x0000001e00df7308 */ /* 0x000fe20000000800 */
[----:B------:R-:W-:Y:S02]  /*6bd0*/  LOP3.LUT R13, R13, 0xff, RZ, 0xc0, !PT ;  /* 0x000000ff0d0d7812 */ /* 0x000fe400078ec0ff */
[----:B------:R-:W-:Y:S02]  /*6be0*/  ISETP.LE.U32.AND P1, PT, R9, UR12, PT ;  /* 0x0000000c09007c0c */ /* 0x000fe4000bf23070 */
[----:B------:R-:W-:Y:S02]  /*6bf0*/  ISETP.LE.U32.AND P6, PT, R13, UR12, PT ;  /* 0x0000000c0d007c0c */ /* 0x000fe4000bfc3070 */
[C---:B------:R-:W-:Y:S01]  /*6c00*/  PRMT R5, R4.reuse, 0x7770, RZ ;  /* 0x0000777004057816 */ /* 0x040fe200000000ff */
[----:B------:R-:W-:Y:S01]  /*6c10*/  @!P5 FADD.FTZ R229, -R229, -RZ ;  /* 0x800000ffe5e5d221 */ /* 0x000fe20000010100 */
[----:B------:R-:W-:Y:S01]  /*6c20*/  PRMT R9, R4, 0x7772, RZ ;  /* 0x0000777204097816 */ /* 0x000fe200000000ff */
[----:B------:R-:W-:Y:S01]  /*6c30*/  @!P2 FADD.FTZ R230, -R230, -RZ ;  /* 0x800000ffe6e6a221 */ /* 0x000fe20000010100 */
[----:B------:R-:W-:Y:S01]  /*6c40*/  ISETP.LE.U32.AND P5, PT, R5, UR12, PT ;  /* 0x0000000c05007c0c */ /* 0x000fe2000bfa3070 */
[----:B------:R-:W-:Y:S01]  /*6c50*/  MUFU.EX2 R222, R31 ;  /* 0x0000001f00de7308 */ /* 0x000fe20000000800 */
[C---:B------:R-:W-:Y:S02]  /*6c60*/  PRMT R5, R4.reuse, 0x7773, RZ ;  /* 0x0000777304057816 */ /* 0x040fe400000000ff */
[----:B------:R-:W-:Y:S01]  /*6c70*/  PRMT R13, R4, 0x7771, RZ ;  /* 0x00007771040d7816 */ /* 0x000fe200000000ff */
[----:B------:R-:W-:Y:S01]  /*6c80*/  @!P1 FADD.FTZ R233, -R233, -RZ ;  /* 0x800000ffe9e99221 */ /* 0x000fe20000010100 */
[----:B------:R-:W-:Y:S01]  /*6c90*/  ISETP.GT.U32.AND P1, PT, R5, UR12, PT ;  /* 0x0000000c05007c0c */ /* 0x000fe2000bf24070 */
[----:B------:R-:W-:Y:S01]  /*6ca0*/  @!P6 FADD.FTZ R234, -R234, -RZ ;  /* 0x800000ffeaeae221 */ /* 0x000fe20000010100 */
[----:B------:R-:W-:Y:S03]  /*6cb0*/  ISETP.GT.U32.AND P6, PT, R9, UR12, PT ;  /* 0x0000000c09007c0c */ /* 0x000fe6000bfc4070 */
[----:B------:R-:W3:Y:S01]  /*6cc0*/  MUFU.EX2 R216, R29 ;  /* 0x0000001d00d87308 */ /* 0x000ee20000000800 */
[C---:B------:R-:W-:Y:S02]  /*6cd0*/  PRMT R4, R8.reuse, 0x7770, RZ ;  /* 0x0000777008047816 */ /* 0x040fe400000000ff */
[----:B------:R-:W-:Y:S01]  /*6ce0*/  PRMT R9, R8, 0x7772, RZ ;  /* 0x0000777208097816 */ /* 0x000fe200000000ff */
[----:B------:R-:W-:Y:S01]  /*6cf0*/  @!P5 FADD.FTZ R228, -R228, -RZ ;  /* 0x800000ffe4e4d221 */ /* 0x000fe20000010100 */
[----:B------:R-:W-:Y:S02]  /*6d00*/  ISETP.LE.U32.AND P5, PT, R4, UR12, PT ;  /* 0x0000000c04007c0c */ /* 0x000fe4000bfa3070 */
[----:B------:R-:W-:Y:S03]  /*6d10*/  LOP3.LUT R4, R12, 0xff, RZ, 0xc0, !PT ;  /* 0x000000ff0c047812 */ /* 0x000fe600078ec0ff */
[----:B------:R-:W3:Y:S01]  /*6d20*/  MUFU.EX2 R186, R36 ;  /* 0x0000002400ba7308 */ /* 0x000ee20000000800 */
[----:B------:R-:W-:Y:S01]  /*6d30*/  ISETP.GT.U32.AND P2, PT, R13, UR12, PT ;  /* 0x0000000c0d007c0c */ /* 0x000fe2000bf44070 */
[----:B----4-:R-:W-:Y:S01]  /*6d40*/  @P1 FADD.FTZ R231, -R231, -RZ ;  /* 0x800000ffe7e71221 */ /* 0x010fe20000010100 */
[----:B------:R-:W-:Y:S01]  /*6d50*/  ISETP.GT.U32.AND P1, PT, R9, UR12, PT ;  /* 0x0000000c09007c0c */ /* 0x000fe2000bf24070 */
[----:B------:R-:W-:Y:S01]  /*6d60*/  @P6 FADD.FTZ R232, -R232, -RZ ;  /* 0x800000ffe8e86221 */ /* 0x000fe20000010100 */
[----:B------:R-:W-:Y:S02]  /*6d70*/  ISETP.LE.U32.AND P6, PT, R4, UR12, PT ;  /* 0x0000000c04007c0c */ /* 0x000fe4000bfc3070 */
[----:B------:R-:W-:Y:S03]  /*6d80*/  LOP3.LUT R4, R12, 0xffff, RZ, 0xc0, !PT ;  /* 0x0000ffff0c047812 */ /* 0x000fe600078ec0ff */
[----:B------:R-:W4:Y:S01]  /*6d90*/  MUFU.EX2 R184, R37 ;  /* 0x0000002500b87308 */ /* 0x000f220000000800 */
[----:B------:R-:W-:Y:S01]  /*6da0*/  PRMT R5, R8, 0x7771, RZ ;  /* 0x0000777108057816 */ /* 0x000fe200000000ff */
[----:B------:R-:W-:Y:S01]  /*6db0*/  @!P5 FADD.FTZ R210, -R210, -RZ ;  /* 0x800000ffd2d2d221 */ /* 0x000fe20000010100 */
[----:B------:R-:W-:Y:S02]  /*6dc0*/  PRMT R8, R8, 0x7773, RZ ;  /* 0x0000777308087816 */ /* 0x000fe400000000ff */
[----:B------:R-:W-:Y:S01]  /*6dd0*/  SHF.R.U32.HI R4, RZ, 0x8, R4 ;  /* 0x00000008ff047819 */ /* 0x000fe20000011604 */
[----:B------:R-:W-:Y:S01]  /*6de0*/  @P2 FADD.FTZ R227, -R227, -RZ ;  /* 0x800000ffe3e32221 */ /* 0x000fe20000010100 */
[----:B------:R-:W-:Y:S01]  /*6df0*/  ISETP.GT.U32.AND P5, PT, R8, UR12, PT ;  /* 0x0000000c08007c0c */ /* 0x000fe2000bfa4070 */
[----:B------:R-:W-:Y:S01]  /*6e00*/  @P1 FADD.FTZ R221, -R221, -RZ ;  /* 0x800000ffdddd1221 */ /* 0x000fe20000010100 */
[----:B------:R-:W-:Y:S01]  /*6e10*/  LOP3.LUT R4, R4, 0xffff, RZ, 0xc0, !PT ;  /* 0x0000ffff04047812 */ /* 0x000fe200078ec0ff */
[----:B------:R-:W-:Y:S01]  /*6e20*/  @!P6 FADD.FTZ R203, -R203, -RZ ;  /* 0x800000ffcbcbe221 */ /* 0x000fe20000010100 */
[----:B------:R-:W-:Y:S01]  /*6e30*/  ISETP.GT.U32.AND P2, PT, R5, UR12, PT ;  /* 0x0000000c05007c0c */ /* 0x000fe2000bf44070 */
[----:B------:R-:W4:Y:S01]  /*6e40*/  MUFU.EX2 R194, R38 ;  /* 0x0000002600c27308 */ /* 0x000f220000000800 */
[----:B------:R-:W-:Y:S02]  /*6e50*/  ISETP.LE.U32.AND P1, PT, R4, UR12, PT ;  /* 0x0000000c04007c0c */ /* 0x000fe4000bf23070 */
[--C-:B------:R-:W-:Y:S02]  /*6e60*/  SHF.R.U32.HI R5, RZ, 0x18, R12.reuse ;  /* 0x00000018ff057819 */ /* 0x100fe4000001160c */
[----:B------:R-:W-:Y:S02]  /*6e70*/  PRMT R12, R12, 0x7632, R12 ;  /* 0x000076320c0c7816 */ /* 0x000fe4000000000c */
[----:B------:R-:W-:Y:S01]  /*6e80*/  LOP3.LUT R4, R7, 0xffff, RZ, 0xc0, !PT ;  /* 0x0000ffff07047812 */ /* 0x000fe200078ec0ff */
[----:B------:R-:W-:Y:S01]  /*6e90*/  @P5 FADD.FTZ R218, -R218, -RZ ;  /* 0x800000ffdada5221 */ /* 0x000fe20000010100 */
[----:B------:R-:W-:Y:S01]  /*6ea0*/  LOP3.LUT R12, R12, 0xff, RZ, 0xc0, !PT ;  /* 0x000000ff0c0c7812 */ /* 0x000fe200078ec0ff */
[----:B------:R-:W4:Y:S01]  /*6eb0*/  MUFU.EX2 R193, R39 ;  /* 0x0000002700c17308 */ /* 0x000f220000000800 */
[----:B------:R-:W-:Y:S01]  /*6ec0*/  SHF.R.U32.HI R4, RZ, 0x8, R4 ;  /* 0x00000008ff047819 */ /* 0x000fe20000011604 */
[----:B--2---:R-:W-:Y:S01]  /*6ed0*/  @P2 FADD.FTZ R208, -R208, -RZ ;  /* 0x800000ffd0d02221 */ /* 0x004fe20000010100 */
[----:B------:R-:W-:Y:S01]  /*6ee0*/  ISETP.LE.U32.AND P5, PT, R12, UR12, PT ;  /* 0x0000000c0c007c0c */ /* 0x000fe2000bfa3070 */
[----:B------:R-:W-:Y:S01]  /*6ef0*/  @!P1 FADD.FTZ R201, -R201, -RZ ;  /* 0x800000ffc9c99221 */ /* 0x000fe20000010100 */
[----:B------:R-:W-:Y:S01]  /*6f00*/  LOP3.LUT R4, R4, 0xffff, RZ, 0xc0, !PT ;  /* 0x0000ffff04047812 */ /* 0x000fe200078ec0ff */
[----:B------:R-:W-:Y:S01]  /*6f10*/  IMAD.WIDE.U32 R12, R142, -0x2daee0ad, RZ ;  /* 0xd2511f538e0c7825 */ /* 0x000fe200078e00ff */
[----:B------:R-:W-:Y:S03]  /*6f20*/  ISETP.LE.U32.AND P2, PT, R5, UR12, PT ;  /* 0x0000000c05007c0c */ /* 0x000fe6000bf43070 */
[----:B------:R-:W-:Y:S01]  /*6f30*/  MUFU.EX2 R202, R41 ;  /* 0x0000002900ca7308 */ /* 0x000fe20000000800 */
[C---:B------:R-:W-:Y:S02]  /*6f40*/  LOP3.LUT R5, R7.reuse, 0xff, RZ, 0xc0, !PT ;  /* 0x000000ff07057812 */ /* 0x040fe400078ec0ff */
[----:B------:R-:W-:Y:S02]  /*6f50*/  ISETP.LE.U32.AND P1, PT, R4, UR12, PT ;  /* 0x0000000c04007c0c */ /* 0x000fe4000bf23070 */
[----:B------:R-:W-:Y:S02]  /*6f60*/  PRMT R8, R7, 0x7632, R8 ;  /* 0x0000763207087816 */ /* 0x000fe40000000008 */
[----:B------:R-:W-:Y:S01]  /*6f70*/  ISETP.LE.U32.AND P6, PT, R5, UR12, PT ;  /* 0x0000000c05007c0c */ /* 0x000fe2000bfc3070 */
[----:B-1----:R-:W-:Y:S01]  /*6f80*/  @!P5 FADD.FTZ R215, -R215, -RZ ;  /* 0x800000ffd7d7d221 */ /* 0x002fe20000010100 */
[----:B------:R-:W-:Y:S01]  /*6f90*/  LOP3.LUT R5, R8, 0xff, RZ, 0xc0, !PT ;  /* 0x000000ff08057812 */ /* 0x000fe200078ec0ff */
[----:B------:R-:W-:Y:S01]  /*6fa0*/  IMAD.WIDE.U32 R8, R141, -0x326172a9, RZ ;  /* 0xcd9e8d578d087825 */ /* 0x000fe200078e00ff */
[----:B------:R-:W-:Y:S01]  /*6fb0*/  SHF.R.U32.HI R7, RZ, 0x18, R7 ;  /* 0x00000018ff077819 */ /* 0x000fe20000011607 */
[----:B------:R-:W1:Y:S01]  /*6fc0*/  MUFU.EX2 R204, R40 ;  /* 0x0000002800cc7308 */ /* 0x000e620000000800 */
[----:B------:R-:W-:Y:S01]  /*6fd0*/  ISETP.LE.U32.AND P5, PT, R5, UR12, PT ;  /* 0x0000000c05007c0c */ /* 0x000fe2000bfa3070 */
[----:B---3--:R-:W-:Y:S01]  /*6fe0*/  @!P2 FADD.FTZ R212, -R212, -RZ ;  /* 0x800000ffd4d4a221 */ /* 0x008fe20000010100 */
[C---:B------:R-:W-:Y:S01]  /*6ff0*/  PRMT R5, R6.reuse, 0x7770, RZ ;  /* 0x0000777006057816 */ /* 0x040fe200000000ff */
[----:B------:R-:W-:Y:S01]  /*7000*/  @!P1 FADD.FTZ R219, -R219, -RZ ;  /* 0x800000ffdbdb9221 */ /* 0x000fe20000010100 */
[----:B------:R-:W-:Y:S02]  /*7010*/  ISETP.LE.U32.AND P1, PT, R7, UR12, PT ;  /* 0x0000000c07007c0c */ /* 0x000fe4000bf23070 */
[----:B------:R-:W-:Y:S01]  /*7020*/  PRMT R4, R6, 0x7771, RZ ;  /* 0x0000777106047816 */ /* 0x000fe200000000ff */
[----:B------:R-:W-:Y:S01]  /*7030*/  @!P6 FADD.FTZ R220, -R220, -RZ ;  /* 0x800000ffdcdce221 */ /* 0x000fe20000010100 */
[----:B------:R-:W-:Y:S01]  /*7040*/  ISETP.LE.U32.AND P2, PT, R5, UR12, PT ;  /* 0x0000000c05007c0c */ /* 0x000fe2000bf43070 */
[----:B------:R-:W2:Y:S01]  /*7050*/  MUFU.EX2 R214, R42 ;  /* 0x0000002a00d67308 */ /* 0x000ea20000000800 */
[----:B------:R-:W-:Y:S02]  /*7060*/  ISETP.GT.U32.AND P6, PT, R4, UR12, PT ;  /* 0x0000000c04007c0c */ /* 0x000fe4000bfc4070 */
[C---:B------:R-:W-:Y:S01]  /*7070*/  PRMT R4, R6.reuse, 0x7772, RZ ;  /* 0x0000777206047816 */ /* 0x040fe200000000ff */
[----:B------:R-:W-:Y:S01]  /*7080*/  @!P5 FADD.FTZ R225, -R225, -RZ ;  /* 0x800000ffe1e1d221 */ /* 0x000fe20000010100 */
[----:B------:R-:W-:Y:S02]  /*7090*/  PRMT R6, R6, 0x7773, RZ ;  /* 0x0000777306067816 */ /* 0x000fe400000000ff */
[----:B------:R-:W-:Y:S01]  /*70a0*/  ISETP.GT.U32.AND P5, PT, R4, UR12, PT ;  /* 0x0000000c04007c0c */ /* 0x000fe2000bfa4070 */
[----:B------:R-:W-:Y:S01]  /*70b0*/  @!P1 FADD.FTZ R224, -R224, -RZ ;  /* 0x800000ffe0e09221 */ /* 0x000fe20000010100 */
[----:B------:R-:W-:Y:S01]  /*70c0*/  ISETP.GT.U32.AND P1, PT, R6, UR12, PT ;  /* 0x0000000c06007c0c */ /* 0x000fe2000bf24070 */
[----:B------:R-:W-:Y:S01]  /*70d0*/  IMAD.WIDE.U32 R6, R145, -0x2daee0ad, RZ ;  /* 0xd2511f5391067825 */ /* 0x000fe200078e00ff */
[----:B------:R-:W-:Y:S01]  /*70e0*/  LOP3.LUT R9, R150, UR34, R9, 0x96, !PT ;  /* 0x0000002296097c12 */ /* 0x000fe2000f8e9609 */
[----:B------:R-:W3:Y:S02]  /*70f0*/  MUFU.EX2 R213, R43 ;  /* 0x0000002b00d57308 */ /* 0x000ee40000000800 */
[----:B------:R-:W-:Y:S01]  /*7100*/  @!P2 FADD.FTZ R217, -R217, -RZ ;  /* 0x800000ffd9d9a221 */ /* 0x000fe20000010100 */
[----:B------:R-:W-:Y:S01]  /*7110*/  ISETP.LE.U32.AND P2, PT, R18, UR12, PT ;  /* 0x0000000c12007c0c */ /* 0x000fe2000bf43070 */
[----:B------:R-:W-:Y:S01]  /*7120*/  @P6 FADD.FTZ R216, -R216, -RZ ;  /* 0x800000ffd8d86221 */ /* 0x000fe20000010100 */
[C---:B------:R-:W-:Y:S02]  /*7130*/  PRMT R17, R10.reuse, 0x7772, RZ ;  /* 0x000077720a117816 */ /* 0x040fe400000000ff */
[----:B------:R-:W-:Y:S01]  /*7140*/  PRMT R16, R10, 0x7773, RZ ;  /* 0x000077730a107816 */ /* 0x000fe200000000ff */
[----:B------:R-:W-:Y:S01]  /*7150*/  @P5 FADD.FTZ R223, -R223, -RZ ;  /* 0x800000ffdfdf5221 */ /* 0x000fe20000010100 */
[----:B------:R-:W-:Y:S01]  /*7160*/  ISETP.GT.U32.AND P5, PT, R19, UR12, PT ;  /* 0x0000000c13007c0c */ /* 0x000fe2000bfa4070 */
[----:B------:R-:W-:Y:S01]  /*7170*/  @P1 FADD.FTZ R222, -R222, -RZ ;  /* 0x800000ffdede1221 */ /* 0x000fe20000010100 */
[C---:B------:R-:W-:Y:S01]  /*7180*/  PRMT R14, R10.reuse, 0x7770, RZ ;  /* 0x000077700a0e7816 */ /* 0x040fe200000000ff */
[----:B------:R-:W3:Y:S01]  /*7190*/  MUFU.EX2 R199, R45 ;  /* 0x0000002d00c77308 */ /* 0x000ee20000000800 */
[----:B------:R-:W-:Y:S02]  /*71a0*/  PRMT R15, R10, 0x7771, RZ ;  /* 0x000077710a0f7816 */ /* 0x000fe400000000ff */
[----:B------:R-:W-:Y:S01]  /*71b0*/  LOP3.LUT R4, R158, UR29, R13, 0x96, !PT ;  /* 0x0000001d9e047c12 */ /* 0x000fe2000f8e960d */
[----:B------:R-:W-:Y:S01]  /*71c0*/  @!P2 FADD.FTZ R190, -R190, -RZ ;  /* 0x800000ffbebea221 */ /* 0x000fe20000010100 */
[----:B------:R-:W-:Y:S02]  /*71d0*/  LOP3.LUT R10, R9, 0xffff, RZ, 0xc0, !PT ;  /* 0x0000ffff090a7812 */ /* 0x000fe400078ec0ff */
[----:B------:R-:W-:Y:S01]  /*71e0*/  LOP3.LUT R7, R12, UR15, R7, 0x96, !PT ;  /* 0x0000000f0c077c12 */ /* 0x000fe2000f8e9607 */
[----:B------:R-:W-:Y:S01]  /*71f0*/  IMAD.WIDE.U32 R4, R4, -0x326172a9, RZ ;  /* 0xcd9e8d5704047825 */ /* 0x000fe200078e00ff */
[----:B------:R-:W-:Y:S01]  /*7200*/  ISETP.GT.U32.AND P1, PT, R21, UR12, PT ;  /* 0x0000000c15007c0c */ /* 0x000fe2000bf24070 */
[----:B------:R-:W3:Y:S01]  /*7210*/  MUFU.EX2 R200, R44 ;  /* 0x0000002c00c87308 */ /* 0x000ee20000000800 */
[----:B------:R-:W-:Y:S01]  /*7220*/  LOP3.LUT R12, R9, 0xff, RZ, 0xc0, !PT ;  /* 0x000000ff090c7812 */ /* 0x000fe200078ec0ff */
[----:B------:R-:W-:Y:S01]  /*7230*/  @P5 FADD.FTZ R196, -R196, -RZ ;  /* 0x800000ffc4c45221 */ /* 0x000fe20000010100 */
[----:B------:R-:W-:Y:S02]  /*7240*/  SHF.R.U32.HI R10, RZ, 0x8, R10 ;  /* 0x00000008ff0a7819 */ /* 0x000fe4000001160a */
[----:B------:R-:W-:Y:S02]  /*7250*/  ISETP.GT.U32.AND P6, PT, R20, UR12, PT ;  /* 0x0000000c14007c0c */ /* 0x000fe4000bfc4070 */
[----:B------:R-:W-:Y:S03]  /*7260*/  ISETP.LE.U32.AND P2, PT, R12, UR12, PT ;  /* 0x0000000c0c007c0c */ /* 0x000fe6000bf43070 */
[----:B------:R-:W3:Y:S01]  /*7270*/  MUFU.EX2 R211, R46 ;  /* 0x0000002e00d37308 */ /* 0x000ee20000000800 */
[--C-:B------:R-:W-:Y:S02]  /*7280*/  SHF.R.U32.HI R12, RZ, 0x18, R9.reuse ;  /* 0x00000018ff0c7819 */ /* 0x100fe40000011609 */
[----:B------:R-:W-:Y:S01]  /*7290*/  LOP3.LUT R10, R10, 0xffff, RZ, 0xc0, !PT ;  /* 0x0000ffff0a0a7812 */ /* 0x000fe200078ec0ff */
[----:B------:R-:W-:Y:S01]  /*72a0*/  @P1 FADD.FTZ R195, -R195, -RZ ;  /* 0x800000ffc3c31221 */ /* 0x000fe20000010100 */
[----:B------:R-:W-:Y:S02]  /*72b0*/  PRMT R9, R9, 0x7632, R9 ;  /* 0x0000763209097816 */ /* 0x000fe40000000009 */
[----:B------:R-:W-:Y:S03]  /*72c0*/  LOP3.LUT R5, R144, UR34, R5, 0x96, !PT ;  /* 0x0000002290057c12 */ /* 0x000fe6000f8e9605 */
[----:B------:R-:W3:Y:S01]  /*72d0*/  MUFU.EX2 R209, R47 ;  /* 0x0000002f00d17308 */ /* 0x000ee20000000800 */
[----:B------:R-:W-:Y:S01]  /*72e0*/  ISETP.LE.U32.AND P5, PT, R10, UR12, PT ;  /* 0x0000000c0a007c0c */ /* 0x000fe2000bfa3070 */
[----:B------:R-:W-:Y:S01]  /*72f0*/  @P6 FADD.FTZ R189, -R189, -RZ ;  /* 0x800000ffbdbd6221 */ /* 0x000fe20000010100 */
[----:B------:R-:W-:Y:S01]  /*7300*/  LOP3.LUT R10, R9, 0xff, RZ, 0xc0, !PT ;  /* 0x000000ff090a7812 */ /* 0x000fe200078ec0ff */
[----:B------:R-:W-:Y:S01]  /*7310*/  @!P2 FADD.FTZ R186, -R186, -RZ ;  /* 0x800000ffbabaa221 */ /* 0x000fe20000010100 */
[C---:B------:R-:W-:Y:S02]  /*7320*/  LOP3.LUT R9, R5.reuse, 0xffff, RZ, 0xc0, !PT ;  /* 0x0000ffff05097812 */ /* 0x040fe400078ec0ff */
[----:B------:R-:W-:Y:S03]  /*7330*/  ISETP.LE.U32.AND P1, PT, R10, UR12, PT ;  /* 0x0000000c0a007c0c */ /* 0x000fe6000bf23070 */
[----:B------:R-:W3:Y:S01]  /*7340*/  MUFU.EX2 R162, R64 ;  /* 0x0000004000a27308 */ /* 0x000ee20000000800 */
[----:B------:R-:W-:Y:S02]  /*7350*/  LOP3.LUT R10, R5, 0xff, RZ, 0xc0, !PT ;  /* 0x000000ff050a7812 */ /* 0x000fe400078ec0ff */
[----:B------:R-:W-:Y:S02]  /*7360*/  SHF.R.U32.HI R9, RZ, 0x8, R9 ;  /* 0x00000008ff097819 */ /* 0x000fe40000011609 */
[----:B------:R-:W-:Y:S01]  /*7370*/  ISETP.LE.U32.AND P6, PT, R12, UR12, PT ;  /* 0x0000000c0c007c0c */ /* 0x000fe2000bfc3070 */
[----:B----4-:R-:W-:Y:S01]  /*7380*/  @!P5 FADD.FTZ R184, -R184, -RZ ;  /* 0x800000ffb8b8d221 */ /* 0x010fe20000010100 */
[----:B------:R-:W-:Y:S03]  /*7390*/  ISETP.LE.U32.AND P2, PT, R10, UR12, PT ;  /* 0x0000000c0a007c0c */ /* 0x000fe6000bf43070 */
[----:B------:R-:W-:Y:S01]  /*73a0*/  MUFU.EX2 R163, R132 ;  /* 0x0000008400a37308 */ /* 0x000fe20000000800 */
[----:B------:R-:W-:Y:S02]  /*73b0*/  LOP3.LUT R9, R9, 0xffff, RZ, 0xc0, !PT ;  /* 0x0000ffff09097812 */ /* 0x000fe400078ec0ff */
[----:B------:R-:W-:Y:S01]  /*73c0*/  PRMT R10, R5, 0x7632, R10 ;  /* 0x00007632050a7816 */ /* 0x000fe2000000000a */
[----:B------:R-:W-:Y:S01]  /*73d0*/  @!P1 FADD.FTZ R194, -R194, -RZ ;  /* 0x800000ffc2c29221 */ /* 0x000fe20000010100 */
[----:B------:R-:W-:Y:S02]  /*73e0*/  ISETP.LE.U32.AND P5, PT, R9, UR12, PT ;  /* 0x0000000c09007c0c */ /* 0x000fe4000bfa3070 */
[----:B------:R-:W-:Y:S03]  /*73f0*/  LOP3.LUT R9, R10, 0xff, RZ, 0xc0, !PT ;  /* 0x000000ff0a097812 */ /* 0x000fe600078ec0ff */
[----:B------:R4:W-:Y:S01]  /*7400*/  MUFU.EX2 R166, R3 ;  /* 0x0000000300a67308 */ /* 0x0009e20000000800 */
[----:B------:R-:W-:Y:S01]  /*7410*/  SHF.R.U32.HI R5, RZ, 0x18, R5 ;  /* 0x00000018ff057819 */ /* 0x000fe20000011605 */
[----:B------:R-:W-:Y:S01]  /*7420*/  @!P6 FADD.FTZ R193, -R193, -RZ ;  /* 0x800000ffc1c1e221 */ /* 0x000fe20000010100 */
[----:B------:R-:W-:Y:S01]  /*7430*/  ISETP.LE.U32.AND P1, PT, R9, UR12, PT ;  /* 0x0000000c09007c0c */ /* 0x000fe2000bf23070 */
[----:B-1----:R-:W-:Y:S01]  /*7440*/  @!P2 FADD.FTZ R204, -R204, -RZ ;  /* 0x800000ffcccca221 */ /* 0x002fe20000010100 */
[----:B------:R-:W-:Y:S02]  /*7450*/  ISETP.LE.U32.AND P6, PT, R5, UR12, PT ;  /* 0x0000000c05007c0c */ /* 0x000fe4000bfc3070 */
[C---:B------:R-:W-:Y:S03]  /*7460*/  PRMT R5, R4.reuse, 0x7771, RZ ;  /* 0x0000777104057816 */ /* 0x040fe600000000ff */
[----:B------:R-:W-:Y:S01]  /*7470*/  MUFU.EX2 R177, R66 ;  /* 0x0000004200b17308 */ /* 0x000fe20000000800 */
[----:B------:R-:W-:Y:S01]  /*7480*/  PRMT R9, R4, 0x7770, RZ ;  /* 0x0000777004097816 */ /* 0x000fe200000000ff */
[----:B------:R-:W-:Y:S01]  /*7490*/  @!P5 FADD.FTZ R202, -R202, -RZ ;  /* 0x800000ffcacad221 */ /* 0x000fe20000010100 */
[----:B------:R-:W-:Y:S02]  /*74a0*/  ISETP.GT.U32.AND P5, PT, R5, UR12, PT ;  /* 0x0000000c05007c0c */ /* 0x000fe4000bfa4070 */
[----:B------:R-:W-:Y:S02]  /*74b0*/  ISETP.LE.U32.AND P2, PT, R9, UR12, PT ;  /* 0x0000000c09007c0c */ /* 0x000fe4000bf43070 */
[----:B------:R-:W-:Y:S01]  /*74c0*/  PRMT R5, R4, 0x7772, RZ ;  /* 0x0000777204057816 */ /* 0x000fe200000000ff */
[----:B--2---:R-:W-:Y:S01]  /*74d0*/  @!P1 FADD.FTZ R214, -R214, -RZ ;  /* 0x800000ffd6d69221 */ /* 0x004fe20000010100 */
[----:B------:R-:W-:Y:S01]  /*74e0*/  PRMT R4, R4, 0x7773, RZ ;  /* 0x0000777304047816 */ /* 0x000fe200000000ff */
[----:B---3--:R-:W-:Y:S01]  /*74f0*/  @!P6 FADD.FTZ R213, -R213, -RZ ;  /* 0x800000ffd5d5e221 */ /* 0x008fe20000010100 */
[----:B------:R-:W-:Y:S01]  /*7500*/  ISETP.GT.U32.AND P1, PT, R5, UR12, PT ;  /* 0x0000000c05007c0c */ /* 0x000fe2000bf24070 */
[----:B------:R-:W2:Y:S01]  /*7510*/  LDL R9, [R1+0x14] ;  /* 0x0000140001097983 */ /* 0x000ea20000100800 */
[----:B------:R-:W-:Y:S01]  /*7520*/  ISETP.GT.U32.AND P6, PT, R4, UR12, PT ;  /* 0x0000000c04007c0c */ /* 0x000fe2000bfc4070 */
[----:B------:R-:W1:Y:S01]  /*7530*/  MUFU.EX2 R197, R59 ;  /* 0x0000003b00c57308 */ /* 0x000e620000000800 */
[C---:B------:R-:W-:Y:S01]  /*7540*/  PRMT R5, R8.reuse, 0x7771, RZ ;  /* 0x0000777108057816 */ /* 0x040fe200000000ff */
[----:B------:R-:W-:Y:S01]  /*7550*/  @P5 FADD.FTZ R199, -R199, -RZ ;  /* 0x800000ffc7c75221 */ /* 0x000fe20000010100 */
[----:B------:R-:W-:Y:S01]  /*7560*/  PRMT R4, R8, 0x7770, RZ ;  /* 0x0000777008047816 */ /* 0x000fe200000000ff */
[----:B------:R-:W-:Y:S01]  /*7570*/  @!P2 FADD.FTZ R200, -R200, -RZ ;  /* 0x800000ffc8c8a221 */ /* 0x000fe20000010100 */
[----:B------:R-:W-:Y:S02]  /*7580*/  ISETP.GT.U32.AND P5, PT, R5, UR12, PT ;  /* 0x0000000c05007c0c */ /* 0x000fe4000bfa4070 */
[----:B------:R-:W-:Y:S03]  /*7590*/  ISETP.LE.U32.AND P2, PT, R4, UR12, PT ;  /* 0x0000000c04007c0c */ /* 0x000fe6000bf43070 */
[----:B------:R3:W3:Y:S01]  /*75a0*/  MUFU.EX2 R179, R2 ;  /* 0x0000000200b37308 */ /* 0x0006e20000000800 */
[----:B------:R-:W-:Y:S01]  /*75b0*/  LOP3.LUT R5, R11, 0xff, RZ, 0xc0, !PT ;  /* 0x000000ff0b057812 */ /* 0x000fe200078ec0ff */
[----:B------:R-:W-:Y:S01]  /*75c0*/  @P1 FADD.FTZ R211, -R211, -RZ ;  /* 0x800000ffd3d31221 */ /* 0x000fe20000010100 */
[C---:B------:R-:W-:Y:S01]  /*75d0*/  PRMT R4, R8.reuse, 0x7772, RZ ;  /* 0x0000777208047816 */ /* 0x040fe200000000ff */
[----:B------:R-:W-:Y:S01]  /*75e0*/  @P6 FADD.FTZ R209, -R209, -RZ ;  /* 0x800000ffd1d16221 */ /* 0x000fe20000010100 */
[----:B------:R-:W-:Y:S02]  /*75f0*/  ISETP.LE.U32.AND P1, PT, R5, UR12, PT ;  /* 0x0000000c05007c0c */ /* 0x000fe4000bf23070 */
[--C-:B------:R-:W-:Y:S03]  /*7600*/  SHF.R.U32.HI R5, RZ, 0x18, R11.reuse ;  /* 0x00000018ff057819 */ /* 0x100fe6000001160b */
[----:B------:R-:W3:Y:S01]  /*7610*/  MUFU.EX2 R187, R0 ;  /* 0x0000000000bb7308 */ /* 0x000ee20000000800 */
[----:B------:R-:W-:Y:S01]  /*7620*/  PRMT R8, R8, 0x7773, RZ ;  /* 0x0000777308087816 */ /* 0x000fe200000000ff */
[----:B------:R-:W-:Y:S01]  /*7630*/  @P5 FADD.FTZ R167, -R167, -RZ ;  /* 0x800000ffa7a75221 */ /* 0x000fe20000010100 */
[----:B------:R-:W-:Y:S01]  /*7640*/  ISETP.LE.U32.AND P5, PT, R5, UR12, PT ;  /* 0x0000000c05007c0c */ /* 0x000fe2000bfa3070 */
[----:B------:R-:W-:Y:S01]  /*7650*/  @!P2 FADD.FTZ R178, -R178, -RZ ;  /* 0x800000ffb2b2a221 */ /* 0x000fe20000010100 */
[----:B------:R-:W-:Y:S02]  /*7660*/  ISETP.GT.U32.AND P2, PT, R8, UR12, PT ;  /* 0x0000000c08007c0c */ /* 0x000fe4000bf44070 */
[C---:B------:R-:W-:Y:S02]  /*7670*/  LOP3.LUT R5, R7.reuse, 0xff, RZ, 0xc0, !PT ;  /* 0x000000ff07057812 */ /* 0x040fe400078ec0ff */
[----:B------:R-:W-:Y:S01]  /*7680*/  PRMT R8, R7, 0x7632, R8 ;  /* 0x0000763207087816 */ /* 0x000fe20000000008 */
[----:B------:R-:W-:Y:S01]  /*7690*/  @!P1 FADD.FTZ R165, -R165, -RZ ;  /* 0x800000ffa5a59221 */ /* 0x000fe20000010100 */
[----:B------:R-:W-:Y:S02]  /*76a0*/  ISETP.LE.U32.AND P1, PT, R5, UR12, PT ;  /* 0x0000000c05007c0c */ /* 0x000fe4000bf23070 */
[----:B------:R-:W-:Y:S02]  /*76b0*/  LOP3.LUT R5, R8, 0xff, RZ, 0xc0, !PT ;  /* 0x000000ff08057812 */ /* 0x000fe400078ec0ff */
[----:B------:R-:W2:Y:S01]  /*76c0*/  LDL R8, [R1+0x20] ;  /* 0x0000200001087983 */ /* 0x000ea20000100800 */
[----:B------:R-:W-:Y:S01]  /*76d0*/  ISETP.GT.U32.AND P6, PT, R4, UR12, PT ;  /* 0x0000000c04007c0c */ /* 0x000fe2000bfc4070 */
[----:B------:R-:W-:Y:S01]  /*76e0*/  @!P5 FADD.FTZ R181, -R181, -RZ ;  /* 0x800000ffb5b5d221 */ /* 0x000fe20000010100 */
[----:B------:R-:W-:Y:S01]  /*76f0*/  LOP3.LUT R4, R11, 0xffff, RZ, 0xc0, !PT ;  /* 0x0000ffff0b047812 */ /* 0x000fe200078ec0ff */
[----:B------:R-:W-:Y:S01]  /*7700*/  @P2 FADD.FTZ R183, -R183, -RZ ;  /* 0x800000ffb7b72221 */ /* 0x000fe20000010100 */
[----:B------:R-:W-:Y:S02]  /*7710*/  PRMT R11, R11, 0x7632, R11 ;  /* 0x000076320b0b7816 */ /* 0x000fe4000000000b */
[----:B------:R-:W-:Y:S02]  /*7720*/  SHF.R.U32.HI R4, RZ, 0x8, R4 ;  /* 0x00000008ff047819 */ /* 0x000fe40000011604 */
[----:B------:R-:W-:Y:S01]  /*7730*/  LOP3.LUT R11, R11, 0xff, RZ, 0xc0, !PT ;  /* 0x000000ff0b0b7812 */ /* 0x000fe200078ec0ff */
[----:B------:R-:W-:Y:S01]  /*7740*/  @!P1 FADD.FTZ R192, -R192, -RZ ;  /* 0x800000ffc0c09221 */ /* 0x000fe20000010100 */
[----:B------:R-:W-:Y:S02]  /*7750*/  LOP3.LUT R4, R4, 0xffff, RZ, 0xc0, !PT ;  /* 0x0000ffff04047812 */ /* 0x000fe400078ec0ff */
[----:B------:R-:W-:Y:S01]  /*7760*/  ISETP.LE.U32.AND P2, PT, R11, UR12, PT ;  /* 0x0000000c0b007c0c */ /* 0x000fe2000bf43070 */
[----:B------:R-:W-:Y:S01]  /*7770*/  @P6 FADD.FTZ R185, -R185, -RZ ;  /* 0x800000ffb9b96221 */ /* 0x000fe20000010100 */
[----:B------:R-:W-:Y:S02]  /*7780*/  ISETP.LE.U32.AND P6, PT, R4, UR12, PT ;  /* 0x0000000c04007c0c */ /* 0x000fe4000bfc3070 */
[----:B------:R-:W-:Y:S02]  /*7790*/  LOP3.LUT R4, R7, 0xffff, RZ, 0xc0, !PT ;  /* 0x0000ffff07047812 */ /* 0x000fe400078ec0ff */
[----:B------:R-:W-:Y:S01]  /*77a0*/  LEA R158, R157, UR4, 0x1 ;  /* 0x000000049d9e7c11 */ /* 0x000fe2000f8e08ff */
[----:B------:R-:W-:Y:S01]  /*77b0*/  IMAD.MOV.U32 R157, RZ, RZ, 0x10 ;  /* 0x00000010ff9d7424 */ /* 0x000fe200078e00ff */
[----:B------:R-:W-:Y:S02]  /*77c0*/  SHF.R.U32.HI R4, RZ, 0x8, R4 ;  /* 0x00000008ff047819 */ /* 0x000fe40000011604 */
[----:B------:R-:W-:Y:S01]  /*77d0*/  ISETP.LE.U32.AND P1, PT, R14, UR12, PT ;  /* 0x0000000c0e007c0c */ /* 0x000fe2000bf23070 */
[----:B------:R-:W-:Y:S01]  /*77e0*/  VIADD R155, R158, 0x1c040 ;  /* 0x0001c0409e9b7836 */ /* 0x000fe20000000000 */
[----:B------:R-:W-:Y:S01]  /*77f0*/  LOP3.LUT R4, R4, 0xffff, RZ, 0xc0, !PT ;  /* 0x0000ffff04047812 */ /* 0x000fe200078ec0ff */
[----:B------:R-:W-:Y:S01]  /*7800*/  @!P2 FADD.FTZ R182, -R182, -RZ ;  /* 0x800000ffb6b6a221 */ /* 0x000fe20000010100 */
[----:B------:R-:W-:Y:S01]  /*7810*/  ISETP.LE.U32.AND P2, PT, R5, UR12, PT ;  /* 0x0000000c05007c0c */ /* 0x000fe2000bf43070 */
[----:B------:R-:W-:Y:S01]  /*7820*/  @!P6 FADD.FTZ R164, -R164, -RZ ;  /* 0x800000ffa4a4e221 */ /* 0x000fe20000010100 */
[----:B------:R-:W-:Y:S01]  /*7830*/  ISETP.LE.U32.AND P6, PT, R4, UR12, PT ;  /* 0x0000000c04007c0c */ /* 0x000fe2000bfc3070 */
[----:B------:R-:W-:Y:S01]  /*7840*/  VIADD R4, R158, 0x1c000 ;  /* 0x0001c0009e047836 */ /* 0x000fe20000000000 */
[----:B------:R-:W-:Y:S02]  /*7850*/  SHF.R.U32.HI R7, RZ, 0x18, R7 ;  /* 0x00000018ff077819 */ /* 0x000fe40000011607 */
[----:B------:R-:W-:Y:S01]  /*7860*/  PRMT R5, R6, 0x7770, RZ ;  /* 0x0000777006057816 */ /* 0x000fe200000000ff */
[----:B------:R-:W-:Y:S01]  /*7870*/  @P4 VIADD R155, R4, 0xffffffc0 ;  /* 0xffffffc0049b4836 */ /* 0x000fe20000000000 */
[----:B------:R-:W-:Y:S01]  /*7880*/  PRMT R4, R6, 0x7771, RZ ;  /* 0x0000777106047816 */ /* 0x000fe200000000ff */
[----:B------:R-:W-:Y:S01]  /*7890*/  @!P1 FADD.FTZ R162, -R162, -RZ ;  /* 0x800000ffa2a29221 */ /* 0x000fe20000010100 */
[----:B------:R-:W-:Y:S02]  /*78a0*/  ISETP.LE.U32.AND P5, PT, R7, UR12, PT ;  /* 0x0000000c07007c0c */ /* 0x000fe4000bfa3070 */
[----:B------:R-:W-:Y:S01]  /*78b0*/  ISETP.LE.U32.AND P1, PT, R5, UR12, PT ;  /* 0x0000000c05007c0c */ /* 0x000fe2000bf23070 */
[----:B------:R-:W-:Y:S01]  /*78c0*/  @!P2 FADD.FTZ R198, -R198, -RZ ;  /* 0x800000ffc6c6a221 */ /* 0x000fe20000010100 */
[----:B------:R-:W-:Y:S01]  /*78d0*/  ISETP.GT.U32.AND P2, PT, R17, UR12, PT ;  /* 0x0000000c11007c0c */ /* 0x000fe2000bf44070 */
[----:B------:R-:W-:Y:S01]  /*78e0*/  @!P6 FADD.FTZ R191, -R191, -RZ ;  /* 0x800000ffbfbfe221 */ /* 0x000fe20000010100 */
[----:B------:R-:W-:Y:S02]  /*78f0*/  ISETP.GT.U32.AND P6, PT, R15, UR12, PT ;  /* 0x0000000c0f007c0c */ /* 0x000fe4000bfc4070 */
[----:B------:R-:W-:Y:S02]  /*7900*/  SEL R157, R157, 0xfffffff0, !P0 ;  /* 0xfffffff09d9d7807 */ /* 0x000fe40004000000 */
[----:B----4-:R-:W-:Y:S02]  /*7910*/  PRMT R3, R6, 0x7772, RZ ;  /* 0x0000777206037816 */ /* 0x010fe400000000ff */
[----:B------:R-:W-:Y:S01]  /*7920*/  F2FP.RELU.F16.F32.PACK_AB R5, R206, R207 ;  /* 0x000000cfce05723e */ /* 0x000fe200000008ff */
[----:B------:R-:W-:Y:S02]  /*7930*/  IMAD.IADD R161, R158, 0x1, R157 ;  /* 0x000000019ea17824 */ /* 0x000fe400078e029d */
[----:B-1----:R-:W-:Y:S01]  /*7940*/  @!P5 FADD.FTZ R197, -R197, -RZ ;  /* 0x800000ffc5c5d221 */ /* 0x002fe20000010100 */
[----:B------:R-:W-:Y:S01]  /*7950*/  ISETP.GT.U32.AND P5, PT, R16, UR12, PT ;  /* 0x0000000c10007c0c */ /* 0x000fe2000bfa4070 */
[----:B---3--:R-:W-:Y:S02]  /*7960*/  IMAD.IADD R2, R157, 0x1, R155 ;  /* 0x000000019d027824 */ /* 0x008fe400078e029b */
[----:B------:R-:W-:Y:S01]  /*7970*/  @P2 FADD.FTZ R177, -R177, -RZ ;  /* 0x800000ffb1b12221 */ /* 0x000fe20000010100 */
[----:B------:R-:W-:Y:S01]  /*7980*/  ISETP.GT.U32.AND P2, PT, R3, UR12, PT ;  /* 0x0000000c03007c0c */ /* 0x000fe2000bf44070 */
[----:B------:R-:W-:Y:S01]  /*7990*/  @P6 FADD.FTZ R163, -R163, -RZ ;  /* 0x800000ffa3a36221 */ /* 0x000fe20000010100 */
[----:B------:R-:W-:Y:S01]  /*79a0*/  ISETP.GT.U32.AND P6, PT, R4, UR12, PT ;  /* 0x0000000c04007c0c */ /* 0x000fe2000bfc4070 */
[----:B------:R1:W-:Y:S01]  /*79b0*/  STS [R158+0x1c000], R5 ;  /* 0x01c000059e007388 */ /* 0x0003e20000000800 */
[----:B------:R-:W-:Y:S01]  /*79c0*/  F2FP.RELU.F16.F32.PACK_AB R4, R226, R205 ;  /* 0x000000cde204723e */ /* 0x000fe200000008ff */
[----:B------:R-:W-:Y:S01]  /*79d0*/  @!P1 FADD.FTZ R180, -R180, -RZ ;  /* 0x800000ffb4b49221 */ /* 0x000fe20000010100 */
[----:B------:R-:W-:Y:S02]  /*79e0*/  F2FP.RELU.F16.F32.PACK_AB R3, R208, R210 ;  /* 0x000000d2d003723e */ /* 0x000fe400000008ff */
[----:B------:R-:W-:Y:S01]  /*79f0*/  PRMT R6, R6, 0x7773, RZ ;  /* 0x0000777306067816 */ /* 0x000fe200000000ff */
[----:B------:R3:W-:Y:S01]  /*7a00*/  STS [R158+0x1c400], R4 ;  /* 0x01c400049e007388 */ /* 0x0007e20000000800 */
[----:B------:R-:W-:Y:S01]  /*7a10*/  @P5 FADD.FTZ R166, -R166, -RZ ;  /* 0x800000ffa6a65221 */ /* 0x000fe20000010100 */
[----:B------:R-:W-:Y:S02]  /*7a20*/  F2FP.RELU.F16.F32.PACK_AB R7, R231, R232 ;  /* 0x000000e8e707723e */ /* 0x000fe400000008ff */
[----:B------:R4:W-:Y:S01]  /*7a30*/  STS [R161+0x1c000], R3 ;  /* 0x01c00003a1007388 */ /* 0x0009e20000000800 */
[----:B------:R-:W-:Y:S01]  /*7a40*/  ISETP.GT.U32.AND P5, PT, R6, UR12, PT ;  /* 0x0000000c06007c0c */ /* 0x000fe2000bfa4070 */
[----:B------:R-:W-:Y:S01]  /*7a50*/  @P6 FADD.FTZ R179, -R179, -RZ ;  /* 0x800000ffb3b36221 */ /* 0x000fe20000010100 */
[----:B------:R-:W-:Y:S01]  /*7a60*/  F2FP.RELU.F16.F32.PACK_AB R6, R218, R221 ;  /* 0x000000ddda06723e */ /* 0x000fe200000008ff */
[----:B------:R-:W-:Y:S01]  /*7a70*/  @P2 FADD.FTZ R188, -R188, -RZ ;  /* 0x800000ffbcbc2221 */ /* 0x000fe20000010100 */
[----:B------:R-:W-:Y:S02]  /*7a80*/  FSETP.GE.FTZ.AND P2, PT, R206, RZ, PT ;  /* 0x000000ffce00720b */ /* 0x000fe40003f56000 */
[----:B------:R-:W-:Y:S01]  /*7a90*/  FSETP.GE.FTZ.AND P6, PT, R210, RZ, PT ;  /* 0x000000ffd200720b */ /* 0x000fe20003fd6000 */
[----:B------:R4:W-:Y:S06]  /*7aa0*/  STS [R161+0x1c400], R6 ;  /* 0x01c40006a1007388 */ /* 0x0009ec0000000800 */
[----:B------:R-:W-:Y:S01]  /*7ab0*/  @P5 FADD.FTZ R187, -R187, -RZ ;  /* 0x800000ffbbbb5221 */ /* 0x000fe20000010100 */
[----:B-1----:R-:W-:Y:S02]  /*7ac0*/  F2FP.RELU.F16.F32.PACK_AB R5, R230, R229 ;  /* 0x000000e5e605723e */ /* 0x002fe400000008ff */
[----:B------:R-:W-:Y:S03]  /*7ad0*/  FSETP.GE.FTZ.AND P5, PT, R207, RZ, PT ;  /* 0x000000ffcf00720b */ /* 0x000fe60003fb6000 */
[----:B------:R1:W-:Y:S01]  /*7ae0*/  STS [R158+0x1e000], R5 ;  /* 0x01e000059e007388 */ /* 0x0003e20000000800 */
[----:B---3--:R-:W-:Y:S02]  /*7af0*/  F2FP.RELU.F16.F32.PACK_AB R4, R233, R234 ;  /* 0x000000eae904723e */ /* 0x008fe400000008ff */
[----:B----4-:R-:W-:Y:S03]  /*7b00*/  F2FP.RELU.F16.F32.PACK_AB R3, R227, R228 ;  /* 0x000000e4e303723e */ /* 0x010fe600000008ff */
[----:B------:R3:W-:Y:S04]  /*7b10*/  STS [R158+0x1e400], R4 ;  /* 0x01e400049e007388 */ /* 0x0007e80000000800 */
[----:B------:R4:W-:Y:S01]  /*7b20*/  STS [R161+0x1e000], R3 ;  /* 0x01e00003a1007388 */ /* 0x0009e20000000800 */
[----:B------:R-:W-:Y:S03]  /*7b30*/  F2FP.RELU.F16.F32.PACK_AB R6, R201, R203 ;  /* 0x000000cbc906723e */ /* 0x000fe600000008ff */
[----:B------:R4:W-:Y:S01]  /*7b40*/  STS [R161+0x1e400], R7 ;  /* 0x01e40007a1007388 */ /* 0x0009e20000000800 */
[----:B-1----:R-:W-:Y:S02]  /*7b50*/  F2FP.RELU.F16.F32.PACK_AB R5, R212, R215 ;  /* 0x000000d7d405723e */ /* 0x002fe400000008ff */
[----:B---3--:R-:W-:Y:S02]  /*7b60*/  F2FP.RELU.F16.F32.PACK_AB R4, R189, R190 ;  /* 0x000000bebd04723e */ /* 0x008fe400000008ff */
[----:B----4-:R-:W-:Y:S02]  /*7b70*/  F2FP.RELU.F16.F32.PACK_AB R3, R195, R196 ;  /* 0x000000c4c303723e */ /* 0x010fe400000008ff */
[----:B------:R-:W-:Y:S02]  /*7b80*/  F2FP.RELU.F16.F32.PACK_AB R7, R209, R211 ;  /* 0x000000d3d107723e */ /* 0x000fe400000008ff */
[----:B--2---:R-:W-:Y:S01]  /*7b90*/  LEA R153, R9, UR4, 0x1 ;  /* 0x0000000409997c11 */ /* 0x004fe2000f8e08ff */
[----:B------:R-:W-:Y:S05]  /*7ba0*/  IMAD.MOV.U32 R9, RZ, RZ, 0x20 ;  /* 0x00000020ff097424 */ /* 0x000fea00078e00ff */
[----:B------:R-:W-:Y:S05]  /*7bb0*/  SEL R171, R9, 0xffffffe0, !P3 ;  /* 0xffffffe009ab7807 */ /* 0x000fea0005800000 */
[----:B------:R-:W-:Y:S02]  /*7bc0*/  IMAD.IADD R154, R152, 0x1, R171 ;  /* 0x00000001989a7824 */ /* 0x000fe400078e02ab */
[----:B------:R-:W-:Y:S02]  /*7bd0*/  IMAD.IADD R156, R171, 0x1, R153 ;  /* 0x00000001ab9c7824 */ /* 0x000fe400078e0299 */
[----:B------:R-:W-:Y:S04]  /*7be0*/  IMAD.IADD R159, R158, 0x1, R8 ;  /* 0x000000019e9f7824 */ /* 0x000fe800078e0208 */
[----:B------:R-:W-:Y:S01]  /*7bf0*/  IMAD.IADD R160, R157, 0x1, R159 ;  /* 0x000000019da07824 */ /* 0x000fe200078e029f */
[----:B------:R1:W-:Y:S04]  /*7c00*/  STS [R159+0x1c000], R6 ;  /* 0x01c000069f007388 */ /* 0x0003e80000000800 */
[----:B------:R2:W-:Y:S04]  /*7c10*/  STS [R159+0x1c400], R5 ;  /* 0x01c400059f007388 */ /* 0x0005e80000000800 */
[----:B------:R3:W-:Y:S04]  /*7c20*/  STS [R160+0x1c400], R3 ;  /* 0x01c40003a0007388 */ /* 0x0007e80000000800 */
[----:B------:R4:W-:Y:S01]  /*7c30*/  STS [R160+0x1c000], R4 ;  /* 0x01c00004a0007388 */ /* 0x0009e20000000800 */
        /* <DEDUP_REMOVED lines=12> */
[----:B------:R1:W-:Y:S04]  /*7d00*/  STS [R155+0x400], R3 ;  /* 0x000400039b007388 */ /* 0x0003e80000000800 */
[----:B------:R2:W-:Y:S01]  /*7d10*/  STS [R155], R4 ;  /* 0x000000049b007388 */ /* 0x0005e20000000800 */
[----:B-1----:R-:W-:Y:S02]  /*7d20*/  F2FP.RELU.F16.F32.PACK_AB R3, R183, R185 ;  /* 0x000000b9b703723e */ /* 0x002fe400000008ff */
[----:B--2---:R-:W-:Y:S03]  /*7d30*/  F2FP.RELU.F16.F32.PACK_AB R4, R167, R178 ;  /* 0x000000b2a704723e */ /* 0x004fe600000008ff */
[----:B------:R1:W-:Y:S04]  /*7d40*/  STS [R2+0x400], R3 ;  /* 0x0004000302007388 */ /* 0x0003e80000000800 */
[----:B------:R2:W-:Y:S04]  /*7d50*/  STS [R2], R4 ;  /* 0x0000000402007388 */ /* 0x0005e80000000800 */
[----:B------:R3:W-:Y:S04]  /*7d60*/  STS [R155+0x2000], R6 ;  /* 0x002000069b007388 */ /* 0x0007e80000000800 */
[----:B------:R4:W-:Y:S04]  /*7d70*/  STS [R155+0x2400], R5 ;  /* 0x002400059b007388 */ /* 0x0009e80000000800 */
[----:B------:R-:W-:Y:S01]  /*7d80*/  STS [R2+0x2400], R7 ;  /* 0x0024000702007388 */ /* 0x000fe20000000800 */
[----:B-1----:R-:W-:Y:S01]  /*7d90*/  IMAD.IADD R3, R8, 0x1, R155 ;  /* 0x0000000108037824 */ /* 0x002fe200078e029b */
[----:B------:R-:W-:Y:S03]  /*7da0*/  F2FP.RELU.F16.F32.PACK_AB R8, R199, R200 ;  /* 0x000000c8c708723e */ /* 0x000fe600000008ff */
[----:B------:R-:W-:Y:S01]  /*7db0*/  IMAD.IADD R0, R157, 0x1, R3 ;  /* 0x000000019d007824 */ /* 0x000fe200078e0203 */
[----:B--2---:R-:W-:Y:S01]  /*7dc0*/  F2FP.RELU.F16.F32.PACK_AB R4, R163, R162 ;  /* 0x000000a2a304723e */ /* 0x004fe200000008ff */
[----:B------:R1:W-:Y:S01]  /*7dd0*/  STS [R2+0x2000], R8 ;  /* 0x0020000802007388 */ /* 0x0003e20000000800 */
[----:B---3--:R-:W-:Y:S02]  /*7de0*/  F2FP.RELU.F16.F32.PACK_AB R6, R164, R165 ;  /* 0x000000a5a406723e */ /* 0x008fe400000008ff */
[----:B----4-:R-:W-:Y:S03]  /*7df0*/  F2FP.RELU.F16.F32.PACK_AB R5, R181, R182 ;  /* 0x000000b6b505723e */ /* 0x010fe600000008ff */
        /* <DEDUP_REMOVED lines=10> */
[----:B------:R1:W-:Y:S01]  /*7ea0*/  STS [R0+0x2400], R2 ;  /* 0x0024000200007388 */ /* 0x0003e20000000800 */
[----:B--2---:R-:W-:Y:S01]  /*7eb0*/  F2FP.RELU.F16.F32.PACK_AB R4, R179, R180 ;  /* 0x000000b4b304723e */ /* 0x004fe200000008ff */
[----:B------:R-:W-:Y:S04]  /*7ec0*/  IMAD.U32 R3, RZ, RZ, UR11 ;  /* 0x0000000bff037e24 */ /* 0x000fe8000f8e00ff */
[----:B------:R2:W-:Y:S04]  /*7ed0*/  STS [R0+0x2000], R4 ;  /* 0x0020000400007388 */ /* 0x0005e80000000800 */
[----:B------:R-:W-:Y:S01]  /*7ee0*/  LDSM.16.M88.4 R64, [R152+0x8000] ;  /* 0x008000009840783b */ /* 0x000fe20000000200 */
[----:B-1----:R-:W-:Y:S07]  /*7ef0*/  IMAD.U32 R2, RZ, RZ, UR10 ;  /* 0x0000000aff027e24 */ /* 0x002fee000f8e00ff */
[----:B------:R-:W1:Y:S08]  /*7f00*/  LDSM.16.M88.4 R16, [R153+0x10000] ;  /* 0x010000009910783b */ /* 0x000e700000000200 */
[----:B------:R-:W3:Y:S01]  /*7f10*/  LDSM.16.M88.4 R60, [R152+0xa000] ;  /* 0x00a00000983c783b */ /* 0x000ee20000000200 */
[----:B--2---:R-:W-:Y:S07]  /*7f20*/  IMAD.MOV.U32 R0, RZ, RZ, 0x40 ;  /* 0x00000040ff007424 */ /* 0x004fee00078e00ff */
[----:B------:R-:W2:Y:S01]  /*7f30*/  LDSM.16.M88.4 R32, [R153+0x10800] ;  /* 0x010800009920783b */ /* 0x000ea20000000200 */
[----:B------:R-:W-:Y:S05]  /*7f40*/  SEL R157, R0, 0xffffffc0, !P0 ;  /* 0xffffffc0009d7807 */ /* 0x000fea0004000000 */
[----:B------:R-:W-:Y:S02]  /*7f50*/  IMAD.IADD R169, R157, 0x1, R153 ;  /* 0x000000019da97824 */ /* 0x000fe400078e0299 */
[----:B------:R-:W4:Y:S02]  /*7f60*/  LDSM.16.M88.4 R48, [R153+0x11000] ;  /* 0x011000009930783b */ /* 0x000f240000000200 */
[----:B------:R-:W-:Y:S06]  /*7f70*/  IMAD.IADD R170, R171, 0x1, R169 ;  /* 0x00000001abaa7824 */ /* 0x000fec00078e02a9 */
[----:B------:R-:W4:Y:S01]  /*7f80*/  LDSM.16.M88.4 R132, [R153+0x11800] ;  /* 0x011800009984783b */ /* 0x000f220000000200 */
[-C--:B-1----:R-:W-:Y:S07]  /*7f90*/  HMMA.16816.F32 R4, R64, R16.reuse, RZ ;  /* 0x000000104004723c */ /* 0x082fee00000018ff */
[----:B------:R-:W-:Y:S01]  /*7fa0*/  LDSM.16.M88.4 R136, [R154+0x8000] ;  /* 0x008000009a88783b */ /* 0x000fe20000000200 */
[C---:B---3--:R-:W-:Y:S07]  /*7fb0*/  HMMA.16816.F32 R8, R60.reuse, R16, RZ ;  /* 0x000000103c08723c */ /* 0x048fee00000018ff */
[----:B------:R-:W1:Y:S01]  /*7fc0*/  LDSM.16.M88.4 R140, [R156+0x10000] ;  /* 0x010000009c8c783b */ /* 0x000e620000000200 */
[-C--:B------:R-:W-:Y:S07]  /*7fd0*/  HMMA.16816.F32 R12, R60, R18.reuse, RZ ;  /* 0x000000123c0c723c */ /* 0x080fee00000018ff */
[----:B------:R-:W3:Y:S01]  /*7fe0*/  LDSM.16.M88.4 R144, [R154+0xa000] ;  /* 0x00a000009a90783b */ /* 0x000ee20000000200 */
[C---:B------:R-:W-:Y:S07]  /*7ff0*/  HMMA.16816.F32 R16, R64.reuse, R18, RZ ;  /* 0x000000124010723c */ /* 0x040fee00000018ff */
[----:B------:R-:W3:Y:S01]  /*8000*/  LDSM.16.M88.4 R148, [R156+0x10800] ;  /* 0x010800009c94783b */ /* 0x000ee20000000200 */
        /* <DEDUP_REMOVED lines=18> */
[-C--:B------:R-:W-:Y:S08]  /*8130*/  HMMA.16816.F32 R20, R136, R148.reuse, R20 ;  /* 0x000000948814723c */ /* 0x080ff00000001814 */
[C---:B------:R-:W-:Y:S04]  /*8140*/  HMMA.16816.F32 R24, R144.reuse, R148, R24 ;  /* 0x000000949018723c */ /* 0x040fe80000001818 */
[----:B------:R-:W-:Y:S04]  /*8150*/  IMAD.IADD R148, R152, 0x1, R157 ;  /* 0x0000000198947824 */ /* 0x000fe800078e029d */
[-C--:B------:R-:W-:Y:S08]  /*8160*/  HMMA.16816.F32 R28, R144, R150.reuse, R28 ;  /* 0x00000096901c723c */ /* 0x080ff0000000181c */
[C---:B------:R-:W-:Y:S04]  /*8170*/  HMMA.16816.F32 R32, R136.reuse, R150, R32 ;  /* 0x000000968820723c */ /* 0x040fe80000001820 */
[C---:B------:R-:W-:Y:S04]  /*8180*/  LEA R150, P1, R241.reuse, R2, 0x2 ;  /* 0x00000002f1967211 */ /* 0x040fe800078210ff */
[-C--:B--2---:R-:W-:Y:S03]  /*8190*/  HMMA.16816.F32 R36, R136, R132.reuse, R36 ;  /* 0x000000848824723c */ /* 0x084fe60000001824 */
[----:B------:R-:W-:Y:S02]  /*81a0*/  LEA.HI.X R151, R241, R3, RZ, 0x2, P1 ;  /* 0x00000003f1977211 */ /* 0x000fe400008f14ff */
[----:B------:R-:W-:Y:S03]  /*81b0*/  FSETP.GE.FTZ.AND P1, PT, R205, RZ, PT ;  /* 0x000000ffcd00720b */ /* 0x000fe60003f36000 */
        /* <DEDUP_REMOVED lines=33> */
[----:B------:R-:W1:Y:S08]  /*83d0*/  LDSM.16.M88.4 R132, [R144+0x8000] ;  /* 0x008000009084783b */ /* 0x000e700000000200 */
        /* <DEDUP_REMOVED lines=19> */
[C---:B---3--:R-:W-:Y:S01]  /*8510*/  FADD.FTZ R0, -R145.reuse, R6 ;  /* 0x0000000691007221 */ /* 0x048fe20000010100 */
[----:B------:R-:W-:Y:S01]  /*8520*/  FADD.FTZ R7, -R145, R7 ;  /* 0x0000000791077221 */ /* 0x000fe20000010100 */
[----:B------:R1:W5:Y:S03]  /*8530*/  LDG.E R6, desc[UR30][R150.64+0x100] ;  /* 0x0001001e96067981 */ /* 0x000366000c1e1900 */
[----:B------:R-:W-:Y:S01]  /*8540*/  FSEL R0, R0, R145, P1 ;  /* 0x0000009100007208 */ /* 0x000fe20000800000 */
[----:B------:R-:W-:Y:S04]  /*8550*/  HMMA.16816.F32 R64, R132, R138, R64 ;  /* 0x0000008a8440723c */ /* 0x000fe80000001840 */
[----:B------:R-:W-:Y:S01]  /*8560*/  FSETP.GE.FTZ.AND P1, PT, R201, RZ, PT ;  /* 0x000000ffc900720b */ /* 0x000fe20003f36000 */
[----:B------:R-:W-:Y:S01]  /*8570*/  FMUL.FTZ R205, R205, R0 ;  /* 0x00000000cdcd7220 */ /* 0x000fe20000410000 */
[C---:B----4-:R-:W-:Y:S01]  /*8580*/  FADD.FTZ R2, -R146.reuse, R5 ;  /* 0x0000000592027221 */ /* 0x050fe20000010100 */
[C---:B------:R-:W-:Y:S01]  /*8590*/  FADD.FTZ R3, -R146.reuse, R4 ;  /* 0x0000000492037221 */ /* 0x040fe20000010100 */
[----:B------:R1:W5:Y:S01]  /*85a0*/  LDG.E R5, desc[UR30][R150.64+0x120] ;  /* 0x0001201e96057981 */ /* 0x000362000c1e1900 */
[----:B------:R-:W-:Y:S02]  /*85b0*/  IMAD.SHL.U32 R4, R175, 0x40, RZ ;  /* 0x00000040af047824 */ /* 0x000fe400078e00ff */
[----:B------:R-:W-:Y:S01]  /*85c0*/  FADD.FTZ R16, -R146, R16 ;  /* 0x0000001092107221 */ /* 0x000fe20000010100 */
[-C--:B------:R-:W-:Y:S01]  /*85d0*/  FSEL R2, R2, R146.reuse, P2 ;  /* 0x0000009202027208 */ /* 0x080fe20001000000 */
[C---:B------:R-:W-:Y:S01]  /*85e0*/  FADD.FTZ R20, -R146.reuse, R20 ;  /* 0x0000001492147221 */ /* 0x040fe20000010100 */
[----:B------:R-:W-:Y:S01]  /*85f0*/  FSEL R3, R3, R146, P5 ;  /* 0x0000009203037208 */ /* 0x000fe20002800000 */
[----:B------:R-:W-:Y:S01]  /*8600*/  FADD.FTZ R21, -R146, R21 ;  /* 0x0000001592157221 */ /* 0x000fe20000010100 */
[----:B------:R-:W-:Y:S01]  /*8610*/  LOP3.LUT R0, R4, 0x1c0, RZ, 0xc0, !PT ;  /* 0x000001c004007812 */ /* 0x000fe200078ec0ff */
[----:B------:R-:W-:Y:S01]  /*8620*/  FMUL.FTZ R206, R206, R2 ;  /* 0x00000002cece7220 */ /* 0x000fe20000410000 */
[--C-:B------:R-:W-:Y:S01]  /*8630*/  SHF.R.U32.HI R2, RZ, 0x1, R175.reuse ;  /* 0x00000001ff027819 */ /* 0x100fe200000116af */
[----:B------:R-:W-:Y:S01]  /*8640*/  FMUL.FTZ R207, R207, R3 ;  /* 0x00000003cfcf7220 */ /* 0x000fe20000410000 */
[--C-:B------:R-:W-:Y:S01]  /*8650*/  SHF.R.U32.HI R3, RZ, 0x4, R175.reuse ;  /* 0x00000004ff037819 */ /* 0x100fe200000116af */
[----:B------:R-:W-:Y:S01]  /*8660*/  FADD.FTZ R64, -R146, R64 ;  /* 0x0000004092407221 */ /* 0x000fe20000010100 */
[----:B------:R-:W-:Y:S02]  /*8670*/  LOP3.LUT R140, R2, 0x30, RZ, 0xc0, !PT ;  /* 0x00000030028c7812 */ /* 0x000fe400078ec0ff */
[----:B------:R-:W-:Y:S02]  /*8680*/  LOP3.LUT R141, R3, 0x8, RZ, 0xc0, !PT ;  /* 0x00000008038d7812 */ /* 0x000fe400078ec0ff */
[----:B------:R-:W-:Y:S02]  /*8690*/  LOP3.LUT R0, R0, 0x38, R174, 0xf8, !PT ;  /* 0x0000003800007812 */ /* 0x000fe400078ef8ae */
[--C-:B------:R-:W-:Y:S02]  /*86a0*/  LOP3.LUT R2, R141, 0x10, R175.reuse, 0xf8, !PT ;  /* 0x000000108d027812 */ /* 0x100fe400078ef8af */
[----:B------:R-:W-:Y:S02]  /*86b0*/  LOP3.LUT R3, R140, 0x8, R175, 0xf8, !PT ;  /* 0x000000088c037812 */ /* 0x000fe400078ef8af */
[----:B------:R-:W-:Y:S02]  /*86c0*/  LOP3.LUT R2, R2, R0, RZ, 0x3c, !PT ;  /* 0x0000000002027212 */ /* 0x000fe400078e3cff */
[----:B------:R-:W-:Y:S01]  /*86d0*/  LOP3.LUT R0, R3, 0x1c0, R4, 0xf8, !PT ;  /* 0x000001c003007812 */ /* 0x000fe200078ef804 */
[----:B------:R-:W-:Y:S01]  /*86e0*/  FADD.FTZ R3, -R146, R17 ;  /* 0x0000001192037221 */ /* 0x000fe20000010100 */
[----:B------:R-:W-:Y:S01]  /*86f0*/  FSETP.GE.FTZ.AND P5, PT, R208, RZ, PT ;  /* 0x000000ffd000720b */ /* 0x000fe20003fb6000 */
[----:B------:R-:W-:Y:S01]  /*8700*/  FADD.FTZ R17, -R146, R33 ;  /* 0x0000002192117221 */ /* 0x000fe20000010100 */
[-C--:B------:R-:W-:Y:S02]  /*8710*/  FSEL R16, R16, R146.reuse, P6 ;  /* 0x0000009210107208 */ /* 0x080fe40003000000 */
[----:B------:R-:W-:Y:S02]  /*8720*/  FSEL R3, R3, R146, P5 ;  /* 0x0000009203037208 */ /* 0x000fe40002800000 */
[----:B------:R-:W-:Y:S01]  /*8730*/  FSETP.GE.FTZ.AND P2, PT, R203, RZ, PT ;  /* 0x000000ffcb00720b */ /* 0x000fe20003f56000 */
[----:B------:R-:W-:Y:S01]  /*8740*/  FMUL.FTZ R16, R210, R16 ;  /* 0x00000010d2107220 */ /* 0x000fe20000410000 */
[-C--:B------:R-:W-:Y:S01]  /*8750*/  FSEL R21, R21, R146.reuse, P1 ;  /* 0x0000009215157208 */ /* 0x080fe20000800000 */
[----:B------:R-:W-:Y:S01]  /*8760*/  FMUL.FTZ R3, R208, R3 ;  /* 0x00000003d0037220 */ /* 0x000fe20000410000 */
[----:B------:R-:W-:Y:S02]  /*8770*/  FSEL R20, R20, R146, P2 ;  /* 0x0000009214147208 */ /* 0x000fe40001000000 */
[----:B------:R-:W-:Y:S01]  /*8780*/  FSETP.GE.FTZ.AND P2, PT, R186, RZ, PT ;  /* 0x000000ffba00720b */ /* 0x000fe20003f56000 */
[----:B------:R-:W-:Y:S01]  /*8790*/  FMUL.FTZ R21, R201, R21 ;  /* 0x00000015c9157220 */ /* 0x000fe20000410000 */
[----:B------:R-:W-:Y:S01]  /*87a0*/  F2FP.F16.F32.PACK_AB R132, R3, R16 ;  /* 0x000000100384723e */ /* 0x000fe200000000ff */
[----:B------:R-:W-:Y:S01]  /*87b0*/  FADD.FTZ R16, -R146, R36 ;  /* 0x0000002492107221 */ /* 0x000fe20000010100 */
[----:B------:R-:W-:Y:S01]  /*87c0*/  FSETP.GE.FTZ.AND P6, PT, R190, RZ, PT ;  /* 0x000000ffbe00720b */ /* 0x000fe20003fd6000 */
[----:B------:R-:W-:Y:S01]  /*87d0*/  FMUL.FTZ R133, R203, R20 ;  /* 0x00000014cb857220 */ /* 0x000fe20000410000 */
[----:B------:R-:W-:Y:S01]  /*87e0*/  FSETP.GE.FTZ.AND P5, PT, R189, RZ, PT ;  /* 0x000000ffbd00720b */ /* 0x000fe20003fb6000 */
[----:B------:R-:W-:Y:S01]  /*87f0*/  FADD.FTZ R20, -R146, R32 ;  /* 0x0000002092147221 */ /* 0x000fe20000010100 */
[----:B------:R-:W-:Y:S01]  /*8800*/  FSETP.GE.FTZ.AND P1, PT, R184, RZ, PT ;  /* 0x000000ffb800720b */ /* 0x000fe20003f36000 */
[----:B------:R-:W-:Y:S01]  /*8810*/  FADD.FTZ R3, -R146, R37 ;  /* 0x0000002592037221 */ /* 0x000fe20000010100 */
[-C--:B------:R-:W-:Y:S02]  /*8820*/  FSEL R16, R16, R146.reuse, P2 ;  /* 0x0000009210107208 */ /* 0x080fe40001000000 */
[-C--:B------:R-:W-:Y:S02]  /*8830*/  FSEL R20, R20, R146.reuse, P6 ;  /* 0x0000009214147208 */ /* 0x080fe40003000000 */
[----:B------:R-:W-:Y:S01]  /*8840*/  FSEL R17, R17, R146, P5 ;  /* 0x0000009211117208 */ /* 0x000fe20002800000 */
[----:B------:R-:W-:Y:S01]  /*8850*/  FMUL.FTZ R36, R186, R16 ;  /* 0x00000010ba247220 */ /* 0x000fe20000410000 */
[----:B------:R-:W-:Y:S01]  /*8860*/  FSEL R3, R3, R146, P1 ;  /* 0x0000009203037208 */ /* 0x000fe20000800000 */
[----:B------:R-:W-:Y:S01]  /*8870*/  FADD.FTZ R16, -R146, R52 ;  /* 0x0000003492107221 */ /* 0x000fe20000010100 */
[----:B------:R-:W-:Y:S01]  /*8880*/  FSETP.GE.FTZ.AND P2, PT, R165, RZ, PT ;  /* 0x000000ffa500720b */ /* 0x000fe20003f56000 */
[----:B------:R-:W-:Y:S01]  /*8890*/  FMUL.FTZ R32, R190, R20 ;  /* 0x00000014be207220 */ /* 0x000fe20000410000 */
[----:B------:R-:W-:Y:S01]  /*88a0*/  F2FP.F16.F32.PACK_AB R134, R21, R133 ;  /* 0x000000851586723e */ /* 0x000fe200000000ff */
[----:B------:R-:W-:Y:S01]  /*88b0*/  FMUL.FTZ R21, R189, R17 ;  /* 0x00000011bd157220 */ /* 0x000fe20000410000 */
[----:B------:R-:W-:Y:S01]  /*88c0*/  FSETP.GE.FTZ.AND P6, PT, R178, RZ, PT ;  /* 0x000000ffb200720b */ /* 0x000fe20003fd6000 */
[----:B------:R-:W-:Y:S01]  /*88d0*/  FMUL.FTZ R33, R184, R3 ;  /* 0x00000003b8217220 */ /* 0x000fe20000410000 */
[----:B------:R-:W-:Y:S01]  /*88e0*/  FSETP.GE.FTZ.AND P5, PT, R167, RZ, PT ;  /* 0x000000ffa700720b */ /* 0x000fe20003fb6000 */
[----:B------:R-:W-:Y:S01]  /*88f0*/  FADD.FTZ R20, -R146, R48 ;  /* 0x0000003092147221 */ /* 0x000fe20000010100 */
[----:B------:R-:W-:Y:S01]  /*8900*/  FSETP.GE.FTZ.AND P1, PT, R164, RZ, PT ;  /* 0x000000ffa400720b */ /* 0x000fe20003f36000 */
[----:B------:R-:W-:Y:S01]  /*8910*/  FADD.FTZ R17, -R146, R49 ;  /* 0x0000003192117221 */ /* 0x000fe20000010100 */
[-C--:B------:R-:W-:Y:S01]  /*8920*/  FSEL R16, R16, R146.reuse, P2 ;  /* 0x0000009210107208 */ /* 0x080fe20001000000 */
[----:B------:R-:W-:Y:S01]  /*8930*/  FADD.FTZ R3, -R146, R53 ;  /* 0x0000003592037221 */ /* 0x000fe20000010100 */
[----:B------:R-:W-:Y:S02]  /*8940*/  FSETP.GE.FTZ.AND P2, PT, R163, RZ, PT ;  /* 0x000000ffa300720b */ /* 0x000fe40003f56000 */
[----:B------:R-:W-:Y:S01]  /*8950*/  FSEL R20, R20, R146, P6 ;  /* 0x0000009214147208 */ /* 0x000fe20003000000 */
[----:B------:R-:W-:Y:S01]  /*8960*/  FMUL.FTZ R16, R165, R16 ;  /* 0x00000010a5107220 */ /* 0x000fe20000410000 */
[-C--:B------:R-:W-:Y:S02]  /*8970*/  FSEL R17, R17, R146.reuse, P5 ;  /* 0x0000009211117208 */ /* 0x080fe40002800000 */
[----:B------:R-:W-:Y:S01]  /*8980*/  FSEL R3, R3, R146, P1 ;  /* 0x0000009203037208 */ /* 0x000fe20000800000 */
[----:B------:R-:W-:Y:S01]  /*8990*/  FMUL.FTZ R20, R178, R20 ;  /* 0x00000014b2147220 */ /* 0x000fe20000410000 */
[----:B------:R-:W-:Y:S01]  /*89a0*/  FSETP.GE.FTZ.AND P1, PT, R162, RZ, PT ;  /* 0x000000ffa200720b */ /* 0x000fe20003f36000 */
[----:B------:R-:W-:Y:S01]  /*89b0*/  FMUL.FTZ R17, R167, R17 ;  /* 0x00000011a7117220 */ /* 0x000fe20000410000 */
[----:B------:R-:W-:Y:S01]  /*89c0*/  LOP3.LUT R2, R2, 0x200, R4, 0xf8, !PT ;  /* 0x0000020002027812 */ /* 0x000fe200078ef804 */
[----:B------:R-:W-:Y:S01]  /*89d0*/  FMUL.FTZ R3, R164, R3 ;  /* 0x00000003a4037220 */ /* 0x000fe20000410000 */
[----:B------:R-:W-:Y:S01]  /*89e0*/  FSEL R64, R64, R146, P1 ;  /* 0x0000009240407208 */ /* 0x000fe20000800000 */
[----:B------:R-:W-:Y:S01]  /*89f0*/  @P2 FADD.FTZ R146, -R146, R65 ;  /* 0x0000004192922221 */ /* 0x000fe20000010100 */
[----:B------:R-:W-:Y:S02]  /*8a00*/  FSETP.GE.FTZ.AND P1, PT, R226, RZ, PT ;  /* 0x000000ffe200720b */ /* 0x000fe40003f36000 */
[----:B------:R-:W-:Y:S01]  /*8a10*/  F2FP.F16.F32.PACK_AB R4, R206, R207 ;  /* 0x000000cfce04723e */ /* 0x000fe200000000ff */
[----:B------:R-:W-:Y:S01]  /*8a20*/  FMUL.FTZ R64, R162, R64 ;  /* 0x00000040a2407220 */ /* 0x000fe20000410000 */
[----:B------:R-:W-:Y:S02]  /*8a30*/  F2FP.F16.F32.PACK_AB R133, R21, R32 ;  /* 0x000000201585723e */ /* 0x000fe400000000ff */
[----:B------:R-:W-:Y:S02]  /*8a40*/  F2FP.F16.F32.PACK_AB R53, R33, R36 ;  /* 0x000000242135723e */ /* 0x000fe400000000ff */
[----:B------:R-:W-:Y:S02]  /*8a50*/  F2FP.F16.F32.PACK_AB R49, R17, R20 ;  /* 0x000000141131723e */ /* 0x000fe400000000ff */
[----:B------:R-:W-:Y:S02]  /*8a60*/  F2FP.F16.F32.PACK_AB R52, R3, R16 ;  /* 0x000000100334723e */ /* 0x000fe400000000ff */
[----:B------:R-:W-:Y:S01]  /*8a70*/  FSEL R48, R7, R145, P1 ;  /* 0x0000009107307208 */ /* 0x000fe20000800000 */
[----:B-1----:R-:W-:Y:S06]  /*8a80*/  BRA.U !UP0, `(.L_x_2351) ;  /* 0x0000000108c47547 */ /* 0x002fec000b800000 */
        /* <DEDUP_REMOVED lines=49> */
.L_x_2351:
[----:B------:R2:W-:Y:S01]  /*8da0*/  STS [R158+0x14000], R4 ;  /* 0x014000049e007388 */ /* 0x0005e20000000800 */
[C---:B------:R-:W-:Y:S01]  /*8db0*/  FADD.FTZ R19, -R145.reuse, R19 ;  /* 0x0000001391137221 */ /* 0x040fe20000010100 */
[C---:B------:R-:W-:Y:S01]  /*8dc0*/  FADD.FTZ R18, -R145.reuse, R18 ;  /* 0x0000001291127221 */ /* 0x040fe20000010100 */
[----:B------:R-:W-:Y:S01]  /*8dd0*/  FSETP.GE.FTZ.AND P2, PT, R218, RZ, PT ;  /* 0x000000ffda00720b */ /* 0x000fe20003f56000 */
[----:B------:R-:W-:Y:S01]  /*8de0*/  FADD.FTZ R22, -R145, R22 ;  /* 0x0000001691167221 */ /* 0x000fe20000010100 */
        /* <DEDUP_REMOVED lines=108> */
[----:B------:R-:W-:Y:S01]  /*94b0*/  IMAD.MOV.U32 R177, RZ, RZ, 0x20 ;  /* 0x00000020ffb17424 */ /* 0x000fe200078e00ff */
[----:B------:R-:W-:Y:S01]  /*94c0*/  FSEL R4, R4, R6, P1 ;  /* 0x0000000604047208 */ /* 0x000fe20000800000 */
[----:B------:R-:W-:Y:S01]  /*94d0*/  FMUL.FTZ R146, R163, R146 ;  /* 0x00000092a3927220 */ /* 0x000fe20000410000 */
[----:B------:R-:W-:Y:S01]  /*94e0*/  FSETP.GE.FTZ.AND P5, PT, R200, RZ, PT ;  /* 0x000000ffc800720b */ /* 0x000fe20003fb6000 */
[----:B------:R-:W-:Y:S01]  /*94f0*/  IMAD.SHL.U32 R142, R175, 0x20, RZ ;  /* 0x00000020af8e7824 */ /* 0x000fe200078e00ff */
        /* <DEDUP_REMOVED lines=8> */
[----:B------:R-:W-:Y:S02]  /*9580*/  FSEL R44, R44, R6, P5 ;  /* 0x000000062c2c7208 */ /* 0x000fe40002800000 */
[----:B------:R-:W-:Y:S02]  /*9590*/  FSETP.GE.FTZ.AND P6, PT, R192, RZ, PT ;  /* 0x000000ffc000720b */ /* 0x000fe40003fd6000 */
[----:B------:R-:W-:Y:S01]  /*95a0*/  FSETP.GE.FTZ.AND P5, PT, R191, RZ, PT ;  /* 0x000000ffbf00720b */ /* 0x000fe20003fb6000 */
[----:B------:R-:W-:Y:S01]  /*95b0*/  FMUL.FTZ R44, R200, R44 ;  /* 0x0000002cc82c7220 */ /* 0x000fe20000410000 */
[----:B------:R-:W-:Y:S01]  /*95c0*/  F2FP.F16.F32.PACK_AB R21, R13, R12 ;  /* 0x0000000c0d15723e */ /* 0x000fe200000000ff */
[----:B------:R-:W-:Y:S01]  /*95d0*/  FMUL.FTZ R13, R202, R4 ;  /* 0x00000004ca0d7220 */ /* 0x000fe20000410000 */
[-C--:B------:R-:W-:Y:S01]  /*95e0*/  FSEL R16, R45, R6.reuse, P2 ;  /* 0x000000062d107208 */ /* 0x080fe20001000000 */
[----:B------:R-:W-:Y:S01]  /*95f0*/  FADD.FTZ R4, -R6, R60 ;  /* 0x0000003c06047221 */ /* 0x000fe20000010100 */
        /* <DEDUP_REMOVED lines=10> */
[----:B------:R-:W-:Y:S02]  /*96a0*/  F2FP.F16.F32.PACK_AB R12, R12, R17 ;  /* 0x000000110c0c723e */ /* 0x000fe400000000ff */
[----:B------:R-:W-:Y:S01]  /*96b0*/  F2FP.F16.F32.PACK_AB R17, R7, R8 ;  /* 0x000000080711723e */ /* 0x000fe200000000ff */
[----:B------:R-:W-:Y:S01]  /*96c0*/  FMUL.FTZ R4, R180, R4 ;  /* 0x00000004b4047220 */ /* 0x000fe20000410000 */
[----:B------:R-:W-:Y:S01]  /*96d0*/  FMUL.FTZ R18, R179, R6 ;  /* 0x00000006b3127220 */ /* 0x000fe20000410000 */
[C---:B------:R-:W-:Y:S01]  /*96e0*/  FADD.FTZ R8, -R5.reuse, R10 ;  /* 0x0000000a05087221 */ /* 0x040fe20000010100 */
[C---:B------:R-:W-:Y:S01]  /*96f0*/  FADD.FTZ R7, -R5.reuse, R11 ;  /* 0x0000000b05077221 */ /* 0x040fe20000010100 */
[----:B------:R-:W-:Y:S01]  /*9700*/  FSETP.GE.FTZ.AND P6, PT, R234, RZ, PT ;  /* 0x000000ffea00720b */ /* 0x000fe20003fd6000 */
[----:B------:R-:W-:Y:S01]  /*9710*/  FADD.FTZ R6, -R5, R14 ;  /* 0x0000000e05067221 */ /* 0x000fe20000010100 */
[----:B------:R-:W-:Y:S02]  /*9720*/  FSETP.GE.FTZ.AND P5, PT, R233, RZ, PT ;  /* 0x000000ffe900720b */ /* 0x000fe40003fb6000 */
        /* <DEDUP_REMOVED lines=9> */
[-C--:B------:R-:W-:Y:S02]  /*97c0*/  FSEL R6, R6, R5.reuse, P2 ;  /* 0x0000000506067208 */ /* 0x080fe40001000000 */
[----:B------:R-:W-:Y:S01]  /*97d0*/  FSETP.GE.FTZ.AND P1, PT, R224, RZ, PT ;  /* 0x000000ffe000720b */ /* 0x000fe20003f36000 */
[----:B------:R-:W-:Y:S01]  /*97e0*/  FMUL.FTZ R4, R231, R4 ;  /* 0x00000004e7047220 */ /* 0x000fe20000410000 */
[----:B------:R-:W-:Y:S01]  /*97f0*/  F2FP.F16.F32.PACK_AB R11, R7, R8 ;  /* 0x00000008070b723e */ /* 0x000fe200000000ff */
[----:B------:R-:W-:Y:S01]  /*9800*/  FMUL.FTZ R6, R232, R6 ;  /* 0x00000006e8067220 */ /* 0x000fe20000410000 */
[----:B------:R-:W-:Y:S01]  /*9810*/  FSETP.GE.FTZ.AND P2, PT, R225, RZ, PT ;  /* 0x000000ffe100720b */ /* 0x000fe20003f56000 */
[----:B------:R-:W-:Y:S01]  /*9820*/  FADD.FTZ R7, -R5, R46 ;  /* 0x0000002e05077221 */ /* 0x000fe20000010100 */
[-C--:B------:R-:W-:Y:S01]  /*9830*/  FSEL R27, R27, R5.reuse, P1 ;  /* 0x000000051b1b7208 */ /* 0x080fe20000800000 */
[----:B------:R-:W-:Y:S01]  /*9840*/  STS [R158+0x16400], R11 ;  /* 0x0164000b9e007388 */ /* 0x000fe20000000800 */
[----:B------:R-:W-:Y:S01]  /*9850*/  F2FP.F16.F32.PACK_AB R10, R4, R6 ;  /* 0x00000006040a723e */ /* 0x000fe200000000ff */
[----:B------:R-:W-:Y:S01]  /*9860*/  FADD.FTZ R6, -R5, R59 ;  /* 0x0000003b05067221 */ /* 0x000fe20000010100 */
[----:B------:R-:W-:Y:S02]  /*9870*/  FSEL R26, R26, R5, P2 ;  /* 0x000000051a1a7208 */ /* 0x000fe40001000000 */
[----:B------:R-:W-:Y:S01]  /*9880*/  STS [R161+0x16000], R21 ;  /* 0x01600015a1007388 */ /* 0x000fe20000000800 */
[----:B------:R-:W-:Y:S01]  /*9890*/  FSETP.GE.FTZ.AND P1, PT, R222, RZ, PT ;  /* 0x000000ffde00720b */ /* 0x000fe20003f36000 */
[----:B-1----:R-:W-:Y:S01]  /*98a0*/  FMUL.FTZ R3, R224, R27 ;  /* 0x0000001be0037220 */ /* 0x002fe20000410000 */
[----:B------:R-:W-:Y:S02]  /*98b0*/  FSETP.GE.FTZ.AND P2, PT, R223, RZ, PT ;  /* 0x000000ffdf00720b */ /* 0x000fe40003f56000 */
[----:B------:R-:W-:Y:S01]  /*98c0*/  STS [R161+0x16400], R10 ;  /* 0x0164000aa1007388 */ /* 0x000fe20000000800 */
[----:B------:R-:W-:Y:S01]  /*98d0*/  FMUL.FTZ R26, R225, R26 ;  /* 0x0000001ae11a7220 */ /* 0x000fe20000410000 */
[-C--:B------:R-:W-:Y:S01]  /*98e0*/  FSEL R31, R31, R5.reuse, P1 ;  /* 0x000000051f1f7208 */ /* 0x080fe20000800000 */
[----:B------:R-:W-:Y:S02]  /*98f0*/  FADD.FTZ R4, -R5, R62 ;  /* 0x0000003e05047221 */ /* 0x000fe40000010100 */
[----:B------:R-:W-:Y:S01]  /*9900*/  STS [R159+0x14000], R134 ;  /* 0x014000869f007388 */ /* 0x000fe20000000800 */
[----:B------:R-:W-:Y:S02]  /*9910*/  FSETP.GE.FTZ.AND P1, PT, R213, RZ, PT ;  /* 0x000000ffd500720b */ /* 0x000fe40003f36000 */
[----:B------:R-:W-:Y:S02]  /*9920*/  FSEL R30, R30, R5, P2 ;  /* 0x000000051e1e7208 */ /* 0x000fe40001000000 */
[----:B------:R-:W-:Y:S01]  /*9930*/  STS [R159+0x14400], R34 ;  /* 0x014400229f007388 */ /* 0x000fe20000000800 */
[----:B------:R-:W-:Y:S01]  /*9940*/  F2FP.F16.F32.PACK_AB R3, R3, R26 ;  /* 0x0000001a0303723e */ /* 0x000fe200000000ff */
[----:B------:R-:W-:Y:S01]  /*9950*/  FMUL.FTZ R31, R222, R31 ;  /* 0x0000001fde1f7220 */ /* 0x000fe20000410000 */
[----:B------:R-:W-:Y:S02]  /*9960*/  FSETP.GE.FTZ.AND P2, PT, R214, RZ, PT ;  /* 0x000000ffd600720b */ /* 0x000fe40003f56000 */
[----:B------:R-:W-:Y:S01]  /*9970*/  STS [R160+0x14000], R133 ;  /* 0x01400085a0007388 */ /* 0x000fe20000000800 */
[-C--:B------:R-:W-:Y:S01]  /*9980*/  FSEL R43, R43, R5.reuse, P1 ;  /* 0x000000052b2b7208 */ /* 0x080fe20000800000 */
[----:B------:R-:W-:Y:S01]  /*9990*/  FMUL.FTZ R30, R223, R30 ;  /* 0x0000001edf1e7220 */ /* 0x000fe20000410000 */
[----:B------:R-:W-:Y:S02]  /*99a0*/  FSETP.GE.FTZ.AND P1, PT, R187, RZ, PT ;  /* 0x000000ffbb00720b */ /* 0x000fe40003f36000 */
[----:B------:R-:W-:Y:S01]  /*99b0*/  STS [R160+0x14400], R33 ;  /* 0x01440021a0007388 */ /* 0x000fe20000000800 */
[----:B------:R-:W-:Y:S01]  /*99c0*/  FSEL R42, R42, R5, P2 ;  /* 0x000000052a2a7208 */ /* 0x000fe20001000000 */
[----:B------:R-:W-:Y:S01]  /*99d0*/  FMUL.FTZ R43, R213, R43 ;  /* 0x0000002bd52b7220 */ /* 0x000fe20000410000 */
[----:B------:R-:W-:Y:S02]  /*99e0*/  FSETP.GE.FTZ.AND P5, PT, R211, RZ, PT ;  /* 0x000000ffd300720b */ /* 0x000fe40003fb6000 */
[----:B------:R1:W-:Y:S01]  /*99f0*/  STS [R159+0x16400], R3 ;  /* 0x016400039f007388 */ /* 0x0003e20000000800 */
[----:B------:R-:W-:Y:S01]  /*9a00*/  FSETP.GE.FTZ.AND P2, PT, R209, RZ, PT ;  /* 0x000000ffd100720b */ /* 0x000fe20003f56000 */
[----:B------:R-:W-:Y:S01]  /*9a10*/  FMUL.FTZ R42, R214, R42 ;  /* 0x0000002ad62a7220 */ /* 0x000fe20000410000 */
[-C--:B------:R-:W-:Y:S02]  /*9a20*/  FSEL R7, R7, R5.reuse, P5 ;  /* 0x0000000507077208 */ /* 0x080fe40002800000 */
[----:B------:R-:W-:Y:S01]  /*9a30*/  STS [R159+0x16000], R20 ;  /* 0x016000149f007388 */ /* 0x000fe20000000800 */
[----:B------:R-:W-:Y:S02]  /*9a40*/  FSEL R47, R47, R5, P2 ;  /* 0x000000052f2f7208 */ /* 0x000fe40001000000 */
[----:B------:R-:W-:Y:S01]  /*9a50*/  FSETP.GE.FTZ.AND P6, PT, R198, RZ, PT ;  /* 0x000000ffc600720b */ /* 0x000fe20003fd6000 */
[----:B------:R-:W-:Y:S01]  /*9a60*/  FMUL.FTZ R19, R211, R7 ;  /* 0x00000007d3137220 */ /* 0x000fe20000410000 */
[----:B------:R-:W-:Y:S01]  /*9a70*/  FSETP.GE.FTZ.AND P5, PT, R197, RZ, PT ;  /* 0x000000ffc500720b */ /* 0x000fe20003fb6000 */
[----:B------:R-:W-:Y:S01]  /*9a80*/  STS [R160+0x16000], R12 ;  /* 0x0160000ca0007388 */ /* 0x000fe20000000800 */
[----:B------:R-:W-:Y:S01]  /*9a90*/  FSETP.GE.FTZ.AND P2, PT, R188, RZ, PT ;  /* 0x000000ffbc00720b */ /* 0x000fe20003f56000 */
[----:B------:R-:W-:Y:S01]  /*9aa0*/  FMUL.FTZ R47, R209, R47 ;  /* 0x0000002fd12f7220 */ /* 0x000fe20000410000 */
[-C--:B------:R-:W-:Y:S02]  /*9ab0*/  FSEL R7, R58, R5.reuse, P6 ;  /* 0x000000053a077208 */ /* 0x080fe40003000000 */
[-C--:B------:R-:W-:Y:S02]  /*9ac0*/  FSEL R6, R6, R5.reuse, P5 ;  /* 0x0000000506067208 */ /* 0x080fe40002800000 */
[----:B------:R-:W-:Y:S01]  /*9ad0*/  FSEL R4, R4, R5, P2 ;  /* 0x0000000504047208 */ /* 0x000fe20001000000 */
[----:B------:R-:W-:Y:S01]  /*9ae0*/  @P1 FADD.FTZ R5, -R5, R63 ;  /* 0x0000003f05051221 */ /* 0x000fe20000010100 */
[----:B------:R-:W-:Y:S01]  /*9af0*/  F2FP.F16.F32.PACK_AB R13, R13, R9 ;  /* 0x000000090d0d723e */ /* 0x000fe200000000ff */
[----:B------:R-:W-:Y:S01]  /*9b00*/  FMUL.FTZ R15, R198, R7 ;  /* 0x00000007c60f7220 */ /* 0x000fe20000410000 */
[----:B------:R-:W-:Y:S01]  /*9b10*/  LOP3.LUT P1, RZ, R175, 0x4, RZ, 0xc0, !PT ;  /* 0x00000004afff7812 */ /* 0x000fe2000782c0ff */
[----:B------:R-:W-:Y:S01]  /*9b20*/  FMUL.FTZ R9, R187, R5 ;  /* 0x00000005bb097220 */ /* 0x000fe20000410000 */
[----:B------:R-:W-:Y:S02]  /*9b30*/  IMAD.MOV.U32 R5, RZ, RZ, 0x10 ;  /* 0x00000010ff057424 */ /* 0x000fe400078e00ff */
[----:B------:R-:W-:Y:S01]  /*9b40*/  FMUL.FTZ R14, R188, R4 ;  /* 0x00000004bc0e7220 */ /* 0x000fe20000410000 */
[----:B------:R-:W-:Y:S01]  /*9b50*/  F2FP.F16.F32.PACK_AB R4, R31, R30 ;  /* 0x0000001e1f04723e */ /* 0x000fe200000000ff */
[----:B------:R-:W-:Y:S01]  /*9b60*/  FMUL.FTZ R8, R197, R6 ;  /* 0x00000006c5087220 */ /* 0x000fe20000410000 */
[----:B------:R-:W-:Y:S02]  /*9b70*/  F2FP.F16.F32.PACK_AB R7, R43, R42 ;  /* 0x0000002a2b07723e */ /* 0x000fe400000000ff */
[----:B------:R-:W-:Y:S01]  /*9b80*/  SEL R5, R5, 0xfffffff0, !P1 ;  /* 0xfffffff005057807 */ /* 0x000fe20004800000 */
[----:B------:R2:W-:Y:S01]  /*9b90*/  STS [R160+0x16400], R4 ;  /* 0x01640004a0007388 */ /* 0x0005e20000000800 */
[----:B------:R-:W-:Y:S02]  /*9ba0*/  F2FP.F16.F32.PACK_AB R16, R16, R44 ;  /* 0x0000002c1010723e */ /* 0x000fe400000000ff */
[----:B------:R-:W-:Y:S01]  /*9bb0*/  F2FP.F16.F32.PACK_AB R6, R47, R19 ;  /* 0x000000132f06723e */ /* 0x000fe200000000ff */
[--C-:B-1----:R-:W-:Y:S01]  /*9bc0*/  IMAD.IADD R3, R5, 0x1, R155.reuse ;  /* 0x0000000105037824 */ /* 0x102fe200078e029b */
[----:B------:R-:W-:Y:S01]  /*9bd0*/  STS [R155+-0x8000], R53 ;  /* 0xff8000359b007388 */ /* 0x000fe20000000800 */
[----:B------:R-:W-:Y:S02]  /*9be0*/  LOP3.LUT P1, RZ, R175, 0x8, RZ, 0xc0, !PT ;  /* 0x00000008afff7812 */ /* 0x000fe4000782c0ff */
[----:B------:R-:W-:Y:S02]  /*9bf0*/  F2FP.F16.F32.PACK_AB R64, R146, R64 ;  /* 0x000000409240723e */ /* 0x000fe400000000ff */
[----:B------:R-:W-:Y:S01]  /*9c00*/  STS [R155+-0x7c00], R32 ;  /* 0xff8400209b007388 */ /* 0x000fe20000000800 */
[----:B------:R-:W-:Y:S02]  /*9c10*/  SEL R177, R177, 0xffffffe0, !P1 ;  /* 0xffffffe0b1b17807 */ /* 0x000fe40004800000 */
        /* <DEDUP_REMOVED lines=9> */
[----:B------:R-:W-:Y:S01]  /*9cb0*/  STS [R155+-0x5c00], R7 ;  /* 0xffa400079b007388 */ /* 0x000fe20000000800 */
[----:B--2---:R-:W-:Y:S04]  /*9cc0*/  IMAD.IADD R4, R177, 0x1, R155 ;  /* 0x00000001b1047824 */ /* 0x004fe800078e029b */
[----:B------:R-:W-:Y:S05]  /*9cd0*/  STS [R3+-0x6000], R16 ;  /* 0xffa0001003007388 */ /* 0x000fea0000000800 */
[----:B------:R1:W-:Y:S05]  /*9ce0*/  STS [R3+-0x5c00], R6 ;  /* 0xffa4000603007388 */ /* 0x0003ea0000000800 */
[----:B------:R-:W-:Y:S05]  /*9cf0*/  STS [R4+-0x8000], R52 ;  /* 0xff80003404007388 */ /* 0x000fea0000000800 */
[----:B------:R-:W-:Y:S01]  /*9d00*/  STS [R4+-0x7c00], R23 ;  /* 0xff84001704007388 */ /* 0x000fe20000000800 */
[----:B-1----:R-:W-:Y:S05]  /*9d10*/  IMAD.IADD R3, R5, 0x1, R4 ;  /* 0x0000000105037824 */ /* 0x002fea00078e0204 */
[----:B------:R-:W-:Y:S05]  /*9d20*/  STS [R3+-0x8000], R64 ;  /* 0xff80004003007388 */ /* 0x000fea0000000800 */
[----:B------:R1:W-:Y:S05]  /*9d30*/  STS [R3+-0x7c00], R145 ;  /* 0xff84009103007388 */ /* 0x0003ea0000000800 */
[----:B------:R-:W-:Y:S05]  /*9d40*/  STS [R4+-0x6000], R17 ;  /* 0xffa0001104007388 */ /* 0x000fea0000000800 */
[----:B------:R-:W-:Y:S05]  /*9d50*/  STS [R4+-0x5c00], R8 ;  /* 0xffa4000804007388 */ /* 0x000fea0000000800 */
[----:B------:R-:W-:Y:S05]  /*9d60*/  STS [R3+-0x6000], R18 ;  /* 0xffa0001203007388 */ /* 0x000fea0000000800 */
[----:B------:R2:W-:Y:S01]  /*9d70*/  STS [R3+-0x5c00], R9 ;  /* 0xffa4000903007388 */ /* 0x0005e20000000800 */
[----:B------:R-:W-:Y:S01]  /*9d80*/  BAR.SYNC.DEFER_BLOCKING 0x0 ;  /* 0x0000000000007b1d */ /* 0x000fe20000010000 */
[----:B-1----:R-:W-:Y:S02]  /*9d90*/  IMAD R145, R239, UR9, RZ ;  /* 0x00000009ef917c24 */ /* 0x002fe4000f8e02ff */
[----:B--2---:R-:W-:Y:S03]  /*9da0*/  IMAD.IADD R3, R2, 0x1, R157 ;  /* 0x0000000102037824 */ /* 0x004fe600078e029d */
        /* <DEDUP_REMOVED lines=147> */
.L_x_2352:
        /* <DEDUP_REMOVED lines=9> */
[----:B------:R-:W-:Y:S01]  /*a770*/  UIADD3 UR29, UPT, UPT, UR38, -0x1, URZ ;  /* 0xffffffff261d7890 */ /* 0x000fe2000fffe0ff */
[----:B------:R-:W-:Y:S01]  /*a780*/  VIADD R242, R242, 0xfffffff8 ;  /* 0xfffffff8f2f27836 */ /* 0x000fe20000000000 */
[----:B------:R-:W-:Y:S01]  /*a790*/  @UP0 UIADD3.X UR5, UPT, UPT, UR43, -0x1, URZ, UP3, !UPT ;  /* 0xffffffff2b050890 */ /* 0x000fe20009ffe4ff */
[----:B------:R-:W3:Y:S04]  /*a7a0*/  LDSM.16.MT88.4 R36, [R3+0xc000] ;  /* 0x00c000000324783b */ /* 0x000ee80000004200 */
[----:B------:R-:W4:Y:S04]  /*a7b0*/  LDL R185, [R1+0x4] ;  /* 0x0000040001b97983 */ /* 0x000f280000100800 */
[----:B------:R-:W-:Y:S04]  /*a7c0*/  LDSM.16.M88.4 R40, [R154+0x14000] ;  /* 0x014000009a28783b */ /* 0x000fe80000000200 */
[----:B------:R-:W4:Y:S04]  /*a7d0*/  LDL R184, [R1] ;  /* 0x0000000001b87983 */ /* 0x000f280000100800 */
[----:B------:R-:W3:Y:S04]  /*a7e0*/  LDSM.16.MT88.4 R44, [R2+0xc800] ;  /* 0x00c80000022c783b */ /* 0x000ee80000004200 */
[----:B------:R-:W3:Y:S04]  /*a7f0*/  LDSM.16.M88.4 R48, [R154+0x16000] ;  /* 0x016000009a30783b */ /* 0x000ee80000000200 */
[----:B------:R-:W3:Y:S04]  /*a800*/  LDSM.16.MT88.4 R52, [R3+0xc800] ;  /* 0x00c800000334783b */ /* 0x000ee80000004200 */
[----:B------:R-:W-:Y:S01]  /*a810*/  LDSM.16.M88.4 R56, [R148+0x14000] ;  /* 0x014000009438783b */ /* 0x000fe20000000200 */
[-C--:B-1----:R-:W-:Y:S03]  /*a820*/  HMMA.16816.F32 R4, R32, R16.reuse, RZ ;  /* 0x000000102004723c */ /* 0x082fe600000018ff */
[----:B------:R-:W1:Y:S04]  /*a830*/  LDSM.16.MT88.4 R60, [R2+0xd000] ;  /* 0x00d00000023c783b */ /* 0x000e680000004200 */
[----:B------:R-:W1:Y:S01]  /*a840*/  LDSM.16.M88.4 R64, [R148+0x16000] ;  /* 0x016000009440783b */ /* 0x000e620000000200 */
[C---:B--2---:R-:W-:Y:S03]  /*a850*/  HMMA.16816.F32 R8, R28.reuse, R16, RZ ;  /* 0x000000101c08723c */ /* 0x044fe600000018ff */
[----:B------:R-:W2:Y:S04]  /*a860*/  LDSM.16.MT88.4 R132, [R3+0xd000] ;  /* 0x00d000000384783b */ /* 0x000ea80000004200 */
[----:B------:R-:W-:Y:S01]  /*a870*/  LDSM.16.M88.4 R136, [R144+0x16000] ;  /* 0x016000009088783b */ /* 0x000fe20000000200 */
[-C--:B------:R-:W-:Y:S08]  /*a880*/  HMMA.16816.F32 R12, R28, R18.reuse, RZ ;  /* 0x000000121c0c723c */ /* 0x080ff000000018ff */
        /* <DEDUP_REMOVED lines=120> */
[----:B------:R-:W-:Y:S01]  /*b010*/  LEA R48, P1, R145, R50, 0x5 ;  /* 0x0000003291307211 */ /* 0x000fe200078228ff */
        /* <DEDUP_REMOVED lines=87> */
[----:B------:R-:W2:Y:S04]  /*b590*/  LDSM.16.MT88.4 R4, [R2+0x1000] ;  /* 0x001000000204783b */ /* 0x000ea80000004200 */
[----:B------:R-:W-:Y:S03]  /*b5a0*/  LDSM.16.MT88.4 R16, [R0+0x15800] ;  /* 0x015800000010783b */ /* 0x000fe60000004200 */
[-C--:B------:R-:W-:Y:S08]  /*b5b0*/  HMMA.16816.F32 R100, R20, R24.reuse, R100 ;  /* 0x000000181464723c */ /* 0x080ff00000001864 */
[C---:B------:R-:W-:Y:S08]  /*b5c0*/  HMMA.16816.F32 R104, R32.reuse, R24, R104 ;  /* 0x000000182068723c */ /* 0x040ff00000001868 */
[-C--:B------:R-:W-:Y:S08]  /*b5d0*/  HMMA.16816.F32 R108, R32, R26.reuse, R108 ;  /* 0x0000001a206c723c */ /* 0x080ff0000000186c */
[C---:B------:R-:W-:Y:S01]  /*b5e0*/  HMMA.16816.F32 R112, R20.reuse, R26, R112 ;  /* 0x0000001a1470723c */ /* 0x040fe20000001870 */
[----:B------:R-:W2:Y:S07]  /*b5f0*/  LDSM.16.MT88.4 R24, [R168+0x1800] ;  /* 0x00180000a818783b */ /* 0x000eae0000004200 */
[-C--:B---3--:R-:W-:Y:S08]  /*b600*/  HMMA.16816.F32 R116, R20, R8.reuse, R116 ;  /* 0x000000081474723c */ /* 0x088ff00000001874 */
[C---:B------:R-:W-:Y:S08]  /*b610*/  HMMA.16816.F32 R120, R32.reuse, R8, R120 ;  /* 0x000000082078723c */ /* 0x040ff00000001878 */
[-C--:B------:R-:W-:Y:S01]  /*b620*/  HMMA.16816.F32 R124, R32, R10.reuse, R124 ;  /* 0x0000000a207c723c */ /* 0x080fe2000000187c */
[----:B------:R-:W-:Y:S04]  /*b630*/  LDSM.16.MT88.4 R32, [R2+0x2000] ;  /* 0x002000000220783b */ /* 0x000fe80000004200 */
[----:B----4-:R-:W-:Y:S03]  /*b640*/  @P2 STL [R1], R184 ;  /* 0x000000b801002387 */ /* 0x010fe60000100800 */
[----:B------:R-:W-:Y:S01]  /*b650*/  HMMA.16816.F32 R128, R20, R10, R128 ;  /* 0x0000000a1480723c */ /* 0x000fe20000001880 */
[----:B------:R-:W-:Y:S04]  /*b660*/  LDSM.16.MT88.4 R8, [R0+0x16000] ;  /* 0x016000000008783b */ /* 0x000fe80000004200 */
[----:B------:R-:W3:Y:S03]  /*b670*/  LDSM.16.MT88.4 R20, [R168+0x2000] ;  /* 0x00200000a814783b */ /* 0x000ee60000004200 */
[-C--:B-1----:R-:W-:Y:S01]  /*b680*/  HMMA.16816.F32 R100, R12, R28.reuse, R100 ;  /* 0x0000001c0c64723c */ /* 0x082fe20000001864 */
[----:B--2---:R-:W-:Y:S07]  /*b690*/  @P2 STL [R1+0x4], R185 ;  /* 0x000004b901002387 */ /* 0x004fee0000100800 */
        /* <DEDUP_REMOVED lines=75> */
[C---:B------:R-:W-:Y:S02]  /*bb50*/  LOP3.LUT P1, RZ, R175.reuse, 0x8, RZ, 0xc0, !PT ;  /* 0x00000008afff7812 */ /* 0x040fe4000782c0ff */
[----:B------:R-:W-:Y:S02]  /*bb60*/  LOP3.LUT P0, RZ, R175, 0x10, RZ, 0xc0, !PT ;  /* 0x00000010afff7812 */ /* 0x000fe4000780c0ff */
[----:B------:R-:W-:Y:S01]  /*bb70*/  LOP3.LUT R0, R2, R0, R141, 0xf6, !PT ;  /* 0x0000000002007212 */ /* 0x000fe200078ef68d */
[----:B-1----:R-:W-:Y:S01]  /*bb80*/  FMUL.FTZ R100, R100, UR5 ;  /* 0x0000000564647c20 */ /* 0x002fe20008410000 */
[----:B------:R-:W-:Y:S01]  /*bb90*/  FMUL.FTZ R26, R101, UR5 ;  /* 0x00000005651a7c20 */ /* 0x000fe20008410000 */
        /* <DEDUP_REMOVED lines=28> */
[C---:B------:R-:W-:Y:S01]  /*bd60*/  IADD3 R3, PT, PT, R0.reuse, 0xc020, RZ ;  /* 0x0000c02000037810 */ /* 0x040fe20007ffe0ff */
        /* <DEDUP_REMOVED lines=123> */
.L_x_2354:
[----:B------:R-:W1:Y:S01]  /*c520*/  LDCU.64 UR10, c[0x0][0x5c0] ;  /* 0x0000b800ff0a77ac */ /* 0x000e620008000a00 */
[----:B------:R-:W-:-:S05]  /*c530*/  IADD3 R2, PT, PT, R62, UR27, RZ ;  /* 0x0000001b3e027c10 */ /* 0x000fca000fffe0ff */
[C---:B-1----:R-:W-:Y:S02]  /*c540*/  IMAD R0, R2.reuse, UR11, RZ ;  /* 0x0000000b02007c24 */ /* 0x042fe4000f8e02ff */
[----:B------:R-:W-:-:S05]  /*c550*/  IMAD.WIDE.U32 R2, R2, UR10, RZ ;  /* 0x0000000a02027c25 */ /* 0x000fca000f8e00ff */
[----:B------:R-:W-:Y:S02]  /*c560*/  IADD3 R7, PT, PT, R3, R0, RZ ;  /* 0x0000000003077210 */ /* 0x000fe40007ffe0ff */
[----:B------:R-:W-:Y:S02]  /*c570*/  MOV R6, R2 ;  /* 0x0000000200067202 */ /* 0x000fe40000000f00 */
.L_x_2355:
        /* <DEDUP_REMOVED lines=17> */
.L_x_2356:
[----:B------:R-:W1:Y:S01]  /*c690*/  LDCU.64 UR8, c[0x0][0x5c8] ;  /* 0x0000b900ff0877ac */ /* 0x000e620008000a00 */
[----:B------:R-:W-:-:S05]  /*c6a0*/  IADD3 R2, PT, PT, R62, UR27, RZ ;  /* 0x0000001b3e027c10 */ /* 0x000fca000fffe0ff */
[C---:B-1----:R-:W-:Y:S02]  /*c6b0*/  IMAD R0, R2.reuse, UR9, RZ ;  /* 0x0000000902007c24 */ /* 0x042fe4000f8e02ff */
[----:B------:R-:W-:-:S05]  /*c6c0*/  IMAD.WIDE.U32 R2, R2, UR8, RZ ;  /* 0x0000000802027c25 */ /* 0x000fca000f8e00ff */
[----:B------:R-:W-:Y:S02]  /*c6d0*/  IADD3 R21, PT, PT, R3, R0, RZ ;  /* 0x0000000003157210 */ /* 0x000fe40007ffe0ff */
[----:B------:R-:W-:-:S07]  /*c6e0*/  MOV R20, R2 ;  /* 0x0000000200147202 */ /* 0x000fce0000000f00 */
.L_x_2357:
        /* <DEDUP_REMOVED lines=13> */
[C---:B------:R-:W-:Y:S01]  /*c7c0*/  VIADD R3, R175.reuse, 0x60 ;  /* 0x00000060af037836 */ /* 0x040fe20000000000 */
        /* <DEDUP_REMOVED lines=30> */
.L_x_2359:
[----:B------:R-:W-:Y:S05]  /*c9b0*/  BSYNC.RECONVERGENT B0 ;  /* 0x0000000000007941 */ /* 0x000fea0003800200 */
.L_x_2358:
        /* <DEDUP_REMOVED lines=12> */
.L_x_2361:
[----:B------:R-:W-:Y:S05]  /*ca80*/  BSYNC.RECONVERGENT B0 ;  /* 0x0000000000007941 */ /* 0x000fea0003800200 */
.L_x_2360:
        /* <DEDUP_REMOVED lines=14> */
.L_x_2363:
[----:B------:R-:W-:Y:S05]  /*cb70*/  BSYNC.RECONVERGENT B0 ;  /* 0x0000000000007941 */ /* 0x000fea0003800200 */
.L_x_2362:
        /* <DEDUP_REMOVED lines=15> */
.L_x_2365:
[----:B------:R-:W-:Y:S05]  /*cc70*/  BSYNC.RECONVERGENT B0 ;  /* 0x0000000000007941 */ /* 0x000fea0003800200 */
.L_x_2364:
        /* <DEDUP_REMOVED lines=32> */
.L_x_2367:
[----:B------:R-:W-:Y:S05]  /*ce80*/  BSYNC.RECONVERGENT B0 ;  /* 0x0000000000007941 */ /* 0x000fea0003800200 */
.L_x_2366:
        /* <DEDUP_REMOVED lines=12> */
.L_x_2369:
[----:B------:R-:W-:Y:S05]  /*cf50*/  BSYNC.RECONVERGENT B0 ;  /* 0x0000000000007941 */ /* 0x000fea0003800200 */
.L_x_2368:
        /* <DEDUP_REMOVED lines=11> */
.L_x_2310:
[----:B------:R-:W-:Y:S05]  /*d010*/  BSYNC.RECONVERGENT B1 ;  /* 0x0000000000017941 */ /* 0x000fea0003800200 */
.L_x_2284:
        /* <DEDUP_REMOVED lines=11> */
.L_x_2371:
        /* <DEDUP_REMOVED lines=11> */
.L_x_2793:


//--------------------- .text._ZN5flash44flash_bwd_dq_dk_dv_loop_seqk_parallel_kernelI23Flash_bwd_kernel_traitsILi64ELi128ELi128ELi8ELi4ELi4ELi4ELb0ELb0EN7cutlass6half_tE19Flash_kernel_traitsILi64ELi128ELi128ELi8ES3_EELb0ELb0ELb0ELb1ELb0ELb0ELb1EEEvNS_16Flash_bwd_paramsE --------------------------
	.section	.text._ZN5flash44flash_bwd_dq_dk_dv_loop_seqk_parallel_kernelI23Flash_bwd_kernel_traitsILi64ELi128ELi128ELi8ELi4ELi4ELi4ELb0ELb0EN7cutlass6half_tE19Flash_kernel_traitsILi64ELi128ELi128ELi8ES3_EELb0ELb0ELb0ELb1ELb0ELb0ELb1EEEvNS_16Flash_bwd_paramsE,"ax",@progbits
	.align	128
        .global         _ZN5flash44flash_bwd_dq_dk_dv_loop_seqk_parallel_kernelI23Flash_bwd_kernel_traitsILi64ELi128ELi128ELi8ELi4ELi4ELi4ELb0ELb0EN7cutlass6half_tE19Flash_kernel_traitsILi64ELi128ELi128ELi8ES3_EELb0ELb0ELb0ELb1ELb0ELb0ELb1EEEvNS_16Flash_bwd_paramsE
        .type           _ZN5flash44flash_bwd_dq_dk_dv_loop_seqk_parallel_kernelI23Flash_bwd_kernel_traitsILi64ELi128ELi128ELi8ELi4ELi4ELi4ELb0ELb0EN7cutlass6half_tE19Flash_kernel_traitsILi64ELi128ELi128ELi8ES3_EELb0ELb0ELb0ELb1ELb0ELb0ELb1EEEvNS_16Flash_bwd_paramsE,@function
        .size           _ZN5flash44flash_bwd_dq_dk_dv_loop_seqk_parallel_kernelI23Flash_bwd_kernel_traitsILi64ELi128ELi128ELi8ELi4ELi4ELi4ELb0ELb0EN7cutlass6half_tE19Flash_kernel_traitsILi64ELi128ELi128ELi8ES3_EELb0ELb0ELb0ELb1ELb0ELb0ELb1EEEvNS_16Flash_bwd_paramsE,(.L_x_2794 - _ZN5flash44flash_bwd_dq_dk_dv_loop_seqk_parallel_kernelI23Flash_bwd_kernel_traitsILi64ELi128ELi128ELi8ELi4ELi4ELi4ELb0ELb0EN7cutlass6half_tE19Flash_kernel_traitsILi64ELi128ELi128ELi8ES3_EELb0ELb0ELb0ELb1ELb0ELb0ELb1EEEvNS_16Flash_bwd_paramsE)
        .other          _ZN5flash44flash_bwd_dq_dk_dv_loop_seqk_parallel_kernelI23Flash_bwd_kernel_traitsILi64ELi128ELi128ELi8ELi4ELi4ELi4ELb0ELb0EN7cutlass6half_tE19Flash_kernel_traitsILi64ELi128ELi128ELi8ES3_EELb0ELb0ELb0ELb1ELb0ELb0ELb1EEEvNS_16Flash_bwd_paramsE,@"STO_CUDA_ENTRY STV_DEFAULT"
_ZN5flash44flash_bwd_dq_dk_dv_loop_seqk_parallel_kernelI23Flash_bwd_kernel_traitsILi64ELi128ELi128ELi8ELi4ELi4ELi4ELb0ELb0EN7cutlass6half_tE19Flash_kernel_traitsILi64ELi128ELi128ELi8ES3_EELb0ELb0ELb0ELb1ELb0ELb0ELb1EEEvNS_16Flash_bwd_paramsE:
.text._ZN5flash44flash_bwd_dq_dk_dv_loop_seqk_parallel_kernelI23Flash_bwd_kernel_traitsILi64ELi128ELi128ELi8ELi4ELi4ELi4ELb0ELb0EN7cutlass6half_tE19Flash_kernel_traitsILi64ELi128ELi128ELi8ES3_EELb0ELb0ELb0ELb1ELb0ELb0ELb1EEEvNS_16Flash_bwd_paramsE:
        /* <DEDUP_REMOVED lines=43> */
.L_x_2459:
        /* <DEDUP_REMOVED lines=54> */
.L_x_2372:
        /* <DEDUP_REMOVED lines=37> */
.L_x_2374:
[----:B------:R-:W2:Y:S01]  /*0860*/  LDCU.64 UR16, c[0x0][0x3b8] ;  /* 0x00007700ff1077ac */ /* 0x000ea20008000a00 */
[----:B------:R-:W-:-:S05]  /*0870*/  IADD3 R2, PT, PT, R38, UR34, RZ ;  /* 0x0000002226027c10 */ /* 0x000fca000fffe0ff */
[C---:B--2---:R-:W-:Y:S02]  /*0880*/  IMAD R0, R2.reuse, UR17, RZ ;  /* 0x0000001102007c24 */ /* 0x044fe4000f8e02ff */
[----:B------:R-:W-:-:S05]  /*0890*/  IMAD.WIDE.U32 R2, R2, UR16, RZ ;  /* 0x0000001002027c25 */ /* 0x000fca000f8e00ff */
[----:B------:R-:W-:Y:S02]  /*08a0*/  IADD3 R23, PT, PT, R3, R0, RZ ;  /* 0x0000000003177210 */ /* 0x000fe40007ffe0ff */
[----:B------:R-:W-:-:S07]  /*08b0*/  MOV R22, R2 ;  /* 0x0000000200167202 */ /* 0x000fce0000000f00 */
.L_x_2375:
        /* <DEDUP_REMOVED lines=47> */
.L_x_2376:
[----:B------:R-:W2:Y:S01]  /*0bb0*/  LDCU.64 UR14, c[0x0][0x3c0] ;  /* 0x00007800ff0e77ac */ /* 0x000ea20008000a00 */
[----:B------:R-:W-:-:S05]  /*0bc0*/  IADD3 R0, PT, PT, R38, UR34, RZ ;  /* 0x0000002226007c10 */ /* 0x000fca000fffe0ff */
[C---:B--2---:R-:W-:Y:S02]  /*0bd0*/  IMAD R4, R0.reuse, UR15, RZ ;  /* 0x0000000f00047c24 */ /* 0x044fe4000f8e02ff */
[----:B------:R-:W-:-:S05]  /*0be0*/  IMAD.WIDE.U32 R2, R0, UR14, RZ ;  /* 0x0000000e00027c25 */ /* 0x000fca000f8e00ff */
[----:B------:R-:W-:Y:S02]  /*0bf0*/  IADD3 R26, PT, PT, R3, R4, RZ ;  /* 0x00000004031a7210 */ /* 0x000fe40007ffe0ff */
[----:B------:R-:W-:Y:S02]  /*0c00*/  MOV R24, R2 ;  /* 0x0000000200187202 */ /* 0x000fe40000000f00 */
.L_x_2377:
        /* <DEDUP_REMOVED lines=28> */
.L_x_2378:
[----:B------:R-:W-:Y:S02]  /*0dd0*/  UIMAD.WIDE.U32 UR52, UR56, UR12, URZ ;  /* 0x0000000c383472a5 */ /* 0x000fe4000f8e00ff */
[----:B------:R-:W-:-:S04]  /*0de0*/  UIMAD UR46, UR57, UR12, URZ ;  /* 0x0000000c392e72a4 */ /* 0x000fc8000f8e02ff */
[----:B------:R-:W-:-:S12]  /*0df0*/  UIADD3 UR46, UPT, UPT, UR53, UR46, URZ ;  /* 0x0000002e352e7290 */ /* 0x000fd8000fffe0ff */
.L_x_2379:
        /* <DEDUP_REMOVED lines=21> */
.L_x_2380:
[----:B------:R-:W2:Y:S01]  /*0f50*/  LDCU UR47, c[0x0][0x434] ;  /* 0x00008680ff2f77ac */ /* 0x000ea20008000800 */
[----:B------:R-:W-:-:S04]  /*0f60*/  UIMAD UR8, UR25, UR51, UR24 ;  /* 0x00000033190872a4 */ /* 0x000fc8000f8e0218 */
[----:B--2---:R-:W-:Y:S02]  /*0f70*/  UIMAD UR47, UR8, UR47, URZ ;  /* 0x0000002f082f72a4 */ /* 0x004fe4000f8e02ff */
.L_x_2381:
        /* <DEDUP_REMOVED lines=11> */
.L_x_2382:
[----:B------:R-:W2:Y:S01]  /*1030*/  LDCU UR48, c[0x0][0x444] ;  /* 0x00008880ff3077ac */ /* 0x000ea20008000800 */
[----:B------:R-:W-:-:S04]  /*1040*/  UIMAD UR8, UR25, UR51, UR24 ;  /* 0x00000033190872a4 */ /* 0x000fc8000f8e0218 */
[----:B--2---:R-:W-:-:S12]  /*1050*/  UIMAD UR48, UR8, UR48, URZ ;  /* 0x00000030083072a4 */ /* 0x004fd8000f8e02ff */
.L_x_2383:
        /* <DEDUP_REMOVED lines=35> */
[----:B------:R-:W2:Y:S02]  /*1290*/  LDCU.64 UR10, c[0x0][0x550] ;  /* 0x0000aa00ff0a77ac */ /* 0x000ea40008000a00 */
        /* <DEDUP_REMOVED lines=12> */
[----:B------:R-:W-:-:S02]  /*1360*/  IADD3 R3, PT, PT, R3, R0, RZ ;  /* 0x0000000003037210 */ /* 0x000fc40007ffe0ff */
[----:B------:R-:W-:Y:S01]  /*1370*/  SEL R0, R5, RZ, P3 ;  /* 0x000000ff05007207 */ /* 0x000fe20001800000 */
[----:B------:R-:W-:-:S03]  /*1380*/  IMAD.WIDE.U32 R4, R28, R16, R8 ;  /* 0x000000101c047225 */ /* 0x000fc600078e0008 */
[----:B------:R-:W-:Y:S01]  /*1390*/  IADD3.X R14, PT, PT, R14, UR43, R0, P1, P0 ;  /* 0x0000002b0e0e7c10 */ /* 0x000fe20008fe0400 */
[----:B---3--:R-:W-:Y:S01]  /*13a0*/  IMAD.WIDE.U32 R2, R20, UR24, R2 ;  /* 0x0000001814027c25 */ /* 0x008fe2000f8e0002 */
[----:B-1----:R-:W-:Y:S01]  /*13b0*/  LEA R35, P1, R4, UR12, 0x1 ;  /* 0x0000000c04237c11 */ /* 0x002fe2000f8208ff */
[----:B------:R-:W1:Y:S02]  /*13c0*/  LDCU.64 UR42, c[0x0][0x420] ;  /* 0x00008400ff2a77ac */ /* 0x000e640008000a00 */
[----:B------:R-:W-:Y:S02]  /*13d0*/  IMAD R3, R21, UR24, R3 ;  /* 0x0000001815037c24 */ /* 0x000fe4000f8e0203 */
[C---:B------:R-:W-:Y:S01]  /*13e0*/  IMAD R6, R28.reuse, R17, R5 ;  /* 0x000000111c067224 */ /* 0x040fe200078e0205 */
[----:B------:R-:W-:Y:S01]  /*13f0*/  IADD3 R5, P0, PT, R7, UR50, RZ ;  /* 0x0000003207057c10 */ /* 0x000fe2000ff1e0ff */
[----:B------:R-:W-:Y:S01]  /*1400*/  IMAD.U32 R0, RZ, RZ, UR50 ;  /* 0x00000032ff007e24 */ /* 0x000fe2000f8e00ff */
[----:B------:R-:W-:Y:S01]  /*1410*/  STL [R1+0x50], R35 ;  /* 0x0000502301007387 */ /* 0x000fe20000100800 */
[----:B------:R-:W-:Y:S01]  /*1420*/  IMAD.WIDE.U32 R2, R28, R12, R2 ;  /* 0x0000000c1c027225 */ /* 0x000fe200078e0002 */
[----:B------:R-:W-:Y:S01]  /*1430*/  LEA.HI.X R34, R4, UR13, R6, 0x1, P1 ;  /* 0x0000000d04227c11 */ /* 0x000fe200088f0c06 */
[----:B-----5:R-:W-:Y:S01]  /*1440*/  UIMAD.WIDE UR12, UR48, 0x4, UR44 ;  /* 0x00000004300c78a5 */ /* 0x020fe2000f8e022c */
[----:B------:R-:W-:Y:S01]  /*1450*/  LEA.HI.X.SX32 R4, R0, R14, 0x1, P0 ;  /* 0x0000000e00047211 */ /* 0x000fe200000f0eff */
[----:B------:R-:W-:Y:S01]  /*1460*/  IMAD R0, R28, R13, R3 ;  /* 0x0000000d1c007224 */ /* 0x000fe200078e0203 */
[----:B--2---:R-:W-:Y:S01]  /*1470*/  LEA R37, P1, R2, UR10, 0x1 ;  /* 0x0000000a02257c11 */ /* 0x004fe2000f8208ff */
[----:B------:R-:W-:Y:S01]  /*1480*/  STL [R1+0x4c], R34 ;  /* 0x00004c2201007387 */ /* 0x000fe20000100800 */
[C---:B----4-:R-:W-:Y:S01]  /*1490*/  LEA R30, P0, R5.reuse, UR8, 0x2 ;  /* 0x00000008051e7c11 */ /* 0x050fe2000f8010ff */
[----:B------:R-:W-:Y:S01]  /*14a0*/  IMAD.SHL.U32 R6, R16, 0x20, RZ ;  /* 0x0000002010067824 */ /* 0x000fe200078e00ff */
[----:B------:R-:W-:Y:S01]  /*14b0*/  LEA.HI.X R36, R2, UR11, R0, 0x1, P1 ;  /* 0x0000000b02247c11 */ /* 0x000fe200088f0c00 */
[----:B------:R-:W-:Y:S01]  /*14c0*/  STL [R1+0x48], R37 ;  /* 0x0000482501007387 */ /* 0x000fe20000100800 */
[----:B------:R-:W-:Y:S01]  /*14d0*/  LEA.HI.X R31, R5, UR9, R4, 0x2, P0 ;  /* 0x00000009051f7c11 */ /* 0x000fe200080f1404 */
[----:B-1----:R-:W-:Y:S01]  /*14e0*/  UIMAD.WIDE UR44, UR47, 0x4, UR42 ;  /* 0x000000042f2c78a5 */ /* 0x002fe2000f8e022a */
[C---:B------:R-:W-:Y:S01]  /*14f0*/  IADD3 R14, P2, PT, R28.reuse, 0x20, RZ ;  /* 0x000000201c0e7810 */ /* 0x040fe20007f5e0ff */
[----:B------:R-:W-:Y:S01]  /*1500*/  STL [R1+0x44], R36 ;  /* 0x0000442401007387 */ /* 0x000fe20000100800 */
[C---:B------:R-:W-:Y:S01]  /*1510*/  IADD3 R18, P1, PT, R28.reuse, 0x40, RZ ;  /* 0x000000401c127810 */ /* 0x040fe20007f3e0ff */
[----:B------:R-:W-:Y:S01]  /*1520*/  UMOV UR42, UR12 ;  /* 0x0000000c002a7c82 */ /* 0x000fe20008000000 */
[----:B------:R-:W-:Y:S01]  /*1530*/  IADD3 R19, P0, PT, R28, 0x60, RZ ;  /* 0x000000601c137810 */ /* 0x000fe20007f1e0ff */
[----:B------:R1:W-:Y:S01]  /*1540*/  STL.64 [R1], R30 ;  /* 0x0000001e01007387 */ /* 0x0003e20000100a00 */
[----:B------:R-:W-:Y:S01]  /*1550*/  SHF.L.U64.HI R7, R16, 0x5, R17 ;  /* 0x0000000510077819 */ /* 0x000fe20000010211 */
[----:B------:R-:W-:Y:S01]  /*1560*/  IMAD.X R20, RZ, RZ, RZ, P2 ;  /* 0x000000ffff147224 */ /* 0x000fe200010e06ff */
[C---:B------:R-:W-:Y:S01]  /*1570*/  SHF.L.U64.HI R5, R12.reuse, 0x5, R13 ;  /* 0x000000050c057819 */ /* 0x040fe2000001020d */
[----:B------:R-:W-:Y:S01]  /*1580*/  IMAD.X R21, RZ, RZ, RZ, P1 ;  /* 0x000000ffff157224 */ /* 0x000fe200008e06ff */
[----:B------:R-:W-:-:S02]  /*1590*/  SHF.L.U32 R4, R12, 0x5, RZ ;  /* 0x000000050c047819 */ /* 0x000fc400000006ff */
[----:B------:R-:W-:Y:S01]  /*15a0*/  IADD3.X R25, PT, PT, RZ, RZ, RZ, P0, !PT ;  /* 0x000000ffff197210 */ /* 0x000fe200007fe4ff */
[C---:B-1----:R-:W-:Y:S02]  /*15b0*/  VIADD R31, R28.reuse, 0x60 ;  /* 0x000000601c1f7836 */ /* 0x042fe40000000000 */
[----:B------:R-:W-:Y:S01]  /*15c0*/  VIADD R30, R28, 0x40 ;  /* 0x000000401c1e7836 */ /* 0x000fe20000000000 */
        /* <DEDUP_REMOVED lines=18> */
.L_x_2385:
[----:B------:R-:W1:Y:S01]  /*16f0*/  LDCU.64 UR12, c[0x0][0x5c0] ;  /* 0x0000b800ff0c77ac */ /* 0x000e620008000a00 */
[----:B------:R-:W-:-:S05]  /*1700*/  IADD3 R0, PT, PT, R38, UR34, RZ ;  /* 0x0000002226007c10 */ /* 0x000fca000fffe0ff */
[C---:B-1----:R-:W-:Y:S02]  /*1710*/  IMAD R4, R0.reuse, UR13, RZ ;  /* 0x0000000d00047c24 */ /* 0x042fe4000f8e02ff */
[----:B------:R-:W-:-:S05]  /*1720*/  IMAD.WIDE.U32 R2, R0, UR12, RZ ;  /* 0x0000000c00027c25 */ /* 0x000fca000f8e00ff */
[----:B------:R-:W-:Y:S02]  /*1730*/  IADD3 R6, PT, PT, R3, R4, RZ ;  /* 0x0000000403067210 */ /* 0x000fe40007ffe0ff */
[----:B------:R-:W-:Y:S02]  /*1740*/  MOV R5, R2 ;  /* 0x0000000200057202 */ /* 0x000fe40000000f00 */
.L_x_2386:
        /* <DEDUP_REMOVED lines=17> */
.L_x_2387:
[----:B------:R-:W1:Y:S01]  /*1860*/  LDCU.64 UR10, c[0x0][0x5c8] ;  /* 0x0000b900ff0a77ac */ /* 0x000e620008000a00 */
[----:B------:R-:W-:-:S05]  /*1870*/  IADD3 R0, PT, PT, R38, UR34, RZ ;  /* 0x0000002226007c10 */ /* 0x000fca000fffe0ff */
[C---:B-1----:R-:W-:Y:S02]  /*1880*/  IMAD R4, R0.reuse, UR11, RZ ;  /* 0x0000000b00047c24 */ /* 0x042fe4000f8e02ff */
[----:B------:R-:W-:-:S05]  /*1890*/  IMAD.WIDE.U32 R2, R0, UR10, RZ ;  /* 0x0000000a00027c25 */ /* 0x000fca000f8e00ff */
[----:B------:R-:W-:Y:S02]  /*18a0*/  IADD3 R13, PT, PT, R3, R4, RZ ;  /* 0x00000004030d7210 */ /* 0x000fe40007ffe0ff */
[----:B------:R-:W-:-:S07]  /*18b0*/  MOV R12, R2 ;  /* 0x00000002000c7202 */ /* 0x000fce0000000f00 */
.L_x_2388:
        /* <DEDUP_REMOVED lines=37> */
.L_x_2390:
[----:B------:R-:W-:Y:S05]  /*1b10*/  BSYNC.RECONVERGENT B0 ;  /* 0x0000000000007941 */ /* 0x000fea0003800200 */
.L_x_2389:
        /* <DEDUP_REMOVED lines=12> */
.L_x_2392:
[----:B------:R-:W-:Y:S05]  /*1be0*/  BSYNC.RECONVERGENT B0 ;  /* 0x0000000000007941 */ /* 0x000fea0003800200 */
.L_x_2391:
        /* <DEDUP_REMOVED lines=12> */
.L_x_2394:
[----:B------:R-:W-:Y:S05]  /*1cb0*/  BSYNC.RECONVERGENT B0 ;  /* 0x0000000000007941 */ /* 0x000fea0003800200 */
.L_x_2393:
        /* <DEDUP_REMOVED lines=30> */
.L_x_2396:
[----:B------:R-:W-:Y:S05]  /*1ea0*/  BSYNC.RECONVERGENT B0 ;  /* 0x0000000000007941 */ /* 0x000fea0003800200 */
.L_x_2395:
        /* <DEDUP_REMOVED lines=12> */
.L_x_2398:
[----:B------:R-:W-:Y:S05]  /*1f70*/  BSYNC.RECONVERGENT B0 ;  /* 0x0000000000007941 */ /* 0x000fea0003800200 */
.L_x_2397:
        /* <DEDUP_REMOVED lines=12> */
.L_x_2384:
        /* <DEDUP_REMOVED lines=22> */
.L_x_2402:
[----:B------:R3:W-:Y:S01]  /*21a0*/  STS.128 [R8+0x8000], RZ ;  /* 0x008000ff08007388 */ /* 0x0007e20000000c00 */
[----:B------:R-:W-:Y:S05]  /*21b0*/  BRA `(.L_x_2403) ;  /* 0x0000000000047947 */ /* 0x000fea0003800000 */
.L_x_2401:
[----:B------:R1:W-:Y:S02]  /*21c0*/  STS.128 [R8+0x8000], RZ ;  /* 0x008000ff08007388 */ /* 0x0003e40000000c00 */
.L_x_2403:
[----:B------:R-:W-:Y:S05]  /*21d0*/  BSYNC.RECONVERGENT B0 ;  /* 0x0000000000007941 */ /* 0x000fea0003800200 */
.L_x_2400:
        /* <DEDUP_REMOVED lines=16> */
.L_x_2405:
[----:B------:R-:W-:Y:S05]  /*22e0*/  BSYNC.RECONVERGENT B0 ;  /* 0x0000000000007941 */ /* 0x000fea0003800200 */
.L_x_2404:
        /* <DEDUP_REMOVED lines=13> */
.L_x_2407:
[----:B------:R-:W-:Y:S05]  /*23c0*/  BSYNC.RECONVERGENT B0 ;  /* 0x0000000000007941 */ /* 0x000fea0003800200 */
.L_x_2406:
        /* <DEDUP_REMOVED lines=13> */
.L_x_2409:
[----:B------:R-:W-:Y:S05]  /*24a0*/  BSYNC.RECONVERGENT B0 ;  /* 0x0000000000007941 */ /* 0x000fea0003800200 */
.L_x_2408:
        /* <DEDUP_REMOVED lines=13> */
.L_x_2412:
[----:B------:R1:W-:Y:S01]  /*2580*/  STS.128 [R189], RZ ;  /* 0x000000ffbd007388 */ /* 0x0003e20000000c00 */
[----:B------:R-:W-:Y:S05]  /*2590*/  BRA `(.L_x_2413) ;  /* 0x0000000000047947 */ /* 0x000fea0003800000 */
.L_x_2411:
[----:B------:R1:W-:Y:S02]  /*25a0*/  STS.128 [R189], RZ ;  /* 0x000000ffbd007388 */ /* 0x0003e40000000c00 */
.L_x_2413:
[----:B------:R-:W-:Y:S05]  /*25b0*/  BSYNC.RECONVERGENT B0 ;  /* 0x0000000000007941 */ /* 0x000fea0003800200 */
.L_x_2410:
        /* <DEDUP_REMOVED lines=17> */
[----:B------:R-:W-:-:S06]  /*26d0*/  IMAD.WIDE.U32 R2, R13, R2, UR44 ;  /* 0x0000002c0d027e25 */ /* 0x000fcc000f8e0002 */
[----:B------:R-:W5:Y:S04]  /*26e0*/  @!P3 LDG.E R36, desc[UR28][R2.64] ;  /* 0x0000001c0224b981 */ /* 0x000f68000c1e1900 */
[----:B------:R-:W2:Y:S04]  /*26f0*/  @!P0 LDG.E R4, desc[UR28][R2.64+0x120] ;  /* 0x0001201c02048981 */ /* 0x000ea8000c1e1900 */
[----:B------:R-:W3:Y:S04]  /*2700*/  @!P1 LDG.E R5, desc[UR28][R2.64+0x100] ;  /* 0x0001001c02059981 */ /* 0x000ee8000c1e1900 */
[----:B------:R4:W5:Y:S04]  /*2710*/  @!P2 LDG.E R9, desc[UR28][R2.64+0x20] ;  /* 0x0000201c0209a981 */ /* 0x000968000c1e1900 */
[----:B------:R1:W-:Y:S01]  /*2720*/  @P6 STS.128 [R189+0x1000], RZ ;  /* 0x001000ffbd006388 */ /* 0x0003e20000000c00 */
[----:B------:R-:W-:Y:S01]  /*2730*/  BSSY.RECONVERGENT B0, `(.L_x_2414) ;  /* 0x0000010000007945 */ /* 0x000fe20003800200 */
[----:B----4-:R-:W-:-:S04]  /*2740*/  LEA R2, P0, R6, R35, 0x1 ;  /* 0x0000002306027211 */ /* 0x010fc800078008ff */
[----:B------:R-:W-:Y:S01]  /*2750*/  LEA.HI.X R3, R6, R34, R7, 0x1, P0 ;  /* 0x0000002206037211 */ /* 0x000fe200000f0c07 */
[----:B--2---:R1:W-:Y:S04]  /*2760*/  STL [R1+0x54], R4 ;  /* 0x0000540401007387 */ /* 0x0043e80000100800 */
[----:B---3--:R1:W-:Y:S04]  /*2770*/  STL [R1+0x58], R5 ;  /* 0x0000580501007387 */ /* 0x0083e80000100800 */
[----:B-----5:R1:W-:Y:S04]  /*2780*/  STL [R1+0x5c], R9 ;  /* 0x00005c0901007387 */ /* 0x0203e80000100800 */
[----:B------:R1:W-:Y:S01]  /*2790*/  STL [R1+0x60], R36 ;  /* 0x0000602401007387 */ /* 0x0003e20000100800 */
        /* <DEDUP_REMOVED lines=9> */
.L_x_2415:
[----:B------:R-:W-:Y:S05]  /*2830*/  BSYNC.RECONVERGENT B0 ;  /* 0x0000000000007941 */ /* 0x000fea0003800200 */
.L_x_2414:
        /* <DEDUP_REMOVED lines=13> */
.L_x_2417:
[----:B------:R-:W-:Y:S05]  /*2910*/  BSYNC.RECONVERGENT B0 ;  /* 0x0000000000007941 */ /* 0x000fea0003800200 */
.L_x_2416:
        /* <DEDUP_REMOVED lines=13> */
.L_x_2419:
[----:B------:R-:W-:Y:S05]  /*29f0*/  BSYNC.RECONVERGENT B0 ;  /* 0x0000000000007941 */ /* 0x000fea0003800200 */
.L_x_2418:
[----:B------:R-:W5:Y:S01]  /*2a00*/  LDCU.64 UR8, c[0x0][0x3d0] ;  /* 0x00007a00ff0877ac */ /* 0x000f620008000a00 */
        /* <DEDUP_REMOVED lines=9> */
[----:B-----5:R-:W-:-:S04]  /*2aa0*/  IMAD R0, R27, UR8, RZ ;  /* 0x000000081b007c24 */ /* 0x020fc8000f8e02ff */
[C---:B------:R-:W-:Y:S02]  /*2ab0*/  IMAD R0, R15.reuse, UR9, R0 ;  /* 0x000000090f007c24 */ /* 0x040fe4000f8e0200 */
[----:B------:R-:W-:-:S05]  /*2ac0*/  IMAD.WIDE.U32 R6, R15, UR8, R2 ;  /* 0x000000080f067c25 */ /* 0x000fca000f8e0002 */
[----:B-1----:R-:W-:Y:S01]  /*2ad0*/  IADD3 R9, PT, PT, R7, R0, RZ ;  /* 0x0000000007097210 */ /* 0x002fe20007ffe0ff */
        /* <DEDUP_REMOVED lines=16> */
.L_x_2422:
[----:B------:R3:W-:Y:S01]  /*2be0*/  STS.128 [R8+0xc000], RZ ;  /* 0x00c000ff08007388 */ /* 0x0007e20000000c00 */
[----:B------:R-:W-:Y:S05]  /*2bf0*/  BRA `(.L_x_2423) ;  /* 0x0000000000047947 */ /* 0x000fea0003800000 */
.L_x_2421:
[----:B------:R1:W-:Y:S02]  /*2c00*/  STS.128 [R8+0xc000], RZ ;  /* 0x00c000ff08007388 */ /* 0x0003e40000000c00 */
.L_x_2423:
[----:B------:R-:W-:Y:S05]  /*2c10*/  BSYNC.RECONVERGENT B0 ;  /* 0x0000000000007941 */ /* 0x000fea0003800200 */
.L_x_2420:
        /* <DEDUP_REMOVED lines=23> */
.L_x_2425:
[----:B------:R-:W-:Y:S05]  /*2d90*/  BSYNC.RECONVERGENT B0 ;  /* 0x0000000000007941 */ /* 0x000fea0003800200 */
.L_x_2424:
        /* <DEDUP_REMOVED lines=20> */
.L_x_2427:
[----:B------:R-:W-:Y:S05]  /*2ee0*/  BSYNC.RECONVERGENT B0 ;  /* 0x0000000000007941 */ /* 0x000fea0003800200 */
.L_x_2426:
        /* <DEDUP_REMOVED lines=20> */
.L_x_2429:
[----:B------:R-:W-:Y:S05]  /*3030*/  BSYNC.RECONVERGENT B0 ;  /* 0x0000000000007941 */ /* 0x000fea0003800200 */
.L_x_2428:
        /* <DEDUP_REMOVED lines=28> */
.L_x_2432:
[----:B------:R1:W-:Y:S01]  /*3200*/  STS.128 [R8+0x10000], RZ ;  /* 0x010000ff08007388 */ /* 0x0003e20000000c00 */
[----:B------:R-:W-:Y:S05]  /*3210*/  BRA `(.L_x_2433) ;  /* 0x0000000000047947 */ /* 0x000fea0003800000 */
.L_x_2431:
[----:B------:R1:W-:Y:S02]  /*3220*/  STS.128 [R8+0x10000], RZ ;  /* 0x010000ff08007388 */ /* 0x0003e40000000c00 */
.L_x_2433:
[----:B------:R-:W-:Y:S05]  /*3230*/  BSYNC.RECONVERGENT B0 ;  /* 0x0000000000007941 */ /* 0x000fea0003800200 */
.L_x_2430:
        /* <DEDUP_REMOVED lines=20> */
.L_x_2435:
[----:B------:R-:W-:Y:S05]  /*3380*/  BSYNC.RECONVERGENT B0 ;  /* 0x0000000000007941 */ /* 0x000fea0003800200 */
.L_x_2434:
        /* <DEDUP_REMOVED lines=20> */
.L_x_2437:
[----:B------:R-:W-:Y:S05]  /*34d0*/  BSYNC.RECONVERGENT B0 ;  /* 0x0000000000007941 */ /* 0x000fea0003800200 */
.L_x_2436:
        /* <DEDUP_REMOVED lines=20> */
.L_x_2439:
[----:B------:R-:W-:Y:S05]  /*3620*/  BSYNC.RECONVERGENT B0 ;  /* 0x0000000000007941 */ /* 0x000fea0003800200 */
.L_x_2438:
[----:B------:R-:W5:Y:S01]  /*3630*/  LDCU.64 UR10, c[0x0][0x538] ;  /* 0x0000a700ff0a77ac */ /* 0x000f620008000a00 */
[----:B------:R-:W2:Y:S01]  /*3640*/  S2R R185, SR_TID.X ;  /* 0x0000000000b97919 */ /* 0x000ea20000002100 */
[----:B------:R-:W-:Y:S02]  /*3650*/  IMAD.U32 R0, RZ, RZ, UR5 ;  /* 0x00000005ff007e24 */ /* 0x000fe4000f8e00ff */
[C---:B------:R-:W-:Y:S01]  /*3660*/  IMAD.SHL.U32 R180, R32.reuse, 0x40, RZ ;  /* 0x0000004020b47824 */ /* 0x040fe200078e00ff */
[----:B-1----:R-:W-:Y:S01]  /*3670*/  SHF.R.U32.HI R5, RZ, 0x4, R32 ;  /* 0x00000004ff057819 */ /* 0x002fe20000011620 */
[----:B---3--:R-:W-:Y:S01]  /*3680*/  IMAD.SHL.U32 R8, R32, 0x20, RZ ;  /* 0x0000002020087824 */ /* 0x008fe200078e00ff */
[----:B------:R-:W-:Y:S04]  /*3690*/  STL [R1+0x3c], R189 ;  /* 0x00003cbd01007387 */ /* 0x000fe80000100800 */
[----:B------:R-:W0:Y:S01]  /*36a0*/  LDGDEPBAR ;  /* 0x00000000000079af */ /* 0x000e220000000000 */
[----:B-----5:R-:W-:-:S04]  /*36b0*/  UISETP.NE.U32.AND UP1, UPT, UR10, URZ, UPT ;  /* 0x000000ff0a00728c */ /* 0x020fc8000bf25070 */
[----:B------:R-:W-:-:S06]  /*36c0*/  UISETP.NE.AND.EX UP1, UPT, UR11, URZ, UPT, UP1 ;  /* 0x000000ff0b00728c */ /* 0x000fcc000bf25310 */
[----:B------:R-:W-:-:S05]  /*36d0*/  PLOP3.LUT P0, PT, PT, PT, UP1, 0x80, 0x8 ;  /* 0x000000000008781c */ /* 0x000fca0003f0f018 */
[----:B------:R-:W1:Y:S01]  /*36e0*/  @UP1 LDCU.64 UR8, c[0x0][0x540] ;  /* 0x0000a800ff0817ac */ /* 0x000e620008000a00 */
[----:B------:R-:W-:Y:S01]  /*36f0*/  @UP1 UMOV UR14, UR24 ;  /* 0x00000018000e1c82 */ /* 0x000fe20008000000 */
[----:B------:R-:W-:Y:S01]  /*3700*/  @UP1 UMOV UR15, URZ ;  /* 0x000000ff000f1c82 */ /* 0x000fe20008000000 */
[----:B------:R-:W3:Y:S01]  /*3710*/  @UP1 LDCU UR5, c[0x0][0x458] ;  /* 0x00008b00ff0517ac */ /* 0x000ee20008000800 */
[----:B-1----:R-:W-:Y:S01]  /*3720*/  @UP1 UIMAD.WIDE.U32 UR14, UR25, UR8, UR14 ;  /* 0x00000008190e12a5 */ /* 0x002fe2000f8e000e */
[----:B------:R-:W-:Y:S01]  /*3730*/  LOP3.LUT R5, R5, 0x8, RZ, 0xc0, !PT ;  /* 0x0000000805057812 */ /* 0x000fe200078ec0ff */
[C---:B--2---:R-:W-:Y:S01]  /*3740*/  IMAD.SHL.U32 R186, R185.reuse, 0x40, RZ ;  /* 0x00000040b9ba7824 */ /* 0x044fe200078e00ff */
[----:B------:R-:W-:Y:S01]  /*3750*/  LOP3.LUT R7, R180, 0x200, RZ, 0xc0, !PT ;  /* 0x00000200b4077812 */ /* 0x000fe200078ec0ff */
[----:B------:R-:W-:Y:S02]  /*3760*/  @UP1 UIMAD UR9, UR25, UR9, UR15 ;  /* 0x00000009190912a4 */ /* 0x000fe4000f8e020f */
[----:B------:R-:W-:Y:S01]  /*3770*/  @UP1 ULEA UR10, UP0, UR14, UR10, 0x2 ;  /* 0x0000000a0e0a1291 */ /* 0x000fe2000f8010ff */
[C---:B------:R-:W-:Y:S01]  /*3780*/  IMAD.SHL.U32 R184, R185.reuse, 0x8, RZ ;  /* 0x00000008b9b87824 */ /* 0x040fe200078e00ff */
[----:B------:R-:W-:Y:S01]  /*3790*/  SHF.R.U32.HI R9, RZ, 0x1, R185 ;  /* 0x00000001ff097819 */ /* 0x000fe200000116b9 */
[----:B------:R-:W-:Y:S01]  /*37a0*/  IMAD.SHL.U32 R187, R185, 0x20, RZ ;  /* 0x00000020b9bb7824 */ /* 0x000fe200078e00ff */
[----:B------:R-:W-:-:S02]  /*37b0*/  @UP1 ULEA.HI.X UR11, UR14, UR11, UR9, 0x2, UP0 ;  /* 0x0000000b0e0b1291 */ /* 0x000fc400080f1409 */
[----:B------:R-:W-:Y:S01]  /*37c0*/  IMAD.U32 R2, RZ, RZ, UR10 ;  /* 0x0000000aff027e24 */ /* 0x000fe2000f8e00ff */
[----:B------:R-:W-:Y:S01]  /*37d0*/  R2P PR, R32, 0x6 ;  /* 0x0000000620007804 */ /* 0x000fe20000000000 */
[----:B------:R-:W-:Y:S02]  /*37e0*/  IMAD.MOV.U32 R153, RZ, RZ, 0x40 ;  /* 0x00000040ff997424 */ /* 0x000fe400078e00ff */
[----:B------:R-:W-:Y:S01]  /*37f0*/  IMAD.MOV.U32 R173, RZ, RZ, 0x20 ;  /* 0x00000020ffad7424 */ /* 0x000fe200078e00ff */
[----:B------:R-:W-:Y:S01]  /*3800*/  CS2R R126, SRZ ;  /* 0x00000000007e7805 */ /* 0x000fe2000001ff00 */
[----:B------:R-:W-:Y:S01]  /*3810*/  IMAD.U32 R3, RZ, RZ, UR11 ;  /* 0x0000000bff037e24 */ /* 0x000fe2000f8e00ff */
[----:B------:R-:W-:Y:S02]  /*3820*/  CS2R R124, SRZ ;  /* 0x00000000007c7805 */ /* 0x000fe4000001ff00 */
[----:B------:R-:W-:Y:S02]  /*3830*/  CS2R R130, SRZ ;  /* 0x0000000000827805 */ /* 0x000fe4000001ff00 */
[----:B------:R-:W-:-:S02]  /*3840*/  CS2R R128, SRZ ;  /* 0x0000000000807805 */ /* 0x000fc4000001ff00 */
[----:B------:R-:W-:Y:S01]  /*3850*/  CS2R R122, SRZ ;  /* 0x00000000007a7805 */ /* 0x000fe2000001ff00 */
[----:B------:R1:W2:Y:S01]  /*3860*/  @P0 LDG.E R6, desc[UR28][R2.64] ;  /* 0x0000001c02060981 */ /* 0x0002a2000c1e1900 */
[----:B------:R-:W-:Y:S02]  /*3870*/  LOP3.LUT P5, RZ, R185, 0x8, RZ, 0xc0, !PT ;  /* 0x00000008b9ff7812 */ /* 0x000fe400078ac0ff */
[----:B------:R-:W-:Y:S02]  /*3880*/  CS2R R120, SRZ ;  /* 0x0000000000787805 */ /* 0x000fe4000001ff00 */
[----:B------:R-:W-:Y:S02]  /*3890*/  SEL R153, R153, 0xffffffc0, !P2 ;  /* 0xffffffc099997807 */ /* 0x000fe40005000000 */
[----:B------:R-:W-:Y:S02]  /*38a0*/  CS2R R118, SRZ ;  /* 0x0000000000767805 */ /* 0x000fe4000001ff00 */
[----:B------:R-:W-:-:S02]  /*38b0*/  SEL R173, R173, 0xffffffe0, !P1 ;  /* 0xffffffe0adad7807 */ /* 0x000fc40004800000 */
        /* <DEDUP_REMOVED lines=19> */
[----:B-1----:R-:W-:Y:S01]  /*39f0*/  VIADD R2, R13, UR33 ;  /* 0x000000210d027c36 */ /* 0x002fe20008000000 */
[----:B------:R-:W-:Y:S01]  /*3a00*/  CS2R R82, SRZ ;  /* 0x0000000000527805 */ /* 0x000fe2000001ff00 */
[----:B------:R-:W-:Y:S01]  /*3a10*/  IMAD.SHL.U32 R3, R32, 0x2, RZ ;  /* 0x0000000220037824 */ /* 0x000fe200078e00ff */
[----:B------:R-:W-:Y:S01]  /*3a20*/  CS2R R80, SRZ ;  /* 0x0000000000507805 */ /* 0x000fe2000001ff00 */
[----:B------:R-:W-:Y:S01]  /*3a30*/  IMAD R188, R0, 0x80, R2 ;  /* 0x0000008000bc7824 */ /* 0x000fe200078e0202 */
[----:B------:R-:W-:Y:S01]  /*3a40*/  CS2R R74, SRZ ;  /* 0x00000000004a7805 */ /* 0x000fe2000001ff00 */
[----:B------:R-:W-:Y:S01]  /*3a50*/  IMAD.U32 R0, RZ, RZ, UR27 ;  /* 0x0000001bff007e24 */ /* 0x000fe2000f8e00ff */
[----:B------:R-:W-:Y:S01]  /*3a60*/  LOP3.LUT R2, R3, 0x6, RZ, 0xc0, !PT ;  /* 0x0000000603027812 */ /* 0x000fe200078ec0ff */
[----:B------:R-:W-:Y:S01]  /*3a70*/  UIADD3 UR27, UPT, UPT, UR27, 0x80, URZ ;  /* 0x000000801b1b7890 */ /* 0x000fe2000fffe0ff */
[----:B------:R-:W-:-:S02]  /*3a80*/  LOP3.LUT R3, R180, 0x1c0, RZ, 0xc0, !PT ;  /* 0x000001c0b4037812 */ /* 0x000fc400078ec0ff */
[----:B------:R-:W-:Y:S02]  /*3a90*/  CS2R R72, SRZ ;  /* 0x0000000000487805 */ /* 0x000fe4000001ff00 */
[----:B------:R-:W-:Y:S02]  /*3aa0*/  LOP3.LUT R2, R2, 0x1c0, R12, 0xf8, !PT ;  /* 0x000001c002027812 */ /* 0x000fe400078ef80c */
[----:B------:R-:W-:Y:S02]  /*3ab0*/  CS2R R70, SRZ ;  /* 0x0000000000467805 */ /* 0x000fe4000001ff00 */
[----:B------:R-:W-:Y:S02]  /*3ac0*/  LOP3.LUT R3, R3, 0x38, R33, 0xf8, !PT ;  /* 0x0000003803037812 */ /* 0x000fe400078ef821 */
[----:B------:R-:W-:Y:S02]  /*3ad0*/  CS2R R68, SRZ ;  /* 0x0000000000447805 */ /* 0x000fe4000001ff00 */
[----:B------:R-:W-:Y:S01]  /*3ae0*/  IADD3 R4, PT, PT, R2, UR35, R0 ;  /* 0x0000002302047c10 */ /* 0x000fe2000fffe000 */
[----:B------:R-:W-:Y:S01]  /*3af0*/  UMOV UR11, URZ ;  /* 0x000000ff000b7c82 */ /* 0x000fe20008000000 */
[----:B------:R-:W-:Y:S01]  /*3b00*/  LOP3.LUT R0, R5, 0x10, R32, 0xf8, !PT ;  /* 0x0000001005007812 */ /* 0x000fe200078ef820 */
[----:B------:R-:W1:Y:S01]  /*3b10*/  LDCU UR8, c[0x0][0x3e0] ;  /* 0x00007c00ff0877ac */ /* 0x000e620008000800 */
[----:B------:R-:W-:Y:S01]  /*3b20*/  LOP3.LUT R2, R7, 0xc00, R8, 0xf8, !PT ;  /* 0x00000c0007027812 */ /* 0x000fe200078ef808 */
[----:B---3--:R-:W2:Y:S01]  /*3b30*/  @P0 MUFU.RCP R5, UR5 ;  /* 0x0000000500050d08 */ /* 0x008ea20008001000 */
[----:B------:R-:W-:Y:S01]  /*3b40*/  LOP3.LUT R7, R3, 0x8, R12, 0x78, !PT ;  /* 0x0000000803077812 */ /* 0x000fe200078e780c */
[----:B------:R-:W3:Y:S01]  /*3b50*/  LDCU UR5, c[0x0][0x440] ;  /* 0x00008800ff0577ac */ /* 0x000ee20008000800 */
[----:B------:R-:W-:-:S02]  /*3b60*/  LOP3.LUT R0, R0, R3, RZ, 0x3c, !PT ;  /* 0x0000000300007212 */ /* 0x000fc400078e3cff */
[----:B------:R-:W-:Y:S01]  /*3b70*/  LOP3.LUT R182, R2, R7, RZ, 0xfc, !PT ;  /* 0x0000000702b67212 */ /* 0x000fe200078efcff */
[----:B------:R-:W1:Y:S01]  /*3b80*/  LDCU UR10, c[0x0][0x50c] ;  /* 0x0000a180ff0a77ac */ /* 0x000e620008000800 */
[----:B------:R-:W-:Y:S02]  /*3b90*/  LOP3.LUT R7, R186, 0x1c0, RZ, 0xc0, !PT ;  /* 0x000001c0ba077812 */ /* 0x000fe400078ec0ff */
[----:B------:R-:W-:Y:S01]  /*3ba0*/  LOP3.LUT R180, R0, 0x200, R180, 0xf8, !PT ;  /* 0x0000020000b47812 */ /* 0x000fe200078ef8b4 */
[----:B------:R-:W1:Y:S01]  /*3bb0*/  LDCU UR9, c[0x0][0x45c] ;  /* 0x00008b80ff0977ac */ /* 0x000e620008000800 */
[----:B------:R-:W-:Y:S02]  /*3bc0*/  LOP3.LUT R0, R186, 0x200, RZ, 0xc0, !PT ;  /* 0x00000200ba007812 */ /* 0x000fe400078ec0ff */
[----:B------:R-:W-:Y:S01]  /*3bd0*/  LOP3.LUT R7, R7, 0x38, R184, 0xf8, !PT ;  /* 0x0000003807077812 */ /* 0x000fe200078ef8b8 */
[----:B------:R-:W-:Y:S01]  /*3be0*/  UISETP.GE.AND UP0, UPT, UR27, UR33, UPT ;  /* 0x000000211b00728c */ /* 0x000fe2000bf06270 */
[----:B------:R-:W-:-:S02]  /*3bf0*/  LOP3.LUT R0, R0, 0xc00, R187, 0xf8, !PT ;  /* 0x00000c0000007812 */ /* 0x000fc400078ef8bb */
[----:B------:R-:W-:Y:S02]  /*3c00*/  LOP3.LUT R2, R7, 0x8, R9, 0x78, !PT ;  /* 0x0000000807027812 */ /* 0x000fe400078e7809 */
[----:B------:R-:W-:Y:S02]  /*3c10*/  IADD3 R188, PT, PT, R188, -0x59, -R4 ;  /* 0xffffffa7bcbc7810 */ /* 0x000fe40007ffe804 */
[----:B------:R-:W-:Y:S01]  /*3c20*/  LOP3.LUT R183, R0, R2, RZ, 0xfc, !PT ;  /* 0x0000000200b77212 */ /* 0x000fe200078efcff */
[----:B------:R-:W-:Y:S01]  /*3c30*/  IMAD.SHL.U32 R2, R185, 0x10, RZ ;  /* 0x00000010b9027824 */ /* 0x000fe200078e00ff */
[----:B------:R-:W-:Y:S02]  /*3c40*/  LOP3.LUT R7, R7, 0x8, R185, 0x78, !PT ;  /* 0x0000000807077812 */ /* 0x000fe400078e78b9 */
[----:B------:R-:W-:Y:S02]  /*3c50*/  LOP3.LUT R3, R3, 0x8, R32, 0x78, !PT ;  /* 0x0000000803037812 */ /* 0x000fe400078e7820 */
[----:B------:R-:W-:-:S02]  /*3c60*/  LOP3.LUT R2, R2, 0x1c0, RZ, 0xc0, !PT ;  /* 0x000001c002027812 */ /* 0x000fc400078ec0ff */
[----:B------:R-:W-:Y:S02]  /*3c70*/  LOP3.LUT R3, R3, 0x7200, R8, 0xf8, !PT ;  /* 0x0000720003037812 */ /* 0x000fe400078ef808 */
[----:B------:R-:W-:Y:S02]  /*3c80*/  LEA R182, R182, UR26, 0x1 ;  /* 0x0000001ab6b67c11 */ /* 0x000fe4000f8e08ff */
[----:B------:R-:W-:Y:S02]  /*3c90*/  LEA R151, R3, UR26, 0x1 ;  /* 0x0000001a03977c11 */ /* 0x000fe4000f8e08ff */
[----:B------:R-:W-:Y:S01]  /*3ca0*/  LEA R180, R180, UR26, 0x1 ;  /* 0x0000001ab4b47c11 */ /* 0x000fe2000f8e08ff */
[----:B------:R-:W-:Y:S01]  /*3cb0*/  VIADD R182, R182, UR12 ;  /* 0x0000000cb6b67c36 */ /* 0x000fe20008000000 */
[----:B------:R-:W-:Y:S01]  /*3cc0*/  LOP3.LUT P3, RZ, R185, 0x2, RZ, 0xc0, !PT ;  /* 0x00000002b9ff7812 */ /* 0x000fe2000786c0ff */
[----:B------:R-:W-:Y:S01]  /*3cd0*/  IMAD.IADD R172, R153, 0x1, R151 ;  /* 0x0000000199ac7824 */ /* 0x000fe200078e0297 */
[----:B------:R-:W-:Y:S01]  /*3ce0*/  LOP3.LUT P4, RZ, R185, 0x10, RZ, 0xc0, !PT ;  /* 0x00000010b9ff7812 */ /* 0x000fe2000788c0ff */
[----:B------:R-:W-:-:S02]  /*3cf0*/  VIADD R180, R180, UR12 ;  /* 0x0000000cb4b47c36 */ /* 0x000fc40008000000 */
[C---:B------:R-:W-:Y:S02]  /*3d00*/  IMAD.IADD R152, R173.reuse, 0x1, R151 ;  /* 0x00000001ad987824 */ /* 0x040fe400078e0297 */
[----:B------:R-:W-:Y:S02]  /*3d10*/  IMAD.IADD R181, R173, 0x1, R172 ;  /* 0x00000001adb57824 */ /* 0x000fe400078e02ac */
[----:B--2---:R-:W-:Y:S01]  /*3d20*/  @P0 FMUL.FTZ R4, R6, R5 ;  /* 0x0000000506040220 */ /* 0x004fe20000410000 */
[----:B------:R-:W-:Y:S02]  /*3d30*/  IMAD.SHL.U32 R6, R185, 0x2, RZ ;  /* 0x00000002b9067824 */ /* 0x000fe400078e00ff */
[----:B------:R-:W-:Y:S02]  /*3d40*/  IMAD.MOV.U32 R5, RZ, RZ, 0x20 ;  /* 0x00000020ff057424 */ /* 0x000fe400078e00ff */
[----:B------:R-:W-:Y:S01]  /*3d50*/  @P0 R2UR UR14, R4 ;  /* 0x00000000040e02ca */ /* 0x000fe200000e0000 */
[----:B------:R-:W-:Y:S01]  /*3d60*/  IMAD.MOV.U32 R4, RZ, RZ, 0x10 ;  /* 0x00000010ff047424 */ /* 0x000fe200078e00ff */
[----:B------:R-:W-:-:S02]  /*3d70*/  LOP3.LUT R0, R6, 0xe006, R186, 0xc8, !PT ;  /* 0x0000e00606007812 */ /* 0x000fc400078ec8ba */
[----:B------:R-:W-:Y:S02]  /*3d80*/  LOP3.LUT P0, RZ, R185, 0x4, RZ, 0xc0, !PT ;  /* 0x00000004b9ff7812 */ /* 0x000fe4000780c0ff */
[----:B------:R-:W-:Y:S02]  /*3d90*/  LOP3.LUT R2, R2, 0x38, R6, 0xf8, !PT ;  /* 0x0000003802027812 */ /* 0x000fe400078ef806 */
[----:B------:R-:W-:Y:S02]  /*3da0*/  LOP3.LUT R0, R0, 0xc00, R187, 0xf8, !PT ;  /* 0x00000c0000007812 */ /* 0x000fe400078ef8bb */
[----:B------:R-:W-:Y:S02]  /*3db0*/  SEL R4, R4, 0xfffffff0, !P0 ;  /* 0xfffffff004047807 */ /* 0x000fe40004000000 */
[----:B------:R-:W-:Y:S01]  /*3dc0*/  SEL R4, R5, 0xffffffe0, !P5 ;  /* 0xffffffe005047807 */ /* 0x000fe20006800000 */
[----:B------:R-:W-:Y:S01]  /*3dd0*/  @UP1 UMOV UR11, UR14 ;  /* 0x0000000e000b1c82 */ /* 0x000fe20008000000 */
[----:B------:R-:W-:-:S03]  /*3de0*/  LOP3.LUT R0, R0, R2, RZ, 0xfc, !PT ;  /* 0x0000000200007212 */ /* 0x000fc600078efcff */
[----:B------:R-:W-:Y:S04]  /*3df0*/  STL [R1+0x70], R4 ;  /* 0x0000700401007387 */ /* 0x000fe80000100800 */
[----:B------:R2:W-:Y:S02]  /*3e00*/  STL [R1+0x68], R0 ;  /* 0x0000680001007387 */ /* 0x0005e40000100800 */
[----:B--2---:R-:W-:-:S05]  /*3e10*/  LOP3.LUT R0, R7, 0x7200, R187, 0xf8, !PT ;  /* 0x0000720007007812 */ /* 0x004fca00078ef8bb */
[----:B-1-3--:R2:W-:Y:S02]  /*3e20*/  STL [R1+0x64], R0 ;  /* 0x0000640001007387 */ /* 0x00a5e40000100800 */
.L_x_2442:
[----:B------:R-:W0:Y:S01]  /*3e30*/  LDGDEPBAR ;  /* 0x00000000000079af */ /* 0x000e220000000000 */
[C---:B------:R-:W-:Y:S01]  /*3e40*/  IMAD.IADD R144, R182.reuse, 0x1, R173 ;  /* 0x00000001b6907824 */ /* 0x040fe200078e02ad */
[----:B------:R-:W-:Y:S01]  /*3e50*/  PLOP3.LUT P6, PT, PT, PT, UP0, 0x80, 0x8 ;  /* 0x000000000008781c */ /* 0x000fe20003fcf008 */
[----:B--2---:R-:W-:Y:S05]  /*3e60*/  IMAD.IADD R0, R182, 0x1, R153 ;  /* 0x00000001b6007824 */ /* 0x004fea00078e0299 */
[----:B------:R-:W2:Y:S01]  /*3e70*/  LDL R3, [R1+0x60] ;  /* 0x0000600001037983 */ /* 0x000ea20000100800 */
[----:B------:R-:W-:Y:S01]  /*3e80*/  PLOP3.LUT P5, PT, PT, PT, UP0, 0x80, 0x8 ;  /* 0x000000000008781c */ /* 0x000fe20003faf008 */
[----:B------:R-:W-:Y:S01]  /*3e90*/  UISETP.NE.AND UP3, UPT, UR39, URZ, UPT ;  /* 0x000000ff2700728c */ /* 0x000fe2000bf65270 */
[----:B------:R-:W-:Y:S01]  /*3ea0*/  PLOP3.LUT P2, PT, PT, PT, UP0, 0x80, 0x8 ;  /* 0x000000000008781c */ /* 0x000fe20003f4f008 */
[----:B------:R-:W3:Y:S01]  /*3eb0*/  LDL R2, [R1+0x5c] ;  /* 0x00005c0001027983 */ /* 0x000ee20000100800 */
[----:B------:R-:W-:Y:S03]  /*3ec0*/  PLOP3.LUT P1, PT, PT, PT, UP0, 0x80, 0x8 ;  /* 0x000000000008781c */ /* 0x000fe60003f2f008 */
        /* <DEDUP_REMOVED lines=89> */
[----:B------:R-:W1:Y:S01]  /*4460*/  S2R R184, SR_TID.X ;  /* 0x0000000000b87919 */ /* 0x000e620000002100 */
[----:B------:R-:W-:Y:S02]  /*4470*/  PLOP3.LUT P6, PT, PT, PT, UP0, 0x80, 0x8 ;  /* 0x000000000008781c */ /* 0x000fe40003fcf008 */
[----:B------:R-:W-:Y:S08]  /*4480*/  HMMA.16816.F32 R64, R136, R154, R64 ;  /* 0x0000009a8840723c */ /* 0x000ff00000001840 */
[-C--:B------:R-:W-:Y:S08]  /*4490*/  HMMA.16816.F32 R4, R156, R160.reuse, R4 ;  /* 0x000000a09c04723c */ /* 0x080ff00000001804 */
[C---:B------:R-:W-:Y:S08]  /*44a0*/  HMMA.16816.F32 R8, R164.reuse, R160, R8 ;  /* 0x000000a0a408723c */ /* 0x040ff00000001808 */
[-C--:B------:R-:W-:Y:S03]  /*44b0*/  HMMA.16816.F32 R12, R164, R162.reuse, R12 ;  /* 0x000000a2a40c723c */ /* 0x080fe6000000180c */
[----:B-1----:R-:W-:Y:S05]  /*44c0*/  SHF.R.U32.HI R184, RZ, 0x1, R184 ;  /* 0x00000001ffb87819 */ /* 0x002fea00000116b8 */
[C---:B------:R-:W-:Y:S04]  /*44d0*/  HMMA.16816.F32 R16, R156.reuse, R162, R16 ;  /* 0x000000a29c10723c */ /* 0x040fe80000001810 */
[----:B------:R-:W-:Y:S02]  /*44e0*/  @P5 LOP3.LUT R0, R0, 0x1c0, R184, 0xf8, !PT ;  /* 0x000001c000005812 */ /* 0x000fe400078ef8b8 */
[----:B------:R-:W-:Y:S02]  /*44f0*/  PLOP3.LUT P5, PT, PT, PT, UP0, 0x80, 0x8 ;  /* 0x000000000008781c */ /* 0x000fe40003faf008 */
        /* <DEDUP_REMOVED lines=39> */
[----:B------:R-:W1:Y:S10]  /*4770*/  MUFU.TANH R194, R11 ;  /* 0x0000000b00c27308 */ /* 0x000e740000002400 */
[----:B------:R-:W3:Y:S01]  /*4780*/  MUFU.TANH R193, R12 ;  /* 0x0000000c00c17308 */ /* 0x000ee20000002400 */
[----:B--2---:R-:W-:Y:S01]  /*4790*/  STL [R1+0x1c], R196 ;  /* 0x00001cc401007387 */ /* 0x004fe20000100800 */
[----:B------:R-:W-:Y:S03]  /*47a0*/  IMAD.U32 R9, RZ, RZ, UR38 ;  /* 0x00000026ff097e24 */ /* 0x000fe6000f8e00ff */
[----:B------:R-:W-:Y:S02]  /*47b0*/  STL [R1+0x38], R195 ;  /* 0x000038c301007387 */ /* 0x000fe40000100800 */
[----:B------:R-:W-:Y:S03]  /*47c0*/  @P2 LEA R9, R9, R0, 0x7 ;  /* 0x0000000009092211 */ /* 0x000fe600078e38ff */
[----:B------:R-:W2:Y:S01]  /*47d0*/  MUFU.TANH R192, R13 ;  /* 0x0000000d00c07308 */ /* 0x000ea20000002400 */
[----:B-1----:R-:W-:Y:S01]  /*47e0*/  STL [R1+0x34], R194 ;  /* 0x000034c201007387 */ /* 0x002fe20000100800 */
[----:B------:R-:W-:Y:S01]  /*47f0*/  FSETP.NEU.FTZ.AND P2, PT, R3, -INF , PT ;  /* 0xff8000000300780b */ /* 0x000fe20003f5d000 */
[C---:B------:R-:W-:Y:S01]  /*4800*/  FMUL.FTZ R3, R2.reuse, 1.4426950216293334961 ;  /* 0x3fb8aa3b02037820 */ /* 0x040fe20000410000 */
[----:B------:R-:W-:Y:S01]  /*4810*/  @P1 VIADD R0, R9, 0x1 ;  /* 0x0000000109001836 */ /* 0x000fe20000000000 */
[----:B------:R-:W-:Y:S02]  /*4820*/  FSETP.NEU.FTZ.AND P1, PT, R2, -INF , PT ;  /* 0xff8000000200780b */ /* 0x000fe40003f3d000 */
[----:B------:R-:W-:Y:S03]  /*4830*/  FSEL R8, R8, RZ, P2 ;  /* 0x000000ff08087208 */ /* 0x000fe60001000000 */
[----:B------:R-:W1:Y:S01]  /*4840*/  MUFU.TANH R191, R14 ;  /* 0x0000000e00bf7308 */ /* 0x000e620000002400 */
[----:B---3--:R-:W-:Y:S01]  /*4850*/  STL [R1+0x18], R193 ;  /* 0x000018c101007387 */ /* 0x008fe20000100800 */
[----:B------:R-:W-:Y:S02]  /*4860*/  FSEL R3, R3, RZ, P1 ;  /* 0x000000ff03037208 */ /* 0x000fe40000800000 */
[----:B------:R-:W-:Y:S01]  /*4870*/  @P6 ISETP.GE.AND P6, PT, R0, UR33, PT ;  /* 0x0000002100006c0c */ /* 0x000fe2000bfc6270 */
[C---:B------:R-:W-:Y:S01]  /*4880*/  VIADD R0, R188.reuse, 0xffffffd9 ;  /* 0xffffffd9bc007836 */ /* 0x040fe20000000000 */
[----:B------:R-:W-:Y:S04]  /*4890*/  @P5 ISETP.GE.AND P5, PT, R9, UR33, PT ;  /* 0x0000002109005c0c */ /* 0x000fe8000bfa6270 */
[----:B------:R-:W3:Y:S01]  /*48a0*/  MUFU.TANH R190, R15 ;  /* 0x0000000f00be7308 */ /* 0x000ee20000002400 */
[----:B--2---:R-:W-:Y:S01]  /*48b0*/  STL [R1+0xc], R192 ;  /* 0x00000cc001007387 */ /* 0x004fe20000100800 */
[----:B------:R-:W-:Y:S02]  /*48c0*/  IABS R2, R0 ;  /* 0x0000000000027213 */ /* 0x000fe40000000000 */
[----:B------:R-:W-:Y:S02]  /*48d0*/  PLOP3.LUT P1, PT, PT, PT, UP0, 0x80, 0x8 ;  /* 0x000000000008781c */ /* 0x000fe40003f2f008 */
[----:B------:R-:W-:Y:S04]  /*48e0*/  PLOP3.LUT P2, PT, PT, PT, UP0, 0x80, 0x8 ;  /* 0x000000000008781c */ /* 0x000fe80003f4f008 */
[----:B------:R-:W2:Y:S01]  /*48f0*/  MUFU.TANH R186, R6 ;  /* 0x0000000600ba7308 */ /* 0x000ea20000002400 */
[----:B-1----:R-:W-:Y:S09]  /*4900*/  STL [R1+0x30], R191 ;  /* 0x000030bf01007387 */ /* 0x002ff20000100800 */
[----:B------:R1:W4:Y:S01]  /*4910*/  MUFU.TANH R185, R7 ;  /* 0x0000000700b97308 */ /* 0x0003220000002400 */
[----:B---3--:R-:W-:Y:S01]  /*4920*/  STL [R1+0x2c], R190 ;  /* 0x00002cbe01007387 */ /* 0x008fe20000100800 */
[----:B------:R-:W-:Y:S01]  /*4930*/  I2FP.F32.S32 R15, R2 ;  /* 0x00000002000f7245 */ /* 0x000fe20000201400 */
[C---:B------:R-:W-:Y:S02]  /*4940*/  VIADD R2, R188.reuse, 0xffffffe0 ;  /* 0xffffffe0bc027836 */ /* 0x040fe40000000000 */
[----:B------:R-:W3:Y:S05]  /*4950*/  LDL R11, [R1+0x58] ;  /* 0x00005800010b7983 */ /* 0x000eea0000100800 */
[----:B------:R2:W-:Y:S01]  /*4960*/  MUFU.TANH R90, R17 ;  /* 0x00000011005a7308 */ /* 0x0005e20000002400 */
[----:B------:R-:W3:Y:S01]  /*4970*/  LDL R10, [R1+0x54] ;  /* 0x00005400010a7983 */ /* 0x000ee20000100800 */
[----:B------:R-:W-:Y:S08]  /*4980*/  IABS R2, R2 ;  /* 0x0000000200027213 */ /* 0x000ff00000000000 */
[----:B------:R-:W-:Y:S01]  /*4990*/  MUFU.TANH R91, R16 ;  /* 0x00000010005b7308 */ /* 0x000fe20000002400 */
[----:B-1----:R-:W1:Y:S09]  /*49a0*/  LDSM.16.M88.4 R4, [R181+0xc800] ;  /* 0x00c80000b504783b */ /* 0x002e720000000200 */
[----:B------:R-:W-:Y:S10]  /*49b0*/  MUFU.TANH R238, R19 ;  /* 0x0000001300ee7308 */ /* 0x000ff40000002400 */
[----:B------:R-:W-:Y:S01]  /*49c0*/  MUFU.TANH R239, R18 ;  /* 0x0000001200ef7308 */ /* 0x000fe20000002400 */
[-C--:B-1----:R-:W-:Y:S08]  /*49d0*/  HMMA.16816.F32 R20, R148, R4.reuse, R20 ;  /* 0x000000049414723c */ /* 0x082ff00000001814 */
[C---:B------:R-:W-:Y:S04]  /*49e0*/  HMMA.16816.F32 R24, R132.reuse, R4, R24 ;  /* 0x000000048418723c */ /* 0x040fe80000001818 */
[C---:B------:R-:W-:Y:S04]  /*49f0*/  IADD3 R4, PT, PT, R188.reuse, -0x28, RZ ;  /* 0xffffffd8bc047810 */ /* 0x040fe80007ffe0ff */
[----:B------:R-:W-:Y:S01]  /*4a00*/  IABS R0, R4 ;  /* 0x0000000400007213 */ /* 0x000fe20000000000 */
[----:B------:R-:W-:Y:S01]  /*4a10*/  VIADD R4, R188, 0xffffffe1 ;  /* 0xffffffe1bc047836 */ /* 0x000fe20000000000 */
[-C--:B------:R-:W-:Y:S03]  /*4a20*/  HMMA.16816.F32 R28, R132, R6.reuse, R28 ;  /* 0x00000006841c723c */ /* 0x080fe6000000181c */
[----:B--2---:R-:W-:Y:S01]  /*4a30*/  I2FP.F32.S32 R17, R0 ;  /* 0x0000000000117245 */ /* 0x004fe20000201400 */
[----:B------:R-:W-:Y:S01]  /*4a40*/  FFMA.FTZ R0, R15, -UR11, R97 ;  /* 0x8000000b0f007c23 */ /* 0x000fe20008010061 */
[----:B------:R-:W-:Y:S01]  /*4a50*/  FMUL.FTZ R22, R22, UR10 ;  /* 0x0000000a16167c20 */ /* 0x000fe20008410000 */
[----:B------:R-:W-:Y:S01]  /*4a60*/  FMUL.FTZ R21, R21, UR10 ;  /* 0x0000000a15157c20 */ /* 0x000fe20008410000 */
[----:B------:R-:W-:Y:S01]  /*4a70*/  IABS R4, R4 ;  /* 0x0000000400047213 */ /* 0x000fe20000000000 */
[C---:B------:R-:W-:Y:S01]  /*4a80*/  HMMA.16816.F32 R32, R148.reuse, R6, R32 ;  /* 0x000000069420723c */ /* 0x040fe20000001820 */
[----:B------:R1:W-:Y:S03]  /*4a90*/  MUFU.TANH R234, R22 ;  /* 0x0000001600ea7308 */ /* 0x0003e60000002400 */
[----:B------:R-:W-:Y:S01]  /*4aa0*/  @P2 FSEL R0, R0, -INF , !P5 ;  /* 0xff80000000002808 */ /* 0x000fe20006800000 */
[----:B------:R-:W-:Y:S01]  /*4ab0*/  FMUL.FTZ R25, R25, UR10 ;  /* 0x0000000a19197c20 */ /* 0x000fe20008410000 */
[----:B------:R-:W-:Y:S01]  /*4ac0*/  MOV R5, R4 ;  /* 0x0000000400057202 */ /* 0x000fe20000000f00 */
[----:B------:R-:W-:Y:S01]  /*4ad0*/  FFMA.FTZ R4, R17, -UR11, R96 ;  /* 0x8000000b11047c23 */ /* 0x000fe20008010060 */
[----:B------:R-:W-:Y:S03]  /*4ae0*/  FMUL.FTZ R23, R23, UR10 ;  /* 0x0000000a17177c20 */ /* 0x000fe60008410000 */
[----:B------:R2:W-:Y:S01]  /*4af0*/  MUFU.TANH R88, R21 ;  /* 0x0000001500587308 */ /* 0x0005e20000002400 */
[--C-:B------:R-:W-:Y:S01]  /*4b00*/  FFMA.FTZ R0, R0, UR9, -R8.reuse ;  /* 0x0000000900007c23 */ /* 0x100fe20008010808 */
[----:B------:R-:W-:Y:S01]  /*4b10*/  FMUL.FTZ R20, R20, UR10 ;  /* 0x0000000a14147c20 */ /* 0x000fe20008410000 */
[----:B------:R-:W-:Y:S01]  /*4b20*/  FMUL.FTZ R24, R24, UR10 ;  /* 0x0000000a18187c20 */ /* 0x000fe20008410000 */
[----:B------:R-:W-:Y:S01]  /*4b30*/  FMUL.FTZ R26, R26, UR10 ;  /* 0x0000000a1a1a7c20 */ /* 0x000fe20008410000 */
[----:B------:R-:W-:Y:S01]  /*4b40*/  FMUL.FTZ R27, R27, UR10 ;  /* 0x0000000a1b1b7c20 */ /* 0x000fe20008410000 */
[----:B------:R-:W-:Y:S01]  /*4b50*/  FMUL.FTZ R30, R30, UR10 ;  /* 0x0000000a1e1e7c20 */ /* 0x000fe20008410000 */
[----:B------:R-:W-:Y:S03]  /*4b60*/  FMUL.FTZ R31, R31, UR10 ;  /* 0x0000000a1f1f7c20 */ /* 0x000fe60008410000 */
[----:B------:R4:W-:Y:S01]  /*4b70*/  MUFU.EX2 R68, R0 ;  /* 0x0000000000447308 */ /* 0x0009e20000000800 */
[----:B------:R-:W-:Y:S01]  /*4b80*/  @P1 FSEL R4, R4, -INF , !P6 ;  /* 0xff80000004041808 */ /* 0x000fe20007000000 */
[----:B------:R-:W-:Y:S01]  /*4b90*/  FMUL.FTZ R32, R32, UR10 ;  /* 0x0000000a20207c20 */ /* 0x000fe20008410000 */
[----:B------:R-:W-:Y:S01]  /*4ba0*/  PLOP3.LUT P1, PT, PT, PT, UP0, 0x80, 0x8 ;  /* 0x000000000008781c */ /* 0x000fe20003f2f008 */
[----:B------:R-:W-:Y:S01]  /*4bb0*/  FMUL.FTZ R33, R33, UR10 ;  /* 0x0000000a21217c20 */ /* 0x000fe20008410000 */
[----:B-1----:R-:W-:Y:S01]  /*4bc0*/  I2FP.F32.S32 R22, R2 ;  /* 0x0000000200167245 */ /* 0x002fe20000201400 */
[----:B------:R-:W-:Y:S01]  /*4bd0*/  FFMA.FTZ R4, R4, UR9, -R8 ;  /* 0x0000000904047c23 */ /* 0x000fe20008010808 */
[----:B------:R-:W-:Y:S03]  /*4be0*/  PLOP3.LUT P2, PT, PT, PT, UP0, 0x80, 0x8 ;  /* 0x000000000008781c */ /* 0x000fe60003f4f008 */
[----:B------:R-:W-:Y:S01]  /*4bf0*/  MUFU.TANH R248, R25 ;  /* 0x0000001900f87308 */ /* 0x000fe20000002400 */
[----:B--2---:R-:W-:Y:S01]  /*4c00*/  I2FP.F32.S32 R21, R5 ;  /* 0x0000000500157245 */ /* 0x004fe20000201400 */
[----:B------:R-:W-:Y:S01]  /*4c10*/  FMUL.FTZ R35, R35, UR10 ;  /* 0x0000000a23237c20 */ /* 0x000fe20008410000 */
[----:B------:R-:W-:Y:S01]  /*4c20*/  FMUL.FTZ R34, R34, UR10 ;  /* 0x0000000a22227c20 */ /* 0x000fe20008410000 */
[----:B------:R-:W-:Y:S01]  /*4c30*/  FMUL.FTZ R29, R29, UR10 ;  /* 0x0000000a1d1d7c20 */ /* 0x000fe20008410000 */
[----:B------:R-:W-:Y:S01]  /*4c40*/  FMUL.FTZ R28, R28, UR10 ;  /* 0x0000000a1c1c7c20 */ /* 0x000fe20008410000 */
[----:B------:R-:W-:Y:S04]  /*4c50*/  FFMA.FTZ R2, R21, -UR11, R186 ;  /* 0x8000000b15027c23 */ /* 0x000fe800080100ba */
[----:B------:R1:W-:Y:S01]  /*4c60*/  MUFU.EX2 R98, R4 ;  /* 0x0000000400627308 */ /* 0x0003e20000000800 */
[----:B----4-:R-:W-:Y:S01]  /*4c70*/  FFMA.FTZ R0, R22, -UR11, R185 ;  /* 0x8000000b16007c23 */ /* 0x010fe200080100b9 */
[----:B------:R-:W-:Y:S04]  /*4c80*/  @P2 FSEL R2, R2, -INF , !P5 ;  /* 0xff80000002022808 */ /* 0x000fe80006800000 */
[----:B------:R-:W-:Y:S04]  /*4c90*/  @P1 FSEL R0, R0, -INF , !P6 ;  /* 0xff80000000001808 */ /* 0x000fe80007000000 */
[----:B------:R-:W-:Y:S01]  /*4ca0*/  MUFU.TANH R232, R23 ;  /* 0x0000001700e87308 */ /* 0x000fe20000002400 */
[--C-:B------:R-:W-:Y:S01]  /*4cb0*/  FFMA.FTZ R2, R2, UR9, -R3.reuse ;  /* 0x0000000902027c23 */ /* 0x100fe20008010803 */
[----:B------:R-:W-:Y:S08]  /*4cc0*/  FFMA.FTZ R0, R0, UR9, -R3 ;  /* 0x0000000900007c23 */ /* 0x000ff00008010803 */
[----:B------:R2:W-:Y:S01]  /*4cd0*/  MUFU.EX2 R184, R0 ;  /* 0x0000000000b87308 */ /* 0x0005e20000000800 */
[C---:B-1----:R-:W-:Y:S05]  /*4ce0*/  VIADD R4, R188.reuse, 0x18 ;  /* 0x00000018bc047836 */ /* 0x042fea0000000000 */
[----:B------:R-:W-:Y:S04]  /*4cf0*/  IABS R12, R4 ;  /* 0x00000004000c7213 */ /* 0x000fe80000000000 */
[----:B------:R-:W-:Y:S01]  /*4d00*/  MUFU.EX2 R187, R2 ;  /* 0x0000000200bb7308 */ /* 0x000fe20000000800 */
[----:B------:R-:W-:Y:S09]  /*4d10*/  I2FP.F32.S32 R12, R12 ;  /* 0x0000000c000c7245 */ /* 0x000ff20000201400 */
[----:B------:R-:W-:Y:S01]  /*4d20*/  MUFU.TANH R89, R20 ;  /* 0x0000001400597308 */ /* 0x000fe20000002400 */
[----:B--2---:R-:W-:Y:S05]  /*4d30*/  VIADD R0, R188, 0x19 ;  /* 0x00000019bc007836 */ /* 0x004fea0000000000 */
[----:B------:R-:W-:Y:S04]  /*4d40*/  IABS R0, R0 ;  /* 0x0000000000007213 */ /* 0x000fe80000000000 */
[----:B------:R-:W-:Y:S10]  /*4d50*/  MUFU.TANH R249, R24 ;  /* 0x0000001800f97308 */ /* 0x000ff40000002400 */
[----:B------:R-:W1:Y:S10]  /*4d60*/  MUFU.TANH R26, R26 ;  /* 0x0000001a001a7308 */ /* 0x000e740000002400 */
[----:B------:R-:W2:Y:S10]  /*4d70*/  MUFU.TANH R24, R27 ;  /* 0x0000001b00187308 */ /* 0x000eb40000002400 */
[----:B------:R-:W-:Y:S01]  /*4d80*/  MUFU.TANH R244, R29 ;  /* 0x0000001d00f47308 */ /* 0x000fe20000002400 */
[----:B-1----:R-:W-:Y:S09]  /*4d90*/  STL [R1+0x28], R26 ;  /* 0x0000281a01007387 */ /* 0x002ff20000100800 */
[----:B------:R-:W-:Y:S01]  /*4da0*/  MUFU.TANH R23, R30 ;  /* 0x0000001e00177308 */ /* 0x000fe20000002400 */
[----:B--2---:R-:W-:Y:S09]  /*4db0*/  STL [R1+0x24], R24 ;  /* 0x0000241801007387 */ /* 0x004ff20000100800 */
[----:B------:R-:W-:Y:S10]  /*4dc0*/  MUFU.TANH R245, R28 ;  /* 0x0000001c00f57308 */ /* 0x000ff40000002400 */
[----:B------:R-:W-:Y:S10]  /*4dd0*/  MUFU.TANH R20, R31 ;  /* 0x0000001f00147308 */ /* 0x000ff40000002400 */
[----:B------:R-:W-:Y:S10]  /*4de0*/  MUFU.TANH R85, R32 ;  /* 0x0000002000557308 */ /* 0x000ff40000002400 */
[----:B------:R-:W-:Y:S10]  /*4df0*/  MUFU.TANH R84, R33 ;  /* 0x0000002100547308 */ /* 0x000ff40000002400 */
[----:B------:R-:W-:Y:S10]  /*4e00*/  MUFU.TANH R220, R35 ;  /* 0x0000002300dc7308 */ /* 0x000ff40000002400 */
[----:B------:R-:W-:Y:S01]  /*4e10*/  MUFU.TANH R221, R34 ;  /* 0x0000002200dd7308 */ /* 0x000fe20000002400 */
[C---:B---3--:R-:W-:Y:S01]  /*4e20*/  FMUL.FTZ R2, R11.reuse, 1.4426950216293334961 ;  /* 0x3fb8aa3b0b027820 */ /* 0x048fe20000410000 */
[----:B------:R-:W-:Y:S02]  /*4e30*/  FSETP.NEU.FTZ.AND P2, PT, R11, -INF , PT ;  /* 0xff8000000b00780b */ /* 0x000fe40003f5d000 */
[----:B------:R-:W-:Y:S01]  /*4e40*/  MOV R11, R0 ;  /* 0x00000000000b7202 */ /* 0x000fe20000000f00 */
[----:B------:R-:W-:Y:S01]  /*4e50*/  FMUL.FTZ R5, R10, 1.4426950216293334961 ;  /* 0x3fb8aa3b0a057820 */ /* 0x000fe20000410000 */
[----:B------:R-:W-:Y:S02]  /*4e60*/  FSEL R2, R2, RZ, P2 ;  /* 0x000000ff02027208 */ /* 0x000fe40001000000 */
[----:B------:R-:W-:Y:S02]  /*4e70*/  PLOP3.LUT P2, PT, PT, PT, UP0, 0x80, 0x8 ;  /* 0x000000000008781c */ /* 0x000fe40003f4f008 */
[----:B------:R-:W-:Y:S02]  /*4e80*/  I2FP.F32.S32 R11, R11 ;  /* 0x0000000b000b7245 */ /* 0x000fe40000201400 */
[----:B------:R-:W-:Y:S01]  /*4e90*/  FSETP.NEU.FTZ.AND P1, PT, R10, -INF , PT ;  /* 0xff8000000a00780b */ /* 0x000fe20003f3d000 */
[C---:B------:R-:W-:Y:S02]  /*4ea0*/  VIADD R10, R188.reuse, 0x20 ;  /* 0x00000020bc0a7836 */ /* 0x040fe40000000000 */
[----:B------:R-:W-:Y:S01]  /*4eb0*/  FFMA.FTZ R4, R11, -UR11, R197 ;  /* 0x8000000b0b047c23 */ /* 0x000fe200080100c5 */
[----:B------:R-:W-:Y:S01]  /*4ec0*/  FSEL R0, R5, RZ, P1 ;  /* 0x000000ff05007208 */ /* 0x000fe20000800000 */
[----:B------:R-:W-:Y:S01]  /*4ed0*/  VIADD R5, R188, 0x21 ;  /* 0x00000021bc057836 */ /* 0x000fe20000000000 */
[----:B------:R-:W-:Y:S03]  /*4ee0*/  PLOP3.LUT P1, PT, PT, PT, UP0, 0x80, 0x8 ;  /* 0x000000000008781c */ /* 0x000fe60003f2f008 */
[----:B------:R-:W-:Y:S02]  /*4ef0*/  @P2 FSEL R4, R4, -INF , !P5 ;  /* 0xff80000004042808 */ /* 0x000fe40006800000 */
[----:B------:R-:W-:Y:S02]  /*4f00*/  IABS R13, R5 ;  /* 0x00000005000d7213 */ /* 0x000fe40000000000 */
[----:B------:R-:W-:Y:S01]  /*4f10*/  IABS R5, R10 ;  /* 0x0000000a00057213 */ /* 0x000fe20000000000 */
[----:B------:R-:W-:Y:S01]  /*4f20*/  FFMA.FTZ R4, R4, UR9, -R2 ;  /* 0x0000000904047c23 */ /* 0x000fe20008010802 */
[----:B------:R-:W-:Y:S01]  /*4f30*/  FFMA.FTZ R10, R12, -UR11, R196 ;  /* 0x8000000b0c0a7c23 */ /* 0x000fe200080100c4 */
[----:B------:R-:W-:Y:S02]  /*4f40*/  I2FP.F32.S32 R14, R13 ;  /* 0x0000000d000e7245 */ /* 0x000fe40000201400 */
[----:B------:R1:W-:Y:S01]  /*4f50*/  MUFU.EX2 R243, R4 ;  /* 0x0000000400f37308 */ /* 0x0003e20000000800 */
[----:B------:R-:W-:Y:S02]  /*4f60*/  PLOP3.LUT P2, PT, PT, PT, UP0, 0x80, 0x8 ;  /* 0x000000000008781c */ /* 0x000fe40003f4f008 */
[----:B------:R-:W-:Y:S02]  /*4f70*/  @P1 FSEL R10, R10, -INF , !P6 ;  /* 0xff8000000a0a1808 */ /* 0x000fe40007000000 */
[----:B------:R-:W-:Y:S02]  /*4f80*/  PLOP3.LUT P1, PT, PT, PT, UP0, 0x80, 0x8 ;  /* 0x000000000008781c */ /* 0x000fe40003f2f008 */
[----:B------:R-:W-:Y:S01]  /*4f90*/  I2FP.F32.S32 R13, R5 ;  /* 0x00000005000d7245 */ /* 0x000fe20000201400 */
[----:B------:R-:W-:Y:S01]  /*4fa0*/  FFMA.FTZ R5, R14, -UR11, R195 ;  /* 0x8000000b0e057c23 */ /* 0x000fe200080100c3 */
[----:B------:R-:W-:Y:S04]  /*4fb0*/  FFMA.FTZ R10, R10, UR9, -R2 ;  /* 0x000000090a0a7c23 */ /* 0x000fe80008010802 */
[----:B------:R2:W-:Y:S01]  /*4fc0*/  MUFU.EX2 R241, R10 ;  /* 0x0000000a00f17308 */ /* 0x0005e20000000800 */
[----:B------:R-:W-:Y:S02]  /*4fd0*/  @P2 FSEL R5, R5, -INF , !P5 ;  /* 0xff80000005052808 */ /* 0x000fe40006800000 */
[----:B------:R-:W-:Y:S01]  /*4fe0*/  PLOP3.LUT P2, PT, PT, PT, UP0, 0x80, 0x8 ;  /* 0x000000000008781c */ /* 0x000fe20003f4f008 */
[----:B-1----:R-:W-:Y:S01]  /*4ff0*/  FFMA.FTZ R4, R13, -UR11, R194 ;  /* 0x8000000b0d047c23 */ /* 0x002fe200080100c2 */
[----:B------:R-:W-:Y:S01]  /*5000*/  PLOP3.LUT P5, PT, PT, PT, UP0, 0x80, 0x8 ;  /* 0x000000000008781c */ /* 0x000fe20003faf008 */
[--C-:B------:R-:W-:Y:S03]  /*5010*/  FFMA.FTZ R5, R5, UR9, -R0.reuse ;  /* 0x0000000905057c23 */ /* 0x100fe60008010800 */
[----:B------:R-:W-:Y:S01]  /*5020*/  @P1 FSEL R4, R4, -INF , !P6 ;  /* 0xff80000004041808 */ /* 0x000fe20007000000 */
[----:B------:R1:W3:Y:S01]  /*5030*/  MUFU.EX2 R25, R5 ;  /* 0x0000000500197308 */ /* 0x0002e20000000800 */
[----:B------:R-:W-:Y:S02]  /*5040*/  PLOP3.LUT P1, PT, PT, PT, UP0, 0x80, 0x8 ;  /* 0x000000000008781c */ /* 0x000fe40003f2f008 */
[----:B------:R-:W-:Y:S01]  /*5050*/  PLOP3.LUT P6, PT, PT, PT, UP0, 0x80, 0x8 ;  /* 0x000000000008781c */ /* 0x000fe20003fcf008 */
[----:B------:R-:W-:Y:S02]  /*5060*/  FFMA.FTZ R4, R4, UR9, -R0 ;  /* 0x0000000904047c23 */ /* 0x000fe40008010800 */
[C---:B--2---:R-:W-:Y:S04]  /*5070*/  @P2 VIADD R10, R9.reuse, 0x8 ;  /* 0x00000008090a2836 */ /* 0x044fe80000000000 */
[----:B------:R2:W-:Y:S01]  /*5080*/  MUFU.EX2 R252, R4 ;  /* 0x0000000400fc7308 */ /* 0x0005e20000000800 */
[----:B------:R-:W-:Y:S02]  /*5090*/  PLOP3.LUT P2, PT, PT, PT, UP0, 0x80, 0x8 ;  /* 0x000000000008781c */ /* 0x000fe40003f4f008 */
[----:B------:R-:W-:Y:S02]  /*50a0*/  @P5 ISETP.GE.AND P5, PT, R10, UR33, PT ;  /* 0x000000210a005c0c */ /* 0x000fe4000bfa6270 */
[C---:B-1----:R-:W-:Y:S01]  /*50b0*/  IADD3 R5, PT, PT, R188.reuse, 0x11, RZ ;  /* 0x00000011bc057810 */ /* 0x042fe20007ffe0ff */
[----:B---3--:R-:W-:Y:S03]  /*50c0*/  STL [R1+0x8], R25 ;  /* 0x0000081901007387 */ /* 0x008fe60000100800 */
[----:B------:R-:W-:Y:S01]  /*50d0*/  IABS R5, R5 ;  /* 0x0000000500057213 */ /* 0x000fe20000000000 */
[----:B------:R-:W-:Y:S01]  /*50e0*/  STL [R1+0x14], R23 ;  /* 0x0000141701007387 */ /* 0x000fe20000100800 */
[----:B--2---:R-:W-:Y:S02]  /*50f0*/  VIADD R4, R188, 0x10 ;  /* 0x00000010bc047836 */ /* 0x004fe40000000000 */
[----:B------:R-:W-:Y:S01]  /*5100*/  I2FP.F32.S32 R16, R5 ;  /* 0x0000000500107245 */ /* 0x000fe20000201400 */
[----:B------:R-:W-:Y:S01]  /*5110*/  STL [R1+0x10], R20 ;  /* 0x0000101401007387 */ /* 0x000fe20000100800 */
[----:B------:R-:W-:Y:S02]  /*5120*/  @P1 IADD3 R5, PT, PT, R9, 0x9, RZ ;  /* 0x0000000909051810 */ /* 0x000fe40007ffe0ff */
[----:B------:R-:W-:Y:S02]  /*5130*/  IABS R4, R4 ;  /* 0x0000000400047213 */ /* 0x000fe40000000000 */
[----:B------:R-:W-:Y:S02]  /*5140*/  PLOP3.LUT P1, PT, PT, PT, UP0, 0x80, 0x8 ;  /* 0x000000000008781c */ /* 0x000fe40003f2f008 */
[----:B------:R-:W-:Y:S01]  /*5150*/  I2FP.F32.S32 R19, R4 ;  /* 0x0000000400137245 */ /* 0x000fe20000201400 */
[----:B------:R-:W-:Y:S01]  /*5160*/  FFMA.FTZ R4, R16, -UR11, R193 ;  /* 0x8000000b10047c23 */ /* 0x000fe200080100c1 */
[----:B------:R-:W-:Y:S01]  /*5170*/  @P6 ISETP.GE.AND P6, PT, R5, UR33, PT ;  /* 0x0000002105006c0c */ /* 0x000fe2000bfc6270 */
[----:B------:R-:W-:Y:S01]  /*5180*/  FFMA.FTZ R5, R11, -UR11, R191 ;  /* 0x8000000b0b057c23 */ /* 0x000fe200080100bf */
[----:B------:R-:W-:Y:S02]  /*5190*/  VIADD R11, R188, 0xffffffd0 ;  /* 0xffffffd0bc0b7836 */ /* 0x000fe40000000000 */
[----:B------:R-:W-:Y:S01]  /*51a0*/  FFMA.FTZ R10, R19, -UR11, R192 ;  /* 0x8000000b130a7c23 */ /* 0x000fe200080100c0 */
[----:B------:R-:W-:Y:S02]  /*51b0*/  @P2 FSEL R4, R4, -INF , !P5 ;  /* 0xff80000004042808 */ /* 0x000fe40006800000 */
[----:B------:R-:W-:Y:S02]  /*51c0*/  PLOP3.LUT P2, PT, PT, PT, UP0, 0x80, 0x8 ;  /* 0x000000000008781c */ /* 0x000fe40003f4f008 */
[----:B------:R-:W-:Y:S01]  /*51d0*/  @P1 FSEL R10, R10, -INF , !P6 ;  /* 0xff8000000a0a1808 */ /* 0x000fe20007000000 */
[--C-:B------:R-:W-:Y:S01]  /*51e0*/  FFMA.FTZ R4, R4, UR9, -R2.reuse ;  /* 0x0000000904047c23 */ /* 0x100fe20008010802 */
[----:B------:R-:W-:Y:S03]  /*51f0*/  PLOP3.LUT P1, PT, PT, PT, UP0, 0x80, 0x8 ;  /* 0x000000000008781c */ /* 0x000fe60003f2f008 */
[----:B------:R1:W-:Y:S01]  /*5200*/  MUFU.EX2 R235, R4 ;  /* 0x0000000400eb7308 */ /* 0x0003e20000000800 */
[----:B------:R-:W-:Y:S05]  /*5210*/  FFMA.FTZ R10, R10, UR9, -R2 ;  /* 0x000000090a0a7c23 */ /* 0x000fea0008010802 */
[----:B------:R-:W-:Y:S02]  /*5220*/  @P2 FSEL R5, R5, -INF , !P5 ;  /* 0xff80000005052808 */ /* 0x000fe40006800000 */
[----:B------:R-:W-:Y:S02]  /*5230*/  PLOP3.LUT P2, PT, PT, PT, UP0, 0x80, 0x8 ;  /* 0x000000000008781c */ /* 0x000fe40003f4f008 */
[----:B------:R2:W-:Y:S01]  /*5240*/  MUFU.EX2 R233, R10 ;  /* 0x0000000a00e97308 */ /* 0x0005e20000000800 */
[----:B------:R-:W-:Y:S09]  /*5250*/  FFMA.FTZ R5, R5, UR9, -R0 ;  /* 0x0000000905057c23 */ /* 0x000ff20008010800 */
[----:B------:R-:W-:Y:S01]  /*5260*/  MUFU.EX2 R251, R5 ;  /* 0x0000000500fb7308 */ /* 0x000fe20000000800 */
[----:B-1----:R-:W-:Y:S01]  /*5270*/  FFMA.FTZ R4, R12, -UR11, R190 ;  /* 0x8000000b0c047c23 */ /* 0x002fe200080100be */
[----:B------:R-:W-:Y:S04]  /*5280*/  FFMA.FTZ R12, R15, -UR11, R239 ;  /* 0x8000000b0f0c7c23 */ /* 0x000fe800080100ef */
[----:B------:R-:W-:Y:S02]  /*5290*/  @P1 FSEL R4, R4, -INF , !P6 ;  /* 0xff80000004041808 */ /* 0x000fe40007000000 */
[----:B------:R-:W-:Y:S01]  /*52a0*/  PLOP3.LUT P1, PT, PT, PT, UP0, 0x80, 0x8 ;  /* 0x000000000008781c */ /* 0x000fe20003f2f008 */
[----:B--2---:R-:W-:Y:S02]  /*52b0*/  VIADD R10, R188, 0xffffffd1 ;  /* 0xffffffd1bc0a7836 */ /* 0x004fe40000000000 */
[----:B------:R-:W-:Y:S03]  /*52c0*/  FFMA.FTZ R4, R4, UR9, -R0 ;  /* 0x0000000904047c23 */ /* 0x000fe60008010800 */
[----:B------:R-:W-:Y:S01]  /*52d0*/  IABS R10, R10 ;  /* 0x0000000a000a7213 */ /* 0x000fe20000000000 */
[----:B------:R1:W-:Y:S03]  /*52e0*/  MUFU.EX2 R250, R4 ;  /* 0x0000000400fa7308 */ /* 0x0003e60000000800 */
[----:B------:R-:W-:Y:S02]  /*52f0*/  MOV R13, R10 ;  /* 0x0000000a000d7202 */ /* 0x000fe40000000f00 */
[----:B------:R-:W-:Y:S02]  /*5300*/  IABS R10, R11 ;  /* 0x0000000b000a7213 */ /* 0x000fe40000000000 */
[----:B------:R-:W-:Y:S03]  /*5310*/  I2FP.F32.S32 R13, R13 ;  /* 0x0000000d000d7245 */ /* 0x000fe60000201400 */
[----:B------:R-:W-:Y:S02]  /*5320*/  IMAD.MOV.U32 R14, RZ, RZ, R10 ;  /* 0x000000ffff0e7224 */ /* 0x000fe400078e000a */
[----:B------:R-:W-:Y:S03]  /*5330*/  FFMA.FTZ R10, R13, -UR11, R91 ;  /* 0x8000000b0d0a7c23 */ /* 0x000fe6000801005b */
[----:B------:R-:W-:Y:S02]  /*5340*/  I2FP.F32.S32 R14, R14 ;  /* 0x0000000e000e7245 */ /* 0x000fe40000201400 */
[----:B------:R-:W-:Y:S01]  /*5350*/  @P2 FSEL R10, R10, -INF , !P5 ;  /* 0xff8000000a0a2808 */ /* 0x000fe20006800000 */
[----:B-1----:R-:W1:Y:S01]  /*5360*/  LDSM.16.M88.4 R4, [R181+0xd000] ;  /* 0x00d00000b504783b */ /* 0x002e620000000200 */
[----:B------:R-:W-:Y:S01]  /*5370*/  PLOP3.LUT P2, PT, PT, PT, UP0, 0x80, 0x8 ;  /* 0x000000000008781c */ /* 0x000fe20003f4f008 */
[----:B------:R-:W-:Y:S02]  /*5380*/  FFMA.FTZ R11, R14, -UR11, R90 ;  /* 0x8000000b0e0b7c23 */ /* 0x000fe4000801005a */
[--C-:B------:R-:W-:Y:S03]  /*5390*/  FFMA.FTZ R10, R10, UR9, -R8.reuse ;  /* 0x000000090a0a7c23 */ /* 0x100fe60008010808 */
[----:B------:R-:W-:Y:S01]  /*53a0*/  @P1 FSEL R11, R11, -INF , !P6 ;  /* 0xff8000000b0b1808 */ /* 0x000fe20007000000 */
[----:B------:R2:W-:Y:S01]  /*53b0*/  MUFU.EX2 R95, R10 ;  /* 0x0000000a005f7308 */ /* 0x0005e20000000800 */
[----:B------:R-:W-:Y:S03]  /*53c0*/  PLOP3.LUT P1, PT, PT, PT, UP0, 0x80, 0x8 ;  /* 0x000000000008781c */ /* 0x000fe60003f2f008 */
[----:B------:R-:W-:Y:S02]  /*53d0*/  FFMA.FTZ R11, R11, UR9, -R8 ;  /* 0x000000090b0b7c23 */ /* 0x000fe40008010808 */
[----:B------:R-:W-:Y:S04]  /*53e0*/  @P2 FSEL R12, R12, -INF , !P5 ;  /* 0xff8000000c0c2808 */ /* 0x000fe80006800000 */
[----:B------:R-:W-:Y:S01]  /*53f0*/  MUFU.EX2 R94, R11 ;  /* 0x0000000b005e7308 */ /* 0x000fe20000000800 */
[----:B------:R-:W-:Y:S01]  /*5400*/  PLOP3.LUT P2, PT, PT, PT, UP0, 0x80, 0x8 ;  /* 0x000000000008781c */ /* 0x000fe20003f4f008 */
[--C-:B------:R-:W-:Y:S01]  /*5410*/  FFMA.FTZ R12, R12, UR9, -R3.reuse ;  /* 0x000000090c0c7c23 */ /* 0x100fe20008010803 */
[----:B------:R-:W-:Y:S07]  /*5420*/  PLOP3.LUT P5, PT, PT, PT, UP0, 0x80, 0x8 ;  /* 0x000000000008781c */ /* 0x000fee0003faf008 */
[----:B------:R3:W-:Y:S01]  /*5430*/  MUFU.EX2 R210, R12 ;  /* 0x0000000c00d27308 */ /* 0x0007e20000000800 */
[----:B--2---:R-:W-:Y:S05]  /*5440*/  FFMA.FTZ R10, R17, -UR11, R238 ;  /* 0x8000000b110a7c23 */ /* 0x004fea00080100ee */
[----:B------:R-:W-:Y:S01]  /*5450*/  @P1 FSEL R10, R10, -INF , !P6 ;  /* 0xff8000000a0a1808 */ /* 0x000fe20007000000 */
[----:B------:R-:W-:Y:S01]  /*5460*/  @P2 VIADD R18, R9, 0x10 ;  /* 0x0000001009122836 */ /* 0x000fe20000000000 */
[----:B------:R-:W-:Y:S02]  /*5470*/  PLOP3.LUT P1, PT, PT, PT, UP0, 0x80, 0x8 ;  /* 0x000000000008781c */ /* 0x000fe40003f2f008 */
[----:B------:R-:W-:Y:S01]  /*5480*/  PLOP3.LUT P6, PT, PT, PT, UP0, 0x80, 0x8 ;  /* 0x000000000008781c */ /* 0x000fe20003fcf008 */
[----:B------:R-:W-:Y:S01]  /*5490*/  FFMA.FTZ R10, R10, UR9, -R3 ;  /* 0x000000090a0a7c23 */ /* 0x000fe20008010803 */
[----:B------:R-:W-:Y:S02]  /*54a0*/  @P5 ISETP.GE.AND P5, PT, R18, UR33, PT ;  /* 0x0000002112005c0c */ /* 0x000fe4000bfa6270 */
[----:B------:R-:W-:Y:S01]  /*54b0*/  PLOP3.LUT P2, PT, PT, PT, UP0, 0x80, 0x8 ;  /* 0x000000000008781c */ /* 0x000fe20003f4f008 */
[----:B------:R2:W-:Y:S01]  /*54c0*/  MUFU.EX2 R211, R10 ;  /* 0x0000000a00d37308 */ /* 0x0005e20000000800 */
[-C--:B-1----:R-:W-:Y:S03]  /*54d0*/  HMMA.16816.F32 R36, R148, R4.reuse, R36 ;  /* 0x000000049424723c */ /* 0x082fe60000001824 */
[----:B---3--:R-:W-:Y:S05]  /*54e0*/  IADD3 R12, PT, PT, R188, -0x38, RZ ;  /* 0xffffffc8bc0c7810 */ /* 0x008fea0007ffe0ff */
[C---:B------:R-:W-:Y:S04]  /*54f0*/  HMMA.16816.F32 R40, R132.reuse, R4, R40 ;  /* 0x000000048428723c */ /* 0x040fe80000001828 */
[----:B------:R-:W-:Y:S01]  /*5500*/  FFMA.FTZ R4, R14, -UR11, R232 ;  /* 0x8000000b0e047c23 */ /* 0x000fe200080100e8 */
[----:B------:R-:W-:Y:S01]  /*5510*/  FFMA.FTZ R5, R16, -UR11, R26 ;  /* 0x8000000b10057c23 */ /* 0x000fe2000801001a */
[----:B--2---:R-:W-:Y:S02]  /*5520*/  VIADD R10, R188, 0xffffffc9 ;  /* 0xffffffc9bc0a7836 */ /* 0x004fe40000000000 */
[-C--:B------:R-:W-:Y:S03]  /*5530*/  HMMA.16816.F32 R44, R132, R6.reuse, R44 ;  /* 0x00000006842c723c */ /* 0x080fe6000000182c */
[----:B------:R-:W-:Y:S01]  /*5540*/  FMUL.FTZ R37, R37, UR10 ;  /* 0x0000000a25257c20 */ /* 0x000fe20008410000 */
[----:B------:R-:W-:Y:S01]  /*5550*/  IABS R11, R10 ;  /* 0x0000000a000b7213 */ /* 0x000fe20000000000 */
[----:B------:R-:W-:Y:S01]  /*5560*/  FMUL.FTZ R36, R36, UR10 ;  /* 0x0000000a24247c20 */ /* 0x000fe20008410000 */
[----:B------:R-:W-:Y:S01]  /*5570*/  IABS R10, R12 ;  /* 0x0000000c000a7213 */ /* 0x000fe20000000000 */
[----:B------:R-:W-:Y:S01]  /*5580*/  MUFU.TANH R80, R37 ;  /* 0x0000002500507308 */ /* 0x000fe20000002400 */
[----:B------:R-:W-:Y:S01]  /*5590*/  @P1 VIADD R12, R9, 0x11 ;  /* 0x00000011090c1836 */ /* 0x000fe20000000000 */
[----:B------:R-:W-:Y:S01]  /*55a0*/  PLOP3.LUT P1, PT, PT, PT, UP0, 0x80, 0x8 ;  /* 0x000000000008781c */ /* 0x000fe20003f2f008 */
[C---:B------:R-:W-:Y:S04]  /*55b0*/  HMMA.16816.F32 R48, R148.reuse, R6, R48 ;  /* 0x000000069430723c */ /* 0x040fe80000001830 */
[----:B------:R-:W-:Y:S03]  /*55c0*/  I2FP.F32.S32 R17, R10 ;  /* 0x0000000a00117245 */ /* 0x000fe60000201400 */
[----:B------:R-:W-:Y:S01]  /*55d0*/  MUFU.TANH R81, R36 ;  /* 0x0000002400517308 */ /* 0x000fe20000002400 */
[----:B------:R-:W-:Y:S01]  /*55e0*/  I2FP.F32.S32 R15, R11 ;  /* 0x0000000b000f7245 */ /* 0x000fe20000201400 */
[----:B------:R-:W-:Y:S01]  /*55f0*/  FMUL.FTZ R39, R39, UR10 ;  /* 0x0000000a27277c20 */ /* 0x000fe20008410000 */
[----:B------:R-:W-:Y:S01]  /*5600*/  @P6 ISETP.GE.AND P6, PT, R12, UR33, PT ;  /* 0x000000210c006c0c */ /* 0x000fe2000bfc6270 */
[----:B------:R-:W-:Y:S01]  /*5610*/  FFMA.FTZ R11, R17, -UR11, R88 ;  /* 0x8000000b110b7c23 */ /* 0x000fe20008010058 */
[----:B------:R-:W-:Y:S01]  /*5620*/  FMUL.FTZ R38, R38, UR10 ;  /* 0x0000000a26267c20 */ /* 0x000fe20008410000 */
[----:B------:R-:W-:Y:S01]  /*5630*/  FFMA.FTZ R10, R15, -UR11, R89 ;  /* 0x8000000b0f0a7c23 */ /* 0x000fe20008010059 */
[----:B------:R-:W-:Y:S03]  /*5640*/  FMUL.FTZ R40, R40, UR10 ;  /* 0x0000000a28287c20 */ /* 0x000fe60008410000 */
[----:B------:R-:W1:Y:S01]  /*5650*/  MUFU.TANH R213, R39 ;  /* 0x0000002700d57308 */ /* 0x000e620000002400 */
[----:B------:R-:W-:Y:S01]  /*5660*/  @P1 FSEL R11, R11, -INF , !P6 ;  /* 0xff8000000b0b1808 */ /* 0x000fe20007000000 */
[----:B------:R-:W-:Y:S01]  /*5670*/  FMUL.FTZ R41, R41, UR10 ;  /* 0x0000000a29297c20 */ /* 0x000fe20008410000 */
[----:B------:R-:W-:Y:S01]  /*5680*/  PLOP3.LUT P1, PT, PT, PT, UP0, 0x80, 0x8 ;  /* 0x000000000008781c */ /* 0x000fe20003f2f008 */
[----:B------:R-:W-:Y:S01]  /*5690*/  FMUL.FTZ R42, R42, UR10 ;  /* 0x0000000a2a2a7c20 */ /* 0x000fe20008410000 */
[----:B------:R-:W-:Y:S01]  /*56a0*/  @P2 FSEL R10, R10, -INF , !P5 ;  /* 0xff8000000a0a2808 */ /* 0x000fe20006800000 */
[--C-:B------:R-:W-:Y:S01]  /*56b0*/  FFMA.FTZ R11, R11, UR9, -R8.reuse ;  /* 0x000000090b0b7c23 */ /* 0x100fe20008010808 */
[----:B------:R-:W-:Y:S03]  /*56c0*/  FMUL.FTZ R48, R48, UR10 ;  /* 0x0000000a30307c20 */ /* 0x000fe60008410000 */
[----:B------:R-:W-:Y:S01]  /*56d0*/  MUFU.TANH R214, R38 ;  /* 0x0000002600d67308 */ /* 0x000fe20000002400 */
[----:B------:R-:W-:Y:S01]  /*56e0*/  FMUL.FTZ R50, R50, UR10 ;  /* 0x0000000a32327c20 */ /* 0x000fe20008410000 */
[----:B------:R-:W-:Y:S01]  /*56f0*/  FMUL.FTZ R49, R49, UR10 ;  /* 0x0000000a31317c20 */ /* 0x000fe20008410000 */
[----:B------:R-:W-:Y:S01]  /*5700*/  FMUL.FTZ R51, R51, UR10 ;  /* 0x0000000a33337c20 */ /* 0x000fe20008410000 */
[----:B------:R-:W-:Y:S01]  /*5710*/  FFMA.FTZ R12, R10, UR9, -R8 ;  /* 0x000000090a0c7c23 */ /* 0x000fe20008010808 */
        /* <DEDUP_REMOVED lines=8> */
[----:B------:R-:W-:Y:S01]  /*57a0*/  FFMA.FTZ R10, R13, -UR11, R234 ;  /* 0x8000000b0d0a7c23 */ /* 0x000fe200080100ea */
[--C-:B------:R-:W-:Y:S01]  /*57b0*/  FFMA.FTZ R4, R4, UR9, -R3.reuse ;  /* 0x0000000904047c23 */ /* 0x100fe20008010803 */
[----:B------:R-:W-:Y:S03]  /*57c0*/  PLOP3.LUT P1, PT, PT, PT, UP0, 0x80, 0x8 ;  /* 0x000000000008781c */ /* 0x000fe60003f2f008 */
[----:B------:R3:W-:Y:S10]  /*57d0*/  MUFU.EX2 R93, R12 ;  /* 0x0000000c005d7308 */ /* 0x0007f40000000800 */
[----:B------:R4:W-:Y:S01]  /*57e0*/  MUFU.EX2 R204, R4 ;  /* 0x0000000400cc7308 */ /* 0x0009e20000000800 */
[----:B--2---:R-:W-:Y:S02]  /*57f0*/  IADD3 R11, PT, PT, R188, 0x9, RZ ;  /* 0x00000009bc0b7810 */ /* 0x004fe40007ffe0ff */
[----:B------:R-:W-:Y:S02]  /*5800*/  @P2 FSEL R10, R10, -INF , !P5 ;  /* 0xff8000000a0a2808 */ /* 0x000fe40006800000 */
[----:B------:R-:W-:Y:S02]  /*5810*/  IABS R11, R11 ;  /* 0x0000000b000b7213 */ /* 0x000fe40000000000 */
[----:B------:R-:W-:Y:S03]  /*5820*/  PLOP3.LUT P2, PT, PT, PT, UP0, 0x80, 0x8 ;  /* 0x000000000008781c */ /* 0x000fe60003f4f008 */
[----:B------:R-:W-:Y:S01]  /*5830*/  MUFU.TANH R229, R40 ;  /* 0x0000002800e57308 */ /* 0x000fe20000002400 */
[----:B------:R-:W-:Y:S01]  /*5840*/  I2FP.F32.S32 R11, R11 ;  /* 0x0000000b000b7245 */ /* 0x000fe20000201400 */
[----:B------:R-:W-:Y:S01]  /*5850*/  FFMA.FTZ R10, R10, UR9, -R3 ;  /* 0x000000090a0a7c23 */ /* 0x000fe20008010803 */
[----:B---3--:R-:W-:Y:S07]  /*5860*/  VIADD R12, R188, 0x8 ;  /* 0x00000008bc0c7836 */ /* 0x008fee0000000000 */
[----:B------:R2:W-:Y:S01]  /*5870*/  MUFU.EX2 R205, R10 ;  /* 0x0000000a00cd7308 */ /* 0x0005e20000000800 */
[----:B----4-:R-:W-:Y:S01]  /*5880*/  FFMA.FTZ R4, R11, -UR11, R249 ;  /* 0x8000000b0b047c23 */ /* 0x010fe200080100f9 */
[----:B------:R-:W-:Y:S04]  /*5890*/  IABS R12, R12 ;  /* 0x0000000c000c7213 */ /* 0x000fe80000000000 */
[----:B------:R-:W-:Y:S04]  /*58a0*/  @P2 FSEL R4, R4, -INF , !P5 ;  /* 0xff80000004042808 */ /* 0x000fe80006800000 */
[----:B------:R-:W-:Y:S01]  /*58b0*/  MUFU.TANH R228, R41 ;  /* 0x0000002900e47308 */ /* 0x000fe20000002400 */
[----:B------:R-:W-:Y:S01]  /*58c0*/  I2FP.F32.S32 R12, R12 ;  /* 0x0000000c000c7245 */ /* 0x000fe20000201400 */
[----:B------:R-:W-:Y:S01]  /*58d0*/  FFMA.FTZ R4, R4, UR9, -R2 ;  /* 0x0000000904047c23 */ /* 0x000fe20008010802 */
[----:B------:R-:W-:Y:S07]  /*58e0*/  PLOP3.LUT P2, PT, PT, PT, UP0, 0x80, 0x8 ;  /* 0x000000000008781c */ /* 0x000fee0003f4f008 */
[----:B------:R3:W-:Y:S01]  /*58f0*/  MUFU.EX2 R223, R4 ;  /* 0x0000000400df7308 */ /* 0x0007e20000000800 */
[----:B--2---:R-:W-:Y:S05]  /*5900*/  FFMA.FTZ R10, R12, -UR11, R248 ;  /* 0x8000000b0c0a7c23 */ /* 0x004fea00080100f8 */
[----:B------:R-:W-:Y:S04]  /*5910*/  @P1 FSEL R10, R10, -INF , !P6 ;  /* 0xff8000000a0a1808 */ /* 0x000fe80007000000 */
[----:B------:R-:W2:Y:S01]  /*5920*/  MUFU.TANH R247, R42 ;  /* 0x0000002a00f77308 */ /* 0x000ea20000002400 */
[----:B------:R-:W-:Y:S02]  /*5930*/  PLOP3.LUT P1, PT, PT, PT, UP0, 0x80, 0x8 ;  /* 0x000000000008781c */ /* 0x000fe40003f2f008 */
[----:B------:R-:W-:Y:S01]  /*5940*/  @P2 FSEL R5, R5, -INF , !P5 ;  /* 0xff80000005052808 */ /* 0x000fe20006800000 */
[----:B------:R-:W-:Y:S01]  /*5950*/  FFMA.FTZ R10, R10, UR9, -R2 ;  /* 0x000000090a0a7c23 */ /* 0x000fe20008010802 */
[----:B------:R-:W-:Y:S02]  /*5960*/  PLOP3.LUT P2, PT, PT, PT, UP0, 0x80, 0x8 ;  /* 0x000000000008781c */ /* 0x000fe40003f4f008 */
[----:B------:R-:W-:Y:S03]  /*5970*/  PLOP3.LUT P5, PT, PT, PT, UP0, 0x80, 0x8 ;  /* 0x000000000008781c */ /* 0x000fe60003faf008 */
[----:B------:R4:W-:Y:S01]  /*5980*/  MUFU.EX2 R222, R10 ;  /* 0x0000000a00de7308 */ /* 0x0009e20000000800 */
[----:B---3--:R-:W-:Y:S01]  /*5990*/  FFMA.FTZ R4, R19, -UR11, R24 ;  /* 0x8000000b13047c23 */ /* 0x008fe20008010018 */
[--C-:B------:R-:W-:Y:S01]  /*59a0*/  FFMA.FTZ R5, R5, UR9, -R0.reuse ;  /* 0x0000000905057c23 */ /* 0x100fe20008010800 */
[----:B------:R-:W3:Y:S03]  /*59b0*/  LDL R24, [R1+0x70] ;  /* 0x0000700001187983 */ /* 0x000ee60000100800 */
[----:B------:R-:W-:Y:S04]  /*59c0*/  @P1 FSEL R4, R4, -INF , !P6 ;  /* 0xff80000004041808 */ /* 0x000fe80007000000 */
[----:B------:R1:W-:Y:S01]  /*59d0*/  MUFU.EX2 R237, R5 ;  /* 0x0000000500ed7308 */ /* 0x0003e20000000800 */
[----:B------:R-:W-:Y:S01]  /*59e0*/  PLOP3.LUT P1, PT, PT, PT, UP0, 0x80, 0x8 ;  /* 0x000000000008781c */ /* 0x000fe20003f2f008 */
[----:B------:R-:W-:Y:S01]  /*59f0*/  FFMA.FTZ R4, R4, UR9, -R0 ;  /* 0x0000000904047c23 */ /* 0x000fe20008010800 */
[----:B------:R-:W-:Y:S07]  /*5a00*/  PLOP3.LUT P6, PT, PT, PT, UP0, 0x80, 0x8 ;  /* 0x000000000008781c */ /* 0x000fee0003fcf008 */
[----:B------:R2:W-:Y:S01]  /*5a10*/  MUFU.EX2 R236, R4 ;  /* 0x0000000400ec7308 */ /* 0x0005e20000000800 */
[C---:B----4-:R-:W-:Y:S02]  /*5a20*/  @P2 IADD3 R10, PT, PT, R9.reuse, 0x18, RZ ;  /* 0x00000018090a2810 */ /* 0x050fe40007ffe0ff */
[----:B------:R-:W-:Y:S02]  /*5a30*/  PLOP3.LUT P2, PT, PT, PT, UP0, 0x80, 0x8 ;  /* 0x000000000008781c */ /* 0x000fe40003f4f008 */
[----:B------:R-:W-:Y:S05]  /*5a40*/  @P5 ISETP.GE.AND P5, PT, R10, UR33, PT ;  /* 0x000000210a005c0c */ /* 0x000fea000bfa6270 */
[----:B------:R-:W-:Y:S01]  /*5a50*/  MUFU.TANH R246, R43 ;  /* 0x0000002b00f67308 */ /* 0x000fe20000002400 */
[----:B-1----:R-:W-:Y:S05]  /*5a60*/  VIADD R5, R188, 0x1 ;  /* 0x00000001bc057836 */ /* 0x002fea0000000000 */
[----:B------:R-:W-:Y:S04]  /*5a70*/  IABS R5, R5 ;  /* 0x0000000500057213 */ /* 0x000fe80000000000 */
[----:B------:R-:W-:Y:S01]  /*5a80*/  MUFU.TANH R225, R44 ;  /* 0x0000002c00e17308 */ /* 0x000fe20000002400 */
[----:B--2---:R-:W-:Y:S02]  /*5a90*/  IABS R4, R188 ;  /* 0x000000bc00047213 */ /* 0x004fe40000000000 */
[----:B------:R-:W-:Y:S01]  /*5aa0*/  I2FP.F32.S32 R18, R5 ;  /* 0x0000000500127245 */ /* 0x000fe20000201400 */
[----:B------:R-:W-:Y:S01]  /*5ab0*/  @P1 VIADD R5, R9, 0x19 ;  /* 0x0000001909051836 */ /* 0x000fe20000000000 */
[----:B------:R-:W-:Y:S02]  /*5ac0*/  PLOP3.LUT P1, PT, PT, PT, UP0, 0x80, 0x8 ;  /* 0x000000000008781c */ /* 0x000fe40003f2f008 */
[----:B------:R-:W-:Y:S01]  /*5ad0*/  I2FP.F32.S32 R19, R4 ;  /* 0x0000000400137245 */ /* 0x000fe20000201400 */
[----:B------:R-:W-:Y:S01]  /*5ae0*/  FFMA.FTZ R4, R18, -UR11, R245 ;  /* 0x8000000b12047c23 */ /* 0x000fe200080100f5 */
[----:B------:R-:W-:Y:S01]  /*5af0*/  @P6 ISETP.GE.AND P6, PT, R5, UR33, PT ;  /* 0x0000002105006c0c */ /* 0x000fe2000bfc6270 */
[----:B------:R-:W-:Y:S01]  /*5b00*/  FFMA.FTZ R5, R11, -UR11, R23 ;  /* 0x8000000b0b057c23 */ /* 0x000fe20008010017 */
[----:B------:R-:W-:Y:S02]  /*5b10*/  VIADD R11, R188, 0xffffffc0 ;  /* 0xffffffc0bc0b7836 */ /* 0x000fe40000000000 */
[----:B------:R-:W-:Y:S01]  /*5b20*/  FFMA.FTZ R10, R19, -UR11, R244 ;  /* 0x8000000b130a7c23 */ /* 0x000fe200080100f4 */
[----:B------:R-:W-:Y:S01]  /*5b30*/  @P2 FSEL R4, R4, -INF , !P5 ;  /* 0xff80000004042808 */ /* 0x000fe20006800000 */
[----:B------:R-:W2:Y:S01]  /*5b40*/  LDL R23, [R1+0x68] ;  /* 0x0000680001177983 */ /* 0x000ea20000100800 */
[----:B------:R-:W-:Y:S01]  /*5b50*/  PLOP3.LUT P2, PT, PT, PT, UP0, 0x80, 0x8 ;  /* 0x000000000008781c */ /* 0x000fe20003f4f008 */
[----:B------:R-:W-:Y:S01]  /*5b60*/  MUFU.TANH R224, R45 ;  /* 0x0000002d00e07308 */ /* 0x000fe20000002400 */
[----:B------:R-:W-:Y:S01]  /*5b70*/  @P1 FSEL R10, R10, -INF , !P6 ;  /* 0xff8000000a0a1808 */ /* 0x000fe20007000000 */
[--C-:B------:R-:W-:Y:S01]  /*5b80*/  FFMA.FTZ R4, R4, UR9, -R2.reuse ;  /* 0x0000000904047c23 */ /* 0x100fe20008010802 */
[----:B------:R-:W-:Y:S03]  /*5b90*/  PLOP3.LUT P1, PT, PT, PT, UP0, 0x80, 0x8 ;  /* 0x000000000008781c */ /* 0x000fe60003f2f008 */
[----:B------:R-:W-:Y:S04]  /*5ba0*/  FFMA.FTZ R10, R10, UR9, -R2 ;  /* 0x000000090a0a7c23 */ /* 0x000fe80008010802 */
[----:B------:R1:W-:Y:S02]  /*5bb0*/  MUFU.EX2 R215, R4 ;  /* 0x0000000400d77308 */ /* 0x0003e40000000800 */
[----:B------:R-:W-:Y:S02]  /*5bc0*/  @P2 FSEL R5, R5, -INF , !P5 ;  /* 0xff80000005052808 */ /* 0x000fe40006800000 */
[----:B------:R-:W-:Y:S06]  /*5bd0*/  PLOP3.LUT P2, PT, PT, PT, UP0, 0x80, 0x8 ;  /* 0x000000000008781c */ /* 0x000fec0003f4f008 */
[----:B------:R4:W-:Y:S01]  /*5be0*/  MUFU.EX2 R212, R10 ;  /* 0x0000000a00d47308 */ /* 0x0009e20000000800 */
[----:B------:R-:W-:Y:S09]  /*5bf0*/  FFMA.FTZ R5, R5, UR9, -R0 ;  /* 0x0000000905057c23 */ /* 0x000ff20008010800 */
[----:B------:R-:W-:Y:S01]  /*5c00*/  MUFU.EX2 R231, R5 ;  /* 0x0000000500e77308 */ /* 0x000fe20000000800 */
[----:B-1----:R-:W-:Y:S01]  /*5c10*/  FFMA.FTZ R4, R12, -UR11, R20 ;  /* 0x8000000b0c047c23 */ /* 0x002fe20008010014 */
[----:B------:R-:W-:Y:S04]  /*5c20*/  FFMA.FTZ R12, R15, -UR11, R221 ;  /* 0x8000000b0f0c7c23 */ /* 0x000fe800080100dd */
[----:B------:R-:W-:Y:S02]  /*5c30*/  @P1 FSEL R4, R4, -INF , !P6 ;  /* 0xff80000004041808 */ /* 0x000fe40007000000 */
[----:B------:R-:W-:Y:S02]  /*5c40*/  PLOP3.LUT P1, PT, PT, PT, UP0, 0x80, 0x8 ;  /* 0x000000000008781c */ /* 0x000fe40003f2f008 */
[----:B------:R-:W-:Y:S01]  /*5c50*/  MUFU.TANH R242, R46 ;  /* 0x0000002e00f27308 */ /* 0x000fe20000002400 */
[----:B----4-:R-:W-:Y:S01]  /*5c60*/  IADD3 R10, PT, PT, R188, -0x3f, RZ ;  /* 0xffffffc1bc0a7810 */ /* 0x010fe20007ffe0ff */
[----:B------:R-:W-:Y:S03]  /*5c70*/  FFMA.FTZ R4, R4, UR9, -R0 ;  /* 0x0000000904047c23 */ /* 0x000fe60008010800 */
[----:B------:R-:W-:Y:S05]  /*5c80*/  IABS R10, R10 ;  /* 0x0000000a000a7213 */ /* 0x000fea0000000000 */
[----:B------:R1:W-:Y:S01]  /*5c90*/  MUFU.EX2 R230, R4 ;  /* 0x0000000400e67308 */ /* 0x0003e20000000800 */
[----:B------:R-:W-:Y:S01]  /*5ca0*/  IMAD.MOV.U32 R13, RZ, RZ, R10 ;  /* 0x000000ffff0d7224 */ /* 0x000fe200078e000a */
[----:B------:R-:W-:Y:S04]  /*5cb0*/  IABS R10, R11 ;  /* 0x0000000b000a7213 */ /* 0x000fe80000000000 */
[----:B------:R-:W-:Y:S04]  /*5cc0*/  I2FP.F32.S32 R13, R13 ;  /* 0x0000000d000d7245 */ /* 0x000fe80000201400 */
[----:B------:R-:W-:Y:S01]  /*5cd0*/  MUFU.TANH R77, R48 ;  /* 0x00000030004d7308 */ /* 0x000fe20000002400 */
[----:B------:R-:W-:Y:S01]  /*5ce0*/  MOV R14, R10 ;  /* 0x0000000a000e7202 */ /* 0x000fe20000000f00 */
[----:B------:R-:W-:Y:S03]  /*5cf0*/  FFMA.FTZ R10, R13, -UR11, R85 ;  /* 0x8000000b0d0a7c23 */ /* 0x000fe60008010055 */
[----:B------:R-:W-:Y:S05]  /*5d00*/  I2FP.F32.S32 R14, R14 ;  /* 0x0000000e000e7245 */ /* 0x000fea0000201400 */
[----:B------:R-:W4:Y:S01]  /*5d10*/  MUFU.TANH R200, R50 ;  /* 0x0000003200c87308 */ /* 0x000f220000002400 */
[----:B------:R-:W-:Y:S01]  /*5d20*/  @P2 FSEL R10, R10, -INF , !P5 ;  /* 0xff8000000a0a2808 */ /* 0x000fe20006800000 */
[----:B------:R-:W-:Y:S01]  /*5d30*/  FFMA.FTZ R11, R14, -UR11, R84 ;  /* 0x8000000b0e0b7c23 */ /* 0x000fe20008010054 */
[----:B------:R-:W-:Y:S01]  /*5d40*/  PLOP3.LUT P2, PT, PT, PT, UP0, 0x80, 0x8 ;  /* 0x000000000008781c */ /* 0x000fe20003f4f008 */
[----:B-1----:R1:W4:Y:S02]  /*5d50*/  LDSM.16.M88.4 R4, [R181+0xd800] ;  /* 0x00d80000b504783b */ /* 0x0023240000000200 */
[--C-:B------:R-:W-:Y:S01]  /*5d60*/  FFMA.FTZ R10, R10, UR9, -R8.reuse ;  /* 0x000000090a0a7c23 */ /* 0x100fe20008010808 */
[----:B------:R-:W-:Y:S03]  /*5d70*/  @P1 FSEL R11, R11, -INF , !P6 ;  /* 0xff8000000b0b1808 */ /* 0x000fe60007000000 */
[----:B------:R-:W-:Y:S01]  /*5d80*/  MUFU.TANH R76, R49 ;  /* 0x00000031004c7308 */ /* 0x000fe20000002400 */
[----:B------:R-:W-:Y:S01]  /*5d90*/  PLOP3.LUT P1, PT, PT, PT, UP0, 0x80, 0x8 ;  /* 0x000000000008781c */ /* 0x000fe20003f2f008 */
[----:B------:R-:W-:Y:S08]  /*5da0*/  FFMA.FTZ R11, R11, UR9, -R8 ;  /* 0x000000090b0b7c23 */ /* 0x000ff00008010808 */
[----:B------:R4:W-:Y:S01]  /*5db0*/  MUFU.EX2 R87, R10 ;  /* 0x0000000a00577308 */ /* 0x0009e20000000800 */
[----:B------:R-:W-:Y:S02]  /*5dc0*/  @P2 FSEL R12, R12, -INF , !P5 ;  /* 0xff8000000c0c2808 */ /* 0x000fe40006800000 */
[----:B------:R-:W-:Y:S02]  /*5dd0*/  PLOP3.LUT P5, PT, PT, PT, UP0, 0x80, 0x8 ;  /* 0x000000000008781c */ /* 0x000fe40003faf008 */
[----:B------:R-:W-:Y:S01]  /*5de0*/  PLOP3.LUT P2, PT, PT, PT, UP0, 0x80, 0x8 ;  /* 0x000000000008781c */ /* 0x000fe20003f4f008 */
[--C-:B------:R-:W-:Y:S04]  /*5df0*/  FFMA.FTZ R12, R12, UR9, -R3.reuse ;  /* 0x000000090c0c7c23 */ /* 0x100fe80008010803 */
[----:B------:R-:W-:Y:S01]  /*5e00*/  MUFU.EX2 R86, R11 ;  /* 0x0000000b00567308 */ /* 0x000fe20000000800 */
[----:B-1----:R-:W-:Y:S09]  /*5e10*/  IMAD.MOV.U32 R181, RZ, RZ, R68 ;  /* 0x000000ffffb57224 */ /* 0x002ff200078e0044 */
[----:B------:R1:W-:Y:S01]  /*5e20*/  MUFU.EX2 R191, R12 ;  /* 0x0000000c00bf7308 */ /* 0x0003e20000000800 */
[----:B----4-:R-:W-:Y:S05]  /*5e30*/  FFMA.FTZ R10, R17, -UR11, R220 ;  /* 0x8000000b110a7c23 */ /* 0x010fea00080100dc */
[----:B------:R-:W-:Y:S02]  /*5e40*/  @P1 FSEL R10, R10, -INF , !P6 ;  /* 0xff8000000a0a1808 */ /* 0x000fe40007000000 */
[----:B------:R-:W-:Y:S02]  /*5e50*/  PLOP3.LUT P1, PT, PT, PT, UP0, 0x80, 0x8 ;  /* 0x000000000008781c */ /* 0x000fe40003f2f008 */
[----:B------:R-:W-:Y:S01]  /*5e60*/  MUFU.TANH R198, R51 ;  /* 0x0000003300c67308 */ /* 0x000fe20000002400 */
[----:B------:R-:W-:Y:S01]  /*5e70*/  PLOP3.LUT P6, PT, PT, PT, UP0, 0x80, 0x8 ;  /* 0x000000000008781c */ /* 0x000fe20003fcf008 */
[----:B------:R-:W-:Y:S01]  /*5e80*/  FFMA.FTZ R10, R10, UR9, -R3 ;  /* 0x000000090a0a7c23 */ /* 0x000fe20008010803 */
[-C--:B------:R-:W-:Y:S07]  /*5e90*/  HMMA.16816.F32 R52, R148, R4.reuse, R52 ;  /* 0x000000049434723c */ /* 0x080fee0000001834 */
[----:B------:R4:W-:Y:S01]  /*5ea0*/  MUFU.EX2 R190, R10 ;  /* 0x0000000a00be7308 */ /* 0x0009e20000000800 */
[----:B-1----:R-:W-:Y:S01]  /*5eb0*/  VIADD R12, R188, 0xffffffb8 ;  /* 0xffffffb8bc0c7836 */ /* 0x002fe20000000000 */
[C---:B------:R-:W-:Y:S04]  /*5ec0*/  HMMA.16816.F32 R56, R132.reuse, R4, R56 ;  /* 0x000000048438723c */ /* 0x040fe80000001838 */
[----:B------:R-:W-:Y:S01]  /*5ed0*/  @P6 IADD3 R15, PT, PT, R9, 0x20, RZ ;  /* 0x00000020090f6810 */ /* 0x000fe20007ffe0ff */
[----:B------:R-:W-:Y:S01]  /*5ee0*/  FFMA.FTZ R4, R14, -UR11, R213 ;  /* 0x8000000b0e047c23 */ /* 0x000fe200080100d5 */
[----:B------:R-:W-:Y:S01]  /*5ef0*/  PLOP3.LUT P6, PT, PT, PT, UP0, 0x80, 0x8 ;  /* 0x000000000008781c */ /* 0x000fe20003fcf008 */
[----:B------:R-:W-:Y:S01]  /*5f00*/  FFMA.FTZ R5, R18, -UR11, R247 ;  /* 0x8000000b12057c23 */ /* 0x000fe200080100f7 */
[-C--:B------:R-:W-:Y:S01]  /*5f10*/  HMMA.16816.F32 R60, R132, R6.reuse, R60 ;  /* 0x00000006843c723c */ /* 0x080fe2000000183c */
[----:B------:R-:W1:Y:S02]  /*5f20*/  MUFU.TANH R240, R47 ;  /* 0x0000002f00f07308 */ /* 0x000e640000002400 */
[----:B------:R-:W-:Y:S01]  /*5f30*/  @P2 ISETP.GE.AND P2, PT, R15, UR33, PT ;  /* 0x000000210f002c0c */ /* 0x000fe2000bf46270 */
[----:B------:R-:W-:Y:S01]  /*5f40*/  FMUL.FTZ R52, R52, UR10 ;  /* 0x0000000a34347c20 */ /* 0x000fe20008410000 */
[C---:B------:R-:W-:Y:S01]  /*5f50*/  IADD3 R14, PT, PT, R188.reuse, -0x8, RZ ;  /* 0xfffffff8bc0e7810 */ /* 0x040fe20007ffe0ff */
[----:B----4-:R-:W-:Y:S02]  /*5f60*/  VIADD R10, R188, 0xffffffb9 ;  /* 0xffffffb9bc0a7836 */ /* 0x010fe40000000000 */
[----:B------:R-:W-:Y:S01]  /*5f70*/  FMUL.FTZ R54, R54, UR10 ;  /* 0x0000000a36367c20 */ /* 0x000fe20008410000 */
[----:B------:R-:W-:Y:S02]  /*5f80*/  HMMA.16816.F32 R64, R148, R6, R64 ;  /* 0x000000069440723c */ /* 0x000fe40000001840 */
[----:B------:R-:W-:Y:S01]  /*5f90*/  MUFU.TANH R73, R52 ;  /* 0x0000003400497308 */ /* 0x000fe20000002400 */
[----:B------:R-:W-:Y:S02]  /*5fa0*/  MOV R149, 0x40 ;  /* 0x0000004000957802 */ /* 0x000fe40000000f00 */
[----:B------:R-:W-:Y:S01]  /*5fb0*/  IABS R11, R10 ;  /* 0x0000000a000b7213 */ /* 0x000fe20000000000 */
[----:B------:R-:W-:Y:S01]  /*5fc0*/  VIADD R6, R188, 0xffffffa9 ;  /* 0xffffffa9bc067836 */ /* 0x000fe20000000000 */
[----:B------:R-:W-:Y:S01]  /*5fd0*/  IABS R10, R12 ;  /* 0x0000000c000a7213 */ /* 0x000fe20000000000 */
[----:B------:R-:W-:Y:S01]  /*5fe0*/  @P1 VIADD R12, R9, 0x21 ;  /* 0x00000021090c1836 */ /* 0x000fe20000000000 */
[----:B------:R-:W-:Y:S01]  /*5ff0*/  PLOP3.LUT P1, PT, PT, PT, UP0, 0x80, 0x8 ;  /* 0x000000000008781c */ /* 0x000fe20003f2f008 */
[----:B------:R-:W-:Y:S01]  /*6000*/  FMUL.FTZ R58, R58, UR10 ;  /* 0x0000000a3a3a7c20 */ /* 0x000fe20008410000 */
[----:B------:R-:W-:Y:S01]  /*6010*/  I2FP.F32.S32 R17, R10 ;  /* 0x0000000a00117245 */ /* 0x000fe20000201400 */
[----:B------:R-:W4:Y:S01]  /*6020*/  MUFU.TANH R195, R54 ;  /* 0x0000003600c37308 */ /* 0x000f220000002400 */
[----:B------:R-:W-:Y:S01]  /*6030*/  I2FP.F32.S32 R16, R11 ;  /* 0x0000000b00107245 */ /* 0x000fe20000201400 */
[----:B------:R-:W-:Y:S01]  /*6040*/  FMUL.FTZ R56, R56, UR10 ;  /* 0x0000000a38387c20 */ /* 0x000fe20008410000 */
[----:B------:R-:W-:Y:S01]  /*6050*/  @P5 ISETP.GE.AND P5, PT, R12, UR33, PT ;  /* 0x000000210c005c0c */ /* 0x000fe2000bfa6270 */
[----:B------:R-:W-:Y:S01]  /*6060*/  FFMA.FTZ R11, R17, -UR11, R80 ;  /* 0x8000000b110b7c23 */ /* 0x000fe20008010050 */
[----:B------:R-:W-:Y:S01]  /*6070*/  IABS R14, R14 ;  /* 0x0000000e000e7213 */ /* 0x000fe20000000000 */
[----:B------:R-:W-:Y:S01]  /*6080*/  FFMA.FTZ R10, R16, -UR11, R81 ;  /* 0x8000000b100a7c23 */ /* 0x000fe20008010051 */
[----:B------:R-:W-:Y:S03]  /*6090*/  IABS R6, R6 ;  /* 0x0000000600067213 */ /* 0x000fe60000000000 */
[----:B------:R-:W4:Y:S01]  /*60a0*/  MUFU.TANH R227, R58 ;  /* 0x0000003a00e37308 */ /* 0x000f220000002400 */
[----:B------:R-:W-:Y:S01]  /*60b0*/  I2FP.F32.S32 R14, R14 ;  /* 0x0000000e000e7245 */ /* 0x000fe20000201400 */
[----:B------:R-:W-:Y:S01]  /*60c0*/  FMUL.FTZ R55, R55, UR10 ;  /* 0x0000000a37377c20 */ /* 0x000fe20008410000 */
[----:B------:R-:W-:Y:S01]  /*60d0*/  @P1 FSEL R11, R11, -INF , !P5 ;  /* 0xff8000000b0b1808 */ /* 0x000fe20006800000 */
[----:B------:R-:W-:Y:S01]  /*60e0*/  IMAD.MOV.U32 R7, RZ, RZ, R6 ;  /* 0x000000ffff077224 */ /* 0x000fe200078e0006 */
[----:B------:R-:W-:Y:S01]  /*60f0*/  PLOP3.LUT P1, PT, PT, PT, UP0, 0x80, 0x8 ;  /* 0x000000000008781c */ /* 0x000fe20003f2f008 */
[----:B------:R-:W-:Y:S01]  /*6100*/  FMUL.FTZ R53, R53, UR10 ;  /* 0x0000000a35357c20 */ /* 0x000fe20008410000 */
[----:B------:R-:W-:Y:S01]  /*6110*/  @P6 FSEL R10, R10, -INF , !P2 ;  /* 0xff8000000a0a6808 */ /* 0x000fe20005000000 */
[--C-:B------:R-:W-:Y:S01]  /*6120*/  FFMA.FTZ R11, R11, UR9, -R8.reuse ;  /* 0x000000090b0b7c23 */ /* 0x100fe20008010808 */
[----:B------:R-:W-:Y:S01]  /*6130*/  PLOP3.LUT P6, PT, PT, PT, UP0, 0x80, 0x8 ;  /* 0x000000000008781c */ /* 0x000fe20003fcf008 */
[----:B------:R-:W2:Y:S01]  /*6140*/  MUFU.TANH R209, R56 ;  /* 0x0000003800d17308 */ /* 0x000ea20000002400 */
[----:B------:R-:W-:Y:S01]  /*6150*/  I2FP.F32.S32 R18, R7 ;  /* 0x0000000700127245 */ /* 0x000fe20000201400 */
[----:B------:R-:W-:Y:S01]  /*6160*/  FFMA.FTZ R12, R10, UR9, -R8 ;  /* 0x000000090a0c7c23 */ /* 0x000fe20008010808 */
[----:B------:R-:W-:Y:S01]  /*6170*/  FFMA.FTZ R10, R13, -UR11, R214 ;  /* 0x8000000b0d0a7c23 */ /* 0x000fe200080100d6 */
[----:B------:R-:W-:Y:S01]  /*6180*/  FFMA.FTZ R13, R16, -UR11, R200 ;  /* 0x8000000b100d7c23 */ /* 0x000fe200080100c8 */
[----:B------:R-:W-:Y:S02]  /*6190*/  VIADD R16, R188, 0xffffffb0 ;  /* 0xffffffb0bc107836 */ /* 0x000fe40000000000 */
[----:B------:R-:W-:Y:S01]  /*61a0*/  FMUL.FTZ R57, R57, UR10 ;  /* 0x0000000a39397c20 */ /* 0x000fe20008410000 */
[----:B------:R-:W-:Y:S02]  /*61b0*/  FMUL.FTZ R59, R59, UR10 ;  /* 0x0000000a3b3b7c20 */ /* 0x000fe40008410000 */
[----:B------:R1:W-:Y:S01]  /*61c0*/  MUFU.EX2 R82, R11 ;  /* 0x0000000b00527308 */ /* 0x0003e20000000800 */
[----:B------:R-:W-:Y:S01]  /*61d0*/  @P1 FSEL R4, R4, -INF , !P5 ;  /* 0xff80000004041808 */ /* 0x000fe20006800000 */
[----:B------:R-:W-:Y:S01]  /*61e0*/  FMUL.FTZ R60, R60, UR10 ;  /* 0x0000000a3c3c7c20 */ /* 0x000fe20008410000 */
[----:B------:R-:W-:Y:S01]  /*61f0*/  PLOP3.LUT P1, PT, PT, PT, UP0, 0x80, 0x8 ;  /* 0x000000000008781c */ /* 0x000fe20003f2f008 */
[----:B------:R-:W-:Y:S01]  /*6200*/  FMUL.FTZ R61, R61, UR10 ;  /* 0x0000000a3d3d7c20 */ /* 0x000fe20008410000 */
[----:B------:R-:W-:Y:S01]  /*6210*/  @P6 FSEL R10, R10, -INF , !P2 ;  /* 0xff8000000a0a6808 */ /* 0x000fe20005000000 */
[--C-:B------:R-:W-:Y:S01]  /*6220*/  FFMA.FTZ R4, R4, UR9, -R3.reuse ;  /* 0x0000000904047c23 */ /* 0x100fe20008010803 */
[----:B------:R-:W-:Y:S03]  /*6230*/  PLOP3.LUT P6, PT, PT, PT, UP0, 0x80, 0x8 ;  /* 0x000000000008781c */ /* 0x000fe60003fcf008 */
[----:B------:R4:W-:Y:S01]  /*6240*/  MUFU.EX2 R83, R12 ;  /* 0x0000000c00537308 */ /* 0x0009e20000000800 */
[----:B------:R-:W-:Y:S01]  /*6250*/  FMUL.FTZ R64, R64, UR10 ;  /* 0x0000000a40407c20 */ /* 0x000fe20008410000 */
[----:B------:R-:W-:Y:S01]  /*6260*/  FFMA.FTZ R10, R10, UR9, -R3 ;  /* 0x000000090a0a7c23 */ /* 0x000fe20008010803 */
[----:B------:R-:W-:Y:S01]  /*6270*/  FMUL.FTZ R66, R66, UR10 ;  /* 0x0000000a42427c20 */ /* 0x000fe20008410000 */
[----:B------:R-:W-:Y:S01]  /*6280*/  FMUL.FTZ R65, R65, UR10 ;  /* 0x0000000a41417c20 */ /* 0x000fe20008410000 */
[----:B------:R-:W-:Y:S01]  /*6290*/  FMUL.FTZ R67, R67, UR10 ;  /* 0x0000000a43437c20 */ /* 0x000fe20008410000 */
[----:B------:R-:W-:Y:S01]  /*62a0*/  FMUL.FTZ R62, R62, UR10 ;  /* 0x0000000a3e3e7c20 */ /* 0x000fe20008410000 */
[----:B------:R-:W-:Y:S03]  /*62b0*/  FMUL.FTZ R63, R63, UR10 ;  /* 0x0000000a3f3f7c20 */ /* 0x000fe60008410000 */
[----:B------:R4:W-:Y:S01]  /*62c0*/  MUFU.EX2 R177, R4 ;  /* 0x0000000400b17308 */ /* 0x0009e20000000800 */
[C---:B-1----:R-:W-:Y:S01]  /*62d0*/  VIADD R11, R188.reuse, 0xfffffff9 ;  /* 0xfffffff9bc0b7836 */ /* 0x042fe20000000000 */
[----:B------:R-:W-:Y:S01]  /*62e0*/  LEA R148, R183, UR4, 0x1 ;  /* 0x00000004b7947c11 */ /* 0x000fe2000f8e08ff */
[----:B------:R-:W-:Y:S01]  /*62f0*/  IMAD.MOV.U32 R56, RZ, RZ, 0x20 ;  /* 0x00000020ff387424 */ /* 0x000fe200078e00ff */
[----:B------:R-:W-:Y:S02]  /*6300*/  SEL R153, R149, 0xffffffc0, !P0 ;  /* 0xffffffc095997807 */ /* 0x000fe40004000000 */
[----:B------:R-:W-:Y:S04]  /*6310*/  IABS R11, R11 ;  /* 0x0000000b000b7213 */ /* 0x000fe80000000000 */
[----:B------:R1:W-:Y:S01]  /*6320*/  MUFU.EX2 R176, R10 ;  /* 0x0000000a00b07308 */ /* 0x0003e20000000800 */
[----:B----4-:R-:W-:Y:S01]  /*6330*/  VIADD R12, R188, 0xfffffff1 ;  /* 0xfffffff1bc0c7836 */ /* 0x010fe20000000000 */
[----:B------:R-:W-:Y:S01]  /*6340*/  I2FP.F32.S32 R11, R11 ;  /* 0x0000000b000b7245 */ /* 0x000fe20000201400 */
[----:B------:R-:W-:Y:S01]  /*6350*/  IMAD.IADD R149, R148, 0x1, R153 ;  /* 0x0000000194957824 */ /* 0x000fe200078e0299 */
[----:B------:R-:W-:Y:S06]  /*6360*/  SEL R173, R56, 0xffffffe0, !P3 ;  /* 0xffffffe038ad7807 */ /* 0x000fec0005800000 */
[----:B------:R-:W-:Y:S01]  /*6370*/  MUFU.TANH R194, R55 ;  /* 0x0000003700c27308 */ /* 0x000fe20000002400 */
[----:B------:R-:W-:Y:S01]  /*6380*/  FFMA.FTZ R4, R11, -UR11, R229 ;  /* 0x8000000b0b047c23 */ /* 0x000fe200080100e5 */
[----:B------:R-:W-:Y:S04]  /*6390*/  IADD3 R150, PT, PT, R148, R173, RZ ;  /* 0x000000ad94967210 */ /* 0x000fe80007ffe0ff */
[----:B------:R-:W-:Y:S02]  /*63a0*/  @P6 FSEL R4, R4, -INF , !P2 ;  /* 0xff80000004046808 */ /* 0x000fe40005000000 */
[----:B------:R-:W-:Y:S01]  /*63b0*/  PLOP3.LUT P6, PT, PT, PT, UP0, 0x80, 0x8 ;  /* 0x000000000008781c */ /* 0x000fe20003fcf008 */
[----:B-1----:R-:W-:Y:S01]  /*63c0*/  FFMA.FTZ R10, R14, -UR11, R228 ;  /* 0x8000000b0e0a7c23 */ /* 0x002fe200080100e4 */
[----:B------:R-:W1:Y:S01]  /*63d0*/  MUFU.TANH R72, R53 ;  /* 0x0000003500487308 */ /* 0x000e620000002400 */
[--C-:B------:R-:W-:Y:S03]  /*63e0*/  FFMA.FTZ R4, R4, UR9, -R2.reuse ;  /* 0x0000000904047c23 */ /* 0x100fe60008010802 */
[----:B------:R-:W-:Y:S02]  /*63f0*/  @P1 FSEL R10, R10, -INF , !P5 ;  /* 0xff8000000a0a1808 */ /* 0x000fe40006800000 */
[----:B------:R-:W-:Y:S04]  /*6400*/  PLOP3.LUT P1, PT, PT, PT, UP0, 0x80, 0x8 ;  /* 0x000000000008781c */ /* 0x000fe80003f2f008 */
[----:B------:R4:W-:Y:S01]  /*6410*/  MUFU.EX2 R201, R4 ;  /* 0x0000000400c97308 */ /* 0x0009e20000000800 */
[----:B------:R-:W-:Y:S01]  /*6420*/  FFMA.FTZ R10, R10, UR9, -R2 ;  /* 0x000000090a0a7c23 */ /* 0x000fe20008010802 */
[----:B------:R-:W-:Y:S02]  /*6430*/  @P6 FSEL R5, R5, -INF , !P2 ;  /* 0xff80000005056808 */ /* 0x000fe40005000000 */
[----:B------:R-:W-:Y:S02]  /*6440*/  PLOP3.LUT P2, PT, PT, PT, UP0, 0x80, 0x8 ;  /* 0x000000000008781c */ /* 0x000fe40003f4f008 */
[----:B------:R-:W-:Y:S04]  /*6450*/  PLOP3.LUT P6, PT, PT, PT, UP0, 0x80, 0x8 ;  /* 0x000000000008781c */ /* 0x000fe80003fcf008 */
[----:B------:R3:W-:Y:S10]  /*6460*/  MUFU.EX2 R199, R10 ;  /* 0x0000000a00c77308 */ /* 0x0007f40000000800 */
[----:B------:R-:W1:Y:S01]  /*6470*/  MUFU.TANH R207, R57 ;  /* 0x0000003900cf7308 */ /* 0x000e620000002400 */
[----:B----4-:R-:W-:Y:S05]  /*6480*/  FFMA.FTZ R4, R19, -UR11, R246 ;  /* 0x8000000b13047c23 */ /* 0x010fea00080100f6 */
[----:B------:R-:W-:Y:S02]  /*6490*/  @P1 FSEL R4, R4, -INF , !P5 ;  /* 0xff80000004041808 */ /* 0x000fe40006800000 */
[----:B------:R-:W-:Y:S01]  /*64a0*/  PLOP3.LUT P5, PT, PT, PT, UP0, 0x80, 0x8 ;  /* 0x000000000008781c */ /* 0x000fe20003faf008 */
[--C-:B---3--:R-:W-:Y:S01]  /*64b0*/  FFMA.FTZ R10, R5, UR9, -R0.reuse ;  /* 0x00000009050a7c23 */ /* 0x108fe20008010800 */
[----:B------:R-:W-:Y:S01]  /*64c0*/  IABS R5, R12 ;  /* 0x0000000c00057213 */ /* 0x000fe20000000000 */
[----:B------:R-:W-:Y:S01]  /*64d0*/  FFMA.FTZ R4, R4, UR9, -R0 ;  /* 0x0000000904047c23 */ /* 0x000fe20008010800 */
[----:B------:R-:W-:Y:S01]  /*64e0*/  PLOP3.LUT P1, PT, PT, PT, UP0, 0x80, 0x8 ;  /* 0x000000000008781c */ /* 0x000fe20003f2f008 */
[----:B------:R3:W-:Y:S01]  /*64f0*/  MUFU.EX2 R217, R10 ;  /* 0x0000000a00d97308 */ /* 0x0007e20000000800 */
[----:B------:R-:W-:Y:S01]  /*6500*/  @P2 VIADD R12, R9, 0x28 ;  /* 0x00000028090c2836 */ /* 0x000fe20000000000 */
[----:B------:R-:W-:Y:S02]  /*6510*/  PLOP3.LUT P2, PT, PT, PT, UP0, 0x80, 0x8 ;  /* 0x000000000008781c */ /* 0x000fe40003f4f008 */
[----:B------:R-:W-:Y:S02]  /*6520*/  I2FP.F32.S32 R15, R5 ;  /* 0x00000005000f7245 */ /* 0x000fe40000201400 */
[----:B------:R-:W-:Y:S01]  /*6530*/  @P6 ISETP.GE.AND P6, PT, R12, UR33, PT ;  /* 0x000000210c006c0c */ /* 0x000fe2000bfc6270 */
[C---:B------:R-:W-:Y:S03]  /*6540*/  VIADD R12, R188.reuse, 0xffffffb1 ;  /* 0xffffffb1bc0c7836 */ /* 0x040fe60000000000 */
[----:B------:R4:W-:Y:S01]  /*6550*/  MUFU.EX2 R216, R4 ;  /* 0x0000000400d87308 */ /* 0x0009e20000000800 */
[----:B------:R-:W-:Y:S01]  /*6560*/  FFMA.FTZ R5, R15, -UR11, R225 ;  /* 0x8000000b0f057c23 */ /* 0x000fe200080100e1 */
[----:B------:R-:W-:Y:S04]  /*6570*/  IABS R12, R12 ;  /* 0x0000000c000c7213 */ /* 0x000fe80000000000 */
[----:B------:R-:W-:Y:S02]  /*6580*/  @P1 FSEL R5, R5, -INF , !P6 ;  /* 0xff80000005051808 */ /* 0x000fe40007000000 */
[----:B------:R-:W-:Y:S02]  /*6590*/  PLOP3.LUT P1, PT, PT, PT, UP0, 0x80, 0x8 ;  /* 0x000000000008781c */ /* 0x000fe40003f2f008 */
[----:B------:R-:W1:Y:S01]  /*65a0*/  MUFU.TANH R226, R59 ;  /* 0x0000003b00e27308 */ /* 0x000e620000002400 */
[----:B---3--:R-:W-:Y:S01]  /*65b0*/  IADD3 R10, PT, PT, R188, -0x10, RZ ;  /* 0xfffffff0bc0a7810 */ /* 0x008fe20007ffe0ff */
[----:B------:R-:W-:Y:S03]  /*65c0*/  FFMA.FTZ R5, R5, UR9, -R2 ;  /* 0x0000000905057c23 */ /* 0x000fe60008010802 */
[----:B----4-:R-:W-:Y:S01]  /*65d0*/  IABS R4, R10 ;  /* 0x0000000a00047213 */ /* 0x010fe20000000000 */
[----:B------:R-:W-:Y:S01]  /*65e0*/  @P5 VIADD R10, R9, 0x29 ;  /* 0x00000029090a5836 */ /* 0x000fe20000000000 */
[----:B------:R-:W-:Y:S03]  /*65f0*/  PLOP3.LUT P5, PT, PT, PT, UP0, 0x80, 0x8 ;  /* 0x000000000008781c */ /* 0x000fe60003faf008 */
[----:B------:R3:W-:Y:S01]  /*6600*/  MUFU.EX2 R193, R5 ;  /* 0x0000000500c17308 */ /* 0x0007e20000000800 */
[----:B------:R-:W-:Y:S02]  /*6610*/  I2FP.F32.S32 R20, R4 ;  /* 0x0000000400147245 */ /* 0x000fe40000201400 */
[----:B------:R-:W-:Y:S01]  /*6620*/  @P2 ISETP.GE.AND P2, PT, R10, UR33, PT ;  /* 0x000000210a002c0c */ /* 0x000fe2000bf46270 */
[----:B------:R-:W-:Y:S01]  /*6630*/  FFMA.FTZ R10, R11, -UR11, R242 ;  /* 0x8000000b0b0a7c23 */ /* 0x000fe200080100f2 */
[----:B------:R-:W-:Y:S01]  /*6640*/  MOV R11, R12 ;  /* 0x0000000c000b7202 */ /* 0x000fe20000000f00 */
[----:B------:R-:W-:Y:S04]  /*6650*/  FFMA.FTZ R4, R20, -UR11, R224 ;  /* 0x8000000b14047c23 */ /* 0x000fe800080100e0 */
[----:B------:R-:W4:Y:S01]  /*6660*/  MUFU.TANH R203, R60 ;  /* 0x0000003c00cb7308 */ /* 0x000f220000002400 */
[----:B------:R-:W-:Y:S02]  /*6670*/  I2FP.F32.S32 R11, R11 ;  /* 0x0000000b000b7245 */ /* 0x000fe40000201400 */
[----:B------:R-:W-:Y:S02]  /*6680*/  @P1 FSEL R10, R10, -INF , !P6 ;  /* 0xff8000000a0a1808 */ /* 0x000fe40007000000 */
[----:B------:R-:W-:Y:S01]  /*6690*/  @P5 FSEL R4, R4, -INF , !P2 ;  /* 0xff80000004045808 */ /* 0x000fe20005000000 */
[C---:B------:R-:W-:Y:S01]  /*66a0*/  FFMA.FTZ R12, R11.reuse, -UR11, R77 ;  /* 0x8000000b0b0c7c23 */ /* 0x040fe2000801004d */
[----:B------:R-:W-:Y:S01]  /*66b0*/  PLOP3.LUT P5, PT, PT, PT, UP0, 0x80, 0x8 ;  /* 0x000000000008781c */ /* 0x000fe20003faf008 */
[----:B------:R-:W-:Y:S01]  /*66c0*/  FFMA.FTZ R10, R10, UR9, -R0 ;  /* 0x000000090a0a7c23 */ /* 0x000fe20008010800 */
[----:B------:R-:W-:Y:S01]  /*66d0*/  PLOP3.LUT P1, PT, PT, PT, UP0, 0x80, 0x8 ;  /* 0x000000000008781c */ /* 0x000fe20003f2f008 */
[----:B---3--:R-:W-:Y:S01]  /*66e0*/  FFMA.FTZ R5, R4, UR9, -R2 ;  /* 0x0000000904057c23 */ /* 0x008fe20008010802 */
[----:B------:R-:W-:Y:S01]  /*66f0*/  FFMA.FTZ R4, R14, -UR11, R240 ;  /* 0x8000000b0e047c23 */ /* 0x000fe200080100f0 */
[----:B------:R-:W-:Y:S01]  /*6700*/  IABS R14, R16 ;  /* 0x00000010000e7213 */ /* 0x000fe20000000000 */
[----:B------:R3:W-:Y:S01]  /*6710*/  MUFU.EX2 R208, R10 ;  /* 0x0000000a00d07308 */ /* 0x0007e20000000800 */
[----:B------:R-:W-:Y:S01]  /*6720*/  FFMA.FTZ R7, R11, -UR11, R195 ;  /* 0x8000000b0b077c23 */ /* 0x000fe200080100c3 */
[----:B------:R-:W-:Y:S01]  /*6730*/  FFMA.FTZ R11, R15, -UR11, R227 ;  /* 0x8000000b0f0b7c23 */ /* 0x000fe200080100e3 */
[----:B------:R-:W-:Y:S02]  /*6740*/  I2FP.F32.S32 R14, R14 ;  /* 0x0000000e000e7245 */ /* 0x000fe40000201400 */
[----:B------:R-:W-:Y:S02]  /*6750*/  IADD3 R16, PT, PT, R188, -0x58, RZ ;  /* 0xffffffa8bc107810 */ /* 0x000fe40007ffe0ff */
[----:B------:R-:W-:Y:S03]  /*6760*/  @P5 FSEL R12, R12, -INF , !P6 ;  /* 0xff8000000c0c5808 */ /* 0x000fe60007000000 */
[----:B------:R2:W-:Y:S01]  /*6770*/  MUFU.EX2 R192, R5 ;  /* 0x0000000500c07308 */ /* 0x0005e20000000800 */
[----:B------:R-:W-:Y:S02]  /*6780*/  PLOP3.LUT P5, PT, PT, PT, UP0, 0x80, 0x8 ;  /* 0x000000000008781c */ /* 0x000fe40003faf008 */
[----:B------:R-:W-:Y:S01]  /*6790*/  @P1 FSEL R13, R13, -INF , !P6 ;  /* 0xff8000000d0d1808 */ /* 0x000fe20007000000 */
[----:B------:R-:W-:Y:S01]  /*67a0*/  FFMA.FTZ R15, R12, UR9, -R8 ;  /* 0x000000090c0f7c23 */ /* 0x000fe20008010808 */
[----:B------:R-:W-:Y:S02]  /*67b0*/  PLOP3.LUT P1, PT, PT, PT, UP0, 0x80, 0x8 ;  /* 0x000000000008781c */ /* 0x000fe40003f2f008 */
[----:B------:R-:W-:Y:S03]  /*67c0*/  PLOP3.LUT P6, PT, PT, PT, UP0, 0x80, 0x8 ;  /* 0x000000000008781c */ /* 0x000fe60003fcf008 */
[----:B------:R-:W-:Y:S01]  /*67d0*/  MUFU.EX2 R79, R15 ;  /* 0x0000000f004f7308 */ /* 0x000fe20000000800 */
[----:B---3--:R-:W-:Y:S01]  /*67e0*/  IADD3 R10, PT, PT, R188, -0x17, RZ ;  /* 0xffffffe9bc0a7810 */ /* 0x008fe20007ffe0ff */
[----:B------:R-:W-:Y:S01]  /*67f0*/  FFMA.FTZ R13, R13, UR9, -R3 ;  /* 0x000000090d0d7c23 */ /* 0x000fe20008010803 */
[----:B------:R-:W-:Y:S02]  /*6800*/  IABS R12, R16 ;  /* 0x00000010000c7213 */ /* 0x000fe40000000000 */
[----:B------:R-:W-:Y:S01]  /*6810*/  IABS R6, R10 ;  /* 0x0000000a00067213 */ /* 0x000fe20000000000 */
[----:B------:R-:W-:Y:S01]  /*6820*/  FFMA.FTZ R10, R18, -UR11, R73 ;  /* 0x8000000b120a7c23 */ /* 0x000fe20008010049 */
[----:B------:R-:W-:Y:S03]  /*6830*/  @P5 FSEL R4, R4, -INF , !P2 ;  /* 0xff80000004045808 */ /* 0x000fe60005000000 */
[----:B------:R-:W-:Y:S01]  /*6840*/  MUFU.EX2 R167, R13 ;  /* 0x0000000d00a77308 */ /* 0x000fe20000000800 */
[----:B------:R-:W-:Y:S02]  /*6850*/  PLOP3.LUT P5, PT, PT, PT, UP0, 0x80, 0x8 ;  /* 0x000000000008781c */ /* 0x000fe40003faf008 */
[----:B--2---:R-:W-:Y:S01]  /*6860*/  @P1 IADD3 R5, PT, PT, R9, 0x30, RZ ;  /* 0x0000003009051810 */ /* 0x004fe20007ffe0ff */
[----:B------:R-:W-:Y:S01]  /*6870*/  FFMA.FTZ R4, R4, UR9, -R0 ;  /* 0x0000000904047c23 */ /* 0x000fe20008010800 */
[----:B------:R-:W-:Y:S02]  /*6880*/  PLOP3.LUT P1, PT, PT, PT, UP0, 0x80, 0x8 ;  /* 0x000000000008781c */ /* 0x000fe40003f2f008 */
[----:B------:R-:W-:Y:S03]  /*6890*/  @P6 ISETP.GE.AND P6, PT, R5, UR33, PT ;  /* 0x0000002105006c0c */ /* 0x000fe6000bfc6270 */
[----:B------:R2:W-:Y:S01]  /*68a0*/  MUFU.EX2 R206, R4 ;  /* 0x0000000400ce7308 */ /* 0x0005e20000000800 */
[----:B------:R-:W-:Y:S01]  /*68b0*/  FFMA.FTZ R5, R14, -UR11, R76 ;  /* 0x8000000b0e057c23 */ /* 0x000fe2000801004c */
[----:B------:R-:W-:Y:S02]  /*68c0*/  I2FP.F32.S32 R19, R6 ;  /* 0x0000000600137245 */ /* 0x000fe40000201400 */
[----:B------:R-:W-:Y:S02]  /*68d0*/  LEA R154, R23, UR4, 0x1 ;  /* 0x00000004179a7c11 */ /* 0x000fe4000f8e08ff */
[----:B------:R-:W-:Y:S01]  /*68e0*/  @P5 FSEL R5, R5, -INF , !P2 ;  /* 0xff80000005055808 */ /* 0x000fe20005000000 */
[----:B------:R-:W-:Y:S01]  /*68f0*/  FFMA.FTZ R6, R19, -UR11, R209 ;  /* 0x8000000b13067c23 */ /* 0x000fe200080100d1 */
[----:B------:R-:W-:Y:S01]  /*6900*/  PLOP3.LUT P5, PT, PT, PT, UP0, 0x80, 0x8 ;  /* 0x000000000008781c */ /* 0x000fe20003faf008 */
[C---:B------:R-:W-:Y:S01]  /*6910*/  VIADD R155, R154.reuse, 0x1c040 ;  /* 0x0001c0409a9b7836 */ /* 0x040fe20000000000 */
[----:B------:R-:W-:Y:S01]  /*6920*/  I2FP.F32.S32 R16, R12 ;  /* 0x0000000c00107245 */ /* 0x000fe20000201400 */
[----:B------:R-:W-:Y:S01]  /*6930*/  FFMA.FTZ R5, R5, UR9, -R8 ;  /* 0x0000000905057c23 */ /* 0x000fe20008010808 */
[C---:B------:R-:W-:Y:S01]  /*6940*/  IADD3 R12, PT, PT, R154.reuse, 0x1c000, RZ ;  /* 0x0001c0009a0c7810 */ /* 0x040fe20007ffe0ff */
[----:B------:R-:W3:Y:S01]  /*6950*/  MUFU.TANH R202, R61 ;  /* 0x0000003d00ca7308 */ /* 0x000ee20000002400 */
[----:B------:R-:W-:Y:S02]  /*6960*/  MOV R23, 0x10 ;  /* 0x0000001000177802 */ /* 0x000fe40000000f00 */
[----:B------:R-:W-:Y:S01]  /*6970*/  IADD3 R157, PT, PT, R154, R24, RZ ;  /* 0x000000189a9d7210 */ /* 0x000fe20007ffe0ff */
[----:B--2---:R-:W-:Y:S01]  /*6980*/  FFMA.FTZ R4, R17, -UR11, R198 ;  /* 0x8000000b11047c23 */ /* 0x004fe200080100c6 */
[----:B------:R-:W-:Y:S01]  /*6990*/  @P4 VIADD R155, R12, 0xffffffc0 ;  /* 0xffffffc00c9b4836 */ /* 0x000fe20000000000 */
[----:B------:R-:W-:Y:S02]  /*69a0*/  SEL R23, R23, 0xfffffff0, !P0 ;  /* 0xfffffff017177807 */ /* 0x000fe40004000000 */
[----:B------:R-:W-:Y:S02]  /*69b0*/  @P5 FSEL R10, R10, -INF , !P6 ;  /* 0xff8000000a0a5808 */ /* 0x000fe40007000000 */
[----:B------:R1:W-:Y:S01]  /*69c0*/  MUFU.EX2 R78, R5 ;  /* 0x00000005004e7308 */ /* 0x0003e20000000800 */
[----:B------:R-:W-:Y:S01]  /*69d0*/  @P1 FSEL R4, R4, -INF , !P2 ;  /* 0xff80000004041808 */ /* 0x000fe20005000000 */
[----:B------:R-:W-:Y:S01]  /*69e0*/  IMAD.IADD R161, R154, 0x1, R23 ;  /* 0x000000019aa17824 */ /* 0x000fe200078e0217 */
[----:B------:R-:W-:Y:S01]  /*69f0*/  PLOP3.LUT P1, PT, PT, PT, UP0, 0x80, 0x8 ;  /* 0x000000000008781c */ /* 0x000fe20003f2f008 */
[----:B------:R-:W-:Y:S01]  /*6a00*/  FFMA.FTZ R10, R10, UR9, -R8 ;  /* 0x000000090a0a7c23 */ /* 0x000fe20008010808 */
[----:B------:R-:W-:Y:S01]  /*6a10*/  PLOP3.LUT P2, PT, PT, PT, UP0, 0x80, 0x8 ;  /* 0x000000000008781c */ /* 0x000fe20003f4f008 */
[----:B------:R-:W-:Y:S01]  /*6a20*/  FFMA.FTZ R4, R4, UR9, -R3 ;  /* 0x0000000904047c23 */ /* 0x000fe20008010803 */
[----:B------:R-:W-:Y:S03]  /*6a30*/  PLOP3.LUT P5, PT, PT, PT, UP0, 0x80, 0x8 ;  /* 0x000000000008781c */ /* 0x000fe60003faf008 */
[----:B------:R2:W-:Y:S01]  /*6a40*/  MUFU.EX2 R75, R10 ;  /* 0x0000000a004b7308 */ /* 0x0005e20000000800 */
[----:B------:R-:W-:Y:S01]  /*6a50*/  F2FP.F16.F32.PACK_AB R12, R98, R181 ;  /* 0x000000b5620c723e */ /* 0x000fe200000000ff */
[C---:B------:R-:W-:Y:S01]  /*6a60*/  IMAD.IADD R160, R23.reuse, 0x1, R157 ;  /* 0x0000000117a07824 */ /* 0x040fe200078e029d */
[----:B------:R-:W-:Y:S01]  /*6a70*/  IADD3 R158, PT, PT, R23, R155, RZ ;  /* 0x0000009b179e7210 */ /* 0x000fe20007ffe0ff */
[----:B------:R-:W-:Y:S02]  /*6a80*/  IMAD.IADD R156, R24, 0x1, R155 ;  /* 0x00000001189c7824 */ /* 0x000fe400078e029b */
[----:B------:R-:W-:Y:S01]  /*6a90*/  STS [R154+0x1c000], R12 ;  /* 0x01c0000c9a007388 */ /* 0x000fe20000000800 */
[----:B------:R-:W-:Y:S03]  /*6aa0*/  @P1 FSEL R7, R7, -INF , !P6 ;  /* 0xff80000007071808 */ /* 0x000fe60007000000 */
[----:B------:R4:W-:Y:S01]  /*6ab0*/  MUFU.EX2 R166, R4 ;  /* 0x0000000400a67308 */ /* 0x0009e20000000800 */
[----:B------:R-:W-:Y:S01]  /*6ac0*/  PLOP3.LUT P1, PT, PT, PT, UP0, 0x80, 0x8 ;  /* 0x000000000008781c */ /* 0x000fe20003f2f008 */
[----:B-1----:R-:W-:Y:S01]  /*6ad0*/  FFMA.FTZ R5, R16, -UR11, R72 ;  /* 0x8000000b10057c23 */ /* 0x002fe20008010048 */
[----:B------:R-:W-:Y:S01]  /*6ae0*/  @P2 FSEL R6, R6, -INF , !P6 ;  /* 0xff80000006062808 */ /* 0x000fe20007000000 */
[--C-:B------:R-:W-:Y:S01]  /*6af0*/  FFMA.FTZ R7, R7, UR9, -R3.reuse ;  /* 0x0000000907077c23 */ /* 0x100fe20008010803 */
[----:B------:R-:W-:Y:S02]  /*6b00*/  @P5 FSEL R11, R11, -INF , !P6 ;  /* 0xff8000000b0b5808 */ /* 0x000fe40007000000 */
[----:B------:R-:W-:Y:S03]  /*6b10*/  PLOP3.LUT P2, PT, PT, PT, UP0, 0x80, 0x8 ;  /* 0x000000000008781c */ /* 0x000fe60003f4f008 */
[----:B------:R1:W-:Y:S01]  /*6b20*/  MUFU.EX2 R165, R7 ;  /* 0x0000000700a57308 */ /* 0x0003e20000000800 */
[----:B------:R-:W-:Y:S01]  /*6b30*/  PLOP3.LUT P5, PT, PT, PT, UP0, 0x80, 0x8 ;  /* 0x000000000008781c */ /* 0x000fe20003faf008 */
[----:B------:R-:W-:Y:S01]  /*6b40*/  FFMA.FTZ R6, R6, UR9, -R2 ;  /* 0x0000000906067c23 */ /* 0x000fe20008010802 */
[----:B------:R-:W-:Y:S01]  /*6b50*/  PLOP3.LUT P6, PT, PT, PT, UP0, 0x80, 0x8 ;  /* 0x000000000008781c */ /* 0x000fe20003fcf008 */
[----:B------:R-:W-:Y:S01]  /*6b60*/  FFMA.FTZ R11, R11, UR9, -R0 ;  /* 0x000000090b0b7c23 */ /* 0x000fe20008010800 */
[----:B--2---:R-:W-:Y:S01]  /*6b70*/  F2FP.F16.F32.PACK_AB R10, R184, R187 ;  /* 0x000000bbb80a723e */ /* 0x004fe200000000ff */
[----:B------:R-:W-:Y:S01]  /*6b80*/  @P1 VIADD R15, R9, 0x31 ;  /* 0x00000031090f1836 */ /* 0x000fe20000000000 */
[----:B------:R-:W-:Y:S03]  /*6b90*/  PLOP3.LUT P1, PT, PT, PT, UP0, 0x80, 0x8 ;  /* 0x000000000008781c */ /* 0x000fe60003f2f008 */
[----:B------:R2:W-:Y:S01]  /*6ba0*/  MUFU.EX2 R175, R6 ;  /* 0x0000000600af7308 */ /* 0x0005e20000000800 */
[----:B----4-:R-:W-:Y:S01]  /*6bb0*/  FFMA.FTZ R4, R14, -UR11, R194 ;  /* 0x8000000b0e047c23 */ /* 0x010fe200080100c2 */
[----:B------:R4:W-:Y:S01]  /*6bc0*/  STS [R154+0x1c400], R10 ;  /* 0x01c4000a9a007388 */ /* 0x0009e20000000800 */
[----:B------:R-:W-:Y:S02]  /*6bd0*/  IADD3 R159, PT, PT, R23, R156, RZ ;  /* 0x0000009c179f7210 */ /* 0x000fe40007ffe0ff */
[----:B------:R-:W-:Y:S01]  /*6be0*/  @P2 ISETP.GE.AND P2, PT, R15, UR33, PT ;  /* 0x000000210f002c0c */ /* 0x000fe2000bf46270 */
[----:B------:R-:W3:Y:S01]  /*6bf0*/  LDL R14, [R1+0x64] ;  /* 0x00006400010e7983 */ /* 0x000ee20000100800 */
[C---:B------:R-:W-:Y:S01]  /*6c00*/  @P5 IADD3 R17, PT, PT, R9.reuse, 0x38, RZ ;  /* 0x0000003809115810 */ /* 0x040fe20007ffe0ff */
[----:B------:R-:W-:Y:S01]  /*6c10*/  @P6 VIADD R15, R9, 0x39 ;  /* 0x00000039090f6836 */ /* 0x000fe20000000000 */
[----:B------:R-:W-:Y:S01]  /*6c20*/  IADD3 R9, PT, PT, R188, -0x18, RZ ;  /* 0xffffffe8bc097810 */ /* 0x000fe20007ffe0ff */
[----:B------:R-:W3:Y:S01]  /*6c30*/  MUFU.TANH R71, R64 ;  /* 0x0000004000477308 */ /* 0x000ee20000002400 */
[----:B-1----:R-:W-:Y:S02]  /*6c40*/  F2FP.F16.F32.PACK_AB R7, R252, R25 ;  /* 0x00000019fc07723e */ /* 0x002fe400000000ff */
[----:B------:R-:W-:Y:S02]  /*6c50*/  IABS R9, R9 ;  /* 0x0000000900097213 */ /* 0x000fe40000000000 */
[----:B------:R-:W-:Y:S02]  /*6c60*/  @P1 FSEL R5, R5, -INF , !P2 ;  /* 0xff80000005051808 */ /* 0x000fe40005000000 */
[----:B------:R-:W-:Y:S03]  /*6c70*/  I2FP.F32.S32 R13, R9 ;  /* 0x00000009000d7245 */ /* 0x000fe60000201400 */
[----:B------:R-:W-:Y:S01]  /*6c80*/  MUFU.TANH R169, R66 ;  /* 0x0000004200a97308 */ /* 0x000fe20000002400 */
[----:B------:R-:W-:Y:S01]  /*6c90*/  F2FP.F16.F32.PACK_AB R9, R94, R95 ;  /* 0x0000005f5e09723e */ /* 0x000fe200000000ff */
[----:B------:R-:W-:Y:S01]  /*6ca0*/  FFMA.FTZ R5, R5, UR9, -R8 ;  /* 0x0000000905057c23 */ /* 0x000fe20008010808 */
[----:B------:R-:W-:Y:S02]  /*6cb0*/  PLOP3.LUT P1, PT, PT, PT, UP0, 0x80, 0x8 ;  /* 0x000000000008781c */ /* 0x000fe40003f2f008 */
[----:B--2---:R-:W-:Y:S01]  /*6cc0*/  F2FP.F16.F32.PACK_AB R6, R92, R93 ;  /* 0x0000005d5c06723e */ /* 0x004fe200000000ff */
[----:B------:R1:W-:Y:S01]  /*6cd0*/  STS [R161+0x1c000], R9 ;  /* 0x01c00009a1007388 */ /* 0x0003e20000000800 */
[----:B------:R-:W-:Y:S03]  /*6ce0*/  PLOP3.LUT P5, PT, PT, PT, UP0, 0x80, 0x8 ;  /* 0x000000000008781c */ /* 0x000fe60003faf008 */
[----:B------:R2:W-:Y:S01]  /*6cf0*/  MUFU.EX2 R74, R5 ;  /* 0x00000005004a7308 */ /* 0x0005e20000000800 */
[----:B----4-:R-:W-:Y:S02]  /*6d00*/  F2FP.F16.F32.PACK_AB R10, R241, R243 ;  /* 0x000000f3f10a723e */ /* 0x010fe400000000ff */
[----:B------:R-:W-:Y:S03]  /*6d10*/  PLOP3.LUT P6, PT, PT, PT, UP0, 0x80, 0x8 ;  /* 0x000000000008781c */ /* 0x000fe60003fcf008 */
[----:B------:R-:W-:Y:S04]  /*6d20*/  @P1 FSEL R4, R4, -INF , !P2 ;  /* 0xff80000004041808 */ /* 0x000fe80005000000 */
[----:B------:R-:W4:Y:S01]  /*6d30*/  MUFU.TANH R70, R65 ;  /* 0x0000004100467308 */ /* 0x000f220000002400 */
[----:B------:R-:W-:Y:S02]  /*6d40*/  PLOP3.LUT P1, PT, PT, PT, UP0, 0x80, 0x8 ;  /* 0x000000000008781c */ /* 0x000fe40003f2f008 */
[----:B------:R-:W-:Y:S01]  /*6d50*/  @P5 ISETP.GE.AND P5, PT, R17, UR33, PT ;  /* 0x0000002111005c0c */ /* 0x000fe2000bfa6270 */
[----:B------:R-:W-:Y:S01]  /*6d60*/  FFMA.FTZ R12, R4, UR9, -R3 ;  /* 0x00000009040c7c23 */ /* 0x000fe20008010803 */
[----:B------:R-:W-:Y:S02]  /*6d70*/  F2FP.F16.F32.PACK_AB R4, R233, R235 ;  /* 0x000000ebe904723e */ /* 0x000fe400000000ff */
[----:B------:R-:W-:Y:S01]  /*6d80*/  @P6 ISETP.GE.AND P6, PT, R15, UR33, PT ;  /* 0x000000210f006c0c */ /* 0x000fe2000bfc6270 */
[----:B--2---:R-:W-:Y:S02]  /*6d90*/  FFMA.FTZ R5, R13, -UR11, R207 ;  /* 0x8000000b0d057c23 */ /* 0x004fe400080100cf */
[----:B------:R-:W2:Y:S01]  /*6da0*/  MUFU.TANH R168, R67 ;  /* 0x0000004300a87308 */ /* 0x000ea20000002400 */
[----:B-1----:R-:W-:Y:S03]  /*6db0*/  F2FP.F16.F32.PACK_AB R9, R211, R210 ;  /* 0x000000d2d309723e */ /* 0x002fe600000000ff */
[----:B------:R-:W-:Y:S06]  /*6dc0*/  @P1 FSEL R5, R5, -INF , !P2 ;  /* 0xff80000005051808 */ /* 0x000fec0005000000 */
[----:B------:R-:W1:Y:S01]  /*6dd0*/  MUFU.TANH R219, R62 ;  /* 0x0000003e00db7308 */ /* 0x000e620000002400 */
[----:B------:R-:W-:Y:S01]  /*6de0*/  PLOP3.LUT P1, PT, PT, PT, UP0, 0x80, 0x8 ;  /* 0x000000000008781c */ /* 0x000fe20003f2f008 */
[----:B------:R4:W-:Y:S04]  /*6df0*/  STS [R161+0x1c400], R9 ;  /* 0x01c40009a1007388 */ /* 0x0009e80000000800 */
[----:B------:R2:W-:Y:S04]  /*6e00*/  STS [R154+0x1e400], R7 ;  /* 0x01e400079a007388 */ /* 0x0005e80000000800 */
[----:B------:R-:W1:Y:S01]  /*6e10*/  MUFU.TANH R218, R63 ;  /* 0x0000003f00da7308 */ /* 0x000e620000002400 */
[----:B------:R1:W-:Y:S04]  /*6e20*/  STS [R154+0x1e000], R10 ;  /* 0x01e0000a9a007388 */ /* 0x0003e80000000800 */
[----:B------:R1:W-:Y:S05]  /*6e30*/  STS [R161+0x1e000], R4 ;  /* 0x01e00004a1007388 */ /* 0x0003ea0000000800 */
[----:B------:R-:W-:Y:S10]  /*6e40*/  MUFU.EX2 R164, R12 ;  /* 0x0000000c00a47308 */ /* 0x000ff40000000800 */
[----:B------:R-:W-:Y:S01]  /*6e50*/  MUFU.EX2 R197, R11 ;  /* 0x0000000b00c57308 */ /* 0x000fe20000000800 */
[----:B----4-:R-:W-:Y:S01]  /*6e60*/  FFMA.FTZ R9, R5, UR9, -R2 ;  /* 0x0000000905097c23 */ /* 0x010fe20008010802 */
[----:B------:R-:W-:Y:S02]  /*6e70*/  F2FP.F16.F32.PACK_AB R5, R204, R205 ;  /* 0x000000cdcc05723e */ /* 0x000fe400000000ff */
[----:B--2---:R-:W-:Y:S06]  /*6e80*/  F2FP.F16.F32.PACK_AB R7, R250, R251 ;  /* 0x000000fbfa07723e */ /* 0x004fec00000000ff */
[----:B------:R2:W-:Y:S01]  /*6e90*/  MUFU.EX2 R174, R9 ;  /* 0x0000000900ae7308 */ /* 0x0005e20000000800 */
[----:B-1----:R-:W-:Y:S01]  /*6ea0*/  IADD3 R10, PT, PT, R188, -0x60, RZ ;  /* 0xffffffa0bc0a7810 */ /* 0x002fe20007ffe0ff */
[----:B------:R1:W-:Y:S01]  /*6eb0*/  STS [R161+0x1e400], R7 ;  /* 0x01e40007a1007388 */ /* 0x0003e20000000800 */
[----:B------:R-:W-:Y:S03]  /*6ec0*/  FFMA.FTZ R4, R20, -UR11, R226 ;  /* 0x8000000b14047c23 */ /* 0x000fe600080100e2 */
[----:B------:R4:W-:Y:S02]  /*6ed0*/  STS [R157+0x1c400], R5 ;  /* 0x01c400059d007388 */ /* 0x0009e40000000800 */
[----:B------:R-:W-:Y:S02]  /*6ee0*/  @P1 FSEL R4, R4, -INF , !P2 ;  /* 0xff80000004041808 */ /* 0x000fe40005000000 */
[----:B------:R3:W-:Y:S01]  /*6ef0*/  STS [R157+0x1c000], R6 ;  /* 0x01c000069d007388 */ /* 0x0007e20000000800 */
[----:B------:R-:W-:Y:S02]  /*6f00*/  PLOP3.LUT P2, PT, PT, PT, UP0, 0x80, 0x8 ;  /* 0x000000000008781c */ /* 0x000fe40003f4f008 */
[----:B------:R-:W-:Y:S01]  /*6f10*/  PLOP3.LUT P1, PT, PT, PT, UP0, 0x80, 0x8 ;  /* 0x000000000008781c */ /* 0x000fe20003f2f008 */
[----:B------:R-:W-:Y:S04]  /*6f20*/  FFMA.FTZ R4, R4, UR9, -R0 ;  /* 0x0000000904047c23 */ /* 0x000fe80008010800 */
[----:B------:R3:W-:Y:S01]  /*6f30*/  MUFU.EX2 R196, R4 ;  /* 0x0000000400c47308 */ /* 0x0007e20000000800 */
[----:B-1----:R-:W-:Y:S02]  /*6f40*/  VIADD R7, R188, 0xffffffa1 ;  /* 0xffffffa1bc077836 */ /* 0x002fe40000000000 */
[----:B----4-:R-:W-:Y:S03]  /*6f50*/  FFMA.FTZ R5, R21, -UR11, R203 ;  /* 0x8000000b15057c23 */ /* 0x010fe600080100cb */
[----:B--2---:R-:W-:Y:S02]  /*6f60*/  IABS R9, R7 ;  /* 0x0000000700097213 */ /* 0x004fe40000000000 */
[----:B------:R-:W-:Y:S02]  /*6f70*/  IABS R7, R10 ;  /* 0x0000000a00077213 */ /* 0x000fe40000000000 */
[----:B------:R-:W-:Y:S01]  /*6f80*/  @P2 FSEL R5, R5, -INF , !P5 ;  /* 0xff80000005052808 */ /* 0x000fe20006800000 */
[----:B---3--:R-:W-:Y:S01]  /*6f90*/  IMAD.MOV.U32 R4, RZ, RZ, R9 ;  /* 0x000000ffff047224 */ /* 0x008fe200078e0009 */
[----:B------:R-:W-:Y:S01]  /*6fa0*/  PLOP3.LUT P2, PT, PT, PT, UP0, 0x80, 0x8 ;  /* 0x000000000008781c */ /* 0x000fe20003f4f008 */
[----:B------:R-:W-:Y:S01]  /*6fb0*/  FFMA.FTZ R6, R22, -UR11, R202 ;  /* 0x8000000b16067c23 */ /* 0x000fe200080100ca */
[----:B------:R-:W-:Y:S01]  /*6fc0*/  MOV R10, R7 ;  /* 0x00000007000a7202 */ /* 0x000fe20000000f00 */
[--C-:B------:R-:W-:Y:S01]  /*6fd0*/  FFMA.FTZ R9, R5, UR9, -R2.reuse ;  /* 0x0000000905097c23 */ /* 0x100fe20008010802 */
[----:B------:R-:W-:Y:S02]  /*6fe0*/  I2FP.F32.S32 R5, R4 ;  /* 0x0000000400057245 */ /* 0x000fe40000201400 */
[----:B------:R-:W-:Y:S01]  /*6ff0*/  F2FP.F16.F32.PACK_AB R7, R86, R87 ;  /* 0x000000575607723e */ /* 0x000fe200000000ff */
[----:B------:R1:W-:Y:S01]  /*7000*/  MUFU.EX2 R171, R9 ;  /* 0x0000000900ab7308 */ /* 0x0003e20000000800 */
[----:B------:R-:W-:Y:S01]  /*7010*/  @P1 FSEL R6, R6, -INF , !P6 ;  /* 0xff80000006061808 */ /* 0x000fe20007000000 */
[----:B------:R-:W-:Y:S01]  /*7020*/  FFMA.FTZ R5, R5, -UR11, R71 ;  /* 0x8000000b05057c23 */ /* 0x000fe20008010047 */
[----:B------:R-:W-:Y:S01]  /*7030*/  F2FP.F16.F32.PACK_AB R4, R190, R191 ;  /* 0x000000bfbe04723e */ /* 0x000fe200000000ff */
[----:B------:R2:W-:Y:S01]  /*7040*/  STS [R160+0x1c000], R7 ;  /* 0x01c00007a0007388 */ /* 0x0005e20000000800 */
[----:B------:R-:W-:Y:S01]  /*7050*/  PLOP3.LUT P1, PT, PT, PT, UP0, 0x80, 0x8 ;  /* 0x000000000008781c */ /* 0x000fe20003f2f008 */
[----:B------:R-:W-:Y:S01]  /*7060*/  FFMA.FTZ R2, R6, UR9, -R2 ;  /* 0x0000000906027c23 */ /* 0x000fe20008010802 */
[----:B------:R-:W-:Y:S01]  /*7070*/  @P2 FSEL R5, R5, -INF , !P5 ;  /* 0xff80000005052808 */ /* 0x000fe20006800000 */
[----:B------:R3:W-:Y:S01]  /*7080*/  STS [R160+0x1c400], R4 ;  /* 0x01c40004a0007388 */ /* 0x0007e20000000800 */
[----:B------:R-:W-:Y:S01]  /*7090*/  PLOP3.LUT P2, PT, PT, PT, UP0, 0x80, 0x8 ;  /* 0x000000000008781c */ /* 0x000fe20003f4f008 */
[----:B------:R4:W-:Y:S01]  /*70a0*/  MUFU.EX2 R170, R2 ;  /* 0x0000000200aa7308 */ /* 0x0009e20000000800 */
[----:B------:R-:W-:Y:S01]  /*70b0*/  F2FP.F16.F32.PACK_AB R6, R236, R237 ;  /* 0x000000edec06723e */ /* 0x000fe200000000ff */
[----:B------:R-:W-:Y:S04]  /*70c0*/  FFMA.FTZ R5, R5, UR9, -R8 ;  /* 0x0000000905057c23 */ /* 0x000fe80008010808 */
[----:B------:R3:W-:Y:S01]  /*70d0*/  STS [R157+0x1e400], R6 ;  /* 0x01e400069d007388 */ /* 0x0007e20000000800 */
[----:B-1----:R-:W-:Y:S03]  /*70e0*/  I2FP.F32.S32 R9, R10 ;  /* 0x0000000a00097245 */ /* 0x002fe60000201400 */
[----:B------:R1:W-:Y:S01]  /*70f0*/  MUFU.EX2 R69, R5 ;  /* 0x0000000500457308 */ /* 0x0003e20000000800 */
[----:B----4-:R-:W-:Y:S02]  /*7100*/  F2FP.F16.F32.PACK_AB R2, R212, R215 ;  /* 0x000000d7d402723e */ /* 0x010fe400000000ff */
[----:B--2---:R-:W-:Y:S01]  /*7110*/  F2FP.F16.F32.PACK_AB R7, R222, R223 ;  /* 0x000000dfde07723e */ /* 0x004fe200000000ff */
[----:B---3--:R-:W-:Y:S04]  /*7120*/  FFMA.FTZ R4, R9, -UR11, R70 ;  /* 0x8000000b09047c23 */ /* 0x008fe80008010046 */
[----:B------:R-:W-:Y:S01]  /*7130*/  STS [R157+0x1e000], R7 ;  /* 0x01e000079d007388 */ /* 0x000fe20000000800 */
[----:B-1----:R-:W-:Y:S03]  /*7140*/  FFMA.FTZ R5, R18, -UR11, R169 ;  /* 0x8000000b12057c23 */ /* 0x002fe600080100a9 */
[----:B------:R1:W-:Y:S01]  /*7150*/  STS [R160+0x1e000], R2 ;  /* 0x01e00002a0007388 */ /* 0x0003e20000000800 */
[----:B------:R-:W-:Y:S02]  /*7160*/  @P1 FSEL R4, R4, -INF , !P6 ;  /* 0xff80000004041808 */ /* 0x000fe40007000000 */
[----:B------:R-:W-:Y:S02]  /*7170*/  @P2 FSEL R5, R5, -INF , !P5 ;  /* 0xff80000005052808 */ /* 0x000fe40006800000 */
[----:B------:R-:W-:Y:S01]  /*7180*/  PLOP3.LUT P1, PT, PT, PT, UP0, 0x80, 0x8 ;  /* 0x000000000008781c */ /* 0x000fe20003f2f008 */
[----:B------:R-:W-:Y:S01]  /*7190*/  FFMA.FTZ R8, R4, UR9, -R8 ;  /* 0x0000000904087c23 */ /* 0x000fe20008010808 */
[----:B------:R-:W-:Y:S01]  /*71a0*/  F2FP.F16.F32.PACK_AB R4, R230, R231 ;  /* 0x000000e7e604723e */ /* 0x000fe200000000ff */
[--C-:B------:R-:W-:Y:S01]  /*71b0*/  FFMA.FTZ R5, R5, UR9, -R3.reuse ;  /* 0x0000000905057c23 */ /* 0x100fe20008010803 */
[----:B------:R-:W-:Y:S01]  /*71c0*/  F2FP.F16.F32.PACK_AB R6, R82, R83 ;  /* 0x000000535206723e */ /* 0x000fe200000000ff */
[----:B------:R-:W-:Y:S01]  /*71d0*/  MUFU.EX2 R68, R8 ;  /* 0x0000000800447308 */ /* 0x000fe20000000800 */
[----:B------:R-:W-:Y:S01]  /*71e0*/  PLOP3.LUT P2, PT, PT, PT, UP0, 0x80, 0x8 ;  /* 0x000000000008781c */ /* 0x000fe20003f4f008 */
[----:B------:R2:W-:Y:S04]  /*71f0*/  STS [R160+0x1e400], R4 ;  /* 0x01e40004a0007388 */ /* 0x0005e80000000800 */
[----:B------:R3:W-:Y:S04]  /*7200*/  STS [R155], R6 ;  /* 0x000000069b007388 */ /* 0x0007e80000000800 */
[----:B------:R4:W-:Y:S01]  /*7210*/  MUFU.EX2 R163, R5 ;  /* 0x0000000500a37308 */ /* 0x0009e20000000800 */
[----:B-1----:R-:W-:Y:S05]  /*7220*/  FFMA.FTZ R2, R16, -UR11, R168 ;  /* 0x8000000b10027c23 */ /* 0x002fea00080100a8 */
[----:B------:R-:W-:Y:S02]  /*7230*/  @P1 FSEL R2, R2, -INF , !P6 ;  /* 0xff80000002021808 */ /* 0x000fe40007000000 */
[----:B------:R-:W-:Y:S02]  /*7240*/  PLOP3.LUT P1, PT, PT, PT, UP0, 0x80, 0x8 ;  /* 0x000000000008781c */ /* 0x000fe40003f2f008 */
[----:B----4-:R-:W-:Y:S01]  /*7250*/  F2FP.F16.F32.PACK_AB R5, R177, R176 ;  /* 0x000000b0b105723e */ /* 0x010fe200000000ff */
[----:B------:R-:W-:Y:S01]  /*7260*/  FFMA.FTZ R3, R2, UR9, -R3 ;  /* 0x0000000902037c23 */ /* 0x000fe20008010803 */
[----:B--2---:R-:W-:Y:S01]  /*7270*/  FFMA.FTZ R4, R19, -UR11, R219 ;  /* 0x8000000b13047c23 */ /* 0x004fe200080100db */
[----:B------:R-:W-:Y:S02]  /*7280*/  FFMA.FTZ R2, R13, -UR11, R218 ;  /* 0x8000000b0d027c23 */ /* 0x000fe400080100da */
[----:B------:R1:W-:Y:S01]  /*7290*/  STS [R155+0x400], R5 ;  /* 0x000400059b007388 */ /* 0x0003e20000000800 */
[----:B------:R2:W4:Y:S01]  /*72a0*/  MUFU.EX2 R162, R3 ;  /* 0x0000000300a27308 */ /* 0x0005220000000800 */
[----:B------:R-:W-:Y:S04]  /*72b0*/  @P2 FSEL R4, R4, -INF , !P5 ;  /* 0xff80000004042808 */ /* 0x000fe80006800000 */
[----:B------:R-:W-:Y:S01]  /*72c0*/  @P1 FSEL R2, R2, -INF , !P6 ;  /* 0xff80000002021808 */ /* 0x000fe20007000000 */
[--C-:B---3--:R-:W-:Y:S01]  /*72d0*/  FFMA.FTZ R6, R4, UR9, -R0.reuse ;  /* 0x0000000904067c23 */ /* 0x108fe20008010800 */
[----:B------:R-:W-:Y:S03]  /*72e0*/  F2FP.F16.F32.PACK_AB R4, R199, R201 ;  /* 0x000000c9c704723e */ /* 0x000fe600000000ff */
[----:B------:R-:W-:Y:S01]  /*72f0*/  FFMA.FTZ R0, R2, UR9, -R0 ;  /* 0x0000000902007c23 */ /* 0x000fe20008010800 */
[----:B------:R-:W-:Y:S01]  /*7300*/  F2FP.F16.F32.PACK_AB R2, R206, R208 ;  /* 0x000000d0ce02723e */ /* 0x000fe200000000ff */
[----:B------:R-:W-:Y:S01]  /*7310*/  MUFU.EX2 R179, R6 ;  /* 0x0000000600b37308 */ /* 0x000fe20000000800 */
[----:B--2---:R-:W-:Y:S09]  /*7320*/  F2FP.F16.F32.PACK_AB R3, R166, R167 ;  /* 0x000000a7a603723e */ /* 0x004ff200000000ff */
[----:B------:R4:W2:Y:S01]  /*7330*/  MUFU.EX2 R178, R0 ;  /* 0x0000000000b27308 */ /* 0x0008a20000000800 */
[----:B------:R3:W-:Y:S01]  /*7340*/  STS [R158+0x400], R3 ;  /* 0x000400039e007388 */ /* 0x0007e20000000800 */
[----:B-1----:R-:W-:Y:S05]  /*7350*/  F2FP.F16.F32.PACK_AB R5, R78, R79 ;  /* 0x0000004f4e05723e */ /* 0x002fea00000000ff */
[----:B------:R1:W-:Y:S04]  /*7360*/  STS [R158], R5 ;  /* 0x000000059e007388 */ /* 0x0003e80000000800 */
[----:B------:R2:W-:Y:S01]  /*7370*/  STS [R155+0x2000], R4 ;  /* 0x002000049b007388 */ /* 0x0005e20000000800 */
[----:B----4-:R-:W-:Y:S02]  /*7380*/  F2FP.F16.F32.PACK_AB R0, R162, R163 ;  /* 0x000000a3a200723e */ /* 0x010fe400000000ff */
        /* <DEDUP_REMOVED lines=11> */
[----:B------:R1:W-:Y:S01]  /*7440*/  STS [R159], R2 ;  /* 0x000000029f007388 */ /* 0x0003e20000000800 */
[----:B------:R-:W-:Y:S03]  /*7450*/  LEA R151, R14, UR4, 0x1 ;  /* 0x000000040e977c11 */ /* 0x000fe6000f8e08ff */
[----:B------:R2:W-:Y:S01]  /*7460*/  STS [R159+0x400], R0 ;  /* 0x000400009f007388 */ /* 0x0005e20000000800 */
[----:B------:R-:W-:Y:S01]  /*7470*/  IADD3 R172, PT, PT, R153, R151, RZ ;  /* 0x0000009799ac7210 */ /* 0x000fe20007ffe0ff */
[C---:B------:R-:W-:Y:S02]  /*7480*/  IMAD.IADD R152, R173.reuse, 0x1, R151 ;  /* 0x00000001ad987824 */ /* 0x040fe400078e0297 */
        /* <DEDUP_REMOVED lines=11> */
[----:B--2---:R-:W-:Y:S07]  /*7540*/  MOV R2, UR42 ;  /* 0x0000002a00027c02 */ /* 0x004fee0008000f00 */
[----:B------:R-:W2:Y:S08]  /*7550*/  LDSM.16.M88.4 R32, [R151+0x10800] ;  /* 0x010800009720783b */ /* 0x000eb00000000200 */
[----:B---3--:R-:W3:Y:S04]  /*7560*/  LDL R0, [R1+0x40] ;  /* 0x0000400001007983 */ /* 0x008ee80000100800 */
[----:B------:R-:W2:Y:S08]  /*7570*/  LDSM.16.M88.4 R48, [R151+0x11000] ;  /* 0x011000009730783b */ /* 0x000eb00000000200 */
[----:B------:R-:W2:Y:S01]  /*7580*/  LDSM.16.M88.4 R132, [R151+0x11800] ;  /* 0x011800009784783b */ /* 0x000ea20000000200 */
        /* <DEDUP_REMOVED lines=53> */
[C---:B------:R-:W-:Y:S04]  /*78e0*/  HMMA.16816.F32 R40, R132.reuse, R144, R40 ;  /* 0x000000908428723c */ /* 0x040fe80000001828 */
[----:B------:R-:W-:Y:S02]  /*78f0*/  IMAD.MOV.U32 R145, RZ, RZ, R181 ;  /* 0x000000ffff917224 */ /* 0x000fe400078e00b5 */
[C---:B------:R-:W-:Y:S02]  /*7900*/  IMAD.IADD R181, R173.reuse, 0x1, R172 ;  /* 0x00000001adb57824 */ /* 0x040fe400078e02ac */
[-C--:B------:R-:W-:Y:S08]  /*7910*/  HMMA.16816.F32 R44, R132, R146.reuse, R44 ;  /* 0x00000092842c723c */ /* 0x080ff0000000182c */
[C---:B------:R-:W-:Y:S04]  /*7920*/  HMMA.16816.F32 R48, R140.reuse, R146, R48 ;  /* 0x000000928c30723c */ /* 0x040fe80000001830 */
[C---:B---3--:R-:W-:Y:S04]  /*7930*/  LEA R146, P1, R0.reuse, R2, 0x2 ;  /* 0x0000000200927211 */ /* 0x048fe800078210ff */
[----:B------:R-:W-:Y:S01]  /*7940*/  LEA.HI.X R147, R0, R3, RZ, 0x2, P1 ;  /* 0x0000000300937211 */ /* 0x000fe200008f14ff */
[-C--:B--2---:R-:W-:Y:S03]  /*7950*/  HMMA.16816.F32 R52, R140, R136.reuse, R52 ;  /* 0x000000888c34723c */ /* 0x084fe60000001834 */
[----:B------:R-:W-:Y:S01]  /*7960*/  IADD3 R0, PT, PT, R173, R149, RZ ;  /* 0x00000095ad007210 */ /* 0x000fe20007ffe0ff */
[----:B------:R-:W2:Y:S04]  /*7970*/  LDG.E R144, desc[UR28][R146.64] ;  /* 0x0000001c92907981 */ /* 0x000ea8000c1e1900 */
[----:B------:R-:W3:Y:S01]  /*7980*/  LDG.E R3, desc[UR28][R146.64+0x20] ;  /* 0x0000201c92037981 */ /* 0x000ee2000c1e1900 */
[C---:B------:R-:W-:Y:S03]  /*7990*/  HMMA.16816.F32 R56, R132.reuse, R136, R56 ;  /* 0x000000888438723c */ /* 0x040fe60000001838 */
[----:B------:R1:W5:Y:S05]  /*79a0*/  LDG.E R2, desc[UR28][R146.64+0x100] ;  /* 0x0001001c92027981 */ /* 0x00036a000c1e1900 */
[-C--:B------:R-:W-:Y:S01]  /*79b0*/  HMMA.16816.F32 R60, R132, R138.reuse, R60 ;  /* 0x0000008a843c723c */ /* 0x080fe2000000183c */
[----:B------:R-:W-:Y:S07]  /*79c0*/  LDSM.16.M88.4 R132, [R0+0x8000] ;  /* 0x008000000084783b */ /* 0x000fee0000000200 */
[----:B------:R-:W-:Y:S01]  /*79d0*/  HMMA.16816.F32 R64, R140, R138, R64 ;  /* 0x0000008a8c40723c */ /* 0x000fe20000001840 */
[----:B------:R-:W4:Y:S08]  /*79e0*/  LDSM.16.M88.4 R136, [R181+0x10000] ;  /* 0x01000000b588783b */ /* 0x000f300000000200 */
[----:B------:R1:W4:Y:S02]  /*79f0*/  LDSM.16.M88.4 R140, [R0+0xa000] ;  /* 0x00a00000008c783b */ /* 0x0003240000000200 */
[----:B-1----:R-:W-:Y:S04]  /*7a00*/  FFMA.FTZ R0, -R97, R97, 1 ;  /* 0x3f80000061007423 */ /* 0x002fe80000010161 */
[----:B------:R-:W-:Y:S01]  /*7a10*/  FMUL.FTZ R0, R0, UR10 ;  /* 0x0000000a00007c20 */ /* 0x000fe20008410000 */
[-C--:B----4-:R-:W-:Y:S08]  /*7a20*/  HMMA.16816.F32 R4, R132, R136.reuse, R4 ;  /* 0x000000888404723c */ /* 0x090ff00000001804 */
        /* <DEDUP_REMOVED lines=24> */
[----:B------:R-:W-:Y:S01]  /*7bb0*/  FADD.FTZ R20, -R144, R20 ;  /* 0x0000001490147221 */ /* 0x000fe20000010100 */
[----:B------:R1:W5:Y:S01]  /*7bc0*/  LDL.LU R98, [R1+0xec] ;  /* 0x0000ec0001627983 */ /* 0x0003620000300800 */
[----:B------:R-:W-:Y:S01]  /*7bd0*/  FMUL.FTZ R145, R0, R4 ;  /* 0x0000000400917220 */ /* 0x000fe20000410000 */
[----:B------:R-:W-:Y:S01]  /*7be0*/  FFMA.FTZ R4, -R96, R96, 1 ;  /* 0x3f80000060047423 */ /* 0x000fe20000010160 */
[----:B------:R-:W-:Y:S01]  /*7bf0*/  FMUL.FTZ R133, R93, R20 ;  /* 0x000000145d857220 */ /* 0x000fe20000410000 */
[----:B------:R1:W5:Y:S01]  /*7c00*/  LDL.LU R97, [R1+0xe8] ;  /* 0x0000e80001617983 */ /* 0x0003620000300800 */
[----:B------:R-:W-:Y:S01]  /*7c10*/  FMUL.FTZ R134, R92, R134 ;  /* 0x000000865c867220 */ /* 0x000fe20000410000 */
[----:B------:R-:W-:Y:S01]  /*7c20*/  FMUL.FTZ R4, R4, UR10 ;  /* 0x0000000a04047c20 */ /* 0x000fe20008410000 */
[----:B------:R-:W-:Y:S01]  /*7c30*/  FFMA.FTZ R20, -R89, R89, 1 ;  /* 0x3f80000059147423 */ /* 0x000fe20000010159 */
[----:B------:R1:W5:Y:S01]  /*7c40*/  LDL.LU R96, [R1+0xe4] ;  /* 0x0000e40001607983 */ /* 0x0003620000300800 */
[----:B------:R-:W-:Y:S01]  /*7c50*/  FADD.FTZ R32, -R144, R32 ;  /* 0x0000002090207221 */ /* 0x000fe20000010100 */
[----:B------:R-:W-:Y:S01]  /*7c60*/  FMUL.FTZ R132, R4, R5 ;  /* 0x0000000504847220 */ /* 0x000fe20000410000 */
[----:B------:R-:W-:Y:S01]  /*7c70*/  FADD.FTZ R4, -R144, R17 ;  /* 0x0000001190047221 */ /* 0x000fe20000010100 */
[----:B------:R1:W5:Y:S01]  /*7c80*/  LDG.E R0, desc[UR28][R146.64+0x120] ;  /* 0x0001201c92007981 */ /* 0x000362000c1e1900 */
[----:B------:R-:W-:Y:S01]  /*7c90*/  FMUL.FTZ R17, R95, R16 ;  /* 0x000000105f117220 */ /* 0x000fe20000410000 */
[----:B------:R-:W-:Y:S01]  /*7ca0*/  FFMA.FTZ R5, -R88, R88, 1 ;  /* 0x3f80000058057423 */ /* 0x000fe20000010158 */
[----:B------:R-:W-:Y:S01]  /*7cb0*/  FMUL.FTZ R21, R94, R4 ;  /* 0x000000045e157220 */ /* 0x000fe20000410000 */
[----:B------:R1:W5:Y:S01]  /*7cc0*/  LDL.LU R95, [R1+0xe0] ;  /* 0x0000e000015f7983 */ /* 0x0003620000300800 */
[----:B------:R-:W-:Y:S01]  /*7cd0*/  FFMA.FTZ R4, -R91, R91, 1 ;  /* 0x3f8000005b047423 */ /* 0x000fe2000001015b */
[----:B------:R-:W-:Y:S01]  /*7ce0*/  FFMA.FTZ R16, -R90, R90, 1 ;  /* 0x3f8000005a107423 */ /* 0x000fe2000001015a */
[C---:B------:R-:W-:Y:S01]  /*7cf0*/  FADD.FTZ R36, -R144.reuse, R36 ;  /* 0x0000002490247221 */ /* 0x040fe20000010100 */
[----:B------:R1:W5:Y:S01]  /*7d00*/  LDL.LU R94, [R1+0xdc] ;  /* 0x0000dc00015e7983 */ /* 0x0003620000300800 */
[C---:B------:R-:W-:Y:S01]  /*7d10*/  FADD.FTZ R37, -R144.reuse, R37 ;  /* 0x0000002590257221 */ /* 0x040fe20000010100 */
[----:B------:R-:W-:Y:S01]  /*7d20*/  FADD.FTZ R48, -R144, R48 ;  /* 0x0000003090307221 */ /* 0x000fe20000010100 */
[----:B------:R-:W-:Y:S01]  /*7d30*/  FMUL.FTZ R36, R83, R36 ;  /* 0x0000002453247220 */ /* 0x000fe20000410000 */
[----:B------:R1:W5:Y:S01]  /*7d40*/  LDL.LU R93, [R1+0xd8] ;  /* 0x0000d800015d7983 */ /* 0x0003620000300800 */
[----:B------:R-:W-:Y:S01]  /*7d50*/  FMUL.FTZ R37, R82, R37 ;  /* 0x0000002552257220 */ /* 0x000fe20000410000 */
[----:B------:R-:W-:Y:S01]  /*7d60*/  FMUL.FTZ R48, R79, R48 ;  /* 0x000000304f307220 */ /* 0x000fe20000410000 */
        /* <DEDUP_REMOVED lines=8> */
[----:B------:R-:W-:Y:S01]  /*7df0*/  FMUL.FTZ R20, R20, UR10 ;  /* 0x0000000a14147c20 */ /* 0x000fe20008410000 */
[----:B------:R1:W5:Y:S01]  /*7e00*/  LDL.LU R90, [R1+0xcc] ;  /* 0x0000cc00015a7983 */ /* 0x0003620000300800 */
[----:B------:R-:W-:Y:S01]  /*7e10*/  FMUL.FTZ R5, R5, UR10 ;  /* 0x0000000a05057c20 */ /* 0x000fe20008410000 */
[----:B------:R-:W-:Y:S01]  /*7e20*/  FMUL.FTZ R4, R4, UR10 ;  /* 0x0000000a04047c20 */ /* 0x000fe20008410000 */
[----:B------:R-:W-:Y:S01]  /*7e30*/  FMUL.FTZ R20, R20, R133 ;  /* 0x0000008514147220 */ /* 0x000fe20000410000 */
[----:B------:R1:W5:Y:S01]  /*7e40*/  LDL.LU R89, [R1+0xc8] ;  /* 0x0000c80001597983 */ /* 0x0003620000300800 */
[----:B------:R-:W-:Y:S01]  /*7e50*/  FMUL.FTZ R5, R5, R134 ;  /* 0x0000008605057220 */ /* 0x000fe20000410000 */
[----:B------:R-:W-:Y:S01]  /*7e60*/  FMUL.FTZ R16, R16, UR10 ;  /* 0x0000000a10107c20 */ /* 0x000fe20008410000 */
[----:B------:R-:W-:Y:S01]  /*7e70*/  FMUL.FTZ R4, R4, R17 ;  /* 0x0000001104047220 */ /* 0x000fe20000410000 */
[----:B------:R1:W5:Y:S01]  /*7e80*/  LDL.LU R88, [R1+0xc4] ;  /* 0x0000c40001587983 */ /* 0x0003620000300800 */
[----:B------:R-:W-:Y:S01]  /*7e90*/  F2FP.F16.F32.PACK_AB R17, R132, R145 ;  /* 0x000000918411723e */ /* 0x000fe200000000ff */
[----:B------:R-:W-:Y:S01]  /*7ea0*/  FMUL.FTZ R16, R16, R21 ;  /* 0x0000001510107220 */ /* 0x000fe20000410000 */
[----:B------:R-:W-:Y:S01]  /*7eb0*/  F2FP.F16.F32.PACK_AB R134, R5, R20 ;  /* 0x000000140586723e */ /* 0x000fe200000000ff */
        /* <DEDUP_REMOVED lines=8> */
[----:B------:R-:W-:Y:S01]  /*7f40*/  F2FP.F16.F32.PACK_AB R16, R16, R4 ;  /* 0x000000041010723e */ /* 0x000fe200000000ff */
        /* <DEDUP_REMOVED lines=21> */
[----:B------:R-:W-:Y:S01]  /*80a0*/  FMUL.FTZ R20, R20, R49 ;  /* 0x0000003114147220 */ /* 0x000fe20000410000 */
[----:B------:R1:W5:Y:S01]  /*80b0*/  LDL.LU R80, [R1+0xa4] ;  /* 0x0000a40001507983 */ /* 0x0003620000300800 */
[----:B------:R-:W-:Y:S01]  /*80c0*/  FMUL.FTZ R37, R37, UR10 ;  /* 0x0000000a25257c20 */ /* 0x000fe20008410000 */
[----:B------:R-:W-:Y:S01]  /*80d0*/  FMUL.FTZ R36, R36, UR10 ;  /* 0x0000000a24247c20 */ /* 0x000fe20008410000 */
[----:B------:R-:W-:Y:S01]  /*80e0*/  F2FP.F16.F32.PACK_AB R132, R4, R5 ;  /* 0x000000050484723e */ /* 0x000fe200000000ff */
[----:B------:R1:W5:Y:S01]  /*80f0*/  LDL.LU R79, [R1+0xa0] ;  /* 0x0000a000014f7983 */ /* 0x0003620000300800 */
[----:B------:R-:W-:Y:S01]  /*8100*/  F2FP.F16.F32.PACK_AB R49, R20, R21 ;  /* 0x000000151431723e */ /* 0x000fe200000000ff */
[----:B------:R-:W-:Y:S01]  /*8110*/  FFMA.FTZ R21, -R71, R71, 1 ;  /* 0x3f80000047157423 */ /* 0x000fe20000010147 */
[----:B------:R-:W-:Y:S01]  /*8120*/  FFMA.FTZ R20, -R70, R70, 1 ;  /* 0x3f80000046147423 */ /* 0x000fe20000010146 */
[----:B------:R1:W5:Y:S01]  /*8130*/  LDL.LU R78, [R1+0x9c] ;  /* 0x00009c00014e7983 */ /* 0x0003620000300800 */
[----:B------:R-:W-:Y:S01]  /*8140*/  FMUL.FTZ R4, R37, R53 ;  /* 0x0000003525047220 */ /* 0x000fe20000410000 */
[----:B------:R-:W-:Y:S01]  /*8150*/  FADD.FTZ R37, -R144, R64 ;  /* 0x0000004090257221 */ /* 0x000fe20000010100 */
[----:B------:R-:W-:Y:S01]  /*8160*/  FMUL.FTZ R5, R36, R52 ;  /* 0x0000003424057220 */ /* 0x000fe20000410000 */
[----:B------:R1:W5:Y:S01]  /*8170*/  LDL.LU R77, [R1+0x98] ;  /* 0x00009800014d7983 */ /* 0x0003620000300800 */
[----:B------:R-:W-:Y:S01]  /*8180*/  FADD.FTZ R36, -R144, R65 ;  /* 0x0000004190247221 */ /* 0x000fe20000010100 */
[----:B------:R-:W-:Y:S01]  /*8190*/  FMUL.FTZ R37, R69, R37 ;  /* 0x0000002545257220 */ /* 0x000fe20000410000 */
[----:B------:R-:W-:Y:S01]  /*81a0*/  FMUL.FTZ R21, R21, UR10 ;  /* 0x0000000a15157c20 */ /* 0x000fe20008410000 */
[----:B------:R1:W5:Y:S01]  /*81b0*/  LDL.LU R76, [R1+0x94] ;  /* 0x00009400014c7983 */ /* 0x0003620000300800 */
[----:B------:R-:W-:Y:S01]  /*81c0*/  FMUL.FTZ R36, R68, R36 ;  /* 0x0000002444247220 */ /* 0x000fe20000410000 */
[----:B------:R-:W-:Y:S01]  /*81d0*/  FMUL.FTZ R20, R20, UR10 ;  /* 0x0000000a14147c20 */ /* 0x000fe20008410000 */
[----:B---3--:R-:W-:Y:S01]  /*81e0*/  FADD.FTZ R6, -R3, R6 ;  /* 0x0000000603067221 */ /* 0x008fe20000010100 */
[----:B------:R1:W5:Y:S01]  /*81f0*/  LDL.LU R75, [R1+0x90] ;  /* 0x00009000014b7983 */ /* 0x0003620000300800 */
[----:B------:R-:W-:Y:S01]  /*8200*/  F2FP.F16.F32.PACK_AB R133, R32, R33 ;  /* 0x000000212085723e */ /* 0x000fe200000000ff */
[----:B------:R-:W-:Y:S01]  /*8210*/  FMUL.FTZ R37, R21, R37 ;  /* 0x0000002515257220 */ /* 0x000fe20000410000 */
[----:B------:R-:W-:Y:S01]  /*8220*/  FMUL.FTZ R36, R20, R36 ;  /* 0x0000002414247220 */ /* 0x000fe20000410000 */
[----:B------:R1:W5:Y:S01]  /*8230*/  LDL.LU R74, [R1+0x8c] ;  /* 0x00008c00014a7983 */ /* 0x0003620000300800 */
[----:B------:R-:W-:Y:S01]  /*8240*/  FMUL.FTZ R33, R187, R6 ;  /* 0x00000006bb217220 */ /* 0x000fe20000410000 */
[----:B------:R-:W-:Y:S01]  /*8250*/  FFMA.FTZ R20, -R186, R186, 1 ;  /* 0x3f800000ba147423 */ /* 0x000fe200000101ba */
[----:B------:R-:W-:Y:S01]  /*8260*/  FFMA.FTZ R21, -R185, R185, 1 ;  /* 0x3f800000b9157423 */ /* 0x000fe200000101b9 */
[----:B------:R1:W5:Y:S01]  /*8270*/  LDL.LU R73, [R1+0x88] ;  /* 0x0000880001497983 */ /* 0x0003620000300800 */
[----:B------:R-:W-:Y:S01]  /*8280*/  FADD.FTZ R7, -R3, R7 ;  /* 0x0000000703077221 */ /* 0x000fe20000010100 */
[----:B------:R-:W-:Y:S01]  /*8290*/  F2FP.F16.F32.PACK_AB R48, R4, R5 ;  /* 0x000000050430723e */ /* 0x000fe200000000ff */
[----:B------:R-:W-:Y:S01]  /*82a0*/  FMUL.FTZ R20, R20, UR10 ;  /* 0x0000000a14147c20 */ /* 0x000fe20008410000 */
[----:B------:R1:W5:Y:S01]  /*82b0*/  LDL.LU R72, [R1+0x84] ;  /* 0x0000840001487983 */ /* 0x0003620000300800 */
[----:B------:R-:W-:Y:S01]  /*82c0*/  FMUL.FTZ R32, R184, R7 ;  /* 0x00000007b8207220 */ /* 0x000fe20000410000 */
[----:B------:R-:W-:Y:S02]  /*82d0*/  FMUL.FTZ R21, R21, UR10 ;  /* 0x0000000a15157c20 */ /* 0x000fe40008410000 */
[----:B------:R1:W5:Y:S04]  /*82e0*/  LDL.LU R71, [R1+0x80] ;  /* 0x0000800001477983 */ /* 0x0003680000300800 */
[----:B------:R1:W5:Y:S04]  /*82f0*/  LDL.LU R70, [R1+0x7c] ;  /* 0x00007c0001467983 */ /* 0x0003680000300800 */
[----:B------:R1:W5:Y:S04]  /*8300*/  LDL.LU R69, [R1+0x78] ;  /* 0x0000780001457983 */ /* 0x0003680000300800 */
[----:B------:R1:W5:Y:S01]  /*8310*/  LDL.LU R68, [R1+0x74] ;  /* 0x0000740001447983 */ /* 0x0003620000300800 */
[----:B------:R-:W2:Y:S01]  /*8320*/  S2R R187, SR_TID.X ;  /* 0x0000000000bb7919 */ /* 0x000ea20000002100 */
[----:B------:R-:W3:Y:S01]  /*8330*/  S2R R186, SR_TID.X ;  /* 0x0000000000ba7919 */ /* 0x000ee20000002100 */
[----:B------:R-:W4:Y:S01]  /*8340*/  S2R R185, SR_TID.X ;  /* 0x0000000000b97919 */ /* 0x000f220000002100 */
[----:B--2---:R-:W-:Y:S01]  /*8350*/  SHF.L.U32 R187, R187, 0x5, RZ ;  /* 0x00000005bbbb7819 */ /* 0x004fe200000006ff */
[----:B---3--:R-:W-:Y:S01]  /*8360*/  IMAD.SHL.U32 R186, R186, 0x40, RZ ;  /* 0x00000040baba7824 */ /* 0x008fe200078e00ff */
[----:B----4-:R-:W-:Y:S01]  /*8370*/  SHF.L.U32 R184, R185, 0x3, RZ ;  /* 0x00000003b9b87819 */ /* 0x010fe200000006ff */
        /* <DEDUP_REMOVED lines=59> */
.L_x_2440:
[----:B-1----:R-:W2:Y:S01]  /*8730*/  LDL.LU R65, [R1+0x20] ;  /* 0x0000200001417983 */ /* 0x002ea20000300800 */
[----:B------:R-:W-:Y:S01]  /*8740*/  FFMA.FTZ R5, -R239, R239, 1 ;  /* 0x3f800000ef057423 */ /* 0x000fe200000101ef */
[C---:B------:R-:W-:Y:S01]  /*8750*/  FADD.FTZ R22, -R3.reuse, R22 ;  /* 0x0000001603167221 */ /* 0x040fe20000010100 */
        /* <DEDUP_REMOVED lines=9> */
[----:B------:R-:W2:Y:S01]  /*87f0*/  LDL.LU R52, [R1+0xc] ;  /* 0x00000c0001347983 */ /* 0x000ea20000300800 */
[C---:B------:R-:W-:Y:S01]  /*8800*/  FADD.FTZ R19, -R3.reuse, R19 ;  /* 0x0000001303137221 */ /* 0x040fe20000010100 */
[----:B------:R-:W-:Y:S01]  /*8810*/  FFMA.FTZ R7, -R238, R238, 1 ;  /* 0x3f800000ee077423 */ /* 0x000fe200000101ee */
[----:B------:R-:W-:Y:S01]  /*8820*/  FADD.FTZ R39, -R3, R39 ;  /* 0x0000002703277221 */ /* 0x000fe20000010100 */
[----:B------:R1:W-:Y:S01]  /*8830*/  STS [R154+0x14000], R17 ;  /* 0x014000119a007388 */ /* 0x0003e20000000800 */
[----:B------:R-:W-:Y:S01]  /*8840*/  FMUL.FTZ R19, R211, R19 ;  /* 0x00000013d3137220 */ /* 0x000fe20000410000 */
[----:B------:R-:W-:Y:S01]  /*8850*/  FMUL.FTZ R7, R7, UR10 ;  /* 0x0000000a07077c20 */ /* 0x000fe20008410000 */
[----:B------:R-:W-:Y:S01]  /*8860*/  FADD.FTZ R38, -R3, R38 ;  /* 0x0000002603267221 */ /* 0x000fe20000010100 */
[----:B------:R-:W-:Y:S01]  /*8870*/  FMUL.FTZ R39, R177, R39 ;  /* 0x00000027b1277220 */ /* 0x000fe20000410000 */
[----:B------:R-:W-:Y:S01]  /*8880*/  FADD.FTZ R18, -R3, R18 ;  /* 0x0000001203127221 */ /* 0x000fe20000010100 */
[----:B------:R-:W-:Y:S01]  /*8890*/  FMUL.FTZ R19, R7, R19 ;  /* 0x0000001307137220 */ /* 0x000fe20000410000 */
[----:B------:R-:W-:Y:S01]  /*88a0*/  FFMA.FTZ R7, -R214, R214, 1 ;  /* 0x3f800000d6077423 */ /* 0x000fe200000101d6 */
        /* <DEDUP_REMOVED lines=9> */
[C---:B------:R-:W-:Y:S01]  /*8940*/  FADD.FTZ R35, -R3.reuse, R35 ;  /* 0x0000002303237221 */ /* 0x040fe20000010100 */
[C---:B------:R-:W-:Y:S01]  /*8950*/  FADD.FTZ R34, -R3.reuse, R34 ;  /* 0x0000002203227221 */ /* 0x040fe20000010100 */
[----:B------:R-:W-:Y:S01]  /*8960*/  FADD.FTZ R54, -R3, R54 ;  /* 0x0000003603367221 */ /* 0x000fe20000010100 */
[----:B------:R-:W-:Y:S01]  /*8970*/  FMUL.FTZ R7, R7, UR10 ;  /* 0x0000000a07077c20 */ /* 0x000fe20008410000 */
[C---:B------:R-:W-:Y:S01]  /*8980*/  FADD.FTZ R55, -R3.reuse, R55 ;  /* 0x0000003703377221 */ /* 0x040fe20000010100 */
[C---:B------:R-:W-:Y:S01]  /*8990*/  FADD.FTZ R66, -R3.reuse, R66 ;  /* 0x0000004203427221 */ /* 0x040fe20000010100 */
[----:B------:R-:W-:Y:S01]  /*89a0*/  FADD.FTZ R3, -R3, R67 ;  /* 0x0000004303037221 */ /* 0x000fe20000010100 */
[----:B------:R-:W-:Y:S01]  /*89b0*/  FMUL.FTZ R50, R7, R50 ;  /* 0x0000003207327220 */ /* 0x000fe20000410000 */
        /* <DEDUP_REMOVED lines=8> */
[----:B------:R-:W-:Y:S01]  /*8a40*/  FMUL.FTZ R3, R162, R3 ;  /* 0x00000003a2037220 */ /* 0x000fe20000410000 */
[----:B-----5:R-:W-:Y:S01]  /*8a50*/  FADD.FTZ R8, -R2, R8 ;  /* 0x0000000802087221 */ /* 0x020fe20000010100 */
[----:B------:R-:W-:Y:S01]  /*8a60*/  FMUL.FTZ R6, R5, R4 ;  /* 0x0000000405067220 */ /* 0x000fe20000410000 */
[----:B------:R-:W-:Y:S01]  /*8a70*/  F2FP.F16.F32.PACK_AB R5, R17, R20 ;  /* 0x000000141105723e */ /* 0x000fe200000000ff */
[----:B------:R-:W-:Y:S01]  /*8a80*/  FMUL.FTZ R23, R7, R66 ;  /* 0x0000004207177220 */ /* 0x000fe20000410000 */
[----:B------:R-:W-:Y:S01]  /*8a90*/  FADD.FTZ R10, -R0, R10 ;  /* 0x0000000a000a7221 */ /* 0x000fe20000010100 */
[----:B------:R-:W-:Y:S01]  /*8aa0*/  FFMA.FTZ R17, -R221, R221, 1 ;  /* 0x3f800000dd117423 */ /* 0x000fe200000101dd */
[----:B------:R-:W-:Y:S01]  /*8ab0*/  F2FP.F16.F32.PACK_AB R33, R6, R22 ;  /* 0x000000160621723e */ /* 0x000fe200000000ff */
[----:B------:R-:W-:Y:S01]  /*8ac0*/  STS [R154+0x14400], R5 ;  /* 0x014400059a007388 */ /* 0x000fe20000000800 */
[----:B------:R-:W-:Y:S01]  /*8ad0*/  FFMA.FTZ R6, -R220, R220, 1 ;  /* 0x3f800000dc067423 */ /* 0x000fe200000101dc */
[----:B------:R-:W-:Y:S01]  /*8ae0*/  F2FP.F16.F32.PACK_AB R4, R19, R18 ;  /* 0x000000121304723e */ /* 0x000fe200000000ff */
[----:B------:R-:W-:Y:S01]  /*8af0*/  FMUL.FTZ R34, R191, R34 ;  /* 0x00000022bf227220 */ /* 0x000fe20000410000 */
[----:B------:R-:W-:Y:S01]  /*8b00*/  FMUL.FTZ R17, R17, UR10 ;  /* 0x0000000a11117c20 */ /* 0x000fe20008410000 */
[----:B------:R-:W-:Y:S01]  /*8b10*/  FMUL.FTZ R32, R6, UR10 ;  /* 0x0000000a06207c20 */ /* 0x000fe20008410000 */
[----:B------:R-:W-:Y:S01]  /*8b20*/  FFMA.FTZ R6, -R213, R213, 1 ;  /* 0x3f800000d5067423 */ /* 0x000fe200000101d5 */
[----:B------:R-:W-:Y:S01]  /*8b30*/  FADD.FTZ R9, -R2, R9 ;  /* 0x0000000902097221 */ /* 0x000fe20000010100 */
[----:B------:R-:W-:Y:S01]  /*8b40*/  FMUL.FTZ R34, R17, R34 ;  /* 0x0000002211227220 */ /* 0x000fe20000410000 */
[----:B------:R1:W-:Y:S01]  /*8b50*/  STS [R161+0x14400], R4 ;  /* 0x01440004a1007388 */ /* 0x0003e20000000800 */
[----:B------:R-:W-:Y:S01]  /*8b60*/  FMUL.FTZ R6, R6, UR10 ;  /* 0x0000000a06067c20 */ /* 0x000fe20008410000 */
[----:B------:R-:W-:Y:S01]  /*8b70*/  FFMA.FTZ R17, -R194, R194, 1 ;  /* 0x3f800000c2117423 */ /* 0x000fe200000101c2 */
[----:B------:R-:W-:Y:S01]  /*8b80*/  FMUL.FTZ R9, R241, R9 ;  /* 0x00000009f1097220 */ /* 0x000fe20000410000 */
[----:B------:R-:W-:Y:S01]  /*8b90*/  FADD.FTZ R12, -R2, R12 ;  /* 0x0000000c020c7221 */ /* 0x000fe20000010100 */
[----:B------:R-:W-:Y:S01]  /*8ba0*/  FMUL.FTZ R20, R6, R39 ;  /* 0x0000002706147220 */ /* 0x000fe20000410000 */
[----:B------:R-:W-:Y:S01]  /*8bb0*/  FFMA.FTZ R6, -R198, R198, 1 ;  /* 0x3f800000c6067423 */ /* 0x000fe200000101c6 */
[----:B------:R-:W-:Y:S01]  /*8bc0*/  FMUL.FTZ R55, R164, R55 ;  /* 0x00000037a4377220 */ /* 0x000fe20000410000 */
[----:B------:R-:W-:Y:S01]  /*8bd0*/  FMUL.FTZ R17, R17, UR10 ;  /* 0x0000000a11117c20 */ /* 0x000fe20008410000 */
[----:B------:R-:W-:Y:S01]  /*8be0*/  FMUL.FTZ R12, R235, R12 ;  /* 0x0000000ceb0c7220 */ /* 0x000fe20000410000 */
[----:B------:R-:W-:Y:S01]  /*8bf0*/  FMUL.FTZ R6, R6, UR10 ;  /* 0x0000000a06067c20 */ /* 0x000fe20008410000 */
[----:B------:R4:W-:Y:S01]  /*8c00*/  STS [R161+0x14000], R16 ;  /* 0x01400010a1007388 */ /* 0x0009e20000000800 */
[----:B------:R-:W-:Y:S01]  /*8c10*/  FMUL.FTZ R22, R17, R55 ;  /* 0x0000003711167220 */ /* 0x000fe20000410000 */
[----:B------:R-:W-:Y:S01]  /*8c20*/  FADD.FTZ R28, -R2, R28 ;  /* 0x0000001c021c7221 */ /* 0x000fe20000010100 */
[----:B------:R-:W-:Y:S01]  /*8c30*/  FMUL.FTZ R21, R6, R51 ;  /* 0x0000003306157220 */ /* 0x000fe20000410000 */
[----:B------:R-:W-:Y:S01]  /*8c40*/  FFMA.FTZ R6, -R168, R168, 1 ;  /* 0x3f800000a8067423 */ /* 0x000fe200000101a8 */
[C---:B------:R-:W-:Y:S01]  /*8c50*/  FADD.FTZ R44, -R2.reuse, R44 ;  /* 0x0000002c022c7221 */ /* 0x040fe20000010100 */
[----:B------:R-:W-:Y:S01]  /*8c60*/  FMUL.FTZ R28, R215, R28 ;  /* 0x0000001cd71c7220 */ /* 0x000fe20000410000 */
[----:B------:R-:W-:Y:S01]  /*8c70*/  FADD.FTZ R25, -R2, R25 ;  /* 0x0000001902197221 */ /* 0x000fe20000010100 */
[----:B------:R-:W-:Y:S01]  /*8c80*/  FMUL.FTZ R6, R6, UR10 ;  /* 0x0000000a06067c20 */ /* 0x000fe20008410000 */
[C---:B------:R-:W-:Y:S01]  /*8c90*/  FADD.FTZ R40, -R2.reuse, R40 ;  /* 0x0000002802287221 */ /* 0x040fe20000010100 */
[----:B------:R-:W-:Y:S01]  /*8ca0*/  FADD.FTZ R41, -R2, R41 ;  /* 0x0000002902297221 */ /* 0x000fe20000010100 */
[----:B------:R-:W-:Y:S01]  /*8cb0*/  FMUL.FTZ R44, R193, R44 ;  /* 0x0000002cc12c7220 */ /* 0x000fe20000410000 */
[----:B------:R-:W-:Y:S01]  /*8cc0*/  FMUL.FTZ R3, R6, R3 ;  /* 0x0000000306037220 */ /* 0x000fe20000410000 */
[C---:B------:R-:W-:Y:S01]  /*8cd0*/  FADD.FTZ R24, -R2.reuse, R24 ;  /* 0x0000001802187221 */ /* 0x040fe20000010100 */
[C---:B-1----:R-:W-:Y:S01]  /*8ce0*/  FADD.FTZ R4, -R2.reuse, R45 ;  /* 0x0000002d02047221 */ /* 0x042fe20000010100 */
[C---:B------:R-:W-:Y:S01]  /*8cf0*/  FADD.FTZ R56, -R2.reuse, R56 ;  /* 0x0000003802387221 */ /* 0x040fe20000010100 */
[C---:B------:R-:W-:Y:S01]  /*8d00*/  FADD.FTZ R57, -R2.reuse, R57 ;  /* 0x0000003902397221 */ /* 0x040fe20000010100 */
[----:B------:R-:W-:Y:S01]  /*8d10*/  F2FP.F16.F32.PACK_AB R23, R3, R23 ;  /* 0x000000170317723e */ /* 0x000fe200000000ff */
[C---:B------:R-:W-:Y:S01]  /*8d20*/  FADD.FTZ R3, -R2.reuse, R13 ;  /* 0x0000000d02037221 */ /* 0x040fe20000010100 */
[----:B------:R-:W-:Y:S01]  /*8d30*/  FMUL.FTZ R13, R243, R8 ;  /* 0x00000008f30d7220 */ /* 0x000fe20000410000 */
[C---:B------:R-:W-:Y:S01]  /*8d40*/  FADD.FTZ R60, -R2.reuse, R60 ;  /* 0x0000003c023c7221 */ /* 0x040fe20000010100 */
[----:B------:R-:W-:Y:S01]  /*8d50*/  FADD.FTZ R61, -R2, R61 ;  /* 0x0000003d023d7221 */ /* 0x000fe20000010100 */
[----:B------:R-:W-:Y:S01]  /*8d60*/  FMUL.FTZ R3, R233, R3 ;  /* 0x00000003e9037220 */ /* 0x000fe20000410000 */
[----:B------:R-:W-:Y:S01]  /*8d70*/  FMUL.FTZ R4, R192, R4 ;  /* 0x00000004c0047220 */ /* 0x000fe20000410000 */
[----:B------:R-:W-:Y:S01]  /*8d80*/  FMUL.FTZ R57, R174, R57 ;  /* 0x00000039ae397220 */ /* 0x000fe20000410000 */
[----:B------:R-:W-:Y:S01]  /*8d90*/  FMUL.FTZ R61, R170, R61 ;  /* 0x0000003daa3d7220 */ /* 0x000fe20000410000 */
[----:B------:R-:W-:Y:S01]  /*8da0*/  FMUL.FTZ R60, R171, R60 ;  /* 0x0000003cab3c7220 */ /* 0x000fe20000410000 */
[----:B------:R-:W-:Y:S01]  /*8db0*/  FFMA.FTZ R18, -R195, R195, 1 ;  /* 0x3f800000c3127423 */ /* 0x000fe200000101c3 */
[C---:B------:R-:W-:Y:S01]  /*8dc0*/  FADD.FTZ R15, -R0.reuse, R15 ;  /* 0x0000000f000f7221 */ /* 0x040fe20000010100 */
[----:B------:R-:W-:Y:S01]  /*8dd0*/  FADD.FTZ R14, -R0, R14 ;  /* 0x0000000e000e7221 */ /* 0x000fe20000010100 */
[----:B------:R-:W-:Y:S01]  /*8de0*/  FMUL.FTZ R54, R165, R54 ;  /* 0x00000036a5367220 */ /* 0x000fe20000410000 */
[----:B------:R-:W-:Y:S01]  /*8df0*/  FMUL.FTZ R18, R18, UR10 ;  /* 0x0000000a12127c20 */ /* 0x000fe20008410000 */
        /* <DEDUP_REMOVED lines=17> */
[----:B------:R-:W-:Y:S01]  /*8f10*/  FADD.FTZ R43, -R0, R43 ;  /* 0x0000002b002b7221 */ /* 0x000fe20000010100 */
[----:B------:R-:W-:Y:S01]  /*8f20*/  FMUL.FTZ R35, R190, R35 ;  /* 0x00000023be237220 */ /* 0x000fe20000410000 */
[----:B------:R-:W-:Y:S01]  /*8f30*/  FADD.FTZ R27, -R0, R27 ;  /* 0x0000001b001b7221 */ /* 0x000fe20000010100 */
        /* <DEDUP_REMOVED lines=8> */
[----:B------:R-:W-:Y:S01]  /*8fc0*/  F2FP.F16.F32.PACK_AB R32, R32, R34 ;  /* 0x000000222020723e */ /* 0x000fe200000000ff */
        /* <DEDUP_REMOVED lines=8> */
[----:B------:R-:W-:Y:S02]  /*9050*/  LOP3.LUT R143, R185, 0x10, RZ, 0xc0, !PT ;  /* 0x00000010b98f7812 */ /* 0x000fe400078ec0ff */
[----:B------:R-:W-:Y:S01]  /*9060*/  LOP3.LUT R210, R184, 0x38, RZ, 0xc0, !PT ;  /* 0x00000038b8d27812 */ /* 0x000fe200078ec0ff */
[----:B--2---:R-:W-:Y:S01]  /*9070*/  FFMA.FTZ R5, -R52, R52, 1 ;  /* 0x3f80000034057423 */ /* 0x004fe20000010134 */
[----:B------:R-:W-:Y:S01]  /*9080*/  FFMA.FTZ R8, -R65, R65, 1 ;  /* 0x3f80000041087423 */ /* 0x000fe20000010141 */
[----:B------:R-:W2:Y:S01]  /*9090*/  LDL.LU R52, [R1+0x8] ;  /* 0x0000080001347983 */ /* 0x000ea20000300800 */
[----:B---3--:R-:W-:Y:S01]  /*90a0*/  FFMA.FTZ R7, -R64, R64, 1 ;  /* 0x3f80000040077423 */ /* 0x008fe20000010140 */
[----:B----4-:R-:W-:Y:S01]  /*90b0*/  FFMA.FTZ R6, -R53, R53, 1 ;  /* 0x3f80000035067423 */ /* 0x010fe20000010135 */
[----:B------:R-:W-:Y:S01]  /*90c0*/  FMUL.FTZ R5, R5, UR10 ;  /* 0x0000000a05057c20 */ /* 0x000fe20008410000 */
[----:B------:R-:W3:Y:S01]  /*90d0*/  LDL.LU R138, [R1+0x38] ;  /* 0x00003800018a7983 */ /* 0x000ee20000300800 */
[----:B------:R-:W-:Y:S01]  /*90e0*/  FMUL.FTZ R8, R8, UR10 ;  /* 0x0000000a08087c20 */ /* 0x000fe20008410000 */
[----:B------:R-:W-:Y:S01]  /*90f0*/  FMUL.FTZ R7, R7, UR10 ;  /* 0x0000000a07077c20 */ /* 0x000fe20008410000 */
[----:B------:R-:W-:Y:S01]  /*9100*/  FMUL.FTZ R19, R5, R3 ;  /* 0x0000000305137220 */ /* 0x000fe20000410000 */
[----:B------:R-:W4:Y:S01]  /*9110*/  LDL.LU R137, [R1+0x34] ;  /* 0x0000340001897983 */ /* 0x000f220000300800 */
[----:B------:R-:W-:Y:S01]  /*9120*/  FADD.FTZ R3, -R2, R29 ;  /* 0x0000001d02037221 */ /* 0x000fe20000010100 */
[----:B------:R-:W-:Y:S01]  /*9130*/  FFMA.FTZ R5, -R244, R244, 1 ;  /* 0x3f800000f4057423 */ /* 0x000fe200000101f4 */
[----:B------:R-:W-:Y:S01]  /*9140*/  FMUL.FTZ R13, R8, R13 ;  /* 0x0000000d080d7220 */ /* 0x000fe20000410000 */
[----:B------:R-:W4:Y:S01]  /*9150*/  LDL.LU R136, [R1+0x30] ;  /* 0x0000300001887983 */ /* 0x000f220000300800 */
[----:B------:R-:W-:Y:S01]  /*9160*/  FMUL.FTZ R9, R7, R9 ;  /* 0x0000000907097220 */ /* 0x000fe20000410000 */
[----:B------:R-:W-:Y:S01]  /*9170*/  FMUL.FTZ R3, R212, R3 ;  /* 0x00000003d4037220 */ /* 0x000fe20000410000 */
[----:B------:R-:W-:Y:S01]  /*9180*/  FMUL.FTZ R5, R5, UR10 ;  /* 0x0000000a05057c20 */ /* 0x000fe20008410000 */
[----:B------:R-:W4:Y:S01]  /*9190*/  LDL.LU R135, [R1+0x2c] ;  /* 0x00002c0001877983 */ /* 0x000f220000300800 */
[----:B------:R-:W-:Y:S01]  /*91a0*/  FMUL.FTZ R6, R6, UR10 ;  /* 0x0000000a06067c20 */ /* 0x000fe20008410000 */
[----:B------:R-:W-:Y:S01]  /*91b0*/  FFMA.FTZ R2, -R209, R209, 1 ;  /* 0x3f800000d1027423 */ /* 0x000fe200000101d1 */
[----:B------:R-:W-:Y:S01]  /*91c0*/  FMUL.FTZ R17, R5, R3 ;  /* 0x0000000305117220 */ /* 0x000fe20000410000 */
[----:B------:R-:W4:Y:S01]  /*91d0*/  LDL.LU R65, [R1+0x28] ;  /* 0x0000280001417983 */ /* 0x000f220000300800 */
[----:B------:R-:W-:Y:S01]  /*91e0*/  F2FP.F16.F32.PACK_AB R3, R9, R13 ;  /* 0x0000000d0903723e */ /* 0x000fe200000000ff */
[----:B------:R-:W-:Y:S01]  /*91f0*/  FMUL.FTZ R12, R6, R12 ;  /* 0x0000000c060c7220 */ /* 0x000fe20000410000 */
[----:B------:R-:W-:Y:S01]  /*9200*/  FFMA.FTZ R6, -R245, R245, 1 ;  /* 0x3f800000f5067423 */ /* 0x000fe200000101f5 */
[----:B------:R-:W4:Y:S01]  /*9210*/  LDL.LU R64, [R1+0x24] ;  /* 0x0000240001407983 */ /* 0x000f220000300800 */
[----:B------:R-:W-:Y:S01]  /*9220*/  FFMA.FTZ R5, -R224, R224, 1 ;  /* 0x3f800000e0057423 */ /* 0x000fe200000101e0 */
[----:B------:R-:W-:Y:S01]  /*9230*/  FFMA.FTZ R8, -R249, R249, 1 ;  /* 0x3f800000f9087423 */ /* 0x000fe200000101f9 */
[----:B------:R-:W-:Y:S01]  /*9240*/  FMUL.FTZ R6, R6, UR10 ;  /* 0x0000000a06067c20 */ /* 0x000fe20008410000 */
[----:B------:R-:W4:Y:S01]  /*9250*/  LDL.LU R53, [R1+0x14] ;  /* 0x0000140001357983 */ /* 0x000f220000300800 */
[----:B------:R-:W-:Y:S01]  /*9260*/  FMUL.FTZ R5, R5, UR10 ;  /* 0x0000000a05057c20 */ /* 0x000fe20008410000 */
[----:B------:R-:W-:Y:S01]  /*9270*/  F2FP.F16.F32.PACK_AB R19, R19, R12 ;  /* 0x0000000c1313723e */ /* 0x000fe200000000ff */
[----:B------:R-:W-:Y:S01]  /*9280*/  FMUL.FTZ R28, R6, R28 ;  /* 0x0000001c061c7220 */ /* 0x000fe20000410000 */
[----:B------:R3:W-:Y:S01]  /*9290*/  STS [R154+0x16000], R3 ;  /* 0x016000039a007388 */ /* 0x0007e20000000800 */
[----:B------:R-:W-:Y:S01]  /*92a0*/  FFMA.FTZ R6, -R225, R225, 1 ;  /* 0x3f800000e1067423 */ /* 0x000fe200000101e1 */
[----:B------:R-:W-:Y:S01]  /*92b0*/  FMUL.FTZ R12, R5, R4 ;  /* 0x00000004050c7220 */ /* 0x000fe20000410000 */
[----:B------:R-:W-:Y:S01]  /*92c0*/  FFMA.FTZ R5, -R207, R207, 1 ;  /* 0x3f800000cf057423 */ /* 0x000fe200000101cf */
[----:B------:R-:W-:Y:S01]  /*92d0*/  FFMA.FTZ R4, -R203, R203, 1 ;  /* 0x3f800000cb047423 */ /* 0x000fe200000101cb */
        /* <DEDUP_REMOVED lines=16> */
[----:B------:R-:W-:Y:S01]  /*93e0*/  FFMA.FTZ R8, -R229, R229, 1 ;  /* 0x3f800000e5087423 */ /* 0x000fe200000101e5 */
[----:B------:R-:W-:Y:S01]  /*93f0*/  FFMA.FTZ R7, -R228, R228, 1 ;  /* 0x3f800000e4077423 */ /* 0x000fe200000101e4 */
[----:B------:R-:W-:Y:S02]  /*9400*/  F2FP.F16.F32.PACK_AB R17, R17, R28 ;  /* 0x0000001c1111723e */ /* 0x000fe400000000ff */
[----:B------:R-:W-:Y:S01]  /*9410*/  FMUL.FTZ R8, R8, UR10 ;  /* 0x0000000a08087c20 */ /* 0x000fe20008410000 */
[----:B------:R-:W-:Y:S01]  /*9420*/  FMUL.FTZ R7, R7, UR10 ;  /* 0x0000000a07077c20 */ /* 0x000fe20008410000 */
[----:B------:R-:W-:Y:S02]  /*9430*/  F2FP.F16.F32.PACK_AB R18, R18, R24 ;  /* 0x000000181212723e */ /* 0x000fe400000000ff */
[----:B------:R-:W-:Y:S01]  /*9440*/  FMUL.FTZ R8, R8, R40 ;  /* 0x0000002808087220 */ /* 0x000fe20000410000 */
[----:B------:R-:W-:Y:S01]  /*9450*/  FMUL.FTZ R7, R7, R41 ;  /* 0x0000002907077220 */ /* 0x000fe20000410000 */
[----:B------:R-:W-:Y:S02]  /*9460*/  F2FP.F16.F32.PACK_AB R12, R12, R44 ;  /* 0x0000002c0c0c723e */ /* 0x000fe400000000ff */
[----:B------:R-:W-:Y:S02]  /*9470*/  F2FP.F16.F32.PACK_AB R16, R16, R56 ;  /* 0x000000381010723e */ /* 0x000fe400000000ff */
[----:B------:R-:W-:Y:S01]  /*9480*/  F2FP.F16.F32.PACK_AB R9, R7, R8 ;  /* 0x000000080709723e */ /* 0x000fe200000000ff */
[----:B------:R-:W-:Y:S01]  /*9490*/  FFMA.FTZ R8, -R246, R246, 1 ;  /* 0x3f800000f6087423 */ /* 0x000fe200000101f6 */
[----:B------:R-:W-:Y:S01]  /*94a0*/  FFMA.FTZ R7, -R242, R242, 1 ;  /* 0x3f800000f2077423 */ /* 0x000fe200000101f2 */
[----:B------:R-:W-:Y:S02]  /*94b0*/  F2FP.F16.F32.PACK_AB R13, R13, R60 ;  /* 0x0000003c0d0d723e */ /* 0x000fe400000000ff */
[----:B------:R-:W-:Y:S01]  /*94c0*/  FMUL.FTZ R8, R8, UR10 ;  /* 0x0000000a08087c20 */ /* 0x000fe20008410000 */
[----:B------:R-:W-:Y:S03]  /*94d0*/  FMUL.FTZ R7, R7, UR10 ;  /* 0x0000000a07077c20 */ /* 0x000fe60008410000 */
[----:B------:R-:W-:Y:S01]  /*94e0*/  FMUL.FTZ R43, R8, R43 ;  /* 0x0000002b082b7220 */ /* 0x000fe20000410000 */
[----:B------:R-:W-:Y:S01]  /*94f0*/  FFMA.FTZ R8, -R227, R227, 1 ;  /* 0x3f800000e3087423 */ /* 0x000fe200000101e3 */
[----:B------:R-:W-:Y:S01]  /*9500*/  FMUL.FTZ R46, R7, R46 ;  /* 0x0000002e072e7220 */ /* 0x000fe20000410000 */
[----:B------:R-:W-:Y:S02]  /*9510*/  FFMA.FTZ R7, -R226, R226, 1 ;  /* 0x3f800000e2077423 */ /* 0x000fe400000101e2 */
[----:B------:R-:W-:Y:S02]  /*9520*/  FMUL.FTZ R8, R8, UR10 ;  /* 0x0000000a08087c20 */ /* 0x000fe40008410000 */
[----:B------:R-:W-:Y:S02]  /*9530*/  FMUL.FTZ R7, R7, UR10 ;  /* 0x0000000a07077c20 */ /* 0x000fe40008410000 */
[----:B------:R-:W-:Y:S02]  /*9540*/  FMUL.FTZ R58, R8, R58 ;  /* 0x0000003a083a7220 */ /* 0x000fe40000410000 */
[----:B------:R-:W-:Y:S05]  /*9550*/  FMUL.FTZ R7, R7, R59 ;  /* 0x0000003b07077220 */ /* 0x000fea0000410000 */
[----:B------:R-:W-:Y:S01]  /*9560*/  F2FP.F16.F32.PACK_AB R7, R7, R58 ;  /* 0x0000003a0707723e */ /* 0x000fe200000000ff */
[----:B--2---:R-:W-:Y:S02]  /*9570*/  FMUL.FTZ R10, R52, R10 ;  /* 0x0000000a340a7220 */ /* 0x004fe40000410000 */
[----:B------:R-:W2:Y:S01]  /*9580*/  LDL.LU R52, [R1+0x10] ;  /* 0x0000100001347983 */ /* 0x000ea20000300800 */
[----:B---3--:R-:W-:Y:S03]  /*9590*/  FFMA.FTZ R3, -R138, R138, 1 ;  /* 0x3f8000008a037423 */ /* 0x008fe6000001018a */
[----:B------:R-:W3:Y:S01]  /*95a0*/  LDL.LU.64 R50, [R1] ;  /* 0x0000000001327983 */ /* 0x000ee20000300a00 */
[----:B----4-:R-:W-:Y:S01]  /*95b0*/  FFMA.FTZ R2, -R137, R137, 1 ;  /* 0x3f80000089027423 */ /* 0x010fe20000010189 */
[----:B------:R-:W-:Y:S03]  /*95c0*/  FMUL.FTZ R5, R3, UR10 ;  /* 0x0000000a03057c20 */ /* 0x000fe60008410000 */
[----:B------:R-:W-:Y:S01]  /*95d0*/  FMUL.FTZ R4, R2, UR10 ;  /* 0x0000000a02047c20 */ /* 0x000fe20008410000 */
[----:B------:R-:W-:Y:S01]  /*95e0*/  FFMA.FTZ R3, -R136, R136, 1 ;  /* 0x3f80000088037423 */ /* 0x000fe20000010188 */
[----:B------:R-:W-:Y:S01]  /*95f0*/  FMUL.FTZ R10, R5, R10 ;  /* 0x0000000a050a7220 */ /* 0x000fe20000410000 */
[----:B------:R-:W-:Y:S02]  /*9600*/  FFMA.FTZ R2, -R135, R135, 1 ;  /* 0x3f80000087027423 */ /* 0x000fe40000010187 */
[----:B------:R-:W-:Y:S01]  /*9610*/  FMUL.FTZ R3, R3, UR10 ;  /* 0x0000000a03037c20 */ /* 0x000fe20008410000 */
[----:B------:R-:W-:Y:S01]  /*9620*/  FMUL.FTZ R11, R4, R11 ;  /* 0x0000000b040b7220 */ /* 0x000fe20000410000 */
[----:B------:R-:W-:Y:S02]  /*9630*/  FMUL.FTZ R2, R2, UR10 ;  /* 0x0000000a02027c20 */ /* 0x000fe40008410000 */
[----:B------:R-:W-:Y:S01]  /*9640*/  FMUL.FTZ R14, R3, R14 ;  /* 0x0000000e030e7220 */ /* 0x000fe20000410000 */
[----:B------:R-:W-:Y:S01]  /*9650*/  FFMA.FTZ R3, -R65, R65, 1 ;  /* 0x3f80000041037423 */ /* 0x000fe20000010141 */
[----:B------:R-:W-:Y:S01]  /*9660*/  FMUL.FTZ R5, R2, R15 ;  /* 0x0000000f02057220 */ /* 0x000fe20000410000 */
[----:B------:R-:W-:Y:S02]  /*9670*/  FFMA.FTZ R2, -R64, R64, 1 ;  /* 0x3f80000040027423 */ /* 0x000fe40000010140 */
[----:B------:R-:W-:Y:S01]  /*9680*/  FMUL.FTZ R6, R3, UR10 ;  /* 0x0000000a03067c20 */ /* 0x000fe20008410000 */
[----:B------:R-:W-:Y:S01]  /*9690*/  FFMA.FTZ R3, -R53, R53, 1 ;  /* 0x3f80000035037423 */ /* 0x000fe20000010135 */
[----:B------:R-:W-:Y:S02]  /*96a0*/  FMUL.FTZ R4, R2, UR10 ;  /* 0x0000000a02047c20 */ /* 0x000fe40008410000 */
[----:B------:R-:W-:Y:S01]  /*96b0*/  FMUL.FTZ R26, R6, R26 ;  /* 0x0000001a061a7220 */ /* 0x000fe20000410000 */
[----:B------:R-:W-:Y:S01]  /*96c0*/  F2FP.F16.F32.PACK_AB R6, R11, R10 ;  /* 0x0000000a0b06723e */ /* 0x000fe200000000ff */
[----:B------:R-:W-:Y:S01]  /*96d0*/  FMUL.FTZ R3, R3, UR10 ;  /* 0x0000000a03037c20 */ /* 0x000fe20008410000 */
[----:B------:R-:W-:Y:S01]  /*96e0*/  FFMA.FTZ R10, -R247, R247, 1 ;  /* 0x3f800000f70a7423 */ /* 0x000fe200000101f7 */
[----:B------:R-:W-:Y:S01]  /*96f0*/  F2FP.F16.F32.PACK_AB R5, R5, R14 ;  /* 0x0000000e0505723e */ /* 0x000fe200000000ff */
[----:B------:R-:W-:Y:S01]  /*9700*/  FMUL.FTZ R4, R4, R27 ;  /* 0x0000001b04047220 */ /* 0x000fe20000410000 */
[----:B------:R-:W-:Y:S01]  /*9710*/  FMUL.FTZ R30, R3, R30 ;  /* 0x0000001e031e7220 */ /* 0x000fe20000410000 */
[----:B------:R-:W-:Y:S01]  /*9720*/  FFMA.FTZ R3, -R240, R240, 1 ;  /* 0x3f800000f0037423 */ /* 0x000fe200000101f0 */
[----:B------:R-:W-:Y:S01]  /*9730*/  STS [R154+0x16400], R6 ;  /* 0x016400069a007388 */ /* 0x000fe20000000800 */
[----:B------:R-:W-:Y:S01]  /*9740*/  FMUL.FTZ R10, R10, UR10 ;  /* 0x0000000a0a0a7c20 */ /* 0x000fe20008410000 */
[----:B------:R-:W-:Y:S01]  /*9750*/  F2FP.F16.F32.PACK_AB R4, R4, R26 ;  /* 0x0000001a0404723e */ /* 0x000fe200000000ff */
[----:B------:R-:W-:Y:S01]  /*9760*/  FMUL.FTZ R3, R3, UR10 ;  /* 0x0000000a03037c20 */ /* 0x000fe20008410000 */
[----:B------:R-:W-:Y:S01]  /*9770*/  STS [R161+0x16000], R19 ;  /* 0x01600013a1007388 */ /* 0x000fe20000000800 */
[----:B------:R-:W-:Y:S03]  /*9780*/  FMUL.FTZ R42, R10, R42 ;  /* 0x0000002a0a2a7220 */ /* 0x000fe60000410000 */
[----:B------:R-:W-:Y:S04]  /*9790*/  STS [R161+0x16400], R5 ;  /* 0x01640005a1007388 */ /* 0x000fe80000000800 */
[----:B------:R-:W-:Y:S04]  /*97a0*/  STS [R157+0x14000], R134 ;  /* 0x014000869d007388 */ /* 0x000fe80000000800 */
[----:B------:R-:W-:Y:S04]  /*97b0*/  STS [R157+0x14400], R33 ;  /* 0x014400219d007388 */ /* 0x000fe80000000800 */
[----:B------:R-:W-:Y:S04]  /*97c0*/  STS [R160+0x14000], R133 ;  /* 0x01400085a0007388 */ /* 0x000fe80000000800 */
[----:B------:R-:W-:Y:S04]  /*97d0*/  STS [R160+0x14400], R32 ;  /* 0x01440020a0007388 */ /* 0x000fe80000000800 */
[----:B------:R-:W-:Y:S04]  /*97e0*/  STS [R157+0x16000], R18 ;  /* 0x016000129d007388 */ /* 0x000fe80000000800 */
[----:B------:R-:W-:Y:S04]  /*97f0*/  STS [R157+0x16400], R4 ;  /* 0x016400049d007388 */ /* 0x000fe80000000800 */
[----:B------:R-:W-:Y:S01]  /*9800*/  STS [R160+0x16000], R17 ;  /* 0x01600011a0007388 */ /* 0x000fe20000000800 */
[----:B--2---:R-:W-:Y:S02]  /*9810*/  FFMA.FTZ R2, -R52, R52, 1 ;  /* 0x3f80000034027423 */ /* 0x004fe40000010134 */
[----:B------:R-:W1:Y:S02]  /*9820*/  LDC R52, c[0x0][0x44c] ;  /* 0x00011300ff347b82 */ /* 0x000e640000000800 */
[----:B------:R-:W-:Y:S04]  /*9830*/  FMUL.FTZ R2, R2, UR10 ;  /* 0x0000000a02027c20 */ /* 0x000fe80008410000 */
[----:B------:R-:W-:Y:S01]  /*9840*/  FMUL.FTZ R31, R2, R31 ;  /* 0x0000001f021f7220 */ /* 0x000fe20000410000 */
[C---:B------:R-:W-:Y:S01]  /*9850*/  FADD.FTZ R2, -R0.reuse, R47 ;  /* 0x0000002f00027221 */ /* 0x040fe20000010100 */
[----:B------:R-:W-:Y:S03]  /*9860*/  FADD.FTZ R0, -R0, R63 ;  /* 0x0000003f00007221 */ /* 0x000fe60000010100 */
[----:B------:R-:W-:Y:S01]  /*9870*/  FMUL.FTZ R2, R206, R2 ;  /* 0x00000002ce027220 */ /* 0x000fe20000410000 */
[----:B------:R-:W-:Y:S03]  /*9880*/  FMUL.FTZ R0, R178, R0 ;  /* 0x00000000b2007220 */ /* 0x000fe60000410000 */
[----:B------:R-:W-:Y:S01]  /*9890*/  FMUL.FTZ R10, R3, R2 ;  /* 0x00000002030a7220 */ /* 0x000fe20000410000 */
[----:B------:R-:W-:Y:S01]  /*98a0*/  FFMA.FTZ R2, -R218, R218, 1 ;  /* 0x3f800000da027423 */ /* 0x000fe200000101da */
[----:B------:R-:W-:Y:S03]  /*98b0*/  FFMA.FTZ R3, -R219, R219, 1 ;  /* 0x3f800000db037423 */ /* 0x000fe600000101db */
[----:B------:R-:W-:Y:S01]  /*98c0*/  FMUL.FTZ R2, R2, UR10 ;  /* 0x0000000a02027c20 */ /* 0x000fe20008410000 */
[----:B------:R-:W-:Y:S03]  /*98d0*/  FMUL.FTZ R3, R3, UR10 ;  /* 0x0000000a03037c20 */ /* 0x000fe60008410000 */
[----:B------:R-:W-:Y:S01]  /*98e0*/  FMUL.FTZ R8, R2, R0 ;  /* 0x0000000002087220 */ /* 0x000fe20000410000 */
[----:B------:R-:W-:Y:S01]  /*98f0*/  F2FP.F16.F32.PACK_AB R0, R31, R30 ;  /* 0x0000001e1f00723e */ /* 0x000fe200000000ff */
[----:B------:R-:W-:Y:S01]  /*9900*/  FMUL.FTZ R62, R3, R62 ;  /* 0x0000003e033e7220 */ /* 0x000fe20000410000 */
[----:B------:R-:W-:Y:S01]  /*9910*/  F2FP.F16.F32.PACK_AB R2, R43, R42 ;  /* 0x0000002a2b02723e */ /* 0x000fe200000000ff */
[----:B-1----:R-:W-:Y:S01]  /*9920*/  IMAD R175, R52, UR8, RZ ;  /* 0x0000000834af7c24 */ /* 0x002fe2000f8e02ff */
[----:B------:R-:W-:Y:S01]  /*9930*/  F2FP.F16.F32.PACK_AB R3, R10, R46 ;  /* 0x0000002e0a03723e */ /* 0x000fe200000000ff */
[----:B------:R1:W-:Y:S01]  /*9940*/  STS [R160+0x16400], R0 ;  /* 0x01640000a0007388 */ /* 0x0003e20000000800 */
[----:B------:R-:W-:Y:S03]  /*9950*/  F2FP.F16.F32.PACK_AB R8, R8, R62 ;  /* 0x0000003e0808723e */ /* 0x000fe600000000ff */
[----:B------:R-:W-:Y:S04]  /*9960*/  STS [R155+-0x8000], R132 ;  /* 0xff8000849b007388 */ /* 0x000fe80000000800 */
[----:B------:R-:W-:Y:S04]  /*9970*/  STS [R155+-0x7c00], R20 ;  /* 0xff8400149b007388 */ /* 0x000fe80000000800 */
[----:B------:R-:W-:Y:S04]  /*9980*/  STS [R158+-0x8000], R49 ;  /* 0xff8000319e007388 */ /* 0x000fe80000000800 */
[----:B------:R-:W-:Y:S04]  /*9990*/  STS [R158+-0x7c00], R21 ;  /* 0xff8400159e007388 */ /* 0x000fe80000000800 */
[----:B------:R-:W-:Y:S04]  /*99a0*/  STS [R155+-0x6000], R9 ;  /* 0xffa000099b007388 */ /* 0x000fe80000000800 */
[----:B------:R2:W-:Y:S01]  /*99b0*/  STS [R155+-0x5c00], R2 ;  /* 0xffa400029b007388 */ /* 0x0005e20000000800 */
[--C-:B-1----:R-:W-:Y:S03]  /*99c0*/  SHF.R.U32.HI R0, RZ, 0x1, R185.reuse ;  /* 0x00000001ff007819 */ /* 0x102fe600000116b9 */
        /* <DEDUP_REMOVED lines=11> */
[----:B--2---:R-:W-:Y:S02]  /*9a80*/  LOP3.LUT R2, R186, 0x1c0, RZ, 0xc0, !PT ;  /* 0x000001c0ba027812 */ /* 0x004fe400078ec0ff */
[----:B------:R-:W-:Y:S01]  /*9a90*/  LEA R0, R0, UR4, 0x1 ;  /* 0x0000000400007c11 */ /* 0x000fe2000f8e08ff */
[----:B------:R-:W-:Y:S01]  /*9aa0*/  STS [R156+-0x6000], R16 ;  /* 0xffa000109c007388 */ /* 0x000fe20000000800 */
[----:B-1----:R-:W-:Y:S02]  /*9ab0*/  SHF.R.U32.HI R3, RZ, 0x4, R185 ;  /* 0x00000004ff037819 */ /* 0x002fe400000116b9 */
        /* <DEDUP_REMOVED lines=13> */
[----:B------:R-:W4:Y:S04]  /*9b90*/  LDSM.16.MT88.4 R16, [R3+0x8000] ;  /* 0x008000000310783b */ /* 0x000f280000004200 */
[----:B------:R-:W-:Y:S04]  /*9ba0*/  LDSM.16.MT88.4 R20, [R0+0x1c800] ;  /* 0x01c800000014783b */ /* 0x000fe80000004200 */
[----:B------:R-:W3:Y:S04]  /*9bb0*/  LDSM.16.MT88.4 R24, [R2+0x8800] ;  /* 0x008800000218783b */ /* 0x000ee80000004200 */
[----:B------:R-:W3:Y:S04]  /*9bc0*/  LDSM.16.MT88.4 R28, [R0+0x20800] ;  /* 0x02080000001c783b */ /* 0x000ee80000004200 */
[----:B------:R-:W3:Y:S04]  /*9bd0*/  LDSM.16.MT88.4 R32, [R3+0x8800] ;  /* 0x008800000320783b */ /* 0x000ee80000004200 */
        /* <DEDUP_REMOVED lines=14> */
[----:B------:R-:W4:Y:S03]  /*9cc0*/  LDSM.16.MT88.4 R16, [R0+0x21800] ;  /* 0x021800000010783b */ /* 0x000f260000004200 */
        /* <DEDUP_REMOVED lines=8> */
[----:B------:R-:W-:Y:S07]  /*9d50*/  LDSM.16.MT88.4 R28, [R2+0xa000] ;  /* 0x00a00000021c783b */ /* 0x000fee0000004200 */
[----:B------:R-:W-:Y:S01]  /*9d60*/  HMMA.16816.F32 R96, R20, R34, R96 ;  /* 0x000000221460723c */ /* 0x000fe20000001860 */
[----:B------:R-:W3:Y:S04]  /*9d70*/  LDSM.16.MT88.4 R20, [R0+0x1e000] ;  /* 0x01e000000014783b */ /* 0x000ee80000004200 */
[----:B------:R-:W3:Y:S03]  /*9d80*/  LDSM.16.MT88.4 R32, [R0+0x22000] ;  /* 0x022000000020783b */ /* 0x000ee60000004200 */
        /* <DEDUP_REMOVED lines=13> */
[C---:B----4-:R-:W-:Y:S08]  /*9e60*/  HMMA.16816.F32 R72, R16.reuse, R12, R72 ;  /* 0x0000000c1048723c */ /* 0x050ff00000001848 */
        /* <DEDUP_REMOVED lines=52> */
[----:B------:R1:W-:Y:S03]  /*a1b0*/  STL.64 [R1], R176 ;  /* 0x000000b001007387 */ /* 0x0003e60000100a00 */
        /* <DEDUP_REMOVED lines=52> */
.L_x_2441:
[----:B------:R-:W-:Y:S01]  /*a500*/  LDSM.16.M88.4 R32, [R148+0x14000] ;  /* 0x014000009420783b */ /* 0x000fe20000000200 */
[----:B------:R-:W-:Y:S01]  /*a510*/  IMAD.IADD R140, R153, 0x1, R150 ;  /* 0x00000001998c7824 */ /* 0x000fe200078e0296 */
[----:B------:R-:W-:Y:S01]  /*a520*/  PLOP3.LUT P2, PT, PT, PT, UP3, 0x80, 0x8 ;  /* 0x000000000008781c */ /* 0x000fe20003f4f038 */
[----:B------:R-:W-:Y:S01]  /*a530*/  IMAD.MOV.U32 R193, RZ, RZ, 0x4 ;  /* 0x00000004ffc17424 */ /* 0x000fe200078e00ff */
[----:B------:R-:W2:Y:S01]  /*a540*/  LDSM.16.MT88.4 R16, [R2+0xc000] ;  /* 0x00c000000210783b */ /* 0x000ea20000004200 */
[----:B------:R-:W-:Y:S01]  /*a550*/  ULOP3.LUT UR12, UR39, 0x1, URZ, 0xc0, !UPT ;  /* 0x00000001270c7892 */ /* 0x000fe2000f8ec0ff */
[----:B------:R-:W-:Y:S01]  /*a560*/  VIADD R188, R188, 0xffffff80 ;  /* 0xffffff80bcbc7836 */ /* 0x000fe20000000000 */
        /* <DEDUP_REMOVED lines=91> */
[C---:B------:R-:W-:Y:S01]  /*ab20*/  LEA.HI.X.SX32 R147, R175.reuse, R155, 0x5, P1 ;  /* 0x0000009baf937211 */ /* 0x040fe200008f2eff */
[----:B------:R-:W4:Y:S01]  /*ab30*/  LDSM.16.MT88.4 R56, [R2+0xf000] ;  /* 0x00f000000238783b */ /* 0x000f220000004200 */
        /* <DEDUP_REMOVED lines=23> */
[C---:B------:R-:W-:Y:S01]  /*acb0*/  IMAD.WIDE R170, R175.reuse, -0x1c0, R148 ;  /* 0xfffffe40afaa7825 */ /* 0x040fe200078e0294 */
[----:B------:R-:W3:Y:S03]  /*acc0*/  LDSM.16.M88.4 R36, [R140+0x18000] ;  /* 0x018000008c24783b */ /* 0x000ee60000000200 */
        /* <DEDUP_REMOVED lines=9> */
[----:B-----5:R-:W-:Y:S04]  /*ad60*/  @P2 LOP3.LUT R192, R141, 0x7, R2, 0xf8, !PT ;  /* 0x000000078dc02812 */ /* 0x020fe800078ef802 */
[-C--:B------:R-:W-:Y:S01]  /*ad70*/  HMMA.16816.F32 R20, R40, R60.reuse, R20 ;  /* 0x0000003c2814723c */ /* 0x080fe20000001814 */
[----:B------:R-:W-:Y:S07]  /*ad80*/  @P2 STL [R1+0x40], R192 ;  /* 0x000040c001002387 */ /* 0x000fee0000100800 */
        /* <DEDUP_REMOVED lines=14> */
[C---:B------:R-:W-:Y:S02]  /*ae70*/  LEA R48, P1, R175.reuse, R50, 0x5 ;  /* 0x00000032af307211 */ /* 0x040fe400078228ff */
        /* <DEDUP_REMOVED lines=310> */
.L_x_2443:
[----:B------:R-:W1:Y:S01]  /*c1e0*/  LDCU.64 UR12, c[0x0][0x5c0] ;  /* 0x0000b800ff0c77ac */ /* 0x000e620008000a00 */
[----:B------:R-:W-:-:S05]  /*c1f0*/  IADD3 R2, PT, PT, R22, UR34, RZ ;  /* 0x0000002216027c10 */ /* 0x000fca000fffe0ff */
[C---:B-1----:R-:W-:Y:S02]  /*c200*/  IMAD R0, R2.reuse, UR13, RZ ;  /* 0x0000000d02007c24 */ /* 0x042fe4000f8e02ff */
[----:B------:R-:W-:-:S05]  /*c210*/  IMAD.WIDE.U32 R2, R2, UR12, RZ ;  /* 0x0000000c02027c25 */ /* 0x000fca000f8e00ff */
[----:B------:R-:W-:Y:S02]  /*c220*/  IADD3 R7, PT, PT, R3, R0, RZ ;  /* 0x0000000003077210 */ /* 0x000fe40007ffe0ff */
[----:B------:R-:W-:Y:S02]  /*c230*/  MOV R6, R2 ;  /* 0x0000000200067202 */ /* 0x000fe40000000f00 */
.L_x_2444:
        /* <DEDUP_REMOVED lines=17> */
.L_x_2445:
[----:B------:R-:W1:Y:S01]  /*c350*/  LDCU.64 UR10, c[0x0][0x5c8] ;  /* 0x0000b900ff0a77ac */ /* 0x000e620008000a00 */
[----:B------:R-:W-:-:S05]  /*c360*/  IADD3 R2, PT, PT, R22, UR34, RZ ;  /* 0x0000002216027c10 */ /* 0x000fca000fffe0ff */
[C---:B-1----:R-:W-:Y:S02]  /*c370*/  IMAD R0, R2.reuse, UR11, RZ ;  /* 0x0000000b02007c24 */ /* 0x042fe4000f8e02ff */
[----:B------:R-:W-:-:S05]  /*c380*/  IMAD.WIDE.U32 R2, R2, UR10, RZ ;  /* 0x0000000a02027c25 */ /* 0x000fca000f8e00ff */
[----:B------:R-:W-:Y:S02]  /*c390*/  IADD3 R21, PT, PT, R3, R0, RZ ;  /* 0x0000000003157210 */ /* 0x000fe40007ffe0ff */
[----:B------:R-:W-:-:S07]  /*c3a0*/  MOV R20, R2 ;  /* 0x0000000200147202 */ /* 0x000fce0000000f00 */
.L_x_2446:
        /* <DEDUP_REMOVED lines=44> */
.L_x_2448:
[----:B------:R-:W-:Y:S05]  /*c670*/  BSYNC.RECONVERGENT B0 ;  /* 0x0000000000007941 */ /* 0x000fea0003800200 */
.L_x_2447:
        /* <DEDUP_REMOVED lines=12> */
.L_x_2450:
[----:B------:R-:W-:Y:S05]  /*c740*/  BSYNC.RECONVERGENT B0 ;  /* 0x0000000000007941 */ /* 0x000fea0003800200 */
.L_x_2449:
        /* <DEDUP_REMOVED lines=14> */
.L_x_2452:
[----:B------:R-:W-:Y:S05]  /*c830*/  BSYNC.RECONVERGENT B0 ;  /* 0x0000000000007941 */ /* 0x000fea0003800200 */
.L_x_2451:
        /* <DEDUP_REMOVED lines=15> */
.L_x_2454:
[----:B------:R-:W-:Y:S05]  /*c930*/  BSYNC.RECONVERGENT B0 ;  /* 0x0000000000007941 */ /* 0x000fea0003800200 */
.L_x_2453:
[----:B----4-:R-:W-:Y:S01]  /*c940*/  MOV R2, R210 ;  /* 0x000000d200027202 */ /* 0x010fe20000000f00 */
[----:B------:R-:W-:Y:S01]  /*c950*/  UIMAD UR14, UR14, UR10, URZ ;  /* 0x0000000a0e0e72a4 */ /* 0x000fe2000f8e02ff */
[----:B------:R-:W-:Y:S01]  /*c960*/  MOV R3, RZ ;  /* 0x000000ff00037202 */ /* 0x000fe20000000f00 */
[----:B------:R-:W4:Y:S01]  /*c970*/  @!P6 LDC.64 R4, c[0x0][0x568] ;  /* 0x00015a00ff04eb82 */ /* 0x000f220000000a00 */
[----:B---3--:R-:W-:Y:S01]  /*c980*/  LDS.128 R16, [R174+0x12000] ;  /* 0x01200000ae107984 */ /* 0x008fe20000000c00 */
[----:B------:R-:W-:Y:S01]  /*c990*/  UIMAD UR14, UR5, UR11, UR14 ;  /* 0x0000000b050e72a4 */ /* 0x000fe2000f8e020e */
[----:B------:R-:W-:Y:S01]  /*c9a0*/  BSSY.RECONVERGENT B0, `(.L_x_2455) ;  /* 0x000001a000007945 */ /* 0x000fe20003800200 */
[----:B------:R-:W-:Y:S02]  /*c9b0*/  IMAD.WIDE.U32 R2, R13, UR5, R2 ;  /* 0x000000050d027c25 */ /* 0x000fe4000f8e0002 */
[----:B------:R-:W3:Y:S01]  /*c9c0*/  LDS.128 R12, [R174+0x10000] ;  /* 0x01000000ae0c7984 */ /* 0x000ee20000000c00 */
[----:B------:R-:W-:-:S04]  /*c9d0*/  IADD3 R2, P0, PT, R20, R2, RZ ;  /* 0x0000000214027210 */ /* 0x000fc80007f1e0ff */
[----:B------:R-:W-:Y:S02]  /*c9e0*/  IADD3.X R3, PT, PT, R21, UR14, R3, P0, !PT ;  /* 0x0000000e15037c10 */ /* 0x000fe400087fe403 */
[----:B------:R3:W3:Y:S01]  /*c9f0*/  LDS.128 R20, [R174+0x13000] ;  /* 0x01300000ae147984 */ /* 0x0006e20000000c00 */
[----:B------:R-:W-:-:S03]  /*ca00*/  IMAD.WIDE.U32 R8, R30, UR21, R2 ;  /* 0x000000151e087c25 */ /* 0x000fc6000f8e0002 */
[----:B-12---:R-:W1:Y:S01]  /*ca10*/  LDS.128 R172, [R174+0x11000] ;  /* 0x01100000aeac7984 */ /* 0x006e620000000c00 */
        /* <DEDUP_REMOVED lines=18> */
.L_x_2456:
[----:B------:R-:W-:Y:S05]  /*cb40*/  BSYNC.RECONVERGENT B0 ;  /* 0x0000000000007941 */ /* 0x000fea0003800200 */
.L_x_2455:
        /* <DEDUP_REMOVED lines=12> */
.L_x_2458:
[----:B------:R-:W-:Y:S05]  /*cc10*/  BSYNC.RECONVERGENT B0 ;  /* 0x0000000000007941 */ /* 0x000fea0003800200 */
.L_x_2457:
        /* <DEDUP_REMOVED lines=11> */
.L_x_2399:
[----:B------:R-:W-:Y:S05]  /*ccd0*/  BSYNC.RECONVERGENT B1 ;  /* 0x0000000000017941 */ /* 0x000fea0003800200 */
.L_x_2373:
        /* <DEDUP_REMOVED lines=11> */
.L_x_2460:
        /* <DEDUP_REMOVED lines=15> */
.L_x_2794:


//--------------------- .text._ZN5flash44flash_bwd_dq_dk_dv_loop_seqk_parallel_kernelI23Flash_bwd_kernel_traitsILi64ELi128ELi128ELi8ELi4ELi4ELi4ELb0ELb0EN7cutlass6half_tE19Flash_kernel_traitsILi64ELi128ELi128ELi8ES3_EELb1ELb0ELb1ELb0ELb0ELb1ELb0EEEvNS_16Flash_bwd_paramsE --------------------------
	.section	.text._ZN5flash44flash_bwd_dq_dk_dv_loop_seqk_parallel_kernelI23Flash_bwd_kernel_traitsILi64ELi128ELi128ELi8ELi4ELi4ELi4ELb0ELb0EN7cutlass6half_tE19Flash_kernel_traitsILi64ELi128ELi128ELi8ES3_EELb1ELb0ELb1ELb0ELb0ELb1ELb0EEEvNS_16Flash_bwd_paramsE,"ax",@progbits
	.align	128
        .global         _ZN5flash44flash_bwd_dq_dk_dv_loop_seqk_parallel_kernelI23Flash_bwd_kernel_traitsILi64ELi128ELi128ELi8ELi4ELi4ELi4ELb0ELb0EN7cutlass6half_tE19Flash_kernel_traitsILi64ELi128ELi128ELi8ES3_EELb1ELb0ELb1ELb0ELb0ELb1ELb0EEEvNS_16Flash_bwd_paramsE
        .type           _ZN5flash44flash_bwd_dq_dk_dv_loop_seqk_parallel_kernelI23Flash_bwd_kernel_traitsILi64ELi128ELi128ELi8ELi4ELi4ELi4ELb0ELb0EN7cutlass6half_tE19Flash_kernel_traitsILi64ELi128ELi128ELi8ES3_EELb1ELb0ELb1ELb0ELb0ELb1ELb0EEEvNS_16Flash_bwd_paramsE,@function
        .size           _ZN5flash44flash_bwd_dq_dk_dv_loop_seqk_parallel_kernelI23Flash_bwd_kernel_traitsILi64ELi128ELi128ELi8ELi4ELi4ELi4ELb0ELb0EN7cutlass6half_tE19Flash_kernel_traitsILi64ELi128ELi128ELi8ES3_EELb1ELb0ELb1ELb0ELb0ELb1ELb0EEEvNS_16Flash_bwd_paramsE,(.L_x_2795 - _ZN5flash44flash_bwd_dq_dk_dv_loop_seqk_parallel_kernelI23Flash_bwd_kernel_traitsILi64ELi128ELi128ELi8ELi4ELi4ELi4ELb0ELb0EN7cutlass6half_tE19Flash_kernel_traitsILi64ELi128ELi128ELi8ES3_EELb1ELb0ELb1ELb0ELb0ELb1ELb0EEEvNS_16Flash_bwd_paramsE)
        .other          _ZN5flash44flash_bwd_dq_dk_dv_loop_seqk_parallel_kernelI23Flash_bwd_kernel_traitsILi64ELi128ELi128ELi8ELi4ELi4ELi4ELb0ELb0EN7cutlass6half_tE19Flash_kernel_traitsILi64ELi128ELi128ELi8ES3_EELb1ELb0ELb1ELb0ELb0ELb1ELb0EEEvNS_16Flash_bwd_paramsE,@"STO_CUDA_ENTRY STV_DEFAULT"
_ZN5flash44flash_bwd_dq_dk_dv_loop_seqk_parallel_kernelI23Flash_bwd_kernel_traitsILi64ELi128ELi128ELi8ELi4ELi4ELi4ELb0ELb0EN7cutlass6half_tE19Flash_kernel_traitsILi64ELi128ELi128ELi8ES3_EELb1ELb0ELb1ELb0ELb0ELb1ELb0EEEvNS_16Flash_bwd_paramsE:
.text._ZN5flash44flash_bwd_dq_dk_dv_loop_seqk_parallel_kernelI23Flash_bwd_kernel_traitsILi64ELi128ELi128ELi8ELi4ELi4ELi4ELb0ELb0EN7cutlass6half_tE19Flash_kernel_traitsILi64ELi128ELi128ELi8ES3_EELb1ELb0ELb1ELb0ELb0ELb1ELb0EEEvNS_16Flash_bwd_paramsE:
        /* <DEDUP_REMOVED lines=46> */
.L_x_2510:
        /* <DEDUP_REMOVED lines=52> */
.L_x_2461:
        /* <DEDUP_REMOVED lines=43> */
.L_x_2463:
[----:B------:R-:W1:Y:S01]  /*08d0*/  LDCU.64 UR14, c[0x0][0x3b8] ;  /* 0x00007700ff0e77ac */ /* 0x000e620008000a00 */
[----:B------:R-:W-:-:S04]  /*08e0*/  UIADD3 UR4, UPT, UPT, UR27, UR38, URZ ;  /* 0x000000261b047290 */ /* 0x000fc8000fffe0ff */
[----:B-1----:R-:W-:Y:S02]  /*08f0*/  UIMAD.WIDE.U32 UR44, UR4, UR14, URZ ;  /* 0x0000000e042c72a5 */ /* 0x002fe4000f8e00ff */
[----:B------:R-:W-:-:S04]  /*0900*/  UIMAD UR4, UR4, UR15, URZ ;  /* 0x0000000f040472a4 */ /* 0x000fc8000f8e02ff */
[----:B------:R-:W-:-:S06]  /*0910*/  UIADD3 UR4, UPT, UPT, UR45, UR4, URZ ;  /* 0x000000042d047290 */ /* 0x000fcc000fffe0ff */
[----:B------:R-:W-:Y:S02]  /*0920*/  MOV R27, UR4 ;  /* 0x00000004001b7c02 */ /* 0x000fe40008000f00 */
.L_x_2464:
        /* <DEDUP_REMOVED lines=44> */
.L_x_2465:
[----:B------:R-:W1:Y:S01]  /*0bf0*/  LDCU.64 UR12, c[0x0][0x3c0] ;  /* 0x00007800ff0c77ac */ /* 0x000e620008000a00 */
[----:B------:R-:W-:-:S04]  /*0c00*/  UIADD3 UR4, UPT, UPT, UR27, UR38, URZ ;  /* 0x000000261b047290 */ /* 0x000fc8000fffe0ff */
[----:B-1----:R-:W-:Y:S02]  /*0c10*/  UIMAD.WIDE.U32 UR8, UR4, UR12, URZ ;  /* 0x0000000c040872a5 */ /* 0x002fe4000f8e00ff */
[----:B------:R-:W-:-:S04]  /*0c20*/  UIMAD UR4, UR4, UR13, URZ ;  /* 0x0000000d040472a4 */ /* 0x000fc8000f8e02ff */
[----:B------:R-:W-:Y:S01]  /*0c30*/  UIADD3 UR4, UPT, UPT, UR9, UR4, URZ ;  /* 0x0000000409047290 */ /* 0x000fe2000fffe0ff */
[----:B------:R-:W-:-:S05]  /*0c40*/  UMOV UR46, UR8 ;  /* 0x00000008002e7c82 */ /* 0x000fca0008000000 */
[----:B------:R-:W-:-:S07]  /*0c50*/  MOV R17, UR4 ;  /* 0x0000000400117c02 */ /* 0x000fce0008000f00 */
.L_x_2466:
        /* <DEDUP_REMOVED lines=27> */
.L_x_2467:
[----:B------:R-:W-:Y:S02]  /*0e10*/  UIMAD.WIDE.U32 UR54, UR62, UR47, URZ ;  /* 0x0000002f3e3672a5 */ /* 0x000fe4000f8e00ff */
[----:B------:R-:W-:-:S04]  /*0e20*/  UIMAD UR4, UR63, UR47, URZ ;  /* 0x0000002f3f0472a4 */ /* 0x000fc8000f8e02ff */
[----:B------:R-:W-:Y:S02]  /*0e30*/  UIADD3 UR4, UPT, UPT, UR55, UR4, URZ ;  /* 0x0000000437047290 */ /* 0x000fe4000fffe0ff */
.L_x_2468:
        /* <DEDUP_REMOVED lines=20> */
.L_x_2469:
[----:B------:R-:W1:Y:S01]  /*0f80*/  LDCU UR52, c[0x0][0x434] ;  /* 0x00008680ff3477ac */ /* 0x000e620008000800 */
[----:B------:R-:W-:-:S04]  /*0f90*/  UIMAD UR48, UR31, UR45, UR24 ;  /* 0x0000002d1f3072a4 */ /* 0x000fc8000f8e0218 */
[----:B-1----:R-:W-:-:S12]  /*0fa0*/  UIMAD UR52, UR48, UR52, URZ ;  /* 0x00000034303472a4 */ /* 0x002fd8000f8e02ff */
.L_x_2470:
        /* <DEDUP_REMOVED lines=11> */
.L_x_2471:
[----:B------:R-:W1:Y:S01]  /*1060*/  LDCU UR55, c[0x0][0x444] ;  /* 0x00008880ff3777ac */ /* 0x000e620008000800 */
[----:B------:R-:W-:-:S04]  /*1070*/  UIMAD UR47, UR31, UR45, UR24 ;  /* 0x0000002d1f2f72a4 */ /* 0x000fc8000f8e0218 */
[----:B-1----:R-:W-:-:S12]  /*1080*/  UIMAD UR55, UR47, UR55, URZ ;  /* 0x000000372f3772a4 */ /* 0x002fd8000f8e02ff */
.L_x_2472:
        /* <DEDUP_REMOVED lines=11> */
[----:B------:R-:W-:-:S02]  /*1140*/  ULEA UR55, UR48, UR55, 0x7 ;  /* 0x0000003730377291 */ /* 0x000fc4000f8e38ff */
[----:B------:R-:W-:Y:S02]  /*1150*/  ULEA UR52, UR48, UR52, 0x7 ;  /* 0x0000003430347291 */ /* 0x000fe4000f8e38ff */
[----:B-1----:R-:W-:-:S03]  /*1160*/  UIADD3 UR49, UPT, UPT, UR26, UR49, URZ ;  /* 0x000000311a317290 */ /* 0x002fc6000fffe0ff */
[----:B------:R-:W1:Y:S01]  /*1170*/  LDC.64 R8, c[0x0][0x5f8] ;  /* 0x00017e00ff087b82 */ /* 0x000e620000000a00 */
[----:B------:R-:W-:-:S04]  /*1180*/  UIADD3 UR5, UPT, UPT, UR42, -0x80, -UR49 ;  /* 0xffffff802a057890 */ /* 0x000fc8000fffe831 */
[----:B------:R-:W-:Y:S01]  /*1190*/  USHF.R.S32.HI UR4, URZ, 0x1f, UR5 ;  /* 0x0000001fff047899 */ /* 0x000fe20008011405 */
[----:B---3--:R-:W-:Y:S02]  /*11a0*/  IMAD R0, R18, UR51, RZ ;  /* 0x0000003312007c24 */ /* 0x008fe4000f8e02ff */
[----:B------:R-:W3:Y:S01]  /*11b0*/  LDC.64 R12, c[0x0][0x598] ;  /* 0x00016600ff0c7b82 */ /* 0x000ee20000000a00 */
[----:B------:R-:W-:Y:S01]  /*11c0*/  ULEA.HI UR4, UR4, UR5, URZ, 0x7 ;  /* 0x0000000504047291 */ /* 0x000fe2000f8f38ff */
[----:B------:R-:W-:Y:S02]  /*11d0*/  IMAD R0, R19, UR10, R0 ;  /* 0x0000000a13007c24 */ /* 0x000fe4000f8e0200 */
[----:B--2---:R-:W-:Y:S01]  /*11e0*/  IMAD.SHL.U32 R45, R44, 0x8, RZ ;  /* 0x000000082c2d7824 */ /* 0x004fe200078e00ff */
[----:B------:R-:W-:Y:S01]  /*11f0*/  USHF.R.S32.HI UR47, URZ, 0x7, UR4 ;  /* 0x00000007ff2f7899 */ /* 0x000fe20008011404 */
[----:B----4-:R-:W-:Y:S01]  /*1200*/  IMAD R7, R10, UR51, RZ ;  /* 0x000000330a077c24 */ /* 0x010fe2000f8e02ff */
[----:B------:R-:W-:-:S02]  /*1210*/  LOP3.LUT R46, R44, 0x1f, RZ, 0xc0, !PT ;  /* 0x0000001f2c2e7812 */ /* 0x000fc400078ec0ff */
[----:B------:R-:W-:Y:S01]  /*1220*/  LOP3.LUT R14, R45, 0x38, RZ, 0xc0, !PT ;  /* 0x000000382d0e7812 */ /* 0x000fe200078ec0ff */
[----:B------:R-:W-:Y:S01]  /*1230*/  UISETP.LT.AND UP0, UPT, URZ, UR47, UPT ;  /* 0x0000002fff00728c */ /* 0x000fe2000bf01270 */
[----:B------:R-:W-:Y:S01]  /*1240*/  SHF.R.U32.HI R43, RZ, 0x3, R44 ;  /* 0x00000003ff2b7819 */ /* 0x000fe2000001162c */
[----:B------:R-:W2:Y:S02]  /*1250*/  LDCU.64 UR4, c[0x0][0x3c8] ;  /* 0x00007900ff0477ac */ /* 0x000ea40008000a00 */
[----:B------:R-:W-:Y:S01]  /*1260*/  IMAD.WIDE.U32 R2, R18, UR10, R14 ;  /* 0x0000000a12027c25 */ /* 0x000fe2000f8e000e */
[C---:B------:R-:W-:Y:S01]  /*1270*/  IADD3 R30, P3, PT, R43.reuse, 0x60, RZ ;  /* 0x000000602b1e7810 */ /* 0x040fe20007f7e0ff */
[----:B------:R-:W-:Y:S02]  /*1280*/  USEL UR47, URZ, UR47, !UP0 ;  /* 0x0000002fff2f7287 */ /* 0x000fe4000c000000 */
[C---:B------:R-:W-:Y:S01]  /*1290*/  VIADD R33, R43.reuse, 0x40 ;  /* 0x000000402b217836 */ /* 0x040fe20000000000 */
[----:B------:R-:W-:Y:S01]  /*12a0*/  IADD3 R4, P0, PT, R2, UR50, RZ ;  /* 0x0000003202047c10 */ /* 0x000fe2000ff1e0ff */
[----:B------:R-:W4:Y:S01]  /*12b0*/  LDCU.64 UR50, c[0x0][0x5e8] ;  /* 0x0000bd00ff3277ac */ /* 0x000f220008000a00 */
[----:B------:R-:W-:-:S02]  /*12c0*/  VIADD R32, R43, 0x60 ;  /* 0x000000602b207836 */ /* 0x000fc40000000000 */
[----:B------:R-:W-:Y:S01]  /*12d0*/  IADD3.X R5, PT, PT, R3, UR11, R0, P0, !PT ;  /* 0x0000000b03057c10 */ /* 0x000fe200087fe400 */
[----:B------:R-:W-:Y:S01]  /*12e0*/  UISETP.GT.AND UP0, UPT, UR43, UR47, UPT ;  /* 0x0000002f2b00728c */ /* 0x000fe2000bf04270 */
[----:B------:R-:W-:Y:S01]  /*12f0*/  IADD3 R2, P0, PT, R14, UR58, RZ ;  /* 0x0000003a0e027c10 */ /* 0x000fe2000ff1e0ff */
[----:B------:R-:W5:Y:S01]  /*1300*/  LDCU.64 UR58, c[0x0][0x420] ;  /* 0x00008400ff3a77ac */ /* 0x000f620008000a00 */
[----:B------:R-:W-:Y:S02]  /*1310*/  IMAD.X R37, RZ, RZ, RZ, P3 ;  /* 0x000000ffff257224 */ /* 0x000fe400018e06ff */
[----:B------:R-:W-:Y:S01]  /*1320*/  IADD3.X R3, PT, PT, RZ, UR9, RZ, P0, !PT ;  /* 0x00000009ff037c10 */ /* 0x000fe200087fe4ff */
[----:B--2---:R-:W-:Y:S01]  /*1330*/  IMAD.U32 R0, RZ, RZ, UR4 ;  /* 0x00000004ff007e24 */ /* 0x004fe2000f8e00ff */
[----:B------:R-:W2:Y:S01]  /*1340*/  LDCU.64 UR8, c[0x0][0x550] ;  /* 0x0000aa00ff0877ac */ /* 0x000ea20008000a00 */
[----:B------:R-:W-:Y:S02]  /*1350*/  IMAD.U32 R6, RZ, RZ, UR5 ;  /* 0x00000005ff067e24 */ /* 0x000fe4000f8e00ff */
[----:B------:R-:W-:Y:S01]  /*1360*/  IMAD.WIDE.U32 R4, R0, UR24, R4 ;  /* 0x0000001800047c25 */ /* 0x000fe2000f8e0004 */
[----:B------:R-:W5:Y:S03]  /*1370*/  LDCU.64 UR4, c[0x0][0x570] ;  /* 0x0000ae00ff0477ac */ /* 0x000f660008000a00 */
[----:B------:R-:W-:-:S02]  /*1380*/  IMAD R0, R11, UR10, R7 ;  /* 0x0000000a0b007c24 */ /* 0x000fc4000f8e0207 */
        /* <DEDUP_REMOVED lines=9> */
[----:B------:R-:W-:Y:S01]  /*1420*/  IMAD R5, R9, UR19, R5 ;  /* 0x0000001309057c24 */ /* 0x000fe2000f8e0205 */
[----:B------:R-:W-:Y:S01]  /*1430*/  USHF.L.U32 UR56, UR56, 0x7, URZ ;  /* 0x0000000738387899 */ /* 0x000fe200080006ff */
[----:B---3--:R-:W-:Y:S01]  /*1440*/  IMAD.WIDE.U32 R2, R12, UR24, R2 ;  /* 0x000000180c027c25 */ /* 0x008fe2000f8e0002 */
[----:B------:R-:W-:Y:S02]  /*1450*/  IADD3 R9, P1, P0, R0, UR54, R4 ;  /* 0x0000003600097c10 */ /* 0x000fe4000f83e004 */
[----:B------:R-:W-:Y:S01]  /*1460*/  SHF.R.S32.HI R8, RZ, 0x1f, R0 ;  /* 0x0000001fff087819 */ /* 0x000fe20000011400 */
[----:B------:R-:W-:Y:S01]  /*1470*/  IMAD R3, R13, UR24, R3 ;  /* 0x000000180d037c24 */ /* 0x000fe2000f8e0203 */
[----:B------:R-:W-:Y:S01]  /*1480*/  SEL R0, R5, RZ, P2 ;  /* 0x000000ff05007207 */ /* 0x000fe20001000000 */
[C---:B------:R-:W-:Y:S01]  /*1490*/  IMAD.WIDE.U32 R4, R43.reuse, R18, R6 ;  /* 0x000000122b047225 */ /* 0x040fe200078e0006 */
[----:B------:R-:W-:-:S02]  /*14a0*/  IADD3 R12, PT, PT, R43, 0x20, RZ ;  /* 0x000000202b0c7810 */ /* 0x000fc40007ffe0ff */
[----:B------:R-:W-:Y:S01]  /*14b0*/  IADD3.X R7, PT, PT, R8, UR53, R0, P1, P0 ;  /* 0x0000003508077c10 */ /* 0x000fe20008fe0400 */
[----:B------:R-:W-:Y:S01]  /*14c0*/  IMAD R6, R43, R19, R5 ;  /* 0x000000132b067224 */ /* 0x000fe200078e0205 */
[C---:B----4-:R-:W-:Y:S01]  /*14d0*/  LEA R246, P1, R4.reuse, UR10, 0x1 ;  /* 0x0000000a04f67c11 */ /* 0x050fe2000f8208ff */
[----:B------:R-:W-:Y:S01]  /*14e0*/  IMAD.U32 R0, RZ, RZ, UR56 ;  /* 0x00000038ff007e24 */ /* 0x000fe2000f8e00ff */
[----:B------:R-:W-:Y:S01]  /*14f0*/  IADD3 R5, P0, PT, R9, UR56, RZ ;  /* 0x0000003809057c10 */ /* 0x000fe2000ff1e0ff */
[C---:B------:R-:W-:Y:S01]  /*1500*/  IMAD.WIDE.U32 R2, R43.reuse, R10, R2 ;  /* 0x0000000a2b027225 */ /* 0x040fe200078e0002 */
[----:B------:R-:W-:Y:S01]  /*1510*/  LEA.HI.X R245, R4, UR11, R6, 0x1, P1 ;  /* 0x0000000b04f57c11 */ /* 0x000fe200088f0c06 */
[----:B------:R-:W-:Y:S01]  /*1520*/  UIMAD.WIDE UR10, UR55, 0x4, UR50 ;  /* 0x00000004370a78a5 */ /* 0x000fe2000f8e0232 */
[----:B------:R-:W-:Y:S01]  /*1530*/  LEA.HI.X.SX32 R4, R0, R7, 0x1, P0 ;  /* 0x0000000700047211 */ /* 0x000fe200000f0eff */
[----:B------:R-:W-:Y:S01]  /*1540*/  IMAD R0, R43, R11, R3 ;  /* 0x0000000b2b007224 */ /* 0x000fe200078e0203 */
[----:B--2---:R-:W-:Y:S01]  /*1550*/  LEA R244, P1, R2, UR8, 0x1 ;  /* 0x0000000802f47c11 */ /* 0x004fe2000f8208ff */
[----:B------:R-:W-:Y:S01]  /*1560*/  IMAD.SHL.U32 R7, R18, 0x20, RZ ;  /* 0x0000002012077824 */ /* 0x000fe200078e00ff */
[----:B-----5:R-:W-:Y:S01]  /*1570*/  LEA R240, P0, R5, UR4, 0x2 ;  /* 0x0000000405f07c11 */ /* 0x020fe2000f8010ff */
[----:B------:R-:W-:Y:S01]  /*1580*/  UIMAD.WIDE UR50, UR52, 0x4, UR58 ;  /* 0x00000004343278a5 */ /* 0x000fe2000f8e023a */
[----:B------:R-:W-:-:S02]  /*1590*/  LEA.HI.X R243, R2, UR9, R0, 0x1, P1 ;  /* 0x0000000902f37c11 */ /* 0x000fc400088f0c00 */
[----:B------:R-:W-:Y:S02]  /*15a0*/  LEA.HI.X R241, R5, UR5, R4, 0x2, P0 ;  /* 0x0000000505f17c11 */ /* 0x000fe400080f1404 */
[C---:B------:R-:W-:Y:S02]  /*15b0*/  IADD3 R29, P1, PT, R43.reuse, 0x40, RZ ;  /* 0x000000402b1d7810 */ /* 0x040fe40007f3e0ff */
[----:B------:R-:W-:Y:S02]  /*15c0*/  IADD3 R28, P0, PT, R43, 0x20, RZ ;  /* 0x000000202b1c7810 */ /* 0x000fe40007f1e0ff */
[----:B------:R-:W-:Y:S01]  /*15d0*/  SHF.L.U64.HI R9, R18, 0x5, R19 ;  /* 0x0000000512097819 */ /* 0x000fe20000010213 */
[----:B------:R-:W-:Y:S01]  /*15e0*/  IMAD.X R31, RZ, RZ, RZ, P1 ;  /* 0x000000ffff1f7224 */ /* 0x000fe200008e06ff */
[C---:B------:R-:W-:Y:S02]  /*15f0*/  SHF.L.U64.HI R3, R10.reuse, 0x5, R11 ;  /* 0x000000050a037819 */ /* 0x040fe4000001020b */
[----:B------:R-:W-:-:S02]  /*1600*/  SHF.L.U32 R0, R10, 0x5, RZ ;  /* 0x000000050a007819 */ /* 0x000fc400000006ff */
        /* <DEDUP_REMOVED lines=15> */
.L_x_2474:
[----:B------:R-:W1:Y:S01]  /*1700*/  LDCU.64 UR10, c[0x0][0x5c0] ;  /* 0x0000b800ff0a77ac */ /* 0x000e620008000a00 */
[----:B------:R-:W-:-:S04]  /*1710*/  UIADD3 UR4, UPT, UPT, UR27, UR38, URZ ;  /* 0x000000261b047290 */ /* 0x000fc8000fffe0ff */
[----:B-1----:R-:W-:Y:S02]  /*1720*/  UIMAD.WIDE.U32 UR14, UR4, UR10, URZ ;  /* 0x0000000a040e72a5 */ /* 0x002fe4000f8e00ff */
[----:B------:R-:W-:-:S04]  /*1730*/  UIMAD UR4, UR4, UR11, URZ ;  /* 0x0000000b040472a4 */ /* 0x000fc8000f8e02ff */
[----:B------:R-:W-:-:S06]  /*1740*/  UIADD3 UR4, UPT, UPT, UR15, UR4, URZ ;  /* 0x000000040f047290 */ /* 0x000fcc000fffe0ff */
[----:B------:R-:W-:Y:S02]  /*1750*/  MOV R0, UR4 ;  /* 0x0000000400007c02 */ /* 0x000fe40008000f00 */
.L_x_2475:
        /* <DEDUP_REMOVED lines=13> */
.L_x_2476:
[----:B------:R-:W1:Y:S01]  /*1830*/  LDCU.64 UR8, c[0x0][0x5c8] ;  /* 0x0000b900ff0877ac */ /* 0x000e620008000a00 */
[----:B------:R-:W-:-:S04]  /*1840*/  UIADD3 UR27, UPT, UPT, UR27, UR38, URZ ;  /* 0x000000261b1b7290 */ /* 0x000fc8000fffe0ff */
[----:B-1----:R-:W-:Y:S02]  /*1850*/  UIMAD.WIDE.U32 UR12, UR27, UR8, URZ ;  /* 0x000000081b0c72a5 */ /* 0x002fe4000f8e00ff */
[----:B------:R-:W-:-:S04]  /*1860*/  UIMAD UR27, UR27, UR9, URZ ;  /* 0x000000091b1b72a4 */ /* 0x000fc8000f8e02ff */
[----:B------:R-:W-:-:S06]  /*1870*/  UIADD3 UR27, UPT, UPT, UR13, UR27, URZ ;  /* 0x0000001b0d1b7290 */ /* 0x000fcc000fffe0ff */
[----:B------:R-:W-:-:S07]  /*1880*/  MOV R10, UR27 ;  /* 0x0000001b000a7c02 */ /* 0x000fce0008000f00 */
.L_x_2477:
        /* <DEDUP_REMOVED lines=35> */
.L_x_2479:
[----:B------:R-:W-:Y:S05]  /*1ac0*/  BSYNC.RECONVERGENT B0 ;  /* 0x0000000000007941 */ /* 0x000fea0003800200 */
.L_x_2478:
        /* <DEDUP_REMOVED lines=12> */
.L_x_2481:
[----:B------:R-:W-:Y:S05]  /*1b90*/  BSYNC.RECONVERGENT B0 ;  /* 0x0000000000007941 */ /* 0x000fea0003800200 */
.L_x_2480:
        /* <DEDUP_REMOVED lines=12> */
.L_x_2483:
[----:B------:R-:W-:Y:S05]  /*1c60*/  BSYNC.RECONVERGENT B0 ;  /* 0x0000000000007941 */ /* 0x000fea0003800200 */
.L_x_2482:
        /* <DEDUP_REMOVED lines=30> */
.L_x_2485:
[----:B------:R-:W-:Y:S05]  /*1e50*/  BSYNC.RECONVERGENT B0 ;  /* 0x0000000000007941 */ /* 0x000fea0003800200 */
.L_x_2484:
        /* <DEDUP_REMOVED lines=12> */
.L_x_2487:
[----:B------:R-:W-:Y:S05]  /*1f20*/  BSYNC.RECONVERGENT B0 ;  /* 0x0000000000007941 */ /* 0x000fea0003800200 */
.L_x_2486:
        /* <DEDUP_REMOVED lines=12> */
.L_x_2473:
        /* <DEDUP_REMOVED lines=38> */
[----:B------:R-:W-:Y:S01]  /*2250*/  LOP3.LUT R0, R0, 0x1e00, R45, 0xf8, !PT ;  /* 0x00001e0000007812 */ /* 0x000fe200078ef82d */
[----:B------:R-:W-:Y:S01]  /*2260*/  IMAD.MOV.U32 R250, RZ, RZ, 0x7f800000 ;  /* 0x7f800000fffa7424 */ /* 0x000fe200078e00ff */
[----:B------:R-:W-:Y:S01]  /*2270*/  ISETP.GE.AND P2, PT, R33, UR43, PT ;  /* 0x0000002b21007c0c */ /* 0x000fe2000bf46270 */
[----:B------:R-:W-:Y:S01]  /*2280*/  @!P0 IMAD.MOV.U32 R14, RZ, RZ, R244 ;  /* 0x000000ffff0e8224 */ /* 0x000fe200078e00f4 */
[----:B------:R-:W-:Y:S01]  /*2290*/  LEA R0, R0, UR25, 0x1 ;  /* 0x0000001900007c11 */ /* 0x000fe2000f8e08ff */
[----:B------:R-:W-:-:S02]  /*22a0*/  @!P0 IMAD.MOV.U32 R15, RZ, RZ, R243 ;  /* 0x000000ffff0f8224 */ /* 0x000fc400078e00f3 */
        /* <DEDUP_REMOVED lines=9> */
[----:B------:R-:W4:Y:S01]  /*2340*/  @!P2 LDC.64 R34, c[0x0][0x388] ;  /* 0x0000e200ff22ab82 */ /* 0x000f220000000a00 */
[----:B------:R-:W-:Y:S02]  /*2350*/  UIMAD UR45, UR31, UR45, UR24 ;  /* 0x0000002d1f2d72a4 */ /* 0x000fe4000f8e0218 */
[----:B------:R-:W-:Y:S01]  /*2360*/  @P6 STS.128 [R0+0x9000], RZ ;  /* 0x009000ff00006388 */ /* 0x000fe20000000c00 */
[----:B------:R-:W-:Y:S01]  /*2370*/  IMAD.SHL.U32 R153, R44, 0x20, RZ ;  /* 0x000000202c997824 */ /* 0x000fe200078e00ff */
[----:B------:R-:W4:Y:S02]  /*2380*/  LDCU UR39, c[0x0][0x3b0] ;  /* 0x00007600ff2777ac */ /* 0x000f240008000800 */
[----:B------:R-:W-:Y:S01]  /*2390*/  @!PT LDS RZ, [RZ] ;  /* 0x00000000fffff984 */ /* 0x000fe20000000800 */
[----:B------:R-:W-:Y:S01]  /*23a0*/  @!PT LDS RZ, [RZ] ;  /* 0x00000000fffff984 */ /* 0x000fe20000000800 */
[----:B------:R-:W-:Y:S01]  /*23b0*/  @!PT LDS RZ, [RZ] ;  /* 0x00000000fffff984 */ /* 0x000fe20000000800 */
[----:B------:R1:W-:Y:S01]  /*23c0*/  @!P6 LDGSTS.E.BYPASS.LTC128B.128 [R0+0x9000], desc[UR34][R2.64] ;  /* 0x090000000200efae */ /* 0x0003e2000b981a22 */
[----:B------:R-:W4:Y:S03]  /*23d0*/  LDCU UR31, c[0x0][0x3b4] ;  /* 0x00007680ff1f77ac */ /* 0x000f260008000800 */
        /* <DEDUP_REMOVED lines=16> */
[C---:B------:R-:W-:Y:S01]  /*24e0*/  IMAD R8, R16.reuse, UR9, R8 ;  /* 0x0000000910087c24 */ /* 0x040fe2000f8e0208 */
[----:B------:R-:W-:Y:S01]  /*24f0*/  USHF.L.U32 UR45, UR45, 0x5, URZ ;  /* 0x000000052d2d7899 */ /* 0x000fe200080006ff */
[----:B------:R-:W-:Y:S01]  /*2500*/  IMAD R9, R16, UR5, R9 ;  /* 0x0000000510097c24 */ /* 0x000fe2000f8e0209 */
[----:B------:R-:W-:Y:S01]  /*2510*/  @P6 STS.128 [R239+0x1000], RZ ;  /* 0x001000ffef006388 */ /* 0x000fe20000000c00 */
[----:B---3--:R-:W-:Y:S01]  /*2520*/  IADD3 R4, P0, PT, R12, UR46, RZ ;  /* 0x0000002e0c047c10 */ /* 0x008fe2000ff1e0ff */
[----:B------:R-:W-:-:S02]  /*2530*/  IMAD.MOV.U32 R160, RZ, RZ, 0x40 ;  /* 0x00000040ffa07424 */ /* 0x000fc400078e00ff */
[----:B------:R-:W-:Y:S01]  /*2540*/  IMAD.MOV.U32 R168, RZ, RZ, 0x20 ;  /* 0x00000020ffa87424 */ /* 0x000fe200078e00ff */
[----:B------:R-:W-:Y:S01]  /*2550*/  @!PT LDS RZ, [RZ] ;  /* 0x00000000fffff984 */ /* 0x000fe20000000800 */
[----:B------:R-:W-:Y:S01]  /*2560*/  @!PT LDS RZ, [RZ] ;  /* 0x00000000fffff984 */ /* 0x000fe20000000800 */
[----:B------:R-:W-:Y:S01]  /*2570*/  @!PT LDS RZ, [RZ] ;  /* 0x00000000fffff984 */ /* 0x000fe20000000800 */
[----:B------:R2:W-:Y:S01]  /*2580*/  @!P6 LDGSTS.E.BYPASS.LTC128B.128 [R239+0x1000], desc[UR34][R6.64] ;  /* 0x0100000006efefae */ /* 0x0005e2000b981a22 */
[----:B------:R-:W-:Y:S02]  /*2590*/  ISETP.GE.AND P6, PT, R43, UR43, PT ;  /* 0x0000002b2b007c0c */ /* 0x000fe4000bfc6270 */
[----:B------:R-:W-:Y:S02]  /*25a0*/  CS2R R126, SRZ ;  /* 0x00000000007e7805 */ /* 0x000fe4000001ff00 */
[----:B------:R-:W-:Y:S01]  /*25b0*/  IADD3.X R5, PT, PT, R17, UR54, R13, P0, !PT ;  /* 0x0000003611057c10 */ /* 0x000fe200087fe40d */
[----:B------:R-:W-:Y:S01]  /*25c0*/  @!P3 IMAD R17, R26, UR14, RZ ;  /* 0x0000000e1a11bc24 */ /* 0x000fe2000f8e02ff */
[----:B------:R-:W-:Y:S01]  /*25d0*/  @!P4 LEA R20, P0, R18, R6, 0x7 ;  /* 0x000000061214c211 */ /* 0x000fe200078038ff */
[----:B------:R-:W-:Y:S01]  /*25e0*/  @P5 STS.128 [R239+0x2000], RZ ;  /* 0x002000ffef005388 */ /* 0x000fe20000000c00 */
[----:B------:R-:W-:Y:S01]  /*25f0*/  CS2R R124, SRZ ;  /* 0x00000000007c7805 */ /* 0x000fe2000001ff00 */
[----:B------:R-:W-:Y:S01]  /*2600*/  IMAD.WIDE.U32 R4, R16, UR4, R4 ;  /* 0x0000000410047c25 */ /* 0x000fe2000f8e0004 */
[----:B------:R-:W-:Y:S01]  /*2610*/  @!P4 LEA.HI.X R21, R18, R7, R19, 0x7, P0 ;  /* 0x000000071215c211 */ /* 0x000fe200000f3c13 */
[----:B------:R-:W-:Y:S01]  /*2620*/  @!PT LDS RZ, [RZ] ;  /* 0x00000000fffff984 */ /* 0x000fe20000000800 */
[----:B------:R-:W-:Y:S01]  /*2630*/  @!PT LDS RZ, [RZ] ;  /* 0x00000000fffff984 */ /* 0x000fe20000000800 */
[----:B------:R-:W-:Y:S01]  /*2640*/  @!PT LDS RZ, [RZ] ;  /* 0x00000000fffff984 */ /* 0x000fe20000000800 */
[----:B------:R3:W-:Y:S01]  /*2650*/  @!P5 LDGSTS.E.BYPASS.LTC128B.128 [R239+0x2000], desc[UR34][R24.64] ;  /* 0x0200000018efdfae */ /* 0x0007e2000b981a22 */
[----:B------:R-:W-:Y:S01]  /*2660*/  CS2R R130, SRZ ;  /* 0x0000000000827805 */ /* 0x000fe2000001ff00 */
[----:B------:R-:W-:Y:S01]  /*2670*/  IMAD.IADD R5, R5, 0x1, R9 ;  /* 0x0000000105057824 */ /* 0x000fe200078e0209 */
[----:B------:R-:W-:-:S02]  /*2680*/  CS2R R128, SRZ ;  /* 0x0000000000807805 */ /* 0x000fc4000001ff00 */
[----:B-1----:R-:W-:Y:S01]  /*2690*/  IADD3 R2, P1, PT, R10, UR44, RZ ;  /* 0x0000002c0a027c10 */ /* 0x002fe2000ff3e0ff */
[----:B------:R-:W-:Y:S01]  /*26a0*/  @!P2 IMAD.MOV.U32 R10, RZ, RZ, R4 ;  /* 0x000000ffff0aa224 */ /* 0x000fe200078e0004 */
[----:B------:R-:W-:Y:S01]  /*26b0*/  @P4 STS.128 [R239+0x3000], RZ ;  /* 0x003000ffef004388 */ /* 0x000fe20000000c00 */
[----:B------:R-:W-:Y:S01]  /*26c0*/  @!P3 IMAD R36, R28, UR15, R17 ;  /* 0x0000000f1c24bc24 */ /* 0x000fe2000f8e0211 */
[----:B------:R-:W-:Y:S01]  /*26d0*/  IADD3.X R3, PT, PT, R27, UR53, R11, P1, !PT ;  /* 0x000000351b037c10 */ /* 0x000fe20008ffe40b */
[----:B------:R-:W-:Y:S01]  /*26e0*/  @!P2 IMAD.MOV.U32 R11, RZ, RZ, R5 ;  /* 0x000000ffff0ba224 */ /* 0x000fe200078e0005 */
[----:B------:R-:W-:Y:S01]  /*26f0*/  ISETP.GE.AND P1, PT, R32, UR43, PT ;  /* 0x0000002b20007c0c */ /* 0x000fe2000bf26270 */
[----:B------:R-:W-:Y:S01]  /*2700*/  @!P2 IMAD R27, R31, UR14, RZ ;  /* 0x0000000e1f1bac24 */ /* 0x000fe2000f8e02ff */
[----:B------:R-:W1:Y:S01]  /*2710*/  @!P6 LDC.64 R32, c[0x0][0x388] ;  /* 0x0000e200ff20eb82 */ /* 0x000e620000000a00 */
[----:B------:R-:W-:Y:S01]  /*2720*/  IMAD.WIDE.U32 R2, R16, UR8, R2 ;  /* 0x0000000810027c25 */ /* 0x000fe2000f8e0002 */
[----:B------:R-:W-:Y:S01]  /*2730*/  @!PT LDS RZ, [RZ] ;  /* 0x00000000fffff984 */ /* 0x000fe20000000800 */
[----:B------:R-:W-:Y:S01]  /*2740*/  @!PT LDS RZ, [RZ] ;  /* 0x00000000fffff984 */ /* 0x000fe20000000800 */
[----:B------:R-:W-:Y:S01]  /*2750*/  @!PT LDS RZ, [RZ] ;  /* 0x00000000fffff984 */ /* 0x000fe20000000800 */
[----:B------:R4:W-:Y:S01]  /*2760*/  @!P4 LDGSTS.E.BYPASS.LTC128B.128 [R239+0x3000], desc[UR34][R20.64] ;  /* 0x0300000014efcfae */ /* 0x0009e2000b981a22 */
[----:B------:R-:W-:-:S02]  /*2770*/  USHF.R.S32.HI UR4, URZ, 0x1f, UR45 ;  /* 0x0000001fff047899 */ /* 0x000fc4000801142d */
[----:B------:R-:W-:Y:S01]  /*2780*/  IMAD.IADD R3, R3, 0x1, R8 ;  /* 0x0000000103037824 */ /* 0x000fe200078e0208 */
[----:B------:R-:W1:Y:S01]  /*2790*/  LDCU UR44, c[0x0][0x594] ;  /* 0x0000b280ff2c77ac */ /* 0x000e620008000800 */
[----:B------:R-:W-:Y:S02]  /*27a0*/  @!P3 IMAD R16, R26, UR12, RZ ;  /* 0x0000000c1a10bc24 */ /* 0x000fe4000f8e02ff */
[----:B------:R-:W-:Y:S01]  /*27b0*/  @!P2 IMAD.MOV.U32 R8, RZ, RZ, R2 ;  /* 0x000000ffff08a224 */ /* 0x000fe200078e0002 */
[----:B------:R-:W-:Y:S01]  /*27c0*/  CS2R R122, SRZ ;  /* 0x00000000007a7805 */ /* 0x000fe2000001ff00 */
[----:B------:R-:W-:Y:S01]  /*27d0*/  @!P2 IMAD.MOV.U32 R9, RZ, RZ, R3 ;  /* 0x000000ffff09a224 */ /* 0x000fe200078e0003 */
[----:B------:R-:W-:Y:S01]  /*27e0*/  CS2R R120, SRZ ;  /* 0x0000000000787805 */ /* 0x000fe2000001ff00 */
[----:B--2---:R-:W-:Y:S01]  /*27f0*/  @!P3 IMAD.MOV.U32 R6, RZ, RZ, R4 ;  /* 0x000000ffff06b224 */ /* 0x004fe200078e0004 */
[----:B------:R-:W-:Y:S01]  /*2800*/  CS2R R118, SRZ ;  /* 0x0000000000767805 */ /* 0x000fe2000001ff00 */
[----:B------:R-:W-:Y:S01]  /*2810*/  @!P3 IMAD.MOV.U32 R7, RZ, RZ, R5 ;  /* 0x000000ffff07b224 */ /* 0x000fe200078e0005 */
[----:B---3--:R-:W2:Y:S01]  /*2820*/  @!P1 LDC.64 R24, c[0x0][0x390] ;  /* 0x0000e400ff189b82 */ /* 0x008ea20000000a00 */
[----:B------:R-:W-:Y:S01]  /*2830*/  @!P2 IMAD R26, R31, UR12, RZ ;  /* 0x0000000c1f1aac24 */ /* 0x000fe2000f8e02ff */
[----:B------:R-:W-:Y:S01]  /*2840*/  CS2R R116, SRZ ;  /* 0x0000000000747805 */ /* 0x000fe2000001ff00 */
[--C-:B------:R-:W-:Y:S01]  /*2850*/  @!P6 IMAD.MOV.U32 R12, RZ, RZ, R2.reuse ;  /* 0x000000ffff0ce224 */ /* 0x100fe200078e0002 */
[----:B------:R-:W-:Y:S01]  /*2860*/  CS2R R110, SRZ ;  /* 0x00000000006e7805 */ /* 0x000fe2000001ff00 */
[--C-:B------:R-:W-:Y:S01]  /*2870*/  @!P6 IMAD.MOV.U32 R13, RZ, RZ, R3.reuse ;  /* 0x000000ffff0de224 */ /* 0x100fe200078e0003 */
[----:B------:R-:W-:Y:S01]  /*2880*/  CS2R R108, SRZ ;  /* 0x00000000006c7805 */ /* 0x000fe2000001ff00 */
[----:B------:R-:W-:Y:S01]  /*2890*/  @!P1 IMAD.MOV.U32 R14, RZ, RZ, R2 ;  /* 0x000000ffff0e9224 */ /* 0x000fe200078e0002 */
[----:B------:R-:W-:Y:S01]  /*28a0*/  CS2R R114, SRZ ;  /* 0x0000000000727805 */ /* 0x000fe2000001ff00 */
[--C-:B------:R-:W-:Y:S01]  /*28b0*/  @!P1 IMAD.MOV.U32 R15, RZ, RZ, R3.reuse ;  /* 0x000000ffff0f9224 */ /* 0x100fe200078e0003 */
[----:B------:R-:W-:Y:S01]  /*28c0*/  CS2R R112, SRZ ;  /* 0x0000000000707805 */ /* 0x000fe2000001ff00 */
[C---:B------:R-:W-:Y:S01]  /*28d0*/  @!P3 IMAD R42, R28.reuse, UR13, R16 ;  /* 0x0000000d1c2abc24 */ /* 0x040fe2000f8e0210 */
[----:B------:R-:W-:Y:S01]  /*28e0*/  CS2R R106, SRZ ;  /* 0x00000000006a7805 */ /* 0x000fe2000001ff00 */
[----:B------:R-:W-:Y:S01]  /*28f0*/  @!P3 IMAD.WIDE.U32 R2, R28, UR14, R2 ;  /* 0x0000000e1c02bc25 */ /* 0x000fe2000f8e0002 */
[----:B----4-:R-:W3:Y:S01]  /*2900*/  @!P3 LDC.64 R20, c[0x0][0x390] ;  /* 0x0000e400ff14bb82 */ /* 0x010ee20000000a00 */
[----:B------:R-:W-:-:S02]  /*2910*/  CS2R R104, SRZ ;  /* 0x0000000000687805 */ /* 0x000fc4000001ff00 */
[----:B------:R-:W-:Y:S01]  /*2920*/  CS2R R102, SRZ ;  /* 0x0000000000667805 */ /* 0x000fe2000001ff00 */
[----:B------:R-:W-:Y:S01]  /*2930*/  @!P3 IMAD.WIDE.U32 R18, R28, UR12, R6 ;  /* 0x0000000c1c12bc25 */ /* 0x000fe2000f8e0006 */
[----:B------:R-:W-:Y:S02]  /*2940*/  CS2R R100, SRZ ;  /* 0x0000000000647805 */ /* 0x000fe4000001ff00 */
[----:B------:R-:W-:Y:S02]  /*2950*/  CS2R R94, SRZ ;  /* 0x00000000005e7805 */ /* 0x000fe4000001ff00 */
[----:B------:R-:W-:Y:S01]  /*2960*/  CS2R R92, SRZ ;  /* 0x00000000005c7805 */ /* 0x000fe2000001ff00 */
[C---:B------:R-:W-:Y:S01]  /*2970*/  @!P2 IMAD R40, R29.reuse, UR15, R27 ;  /* 0x0000000f1d28ac24 */ /* 0x040fe2000f8e021b */
[----:B------:R-:W-:Y:S01]  /*2980*/  CS2R R98, SRZ ;  /* 0x0000000000627805 */ /* 0x000fe2000001ff00 */
[C---:B------:R-:W-:Y:S01]  /*2990*/  @!P2 IMAD R41, R29.reuse, UR13, R26 ;  /* 0x0000000d1d29ac24 */ /* 0x040fe2000f8e021a */
[----:B------:R-:W-:Y:S01]  /*29a0*/  CS2R R96, SRZ ;  /* 0x0000000000607805 */ /* 0x000fe2000001ff00 */
[----:B------:R-:W-:Y:S01]  /*29b0*/  @!P2 IMAD.WIDE.U32 R8, R29, UR14, R8 ;  /* 0x0000000e1d08ac25 */ /* 0x000fe2000f8e0008 */
[----:B------:R-:W4:Y:S01]  /*29c0*/  @!P6 LDC.64 R26, c[0x0][0x390] ;  /* 0x0000e400ff1aeb82 */ /* 0x000f220000000a00 */
[----:B------:R-:W-:-:S02]  /*29d0*/  CS2R R90, SRZ ;  /* 0x00000000005a7805 */ /* 0x000fc4000001ff00 */
[----:B------:R-:W-:Y:S01]  /*29e0*/  CS2R R88, SRZ ;  /* 0x0000000000587805 */ /* 0x000fe2000001ff00 */
[----:B------:R-:W-:Y:S01]  /*29f0*/  @!P2 IMAD.WIDE.U32 R16, R29, UR12, R10 ;  /* 0x0000000c1d10ac25 */ /* 0x000fe2000f8e000a */
[----:B------:R-:W-:Y:S02]  /*2a00*/  CS2R R86, SRZ ;  /* 0x0000000000567805 */ /* 0x000fe4000001ff00 */
[----:B------:R-:W-:Y:S02]  /*2a10*/  CS2R R84, SRZ ;  /* 0x0000000000547805 */ /* 0x000fe4000001ff00 */
[----:B------:R-:W-:Y:S01]  /*2a20*/  CS2R R78, SRZ ;  /* 0x00000000004e7805 */ /* 0x000fe2000001ff00 */
[----:B------:R-:W-:Y:S01]  /*2a30*/  @!P6 IMAD.WIDE.U32 R6, R43, UR14, R12 ;  /* 0x0000000e2b06ec25 */ /* 0x000fe2000f8e000c */
[----:B------:R-:W2:Y:S01]  /*2a40*/  @!P1 LDC.64 R28, c[0x0][0x388] ;  /* 0x0000e200ff1c9b82 */ /* 0x000ea20000000a00 */
        /* <DEDUP_REMOVED lines=11> */
[----:B------:R-:W-:Y:S01]  /*2b00*/  CS2R R70, SRZ ;  /* 0x0000000000467805 */ /* 0x000fe2000001ff00 */
[----:B------:R-:W-:Y:S01]  /*2b10*/  @!P3 IMAD.IADD R3, R3, 0x1, R36 ;  /* 0x000000010303b824 */ /* 0x000fe200078e0224 */
[----:B------:R-:W-:Y:S01]  /*2b20*/  @!P6 LEA.HI.X R11, R6, R33, R7, 0x1, P0 ;  /* 0x00000021060be211 */ /* 0x000fe200000f0c07 */
[----:B------:R-:W-:Y:S01]  /*2b30*/  @!P1 IMAD.MOV.U32 R23, RZ, RZ, R5 ;  /* 0x000000ffff179224 */ /* 0x000fe200078e0005 */
[----:B------:R-:W-:Y:S01]  /*2b40*/  @!P3 LEA R6, P0, R2, R38, 0x1 ;  /* 0x000000260206b211 */ /* 0x000fe200078008ff */
[----:B------:R-:W-:Y:S01]  /*2b50*/  @!P1 IMAD.MOV.U32 R22, RZ, RZ, R4 ;  /* 0x000000ffff169224 */ /* 0x000fe200078e0004 */
[----:B------:R-:W-:Y:S01]  /*2b60*/  CS2R R68, SRZ ;  /* 0x0000000000447805 */ /* 0x000fe2000001ff00 */
[----:B------:R-:W-:Y:S01]  /*2b70*/  @!P1 IMAD.WIDE.U32 R12, R30, UR14, R14 ;  /* 0x0000000e1e0c9c25 */ /* 0x000fe2000f8e000e */
[----:B------:R-:W-:Y:S01]  /*2b80*/  @!P3 LEA.HI.X R7, R2, R39, R3, 0x1, P0 ;  /* 0x000000270207b211 */ /* 0x000fe200000f0c03 */
[----:B------:R4:W-:Y:S01]  /*2b90*/  @!P6 LDGSTS.E.BYPASS.LTC128B.128 [R0+0xc000], desc[UR34][R10.64] ;  /* 0x0c0000000a00efae */ /* 0x0009e2000b981a22 */
[----:B------:R-:W-:Y:S01]  /*2ba0*/  UIADD3 UR42, UPT, UPT, -UR49, UR42, URZ ;  /* 0x0000002a312a7290 */ /* 0x000fe2000fffe1ff */
[----:B------:R-:W-:Y:S01]  /*2bb0*/  @!P6 IMAD.WIDE.U32 R2, R43, UR12, R4 ;  /* 0x0000000c2b02ec25 */ /* 0x000fe2000f8e0004 */
[----:B------:R-:W-:Y:S01]  /*2bc0*/  @!P2 LEA R4, P0, R8, R34, 0x1 ;  /* 0x000000220804a211 */ /* 0x000fe200078008ff */
[----:B------:R-:W-:Y:S01]  /*2bd0*/  @P6 STS.128 [R0+0xc000], RZ ;  /* 0x00c000ff00006388 */ /* 0x000fe20000000c00 */
[----:B------:R-:W-:Y:S01]  /*2be0*/  USHF.L.U32 UR15, UR39, 0x7, URZ ;  /* 0x00000007270f7899 */ /* 0x000fe200080006ff */
[----:B------:R-:W-:Y:S01]  /*2bf0*/  @!P2 IMAD.IADD R5, R9, 0x1, R40 ;  /* 0x000000010905a824 */ /* 0x000fe200078e0228 */
[----:B------:R-:W-:Y:S01]  /*2c00*/  USHF.L.U64.HI UR31, UR39, 0x6, UR31 ;  /* 0x00000006271f7899 */ /* 0x000fe2000801021f */
[----:B------:R-:W-:Y:S01]  /*2c10*/  @P3 STS.128 [R0+0xd000], RZ ;  /* 0x00d000ff00003388 */ /* 0x000fe20000000c00 */
[----:B------:R-:W-:Y:S01]  /*2c20*/  @!P1 IMAD.WIDE.U32 R14, R30, UR12, R22 ;  /* 0x0000000c1e0e9c25 */ /* 0x000fe2000f8e0016 */
[----:B------:R-:W1:Y:S01]  /*2c30*/  LDCU UR12, c[0x0][0x504] ;  /* 0x0000a080ff0c77ac */ /* 0x000e620008000800 */
[----:B------:R-:W-:Y:S01]  /*2c40*/  @!P2 LEA.HI.X R5, R8, R35, R5, 0x1, P0 ;  /* 0x000000230805a211 */ /* 0x000fe200000f0c05 */
[----:B------:R-:W-:Y:S01]  /*2c50*/  @!PT LDS RZ, [RZ] ;  /* 0x00000000fffff984 */ /* 0x000fe20000000800 */
[----:B------:R-:W-:Y:S01]  /*2c60*/  @!PT LDS RZ, [RZ] ;  /* 0x00000000fffff984 */ /* 0x000fe20000000800 */
[----:B------:R-:W-:Y:S01]  /*2c70*/  @!PT LDS RZ, [RZ] ;  /* 0x00000000fffff984 */ /* 0x000fe20000000800 */
[----:B------:R3:W-:Y:S01]  /*2c80*/  @!P3 LDGSTS.E.BYPASS.LTC128B.128 [R0+0xd000], desc[UR34][R6.64] ;  /* 0x0d0000000600bfae */ /* 0x0007e2000b981a22 */
[----:B--2---:R-:W-:Y:S01]  /*2c90*/  @!P1 LEA R8, P4, R12, R28, 0x1 ;  /* 0x0000001c0c089211 */ /* 0x004fe200078808ff */
[----:B------:R-:W2:Y:S01]  /*2ca0*/  @!P2 LDC.64 R22, c[0x0][0x390] ;  /* 0x0000e400ff16ab82 */ /* 0x000ea20000000a00 */
[----:B------:R-:W1:Y:S01]  /*2cb0*/  LDCU UR9, c[0x0][0x508] ;  /* 0x0000a100ff0977ac */ /* 0x000e620008000800 */
[----:B------:R-:W-:Y:S01]  /*2cc0*/  @P2 STS.128 [R0+0xe000], RZ ;  /* 0x00e000ff00002388 */ /* 0x000fe20000000c00 */
[----:B------:R-:W1:Y:S03]  /*2cd0*/  LDCU UR8, c[0x0][0x3e0] ;  /* 0x00007c00ff0877ac */ /* 0x000e660008000800 */
[----:B------:R-:W-:Y:S01]  /*2ce0*/  @!PT LDS RZ, [RZ] ;  /* 0x00000000fffff984 */ /* 0x000fe20000000800 */
[----:B------:R-:W-:Y:S01]  /*2cf0*/  @!PT LDS RZ, [RZ] ;  /* 0x00000000fffff984 */ /* 0x000fe20000000800 */
[----:B------:R-:W-:Y:S01]  /*2d00*/  @!PT LDS RZ, [RZ] ;  /* 0x00000000fffff984 */ /* 0x000fe20000000800 */
[----:B------:R2:W-:Y:S01]  /*2d10*/  @!P2 LDGSTS.E.BYPASS.LTC128B.128 [R0+0xe000], desc[UR34][R4.64] ;  /* 0x0e0000000400afae */ /* 0x0005e2000b981a22 */
[----:B------:R-:W1:Y:S03]  /*2d20*/  LDCU UR14, c[0x0][0x45c] ;  /* 0x00008b80ff0e77ac */ /* 0x000e660008000800 */
[----:B------:R-:W-:Y:S01]  /*2d30*/  @P1 STS.128 [R0+0xf000], RZ ;  /* 0x00f000ff00001388 */ /* 0x000fe20000000c00 */
[----:B----4-:R-:W-:Y:S01]  /*2d40*/  @!P6 LEA R10, P0, R2, R26, 0x1 ;  /* 0x0000001a020ae211 */ /* 0x010fe200078008ff */
[----:B---3--:R-:W-:Y:S01]  /*2d50*/  @!P6 IMAD R6, R43, UR13, R3 ;  /* 0x0000000d2b06ec24 */ /* 0x008fe2000f8e0203 */
[----:B------:R-:W3:Y:S01]  /*2d60*/  LDCU.U8 UR13, c[0x0][0x4f8] ;  /* 0x00009f00ff0d77ac */ /* 0x000ee20008000000 */
[----:B------:R-:W-:-:S03]  /*2d70*/  @!P1 IMAD.IADD R3, R13, 0x1, R31 ;  /* 0x000000010d039824 */ /* 0x000fc600078e021f */
[----:B------:R-:W-:Y:S01]  /*2d80*/  @!P6 LEA.HI.X R11, R2, R27, R6, 0x1, P0 ;  /* 0x0000001b020be211 */ /* 0x000fe200000f0c06 */
[----:B------:R-:W-:Y:S01]  /*2d90*/  @!P3 IMAD.IADD R2, R19, 0x1, R42 ;  /* 0x000000011302b824 */ /* 0x000fe200078e022a */
[----:B------:R-:W-:Y:S01]  /*2da0*/  @!P1 LEA.HI.X R9, R12, R29, R3, 0x1, P4 ;  /* 0x0000001d0c099211 */ /* 0x000fe200020f0c03 */
[----:B------:R-:W-:Y:S01]  /*2db0*/  @!P2 IMAD.IADD R3, R17, 0x1, R41 ;  /* 0x000000011103a824 */ /* 0x000fe200078e0229 */
[----:B------:R-:W4:Y:S01]  /*2dc0*/  LDC.64 R12, c[0x0][0x528] ;  /* 0x00014a00ff0c7b82 */ /* 0x000f220000000a00 */
[----:B------:R-:W-:Y:S02]  /*2dd0*/  @!P3 LEA R6, P0, R18, R20, 0x1 ;  /* 0x000000141206b211 */ /* 0x000fe400078008ff */
[----:B------:R-:W-:Y:S01]  /*2de0*/  @!PT LDS RZ, [RZ] ;  /* 0x00000000fffff984 */ /* 0x000fe20000000800 */
[----:B------:R-:W-:Y:S01]  /*2df0*/  @!PT LDS RZ, [RZ] ;  /* 0x00000000fffff984 */ /* 0x000fe20000000800 */
[----:B------:R-:W-:Y:S01]  /*2e00*/  @!PT LDS RZ, [RZ] ;  /* 0x00000000fffff984 */ /* 0x000fe20000000800 */
[----:B------:R1:W-:Y:S01]  /*2e10*/  @!P1 LDGSTS.E.BYPASS.LTC128B.128 [R0+0xf000], desc[UR34][R8.64] ;  /* 0x0f00000008009fae */ /* 0x0003e2000b981a22 */
[----:B--2---:R-:W-:Y:S02]  /*2e20*/  @!P2 LEA R4, P4, R16, R22, 0x1 ;  /* 0x000000161004a211 */ /* 0x004fe400078808ff */
        /* <DEDUP_REMOVED lines=18> */
[----:B----4-:R-:W4:Y:S04]  /*2f50*/  LDG.E.64 R8, desc[UR34][R12.64] ;  /* 0x000000220c087981 */ /* 0x010f28000c1e1b00 */
[----:B------:R-:W-:Y:S01]  /*2f60*/  @!PT LDS RZ, [RZ] ;  /* 0x00000000fffff984 */ /* 0x000fe20000000800 */
[----:B------:R-:W-:Y:S01]  /*2f70*/  @!PT LDS RZ, [RZ] ;  /* 0x00000000fffff984 */ /* 0x000fe20000000800 */
[----:B------:R-:W-:Y:S01]  /*2f80*/  @!PT LDS RZ, [RZ] ;  /* 0x00000000fffff984 */ /* 0x000fe20000000800 */
[----:B------:R1:W-:Y:S04]  /*2f90*/  @!P1 LDGSTS.E.BYPASS.LTC128B.128 [R0+0x13000], desc[UR34][R2.64] ;  /* 0x1300000002009fae */ /* 0x0003e8000b981a22 */
[----:B------:R-:W0:Y:S04]  /*2fa0*/  LDGDEPBAR ;  /* 0x00000000000079af */ /* 0x000e280000000000 */
[----:B------:R-:W3:Y:S01]  /*2fb0*/  LDG.E.64 R6, desc[UR34][R12.64+0x8] ;  /* 0x000008220c067981 */ /* 0x000ee2000c1e1b00 */
[----:B--2---:R-:W-:-:S04]  /*2fc0*/  SHF.R.U32.HI R11, RZ, 0x1, R44 ;  /* 0x00000001ff0b7819 */ /* 0x004fc8000001162c */
        /* <DEDUP_REMOVED lines=10> */
[----:B------:R-:W-:-:S02]  /*3070*/  IMAD.MOV.U32 R2, RZ, RZ, 0x4 ;  /* 0x00000004ff027424 */ /* 0x000fc400078e00ff */
[----:B------:R-:W-:Y:S01]  /*3080*/  IMAD.SHL.U32 R10, R44, 0x40, RZ ;  /* 0x000000402c0a7824 */ /* 0x000fe200078e00ff */
[----:B------:R-:W-:Y:S01]  /*3090*/  SHF.R.U32.HI R5, RZ, 0x6, R44 ;  /* 0x00000006ff057819 */ /* 0x000fe2000001162c */
[----:B------:R-:W-:-:S03]  /*30a0*/  IMAD.WIDE.U32 R2, R242, R2, UR50 ;  /* 0x00000032f2027e25 */ /* 0x000fc6000f8e0002 */
[----:B------:R-:W-:Y:S02]  /*30b0*/  LOP3.LUT R0, R10, 0x1c0, RZ, 0xc0, !PT ;  /* 0x000001c00a007812 */ /* 0x000fe400078ec0ff */
[----:B------:R-:W5:Y:S01]  /*30c0*/  @!P3 LDG.E R250, desc[UR34][R2.64] ;  /* 0x0000002202fab981 */ /* 0x000f62000c1e1900 */
[----:B------:R-:W-:-:S03]  /*30d0*/  LOP3.LUT R5, R5, 0xe, RZ, 0xc0, !PT ;  /* 0x0000000e05057812 */ /* 0x000fc600078ec0ff */
[----:B------:R-:W5:Y:S01]  /*30e0*/  @!P2 LDG.E R249, desc[UR34][R2.64+0x20] ;  /* 0x0000202202f9a981 */ /* 0x000f62000c1e1900 */
[----:B------:R-:W-:-:S03]  /*30f0*/  LOP3.LUT R0, R0, 0x38, R45, 0xf8, !PT ;  /* 0x0000003800007812 */ /* 0x000fc600078ef82d */
[----:B------:R-:W5:Y:S01]  /*3100*/  @!P1 LDG.E R248, desc[UR34][R2.64+0x100] ;  /* 0x0001002202f89981 */ /* 0x000f62000c1e1900 */
[----:B------:R-:W-:-:S03]  /*3110*/  LOP3.LUT R4, R10, 0x200, RZ, 0xc0, !PT ;  /* 0x000002000a047812 */ /* 0x000fc600078ec0ff */
[----:B------:R1:W5:Y:S01]  /*3120*/  @!P0 LDG.E R247, desc[UR34][R2.64+0x120] ;  /* 0x0001202202f78981 */ /* 0x000362000c1e1900 */
[----:B------:R-:W-:Y:S02]  /*3130*/  LOP3.LUT R4, R4, 0xc00, R153, 0xf8, !PT ;  /* 0x00000c0004047812 */ /* 0x000fe400078ef899 */
[----:B------:R-:W-:Y:S01]  /*3140*/  R2P PR, R44, 0x6 ;  /* 0x000000062c007804 */ /* 0x000fe20000000000 */
[----:B-1----:R-:W-:Y:S01]  /*3150*/  IMAD.U32 R2, RZ, RZ, UR28 ;  /* 0x0000001cff027e24 */ /* 0x002fe2000f8e00ff */
[----:B------:R-:W-:-:S03]  /*3160*/  SHF.R.U32.HI R3, RZ, 0x4, R44 ;  /* 0x00000004ff037819 */ /* 0x000fc6000001162c */
[----:B------:R-:W-:Y:S01]  /*3170*/  IMAD R5, R2, 0x4, R5 ;  /* 0x0000000402057824 */ /* 0x000fe200078e0205 */
[----:B------:R-:W-:Y:S02]  /*3180*/  LOP3.LUT R2, R3, 0x8, RZ, 0xc0, !PT ;  /* 0x0000000803027812 */ /* 0x000fe400078ec0ff */
[----:B------:R-:W-:-:S04]  /*3190*/  LOP3.LUT R3, R0, 0x8, R11, 0x78, !PT ;  /* 0x0000000800037812 */ /* 0x000fc800078e780b */
[----:B------:R-:W-:Y:S02]  /*31a0*/  LOP3.LUT R4, R4, R3, RZ, 0xfc, !PT ;  /* 0x0000000304047212 */ /* 0x000fe400078efcff */
[----:B------:R-:W-:-:S04]  /*31b0*/  LOP3.LUT R2, R2, 0x10, R44, 0xf8, !PT ;  /* 0x0000001002027812 */ /* 0x000fc800078ef82c */
[----:B------:R-:W-:Y:S02]  /*31c0*/  LOP3.LUT R2, R2, R0, RZ, 0x3c, !PT ;  /* 0x0000000002027212 */ /* 0x000fe400078e3cff */
[----:B------:R-:W-:-:S04]  /*31d0*/  LOP3.LUT R0, R0, 0x8, R44, 0x78, !PT ;  /* 0x0000000800007812 */ /* 0x000fc800078e782c */
[----:B------:R-:W-:Y:S01]  /*31e0*/  LOP3.LUT R153, R0, 0x7200, R153, 0xf8, !PT ;  /* 0x0000720000997812 */ /* 0x000fe200078ef899 */
[----:B------:R-:W-:Y:S01]  /*31f0*/  VIADD R0, R5, 0x1 ;  /* 0x0000000105007836 */ /* 0x000fe20000000000 */
[----:B------:R-:W-:Y:S02]  /*3200*/  LOP3.LUT R2, R2, 0x200, R10, 0xf8, !PT ;  /* 0x0000020002027812 */ /* 0x000fe400078ef80a */
[----:B------:R-:W-:Y:S02]  /*3210*/  SEL R160, R160, 0xffffffc0, !P2 ;  /* 0xffffffc0a0a07807 */ /* 0x000fe40005000000 */
[----:B------:R-:W-:Y:S02]  /*3220*/  LEA R153, R153, UR25, 0x1 ;  /* 0x0000001999997c11 */ /* 0x000fe4000f8e08ff */
[----:B------:R-:W-:Y:S02]  /*3230*/  SEL R168, R168, 0xffffffe0, !P1 ;  /* 0xffffffe0a8a87807 */ /* 0x000fe40004800000 */
[----:B------:R-:W-:Y:S01]  /*3240*/  LEA R186, R4, UR25, 0x1 ;  /* 0x0000001904ba7c11 */ /* 0x000fe2000f8e08ff */
[--C-:B------:R-:W-:Y:S01]  /*3250*/  IMAD.IADD R164, R160, 0x1, R153.reuse ;  /* 0x00000001a0a47824 */ /* 0x100fe200078e0299 */
[----:B------:R-:W-:Y:S01]  /*3260*/  LEA R184, R2, UR25, 0x1 ;  /* 0x0000001902b87c11 */ /* 0x000fe2000f8e08ff */
[----:B------:R-:W-:-:S02]  /*3270*/  IMAD.IADD R156, R168, 0x1, R153 ;  /* 0x00000001a89c7824 */ /* 0x000fc400078e0299 */
[----:B------:R-:W-:Y:S02]  /*3280*/  VIADD R186, R186, UR40 ;  /* 0x00000028baba7c36 */ /* 0x000fe40008000000 */
[----:B------:R-:W-:Y:S02]  /*3290*/  VIADD R184, R184, UR40 ;  /* 0x00000028b8b87c36 */ /* 0x000fe40008000000 */
[----:B------:R-:W-:Y:S01]  /*32a0*/  IMAD.IADD R185, R168, 0x1, R164 ;  /* 0x00000001a8b97824 */ /* 0x000fe200078e02a4 */
[----:B------:R-:W-:Y:S01]  /*32b0*/  USHF.L.U32 UR39, UR39, 0x6, URZ ;  /* 0x0000000627277899 */ /* 0x000fe200080006ff */
[----:B---3--:R-:W-:Y:S01]  /*32c0*/  IADD3 R3, P3, P0, R6, UR45, R46 ;  /* 0x0000002d06037c10 */ /* 0x008fe2000f87e02e */
[----:B------:R-:W1:Y:S03]  /*32d0*/  LDCU UR45, c[0x0][0x590] ;  /* 0x0000b200ff2d77ac */ /* 0x000e660008000800 */
[----:B------:R-:W-:-:S02]  /*32e0*/  IADD3.X R251, PT, PT, R7, UR4, RZ, P3, P0 ;  /* 0x0000000407fb7c10 */ /* 0x000fc40009fe04ff */
[----:B----4-:R-:W-:Y:S01]  /*32f0*/  R2UR UR4, R9 ;  /* 0x00000000090472ca */ /* 0x010fe200000e0000 */
[----:B------:R-:W-:-:S12]  /*3300*/  IMAD.WIDE.U32 R6, R3, -0x2daee0ad, RZ ;  /* 0xd2511f5303067825 */ /* 0x000fd800078e00ff */
[----:B------:R-:W-:-:S04]  /*3310*/  LOP3.LUT R5, R5, UR4, RZ, 0x3c, !PT ;  /* 0x0000000405057c12 */ /* 0x000fc8000f8e3cff */
[----:B------:R-:W-:Y:S01]  /*3320*/  LOP3.LUT R3, R7, R5, RZ, 0x3c, !PT ;  /* 0x0000000507037212 */ /* 0x000fe200078e3cff */
[----:B------:R2:W-:Y:S04]  /*3330*/  STL.64 [R1], R6 ;  /* 0x0000000601007387 */ /* 0x0005e80000100a00 */
[----:B------:R2:W-:Y:S01]  /*3340*/  STL [R1+0x8], R3 ;  /* 0x0000080301007387 */ /* 0x0005e20000100800 */
[----:B------:R-:W-:Y:S02]  /*3350*/  R2UR UR56, R8 ;  /* 0x00000000083872ca */ /* 0x000fe400000e0000 */
[----:B------:R-:W-:Y:S01]  /*3360*/  LOP3.LUT R0, R0, UR4, RZ, 0x3c, !PT ;  /* 0x0000000400007c12 */ /* 0x000fe2000f8e3cff */
[----:B-1----:R-:W-:-:S03]  /*3370*/  USHF.L.U32 UR43, UR45, 0x7, URZ ;  /* 0x000000072d2b7899 */ /* 0x002fc600080006ff */
[----:B------:R-:W-:Y:S01]  /*3380*/  LOP3.LUT R252, R7, R0, RZ, 0x3c, !PT ;  /* 0x0000000007fc7212 */ /* 0x000fe200078e3cff */
[----:B------:R-:W-:Y:S02]  /*3390*/  USHF.L.U64.HI UR44, UR45, 0x6, UR44 ;  /* 0x000000062d2c7899 */ /* 0x000fe4000801022c */
[----:B------:R-:W-:Y:S02]  /*33a0*/  USHF.L.U32 UR45, UR45, 0x6, URZ ;  /* 0x000000062d2d7899 */ /* 0x000fe400080006ff */
[----:B------:R-:W-:Y:S02]  /*33b0*/  UIADD3 UR55, UPT, UPT, UR4, -0x4498517b, URZ ;  /* 0xbb67ae8504377890 */ /* 0x000fe4000fffe0ff */
[----:B------:R-:W-:Y:S02]  /*33c0*/  UIADD3 UR54, UPT, UPT, UR4, 0x76cf5d0a, URZ ;  /* 0x76cf5d0a04367890 */ /* 0x000fe4000fffe0ff */
[----:B------:R-:W-:Y:S02]  /*33d0*/  UIADD3 UR53, UPT, UPT, UR4, 0x32370b8f, URZ ;  /* 0x32370b8f04357890 */ /* 0x000fe4000fffe0ff */
[----:B------:R-:W-:-:S02]  /*33e0*/  UIADD3 UR52, UPT, UPT, UR4, -0x126145ec, URZ ;  /* 0xed9eba1404347890 */ /* 0x000fc4000fffe0ff */
[----:B------:R-:W-:Y:S02]  /*33f0*/  UIADD3 UR49, UPT, UPT, UR4, -0x56f99767, URZ ;  /* 0xa906689904317890 */ /* 0x000fe4000fffe0ff */
[----:B------:R-:W-:-:S12]  /*3400*/  UIADD3 UR46, UPT, UPT, UR4, 0x646e171e, URZ ;  /* 0x646e171e042e7890 */ /* 0x000fd8000fffe0ff */
.L_x_2493:
[----:B------:R-:W0:Y:S01]  /*3410*/  LDGDEPBAR ;  /* 0x00000000000079af */ /* 0x000e220000000000 */
[C---:B------:R-:W-:Y:S01]  /*3420*/  IMAD.IADD R144, R186.reuse, 0x1, R168 ;  /* 0x00000001ba907824 */ /* 0x040fe200078e02a8 */
[----:B------:R-:W-:Y:S01]  /*3430*/  IADD3 R0, PT, PT, R186, R160, RZ ;  /* 0x000000a0ba007210 */ /* 0x000fe20007ffe0ff */
[----:B------:R-:W-:Y:S01]  /*3440*/  IMAD.U32 R2, RZ, RZ, UR10 ;  /* 0x0000000aff027e24 */ /* 0x000fe2000f8e00ff */
[----:B--2---:R-:W-:Y:S01]  /*3450*/  MOV R3, UR11 ;  /* 0x0000000b00037c02 */ /* 0x004fe20008000f00 */
        /* <DEDUP_REMOVED lines=114> */
.L_x_2489:
        /* <DEDUP_REMOVED lines=295> */
.L_x_2490:
[C---:B------:R-:W-:Y:S01]  /*4df0*/  FSETP.NEU.FTZ.AND P0, PT, R250.reuse, -INF , PT ;  /* 0xff800000fa00780b */ /* 0x040fe20003f1d000 */
[----:B------:R-:W-:Y:S01]  /*4e00*/  FMUL.FTZ R132, R250, 1.4426950216293334961 ;  /* 0x3fb8aa3bfa847820 */ /* 0x000fe20000410000 */
[C---:B------:R-:W-:Y:S01]  /*4e10*/  FSETP.NEU.FTZ.AND P1, PT, R248.reuse, -INF , PT ;  /* 0xff800000f800780b */ /* 0x040fe20003f3d000 */
[----:B------:R-:W2:Y:S01]  /*4e20*/  LDL R133, [R1+0x8] ;  /* 0x0000080001857983 */ /* 0x000ea20000100800 */
[C---:B------:R-:W-:Y:S01]  /*4e30*/  FMUL.FTZ R3, R249.reuse, 1.4426950216293334961 ;  /* 0x3fb8aa3bf9037820 */ /* 0x040fe20000410000 */
[----:B------:R-:W-:Y:S01]  /*4e40*/  FMUL.FTZ R0, R248, 1.4426950216293334961 ;  /* 0x3fb8aa3bf8007820 */ /* 0x000fe20000410000 */
[----:B------:R-:W-:Y:S01]  /*4e50*/  FSEL R132, R132, RZ, P0 ;  /* 0x000000ff84847208 */ /* 0x000fe20000000000 */
[----:B------:R-:W1:Y:S01]  /*4e60*/  S2R R157, SR_TID.X ;  /* 0x00000000009d7919 */ /* 0x000e620000002100 */
[----:B------:R-:W-:Y:S01]  /*4e70*/  FSETP.NEU.FTZ.AND P0, PT, R249, -INF , PT ;  /* 0xff800000f900780b */ /* 0x000fe20003f1d000 */
[----:B------:R-:W3:Y:S01]  /*4e80*/  S2UR UR4, SR_CgaCtaId ;  /* 0x00000000000479c3 */ /* 0x000ee20000008800 */
[----:B------:R-:W-:Y:S01]  /*4e90*/  FSEL R0, R0, RZ, P1 ;  /* 0x000000ff00007208 */ /* 0x000fe20000800000 */
[--C-:B------:R-:W-:Y:S01]  /*4ea0*/  FFMA.FTZ R16, R16, UR14, -R132.reuse ;  /* 0x0000000e10107c23 */ /* 0x100fe20008010884 */
[----:B------:R-:W-:Y:S01]  /*4eb0*/  FSEL R3, R3, RZ, P0 ;  /* 0x000000ff03037208 */ /* 0x000fe20000000000 */
[--C-:B------:R-:W-:Y:S01]  /*4ec0*/  FFMA.FTZ R17, R17, UR14, -R132.reuse ;  /* 0x0000000e11117c23 */ /* 0x100fe20008010884 */
[----:B------:R-:W-:Y:S01]  /*4ed0*/  FSETP.NEU.FTZ.AND P0, PT, R247, -INF , PT ;  /* 0xff800000f700780b */ /* 0x000fe20003f1d000 */
[----:B------:R-:W-:Y:S01]  /*4ee0*/  MUFU.EX2 R213, R16 ;  /* 0x0000001000d57308 */ /* 0x000fe20000000800 */
[----:B------:R-:W-:Y:S01]  /*4ef0*/  FFMA.FTZ R169, R5, UR14, -R132 ;  /* 0x0000000e05a97c23 */ /* 0x000fe20008010884 */
[--C-:B------:R-:W-:Y:S01]  /*4f00*/  FFMA.FTZ R34, R34, UR14, -R3.reuse ;  /* 0x0000000e22227c23 */ /* 0x100fe20008010803 */
        /* <DEDUP_REMOVED lines=21> */
[----:B-1----:R-:W-:Y:S01]  /*5060*/  SHF.R.U32.HI R6, RZ, 0x5, R157 ;  /* 0x00000005ff067819 */ /* 0x002fe2000001169d */
[----:B----4-:R-:W4:Y:S01]  /*5070*/  LDL.64 R16, [R1] ;  /* 0x0000000001107983 */ /* 0x010f220000100a00 */
[----:B------:R-:W-:Y:S02]  /*5080*/  IMAD.SHL.U32 R5, R157, 0x10, RZ ;  /* 0x000000109d057824 */ /* 0x000fe400078e00ff */
[--C-:B------:R-:W-:Y:S01]  /*5090*/  FFMA.FTZ R167, R9, UR14, -R0.reuse ;  /* 0x0000000e09a77c23 */ /* 0x100fe20008010800 */
[----:B------:R-:W-:Y:S01]  /*50a0*/  LOP3.LUT R6, R6, 0x3, RZ, 0xc0, !PT ;  /* 0x0000000306067812 */ /* 0x000fe200078ec0ff */
[--C-:B------:R-:W-:Y:S01]  /*50b0*/  FFMA.FTZ R44, R44, UR14, -R0.reuse ;  /* 0x0000000e2c2c7c23 */ /* 0x100fe20008010800 */
[--C-:B------:R-:W-:Y:S01]  /*50c0*/  FFMA.FTZ R45, R45, UR14, -R0.reuse ;  /* 0x0000000e2d2d7c23 */ /* 0x100fe20008010800 */
[----:B------:R-:W-:Y:S01]  /*50d0*/  LOP3.LUT R5, R5, 0x1c0, RZ, 0xc0, !PT ;  /* 0x000001c005057812 */ /* 0x000fe200078ec0ff */
        /* <DEDUP_REMOVED lines=8> */
[----:B------:R-:W-:Y:S02]  /*5160*/  IMAD.SHL.U32 R3, R157, 0x2, RZ ;  /* 0x000000029d037824 */ /* 0x000fe400078e00ff */
        /* <DEDUP_REMOVED lines=47> */
[----:B------:R-:W-:Y:S01]  /*5460*/  LOP3.LUT R2, R2, R3, RZ, 0xfc, !PT ;  /* 0x0000000302027212 */ /* 0x000fe200078efcff */
[----:B------:R-:W-:Y:S01]  /*5470*/  IMAD.WIDE.U32 R10, R12, -0x326172a9, RZ ;  /* 0xcd9e8d570c0a7825 */ /* 0x000fe200078e00ff */
[----:B------:R-:W-:Y:S01]  /*5480*/  LOP3.LUT R153, R0, 0x7200, R4, 0xf8, !PT ;  /* 0x0000720000997812 */ /* 0x000fe200078ef804 */
[----:B---3--:R-:W-:Y:S02]  /*5490*/  ULEA UR4, UR4, UR5, 0x18 ;  /* 0x0000000504047291 */ /* 0x008fe4000f8ec0ff */
[--C-:B------:R-:W-:Y:S01]  /*54a0*/  FFMA.FTZ R48, R48, UR14, -R132.reuse ;  /* 0x0000000e30307c23 */ /* 0x100fe20008010884 */
[----:B------:R-:W-:Y:S01]  /*54b0*/  VIADD R12, R12, 0x4 ;  /* 0x000000040c0c7836 */ /* 0x000fe20000000000 */
[----:B------:R-:W-:Y:S02]  /*54c0*/  LOP3.LUT R5, R251, UR56, R11, 0x96, !PT ;  /* 0x00000038fb057c12 */ /* 0x000fe4000f8e960b */
[----:B------:R-:W-:Y:S01]  /*54d0*/  MUFU.EX2 R238, R65 ;  /* 0x0000004100ee7308 */ /* 0x000fe20000000800 */
[----:B------:R-:W-:Y:S01]  /*54e0*/  LOP3.LUT R13, R10, UR40, R7, 0x96, !PT ;  /* 0x000000280a0d7c12 */ /* 0x000fe2000f8e9607 */
[--C-:B------:R-:W-:Y:S01]  /*54f0*/  FFMA.FTZ R49, R49, UR14, -R132.reuse ;  /* 0x0000000e31317c23 */ /* 0x100fe20008010884 */
[----:B------:R-:W-:Y:S01]  /*5500*/  LEA R161, R15, UR4, 0x1 ;  /* 0x000000040fa17c11 */ /* 0x000fe2000f8e08ff */
[----:B-1----:R-:W-:Y:S01]  /*5510*/  IMAD.WIDE.U32 R18, R5, -0x2daee0ad, RZ ;  /* 0xd2511f5305127825 */ /* 0x002fe200078e00ff */
[----:B------:R-:W-:Y:S01]  /*5520*/  LEA R152, R2, UR4, 0x1 ;  /* 0x0000000402987c11 */ /* 0x000fe2000f8e08ff */
[----:B------:R-:W-:Y:S01]  /*5530*/  UIADD3 UR57, UPT, UPT, UR56, 0x3c6ef372, URZ ;  /* 0x3c6ef37238397890 */ /* 0x000fe2000fffe0ff */
[----:B------:R-:W-:Y:S03]  /*5540*/  LEA R153, R153, UR4, 0x1 ;  /* 0x0000000499997c11 */ /* 0x000fe6000f8e08ff */
[----:B------:R1:W-:Y:S01]  /*5550*/  MUFU.EX2 R215, R27 ;  /* 0x0000001b00d77308 */ /* 0x0003e20000000800 */
[C---:B------:R-:W-:Y:S02]  /*5560*/  VIADD R0, R161.reuse, 0x1c000 ;  /* 0x0001c000a1007836 */ /* 0x040fe40000000000 */
[--C-:B------:R-:W-:Y:S01]  /*5570*/  FFMA.FTZ R32, R32, UR14, -R132.reuse ;  /* 0x0000000e20207c23 */ /* 0x100fe20008010884 */
[----:B------:R-:W-:Y:S02]  /*5580*/  VIADD R162, R161, 0x1c040 ;  /* 0x0001c040a1a27836 */ /* 0x000fe40000000000 */
[--C-:B------:R-:W-:Y:S01]  /*5590*/  FFMA.FTZ R183, R21, UR14, -R132.reuse ;  /* 0x0000000e15b77c23 */ /* 0x100fe20008010884 */
[----:B------:R-:W-:Y:S01]  /*55a0*/  @P0 VIADD R162, R0, 0xffffffc0 ;  /* 0xffffffc000a20836 */ /* 0x000fe20000000000 */
[----:B------:R-:W-:Y:S01]  /*55b0*/  LOP3.LUT P0, RZ, R157, 0x8, RZ, 0xc0, !PT ;  /* 0x000000089dff7812 */ /* 0x000fe2000780c0ff */
[--C-:B------:R-:W-:Y:S01]  /*55c0*/  FFMA.FTZ R33, R33, UR14, -R132.reuse ;  /* 0x0000000e21217c23 */ /* 0x100fe20008010884 */
[----:B------:R-:W-:Y:S01]  /*55d0*/  MUFU.EX2 R227, R28 ;  /* 0x0000001c00e37308 */ /* 0x000fe20000000800 */
[----:B------:R-:W-:Y:S02]  /*55e0*/  IMAD.MOV.U32 R168, RZ, RZ, 0x20 ;  /* 0x00000020ffa87424 */ /* 0x000fe400078e00ff */
[--C-:B------:R-:W-:Y:S01]  /*55f0*/  FFMA.FTZ R52, R52, UR14, -R132.reuse ;  /* 0x0000000e34347c23 */ /* 0x100fe20008010884 */
[--C-:B------:R-:W-:Y:S01]  /*5600*/  FFMA.FTZ R36, R36, UR14, -R132.reuse ;  /* 0x0000000e24247c23 */ /* 0x100fe20008010884 */
[--C-:B------:R-:W-:Y:S01]  /*5610*/  FFMA.FTZ R53, R53, UR14, -R132.reuse ;  /* 0x0000000e35357c23 */ /* 0x100fe20008010884 */
[----:B------:R-:W-:Y:S01]  /*5620*/  FFMA.FTZ R132, R37, UR14, -R132 ;  /* 0x0000000e25847c23 */ /* 0x000fe20008010884 */
[----:B------:R-:W-:Y:S01]  /*5630*/  SEL R158, R168, 0xffffffe0, !P0 ;  /* 0xffffffe0a89e7807 */ /* 0x000fe20004000000 */
[----:B------:R-:W-:Y:S02]  /*5640*/  IMAD.MOV.U32 R163, RZ, RZ, 0x10 ;  /* 0x00000010ffa37424 */ /* 0x000fe400078e00ff */
[----:B------:R3:W-:Y:S01]  /*5650*/  MUFU.EX2 R225, R29 ;  /* 0x0000001d00e17308 */ /* 0x0007e20000000800 */
[----:B------:R-:W-:Y:S01]  /*5660*/  IMAD.MOV.U32 R160, RZ, RZ, 0x40 ;  /* 0x00000040ffa07424 */ /* 0x000fe200078e00ff */
[----:B------:R-:W-:Y:S01]  /*5670*/  UISETP.GT.AND UP0, UPT, UR48, UR47, UPT ;  /* 0x0000002f3000728c */ /* 0x000fe2000bf04270 */
[----:B------:R-:W-:Y:S02]  /*5680*/  IMAD.IADD R159, R161, 0x1, R158 ;  /* 0x00000001a19f7824 */ /* 0x000fe400078e029e */
[----:B------:R-:W-:Y:S05]  /*5690*/  IMAD.IADD R158, R158, 0x1, R162 ;  /* 0x000000019e9e7824 */ /* 0x000fea00078e02a2 */
[----:B------:R3:W-:Y:S10]  /*56a0*/  MUFU.EX2 R214, R22 ;  /* 0x0000001600d67308 */ /* 0x0007f40000000800 */
[----:B------:R3:W-:Y:S10]  /*56b0*/  MUFU.EX2 R217, R23 ;  /* 0x0000001700d97308 */ /* 0x0007f40000000800 */
[----:B------:R3:W-:Y:S10]  /*56c0*/  MUFU.EX2 R221, R30 ;  /* 0x0000001e00dd7308 */ /* 0x0007f40000000800 */
[----:B------:R3:W3:Y:S10]  /*56d0*/  MUFU.EX2 R232, R32 ;  /* 0x0000002000e87308 */ /* 0x0006f40000000800 */
[----:B------:R-:W-:Y:S10]  /*56e0*/  MUFU.EX2 R219, R31 ;  /* 0x0000001f00db7308 */ /* 0x000ff40000000800 */
[----:B------:R3:W3:Y:S10]  /*56f0*/  MUFU.EX2 R231, R33 ;  /* 0x0000002100e77308 */ /* 0x0006f40000000800 */
[----:B------:R-:W3:Y:S10]  /*5700*/  MUFU.EX2 R230, R34 ;  /* 0x0000002200e67308 */ /* 0x000ef40000000800 */
[----:B------:R-:W-:Y:S10]  /*5710*/  MUFU.EX2 R235, R66 ;  /* 0x0000004200eb7308 */ /* 0x000ff40000000800 */
[----:B------:R-:W-:Y:S10]  /*5720*/  MUFU.EX2 R237, R67 ;  /* 0x0000004300ed7308 */ /* 0x000ff40000000800 */
[----:B------:R-:W3:Y:S10]  /*5730*/  MUFU.EX2 R229, R35 ;  /* 0x0000002300e57308 */ /* 0x000ef40000000800 */
        /* <DEDUP_REMOVED lines=10> */
[----:B------:R-:W3:Y:S01]  /*57e0*/  MUFU.EX2 R181, R181 ;  /* 0x000000b500b57308 */ /* 0x000ee20000000800 */
[----:B--2---:R-:W-:Y:S05]  /*57f0*/  IMAD.WIDE.U32 R8, R133, -0x326172a9, RZ ;  /* 0xcd9e8d5785087825 */ /* 0x004fea00078e00ff */
        /* <DEDUP_REMOVED lines=9> */
[C---:B------:R-:W-:Y:S01]  /*5890*/  LOP3.LUT R20, R18.reuse, UR54, R15, 0x96, !PT ;  /* 0x0000003612147c12 */ /* 0x040fe2000f8e960f */
        /* <DEDUP_REMOVED lines=8> */
[----:B----4-:R-:W-:Y:S01]  /*5920*/  LOP3.LUT R7, R16, UR55, R19, 0x96, !PT ;  /* 0x0000003710077c12 */ /* 0x010fe2000f8e9613 */
[----:B------:R-:W-:Y:S01]  /*5930*/  IMAD.WIDE.U32 R18, R18, -0x326172a9, RZ ;  /* 0xcd9e8d5712127825 */ /* 0x000fe200078e00ff */
[----:B------:R-:W-:Y:S07]  /*5940*/  LOP3.LUT R0, R16, UR55, R25, 0x96, !PT ;  /* 0x0000003710007c12 */ /* 0x000fee000f8e9619 */
[----:B------:R-:W-:Y:S01]  /*5950*/  MUFU.EX2 R199, R63 ;  /* 0x0000003f00c77308 */ /* 0x000fe20000000800 */
[C---:B------:R-:W-:Y:S01]  /*5960*/  LOP3.LUT R16, R24.reuse, UR54, R11, 0x96, !PT ;  /* 0x0000003618107c12 */ /* 0x040fe2000f8e960b */
[----:B-1----:R-:W-:Y:S01]  /*5970*/  IMAD.WIDE.U32 R26, R7, -0x326172a9, RZ ;  /* 0xcd9e8d57071a7825 */ /* 0x002fe200078e00ff */
[----:B------:R-:W-:Y:S03]  /*5980*/  LOP3.LUT R24, R24, UR54, R5, 0x96, !PT ;  /* 0x0000003618187c12 */ /* 0x000fe6000f8e9605 */
[----:B---3--:R-:W-:Y:S01]  /*5990*/  IMAD.WIDE.U32 R28, R0, -0x326172a9, RZ ;  /* 0xcd9e8d57001c7825 */ /* 0x008fe200078e00ff */
[----:B------:R-:W-:Y:S03]  /*59a0*/  LOP3.LUT R9, R8, UR57, R27, 0x96, !PT ;  /* 0x0000003908097c12 */ /* 0x000fe6000f8e961b */
[----:B------:R-:W-:Y:S01]  /*59b0*/  MUFU.EX2 R209, R53 ;  /* 0x0000003500d17308 */ /* 0x000fe20000000800 */
[----:B------:R-:W-:Y:S01]  /*59c0*/  LOP3.LUT R22, R26, UR40, R21, 0x96, !PT ;  /* 0x000000281a167c12 */ /* 0x000fe2000f8e9615 */
[----:B------:R-:W-:Y:S01]  /*59d0*/  IMAD.WIDE.U32 R16, R16, -0x326172a9, RZ ;  /* 0xcd9e8d5710107825 */ /* 0x000fe200078e00ff */
[----:B------:R-:W-:Y:S02]  /*59e0*/  LOP3.LUT R7, R6, UR57, R27, 0x96, !PT ;  /* 0x0000003906077c12 */ /* 0x000fe4000f8e961b */
[----:B------:R-:W-:Y:S01]  /*59f0*/  LOP3.LUT R26, R26, UR40, R19, 0x96, !PT ;  /* 0x000000281a1a7c12 */ /* 0x000fe2000f8e9613 */
[----:B------:R-:W-:Y:S01]  /*5a00*/  IMAD.WIDE.U32 R24, R24, -0x326172a9, RZ ;  /* 0xcd9e8d5718187825 */ /* 0x000fe200078e00ff */
[--C-:B------:R-:W-:Y:S03]  /*5a10*/  LOP3.LUT R3, R8, UR57, R29.reuse, 0x96, !PT ;  /* 0x0000003908037c12 */ /* 0x100fe6000f8e961d */
[----:B------:R-:W-:Y:S01]  /*5a20*/  MUFU.EX2 R207, R57 ;  /* 0x0000003900cf7308 */ /* 0x000fe20000000800 */
[----:B------:R-:W-:Y:S01]  /*5a30*/  LOP3.LUT R11, R6, UR57, R29, 0x96, !PT ;  /* 0x00000039060b7c12 */ /* 0x000fe2000f8e961d */
[----:B------:R-:W-:Y:S01]  /*5a40*/  IMAD.WIDE.U32 R8, R9, -0x2daee0ad, RZ ;  /* 0xd2511f5309087825 */ /* 0x000fe200078e00ff */
[C---:B------:R-:W-:Y:S01]  /*5a50*/  LOP3.LUT R15, R28.reuse, UR40, R17, 0x96, !PT ;  /* 0x000000281c0f7c12 */ /* 0x040fe2000f8e9611 */
[----:B------:R-:W-:Y:S01]  /*5a60*/  UIADD3 UR57, UPT, UPT, UR56, 0x78dde6e4, URZ ;  /* 0x78dde6e438397890 */ /* 0x000fe2000fffe0ff */
[----:B------:R-:W-:Y:S01]  /*5a70*/  LOP3.LUT R28, R28, UR40, R25, 0x96, !PT ;  /* 0x000000281c1c7c12 */ /* 0x000fe2000f8e9619 */
[----:B------:R-:W-:Y:S01]  /*5a80*/  IMAD.WIDE.U32 R22, R22, -0x2daee0ad, RZ ;  /* 0xd2511f5316167825 */ /* 0x000fe200078e00ff */
[----:B------:R-:W-:Y:S01]  /*5a90*/  LOP3.LUT R0, R14, UR53, R9, 0x96, !PT ;  /* 0x000000350e007c12 */ /* 0x000fe2000f8e9609 */
[----:B------:R-:W-:Y:S02]  /*5aa0*/  UIADD3 UR40, UPT, UPT, UR56, 0x1715609d, URZ ;  /* 0x1715609d38287890 */ /* 0x000fe4000fffe0ff */
[----:B------:R-:W-:Y:S01]  /*5ab0*/  MUFU.EX2 R197, R59 ;  /* 0x0000003b00c57308 */ /* 0x000fe20000000800 */
[----:B------:R-:W-:Y:S01]  /*5ac0*/  IMAD.WIDE.U32 R6, R7, -0x2daee0ad, RZ ;  /* 0xd2511f5307067825 */ /* 0x000fe200078e00ff */
[----:B------:R-:W-:Y:S03]  /*5ad0*/  LOP3.LUT R30, R8, UR52, R23, 0x96, !PT ;  /* 0x00000034081e7c12 */ /* 0x000fe6000f8e9617 */
[----:B------:R-:W-:Y:S01]  /*5ae0*/  IMAD.WIDE.U32 R26, R26, -0x2daee0ad, RZ ;  /* 0xd2511f531a1a7825 */ /* 0x000fe200078e00ff */
[----:B------:R-:W-:Y:S04]  /*5af0*/  LOP3.LUT R5, R12, UR53, R7, 0x96, !PT ;  /* 0x000000350c057c12 */ /* 0x000fe8000f8e9607 */
[----:B------:R-:W-:Y:S01]  /*5b00*/  MUFU.EX2 R196, R58 ;  /* 0x0000003a00c47308 */ /* 0x000fe20000000800 */
[----:B------:R-:W-:Y:S01]  /*5b10*/  IMAD.WIDE.U32 R28, R28, -0x2daee0ad, RZ ;  /* 0xd2511f531c1c7825 */ /* 0x000fe200078e00ff */
[----:B------:R-:W-:Y:S03]  /*5b20*/  LOP3.LUT R32, R6, UR52, R27, 0x96, !PT ;  /* 0x0000003406207c12 */ /* 0x000fe6000f8e961b */
[----:B------:R-:W-:Y:S05]  /*5b30*/  IMAD.WIDE.U32 R8, R3, -0x2daee0ad, RZ ;  /* 0xd2511f5303087825 */ /* 0x000fea00078e00ff */
[----:B------:R-:W1:Y:S01]  /*5b40*/  MUFU.EX2 R179, R179 ;  /* 0x000000b300b37308 */ /* 0x000e620000000800 */
[----:B------:R-:W-:Y:S01]  /*5b50*/  IMAD.WIDE.U32 R6, R11, -0x2daee0ad, RZ ;  /* 0xd2511f530b067825 */ /* 0x000fe200078e00ff */
[----:B------:R-:W-:Y:S03]  /*5b60*/  LOP3.LUT R10, R10, UR53, R9, 0x96, !PT ;  /* 0x000000350a0a7c12 */ /* 0x000fe6000f8e9609 */
[----:B------:R-:W-:Y:S01]  /*5b70*/  IMAD.WIDE.U32 R32, R32, -0x326172a9, RZ ;  /* 0xcd9e8d5720207825 */ /* 0x000fe200078e00ff */
[----:B------:R-:W-:Y:S02]  /*5b80*/  LOP3.LUT R9, R4, UR53, R7, 0x96, !PT ;  /* 0x0000003504097c12 */ /* 0x000fe4000f8e9607 */
[----:B------:R-:W-:Y:S01]  /*5b90*/  LOP3.LUT R19, R6, UR52, R29, 0x96, !PT ;  /* 0x0000003406137c12 */ /* 0x000fe2000f8e961d */
[----:B------:R-:W-:Y:S01]  /*5ba0*/  IMAD.WIDE.U32 R14, R15, -0x2daee0ad, RZ ;  /* 0xd2511f530f0e7825 */ /* 0x000fe200078e00ff */
[----:B------:R-:W2:Y:S03]  /*5bb0*/  MUFU.EX2 R177, R177 ;  /* 0x000000b100b17308 */ /* 0x000ea60000000800 */
[----:B------:R-:W-:Y:S01]  /*5bc0*/  IMAD.WIDE.U32 R6, R0, -0x326172a9, RZ ;  /* 0xcd9e8d5700067825 */ /* 0x000fe200078e00ff */
[----:B------:R-:W-:Y:S03]  /*5bd0*/  LOP3.LUT R17, R8, UR52, R15, 0x96, !PT ;  /* 0x0000003408117c12 */ /* 0x000fe6000f8e960f */
[----:B------:R-:W-:Y:S01]  /*5be0*/  IMAD.WIDE.U32 R30, R30, -0x326172a9, RZ ;  /* 0xcd9e8d571e1e7825 */ /* 0x000fe200078e00ff */
[----:B------:R-:W-:Y:S02]  /*5bf0*/  LOP3.LUT R8, R20, UR57, R7, 0x96, !PT ;  /* 0x0000003914087c12 */ /* 0x000fe4000f8e9607 */
[----:B------:R-:W3:Y:S01]  /*5c00*/  MUFU.EX2 R176, R176 ;  /* 0x000000b000b07308 */ /* 0x000ee20000000800 */
        /* <DEDUP_REMOVED lines=170> */
[----:B------:R-:W-:Y:S01]  /*66b0*/  @!P4 FADD.FTZ R181, -R181, -RZ ;  /* 0x800000ffb5b5c221 */ /* 0x000fe20000010100 */
[----:B------:R-:W-:Y:S01]  /*66c0*/  PRMT R5, R11, 0x7632, R5 ;  /* 0x000076320b057816 */ /* 0x000fe20000000005 */
[----:B-1----:R-:W-:Y:S01]  /*66d0*/  @P3 FADD.FTZ R179, -R179, -RZ ;  /* 0x800000ffb3b33221 */ /* 0x002fe20000010100 */
[----:B------:R-:W-:Y:S02]  /*66e0*/  ISETP.GT.U32.AND P0, PT, R6, UR13, PT ;  /* 0x0000000d06007c0c */ /* 0x000fe4000bf04070 */
[----:B------:R-:W-:Y:S02]  /*66f0*/  ISETP.LE.U32.AND P2, PT, R4, UR13, PT ;  /* 0x0000000d04007c0c */ /* 0x000fe4000bf43070 */
[----:B------:R-:W-:Y:S02]  /*6700*/  LOP3.LUT R4, R5, 0xff, RZ, 0xc0, !PT ;  /* 0x000000ff05047812 */ /* 0x000fe400078ec0ff */
[----:B------:R-:W-:Y:S02]  /*6710*/  LOP3.LUT R5, R8, 0xff, RZ, 0xc0, !PT ;  /* 0x000000ff08057812 */ /* 0x000fe400078ec0ff */
[----:B------:R-:W-:Y:S01]  /*6720*/  ISETP.LE.U32.AND P4, PT, R4, UR13, PT ;  /* 0x0000000d04007c0c */ /* 0x000fe2000bf83070 */
[----:B--2---:R-:W-:Y:S01]  /*6730*/  @P5 FADD.FTZ R177, -R177, -RZ ;  /* 0x800000ffb1b15221 */ /* 0x004fe20000010100 */
[----:B------:R-:W-:Y:S02]  /*6740*/  ISETP.LE.U32.AND P3, PT, R5, UR13, PT ;  /* 0x0000000d05007c0c */ /* 0x000fe4000bf63070 */
[----:B------:R-:W-:Y:S01]  /*6750*/  SHF.R.U32.HI R4, RZ, 0x18, R8 ;  /* 0x00000018ff047819 */ /* 0x000fe20000011608 */
[----:B---3--:R-:W-:Y:S01]  /*6760*/  @P0 FADD.FTZ R176, -R176, -RZ ;  /* 0x800000ffb0b00221 */ /* 0x008fe20000010100 */
[----:B------:R-:W-:Y:S01]  /*6770*/  LOP3.LUT R12, R12, 0xffff, RZ, 0xc0, !PT ;  /* 0x0000ffff0c0c7812 */ /* 0x000fe200078ec0ff */
[----:B----4-:R-:W-:Y:S01]  /*6780*/  @!P2 FADD.FTZ R183, -R183, -RZ ;  /* 0x800000ffb7b7a221 */ /* 0x010fe20000010100 */
        /* <DEDUP_REMOVED lines=169> */
[----:B--2---:R-:W-:Y:S05]  /*7220*/  F2FP.RELU.F16.F32.PACK_AB R3, R201, R200 ;  /* 0x000000c8c903723e */ /* 0x004fea00000008ff */
[----:B------:R2:W-:Y:S04]  /*7230*/  STS [R163+0x2000], R3 ;  /* 0x00200003a3007388 */ /* 0x0005e80000000800 */
[----:B------:R-:W-:Y:S08]  /*7240*/  LDSM.16.M88.4 R64, [R152+0x8000] ;  /* 0x008000009840783b */ /* 0x000ff00000000200 */
[----:B------:R-:W3:Y:S01]  /*7250*/  LDSM.16.M88.4 R16, [R153+0x10000] ;  /* 0x010000009910783b */ /* 0x000ee20000000200 */
[----:B-1----:R-:W-:Y:S07]  /*7260*/  SHF.R.U32.HI R0, RZ, 0x4, R157 ;  /* 0x00000004ff007819 */ /* 0x002fee000001169d */
[----:B------:R-:W1:Y:S01]  /*7270*/  LDSM.16.M88.4 R60, [R152+0xa000] ;  /* 0x00a00000983c783b */ /* 0x000e620000000200 */
[----:B--2---:R-:W-:Y:S07]  /*7280*/  IMAD.SHL.U32 R3, R157, 0x40, RZ ;  /* 0x000000409d037824 */ /* 0x004fee00078e00ff */
[----:B------:R-:W2:Y:S01]  /*7290*/  LDSM.16.M88.4 R32, [R153+0x10800] ;  /* 0x010800009920783b */ /* 0x000ea20000000200 */
[----:B------:R-:W-:Y:S04]  /*72a0*/  LOP3.LUT R2, R3, 0x1c0, RZ, 0xc0, !PT ;  /* 0x000001c003027812 */ /* 0x000fe800078ec0ff */
[----:B------:R-:W-:Y:S03]  /*72b0*/  LOP3.LUT R2, R2, 0x38, R155, 0xf8, !PT ;  /* 0x0000003802027812 */ /* 0x000fe600078ef89b */
        /* <DEDUP_REMOVED lines=60> */
[C---:B------:R-:W-:Y:S04]  /*7680*/  HMMA.16816.F32 R56, R136.reuse, R140, R56 ;  /* 0x0000008c8838723c */ /* 0x040fe80000001838 */
[----:B------:R-:W-:Y:S04]  /*7690*/  IMAD.IADD R140, R168, 0x1, R148 ;  /* 0x00000001a88c7824 */ /* 0x000fe800078e0294 */
[-C--:B------:R-:W-:Y:S01]  /*76a0*/  HMMA.16816.F32 R60, R136, R142.reuse, R60 ;  /* 0x0000008e883c723c */ /* 0x080fe2000000183c */
[----:B------:R-:W-:Y:S07]  /*76b0*/  LDSM.16.M88.4 R144, [R140+0x8000] ;  /* 0x008000008c90783b */ /* 0x000fee0000000200 */
[----:B------:R-:W-:Y:S01]  /*76c0*/  HMMA.16816.F32 R64, R132, R142, R64 ;  /* 0x0000008e8440723c */ /* 0x000fe20000001840 */
[----:B------:R-:W1:Y:S03]  /*76d0*/  LDSM.16.M88.4 R136, [R185+0x10000] ;  /* 0x01000000b988783b */ /* 0x000e660000000200 */
[----:B------:R-:W-:Y:S04]  /*76e0*/  LOP3.LUT R142, R0, 0x8, RZ, 0xc0, !PT ;  /* 0x00000008008e7812 */ /* 0x000fe800078ec0ff */
[--C-:B------:R-:W-:Y:S01]  /*76f0*/  LOP3.LUT R0, R142, 0x10, R157.reuse, 0xf8, !PT ;  /* 0x000000108e007812 */ /* 0x100fe200078ef89d */
[----:B------:R-:W2:Y:S03]  /*7700*/  LDSM.16.M88.4 R132, [R140+0xa000] ;  /* 0x00a000008c84783b */ /* 0x000ea60000000200 */
[----:B------:R-:W-:Y:S02]  /*7710*/  LOP3.LUT R2, R0, R2, RZ, 0x3c, !PT ;  /* 0x0000000200027212 */ /* 0x000fe400078e3cff */
[----:B------:R-:W-:Y:S02]  /*7720*/  SHF.R.U32.HI R0, RZ, 0x1, R157 ;  /* 0x00000001ff007819 */ /* 0x000fe4000001169d */
[----:B------:R-:W-:Y:S02]  /*7730*/  LOP3.LUT R2, R2, 0x200, R3, 0xf8, !PT ;  /* 0x0000020002027812 */ /* 0x000fe400078ef803 */
[----:B------:R-:W-:Y:S04]  /*7740*/  LOP3.LUT R141, R0, 0x30, RZ, 0xc0, !PT ;  /* 0x00000030008d7812 */ /* 0x000fe800078ec0ff */
[----:B------:R-:W-:Y:S04]  /*7750*/  LOP3.LUT R0, R141, 0x8, R157, 0xf8, !PT ;  /* 0x000000088d007812 */ /* 0x000fe800078ef89d */
[----:B------:R-:W-:Y:S01]  /*7760*/  LOP3.LUT R0, R0, 0x1c0, R3, 0xf8, !PT ;  /* 0x000001c000007812 */ /* 0x000fe200078ef803 */
[-C--:B-1----:R-:W-:Y:S08]  /*7770*/  HMMA.16816.F32 R4, R144, R136.reuse, R4 ;  /* 0x000000889004723c */ /* 0x082ff00000001804 */
[C---:B--2---:R-:W-:Y:S08]  /*7780*/  HMMA.16816.F32 R8, R132.reuse, R136, R8 ;  /* 0x000000888408723c */ /* 0x044ff00000001808 */
[-C--:B------:R-:W-:Y:S03]  /*7790*/  HMMA.16816.F32 R12, R132, R138.reuse, R12 ;  /* 0x0000008a840c723c */ /* 0x080fe6000000180c */
[C---:B-----5:R-:W-:Y:S01]  /*77a0*/  FADD.FTZ R6, -R189.reuse, R6 ;  /* 0x00000006bd067221 */ /* 0x060fe20000010100 */
[----:B------:R-:W-:Y:S01]  /*77b0*/  FADD.FTZ R7, -R189, R7 ;  /* 0x00000007bd077221 */ /* 0x000fe20000010100 */
[C---:B------:R-:W-:Y:S01]  /*77c0*/  FADD.FTZ R4, -R190.reuse, R4 ;  /* 0x00000004be047221 */ /* 0x040fe20000010100 */
[----:B------:R-:W-:Y:S02]  /*77d0*/  FADD.FTZ R5, -R190, R5 ;  /* 0x00000005be057221 */ /* 0x000fe40000010100 */
[C---:B------:R-:W-:Y:S01]  /*77e0*/  HMMA.16816.F32 R16, R144.reuse, R138, R16 ;  /* 0x0000008a9010723c */ /* 0x040fe20000001810 */
[----:B------:R-:W1:Y:S03]  /*77f0*/  LDSM.16.M88.4 R136, [R185+0x10800] ;  /* 0x01080000b988783b */ /* 0x000e660000000200 */
[-C--:B------:R-:W-:Y:S01]  /*7800*/  FSEL R4, R4, R190.reuse, P1 ;  /* 0x000000be04047208 */ /* 0x080fe20000800000 */
[----:B------:R-:W-:Y:S01]  /*7810*/  FADD.FTZ R8, -R188, R8 ;  /* 0x00000008bc087221 */ /* 0x000fe20000010100 */
[----:B------:R-:W-:Y:S02]  /*7820*/  FSEL R5, R5, R190, P0 ;  /* 0x000000be05057208 */ /* 0x000fe40000000000 */
[----:B------:R-:W-:Y:S01]  /*7830*/  FSETP.GE.FTZ.AND P1, PT, R173, RZ, PT ;  /* 0x000000ffad00720b */ /* 0x000fe20003f36000 */
[----:B------:R-:W-:Y:S01]  /*7840*/  FMUL.FTZ R175, R175, R4 ;  /* 0x00000004afaf7220 */ /* 0x000fe20000410000 */
[----:B------:R-:W-:Y:S01]  /*7850*/  FSETP.GE.FTZ.AND P0, PT, R182, RZ, PT ;  /* 0x000000ffb600720b */ /* 0x000fe20003f16000 */
[----:B------:R-:W-:Y:S01]  /*7860*/  FADD.FTZ R15, -R187, R15 ;  /* 0x0000000fbb0f7221 */ /* 0x000fe20000010100 */
[-C--:B------:R-:W-:Y:S01]  /*7870*/  FSEL R4, R6, R189.reuse, P1 ;  /* 0x000000bd06047208 */ /* 0x080fe20000800000 */
[C---:B------:R-:W-:Y:S01]  /*7880*/  FADD.FTZ R12, -R188.reuse, R12 ;  /* 0x0000000cbc0c7221 */ /* 0x040fe20000010100 */
        /* <DEDUP_REMOVED lines=12> */
[----:B------:R-:W-:Y:S01]  /*7950*/  FADD.FTZ R6, -R187, R10 ;  /* 0x0000000abb067221 */ /* 0x000fe20000010100 */
[----:B------:R-:W-:Y:S01]  /*7960*/  FMUL.FTZ R172, R172, R8 ;  /* 0x00000008acac7220 */ /* 0x000fe20000410000 */
[----:B------:R-:W-:Y:S01]  /*7970*/  FSEL R7, R7, R188, P2 ;  /* 0x000000bc07077208 */ /* 0x000fe20001000000 */
[----:B------:R-:W-:Y:S01]  /*7980*/  FADD.FTZ R8, -R189, R18 ;  /* 0x00000012bd087221 */ /* 0x000fe20000010100 */
[----:B------:R-:W-:Y:S01]  /*7990*/  FSETP.GE.FTZ.AND P2, PT, R179, RZ, PT ;  /* 0x000000ffb300720b */ /* 0x000fe20003f56000 */
[----:B------:R-:W-:Y:S01]  /*79a0*/  FADD.FTZ R10, -R190, R16 ;  /* 0x00000010be0a7221 */ /* 0x000fe20000010100 */
[----:B------:R-:W-:Y:S01]  /*79b0*/  FSEL R6, R6, R187, P1 ;  /* 0x000000bb06067208 */ /* 0x000fe20000800000 */
[----:B------:R-:W-:Y:S01]  /*79c0*/  FMUL.FTZ R167, R167, R7 ;  /* 0x00000007a7a77220 */ /* 0x000fe20000410000 */
[----:B------:R-:W-:Y:S01]  /*79d0*/  FSETP.GE.FTZ.AND P1, PT, R177, RZ, PT ;  /* 0x000000ffb100720b */ /* 0x000fe20003f36000 */
[----:B------:R-:W-:Y:S01]  /*79e0*/  FADD.FTZ R7, -R189, R19 ;  /* 0x00000013bd077221 */ /* 0x000fe20000010100 */
[----:B------:R-:W-:Y:S01]  /*79f0*/  FMUL.FTZ R169, R169, R5 ;  /* 0x00000005a9a97220 */ /* 0x000fe20000410000 */
[----:B------:R-:W-:Y:S01]  /*7a00*/  FMUL.FTZ R170, R170, R6 ;  /* 0x00000006aaaa7220 */ /* 0x000fe20000410000 */
[----:B------:R-:W-:Y:S01]  /*7a10*/  FSEL R6, R12, R188, P3 ;  /* 0x000000bc0c067208 */ /* 0x000fe20001800000 */
[----:B------:R-:W-:Y:S01]  /*7a20*/  FADD.FTZ R5, -R187, R11 ;  /* 0x0000000bbb057221 */ /* 0x000fe20000010100 */
[-C--:B------:R-:W-:Y:S01]  /*7a30*/  FSEL R4, R14, R187.reuse, P1 ;  /* 0x000000bb0e047208 */ /* 0x080fe20000800000 */
[-C--:B-1----:R-:W-:Y:S03]  /*7a40*/  HMMA.16816.F32 R20, R144, R136.reuse, R20 ;  /* 0x000000889014723c */ /* 0x082fe60000001814 */
[----:B------:R-:W-:Y:S01]  /*7a50*/  FSEL R5, R5, R187, P0 ;  /* 0x000000bb05057208 */ /* 0x000fe20000000000 */
[----:B------:R-:W-:Y:S01]  /*7a60*/  FMUL.FTZ R6, R181, R6 ;  /* 0x00000006b5067220 */ /* 0x000fe20000410000 */
[----:B------:R-:W-:Y:S01]  /*7a70*/  FSETP.GE.FTZ.AND P0, PT, R176, RZ, PT ;  /* 0x000000ffb000720b */ /* 0x000fe20003f16000 */
[----:B------:R-:W-:Y:S01]  /*7a80*/  FMUL.FTZ R4, R177, R4 ;  /* 0x00000004b1047220 */ /* 0x000fe20000410000 */
[----:B------:R-:W-:Y:S01]  /*7a90*/  FSETP.GE.FTZ.AND P1, PT, R211, RZ, PT ;  /* 0x000000ffd300720b */ /* 0x000fe20003f36000 */
[----:B------:R-:W-:Y:S01]  /*7aa0*/  FMUL.FTZ R171, R171, R5 ;  /* 0x00000005abab7220 */ /* 0x000fe20000410000 */
[----:B------:R-:W-:Y:S01]  /*7ab0*/  FSEL R5, R13, R188, P2 ;  /* 0x000000bc0d057208 */ /* 0x000fe20001000000 */
[C---:B------:R-:W-:Y:S04]  /*7ac0*/  HMMA.16816.F32 R24, R132.reuse, R136, R24 ;  /* 0x000000888418723c */ /* 0x040fe80000001818 */
[----:B------:R-:W-:Y:S01]  /*7ad0*/  FSEL R3, R15, R187, P0 ;  /* 0x000000bb0f037208 */ /* 0x000fe20000000000 */
[----:B------:R-:W-:Y:S01]  /*7ae0*/  FMUL.FTZ R5, R179, R5 ;  /* 0x00000005b3057220 */ /* 0x000fe20000410000 */
[----:B------:R-:W-:Y:S02]  /*7af0*/  FSETP.GE.FTZ.AND P0, PT, R210, RZ, PT ;  /* 0x000000ffd200720b */ /* 0x000fe40003f16000 */
[----:B------:R-:W-:Y:S01]  /*7b00*/  FSETP.GE.FTZ.AND P3, PT, R213, RZ, PT ;  /* 0x000000ffd500720b */ /* 0x000fe20003f76000 */
[----:B------:R-:W-:Y:S01]  /*7b10*/  FMUL.FTZ R3, R176, R3 ;  /* 0x00000003b0037220 */ /* 0x000fe20000410000 */
[----:B------:R-:W-:Y:S01]  /*7b20*/  FSEL R7, R7, R189, P0 ;  /* 0x000000bd07077208 */ /* 0x000fe20000000000 */
[-C--:B------:R-:W-:Y:S03]  /*7b30*/  HMMA.16816.F32 R28, R132, R138.reuse, R28 ;  /* 0x0000008a841c723c */ /* 0x080fe6000000181c */
[----:B------:R-:W-:Y:S01]  /*7b40*/  F2FP.F16.F32.PACK_AB R150, R5, R6 ;  /* 0x000000060596723e */ /* 0x000fe200000000ff */
[----:B------:R-:W-:Y:S01]  /*7b50*/  FMUL.FTZ R15, R210, R7 ;  /* 0x00000007d20f7220 */ /* 0x000fe20000410000 */
[----:B------:R-:W-:Y:S01]  /*7b60*/  F2FP.F16.F32.PACK_AB R149, R3, R4 ;  /* 0x000000040395723e */ /* 0x000fe200000000ff */
[----:B------:R-:W-:Y:S01]  /*7b70*/  FADD.FTZ R22, -R189, R22 ;  /* 0x00000016bd167221 */ /* 0x000fe20000010100 */
[----:B------:R-:W-:Y:S01]  /*7b80*/  FSETP.GE.FTZ.AND P2, PT, R212, RZ, PT ;  /* 0x000000ffd400720b */ /* 0x000fe20003f56000 */
[----:B------:R-:W1:Y:S01]  /*7b90*/  LDSM.16.M88.4 R4, [R185+0x11000] ;  /* 0x01100000b904783b */ /* 0x000e620000000200 */
[----:B------:R-:W-:Y:S01]  /*7ba0*/  FSEL R8, R8, R189, P1 ;  /* 0x000000bd08087208 */ /* 0x000fe20000800000 */
        /* <DEDUP_REMOVED lines=13> */
[----:B------:R-:W-:Y:S01]  /*7c80*/  FSEL R8, R22, R189, P1 ;  /* 0x000000bd16087208 */ /* 0x000fe20000800000 */
[----:B------:R-:W-:Y:S01]  /*7c90*/  FADD.FTZ R14, -R188, R24 ;  /* 0x00000018bc0e7221 */ /* 0x000fe20000010100 */
[----:B------:R-:W-:Y:S01]  /*7ca0*/  FSETP.GE.FTZ.AND P1, PT, R192, RZ, PT ;  /* 0x000000ffc000720b */ /* 0x000fe20003f36000 */
[----:B------:R-:W-:Y:S01]  /*7cb0*/  FADD.FTZ R33, -R190, R33 ;  /* 0x00000021be217221 */ /* 0x000fe20000010100 */
[----:B------:R-:W-:Y:S01]  /*7cc0*/  F2FP.F16.F32.PACK_AB R139, R15, R16 ;  /* 0x000000100f8b723e */ /* 0x000fe200000000ff */
[----:B------:R-:W-:Y:S01]  /*7cd0*/  FADD.FTZ R34, -R189, R34 ;  /* 0x00000022bd227221 */ /* 0x000fe20000010100 */
[----:B------:R-:W-:Y:S01]  /*7ce0*/  F2FP.F16.F32.PACK_AB R143, R17, R18 ;  /* 0x00000012118f723e */ /* 0x000fe200000000ff */
[----:B------:R-:W-:Y:S01]  /*7cf0*/  FMUL.FTZ R8, R214, R8 ;  /* 0x00000008d6087220 */ /* 0x000fe20000410000 */
[----:B------:R-:W-:Y:S01]  /*7d00*/  F2FP.F16.F32.PACK_AB R169, R169, R175 ;  /* 0x000000afa9a9723e */ /* 0x000fe200000000ff */
[C---:B------:R-:W-:Y:S01]  /*7d10*/  FADD.FTZ R13, -R188.reuse, R25 ;  /* 0x00000019bc0d7221 */ /* 0x040fe20000010100 */
[----:B------:R-:W-:Y:S01]  /*7d20*/  F2FP.F16.F32.PACK_AB R167, R167, R172 ;  /* 0x000000aca7a7723e */ /* 0x000fe200000000ff */
[----:B------:R-:W-:Y:S01]  /*7d30*/  FADD.FTZ R12, -R187, R26 ;  /* 0x0000001abb0c7221 */ /* 0x000fe20000010100 */
[----:B------:R-:W-:Y:S01]  /*7d40*/  F2FP.F16.F32.PACK_AB R170, R171, R170 ;  /* 0x000000aaabaa723e */ /* 0x000fe200000000ff */
[----:B------:R-:W-:Y:S01]  /*7d50*/  FADD.FTZ R28, -R188, R28 ;  /* 0x0000001cbc1c7221 */ /* 0x000fe20000010100 */
[----:B------:R-:W-:Y:S01]  /*7d60*/  FADD.FTZ R23, -R189, R23 ;  /* 0x00000017bd177221 */ /* 0x000fe20000010100 */
[----:B------:R-:W-:Y:S01]  /*7d70*/  FADD.FTZ R20, -R190, R20 ;  /* 0x00000014be147221 */ /* 0x000fe20000010100 */
[----:B------:R-:W-:Y:S01]  /*7d80*/  FSEL R12, R12, R187, P1 ;  /* 0x000000bb0c0c7208 */ /* 0x000fe20000800000 */
[----:B------:R-:W-:Y:S01]  /*7d90*/  FADD.FTZ R21, -R190, R21 ;  /* 0x00000015be157221 */ /* 0x000fe20000010100 */
[----:B------:R-:W-:Y:S01]  /*7da0*/  FSETP.GE.FTZ.AND P1, PT, R221, RZ, PT ;  /* 0x000000ffdd00720b */ /* 0x000fe20003f36000 */
[----:B------:R-:W-:Y:S01]  /*7db0*/  FADD.FTZ R31, -R187, R31 ;  /* 0x0000001fbb1f7221 */ /* 0x000fe20000010100 */
        /* <DEDUP_REMOVED lines=10> */
[-C--:B------:R-:W-:Y:S01]  /*7e60*/  FSEL R14, R14, R188.reuse, P3 ;  /* 0x000000bc0e0e7208 */ /* 0x080fe20001800000 */
[C---:B------:R-:W-:Y:S04]  /*7e70*/  HMMA.16816.F32 R40, R132.reuse, R4, R40 ;  /* 0x000000048428723c */ /* 0x040fe80000001828 */
        /* <DEDUP_REMOVED lines=8> */
[----:B------:R-:W-:Y:S01]  /*7f00*/  F2FP.F16.F32.PACK_AB R137, R3, R8 ;  /* 0x000000080389723e */ /* 0x000fe200000000ff */
[C---:B------:R-:W-:Y:S01]  /*7f10*/  FADD.FTZ R36, -R190.reuse, R36 ;  /* 0x00000024be247221 */ /* 0x040fe20000010100 */
[----:B------:R-:W-:Y:S01]  /*7f20*/  F2FP.F16.F32.PACK_AB R138, R9, R10 ;  /* 0x0000000a098a723e */ /* 0x000fe200000000ff */
[----:B------:R-:W-:Y:S01]  /*7f30*/  FADD.FTZ R10, -R190, R32 ;  /* 0x00000020be0a7221 */ /* 0x000fe20000010100 */
[-C--:B------:R-:W-:Y:S01]  /*7f40*/  FSEL R3, R28, R188.reuse, P3 ;  /* 0x000000bc1c037208 */ /* 0x080fe20001800000 */
[----:B------:R-:W-:Y:S01]  /*7f50*/  FADD.FTZ R38, -R189, R38 ;  /* 0x00000026bd267221 */ /* 0x000fe20000010100 */
[----:B------:R-:W-:Y:S01]  /*7f60*/  FSEL R8, R29, R188, P2 ;  /* 0x000000bc1d087208 */ /* 0x000fe20001000000 */
[C---:B------:R-:W-:Y:S04]  /*7f70*/  HMMA.16816.F32 R48, R144.reuse, R6, R48 ;  /* 0x000000069030723c */ /* 0x040fe80000001830 */
        /* <DEDUP_REMOVED lines=25> */
[----:B------:R-:W-:Y:S01]  /*8110*/  FADD.FTZ R14, -R188, R40 ;  /* 0x00000028bc0e7221 */ /* 0x000fe20000010100 */
[----:B------:R-:W-:Y:S01]  /*8120*/  FSETP.GE.FTZ.AND P0, PT, R229, RZ, PT ;  /* 0x000000ffe500720b */ /* 0x000fe20003f16000 */
[----:B------:R-:W-:Y:S01]  /*8130*/  FADD.FTZ R47, -R187, R47 ;  /* 0x0000002fbb2f7221 */ /* 0x000fe20000010100 */
[----:B------:R-:W-:Y:S01]  /*8140*/  FSETP.GE.FTZ.AND P1, PT, R193, RZ, PT ;  /* 0x000000ffc100720b */ /* 0x000fe20003f36000 */
        /* <DEDUP_REMOVED lines=22> */
[C---:B------:R-:W-:Y:S01]  /*82b0*/  FADD.FTZ R48, -R190.reuse, R48 ;  /* 0x00000030be307221 */ /* 0x040fe20000010100 */
[----:B------:R-:W-:Y:S01]  /*82c0*/  FSEL R7, R43, R187, P0 ;  /* 0x000000bb2b077208 */ /* 0x000fe20000000000 */
[----:B------:R-:W-:Y:S01]  /*82d0*/  FADD.FTZ R49, -R190, R49 ;  /* 0x00000031be317221 */ /* 0x000fe20000010100 */
[----:B------:R-:W-:Y:S01]  /*82e0*/  FSETP.GE.FTZ.AND P3, PT, R195, RZ, PT ;  /* 0x000000ffc300720b */ /* 0x000fe20003f76000 */
[----:B------:R-:W-:Y:S01]  /*82f0*/  FMUL.FTZ R5, R180, R5 ;  /* 0x00000005b4057220 */ /* 0x000fe20000410000 */
[----:B------:R-:W-:Y:S01]  /*8300*/  FSETP.GE.FTZ.AND P2, PT, R178, RZ, PT ;  /* 0x000000ffb200720b */ /* 0x000fe20003f56000 */
[----:B------:R-:W-:Y:S01]  /*8310*/  FMUL.FTZ R22, R194, R7 ;  /* 0x00000007c2167220 */ /* 0x000fe20000410000 */
[-C--:B------:R-:W-:Y:S02]  /*8320*/  FSEL R12, R42, R187.reuse, P1 ;  /* 0x000000bb2a0c7208 */ /* 0x080fe40000800000 */
[----:B------:R-:W-:Y:S01]  /*8330*/  FSETP.GE.FTZ.AND P0, PT, R204, RZ, PT ;  /* 0x000000ffcc00720b */ /* 0x000fe20003f16000 */
[-C--:B-1----:R-:W-:Y:S03]  /*8340*/  HMMA.16816.F32 R52, R144, R8.reuse, R52 ;  /* 0x000000089034723c */ /* 0x082fe60000001834 */
[----:B------:R-:W-:Y:S01]  /*8350*/  F2FP.F16.F32.PACK_AB R26, R3, R4 ;  /* 0x00000004031a723e */ /* 0x000fe200000000ff */
[----:B------:R-:W-:Y:S01]  /*8360*/  FMUL.FTZ R12, R191, R12 ;  /* 0x0000000cbf0c7220 */ /* 0x000fe20000410000 */
[-C--:B------:R-:W-:Y:S02]  /*8370*/  FSEL R14, R14, R188.reuse, P3 ;  /* 0x000000bc0e0e7208 */ /* 0x080fe40001800000 */
[----:B------:R-:W-:Y:S01]  /*8380*/  FSEL R13, R13, R188, P2 ;  /* 0x000000bc0d0d7208 */ /* 0x000fe20001000000 */
[C---:B------:R-:W-:Y:S04]  /*8390*/  HMMA.16816.F32 R56, R132.reuse, R8, R56 ;  /* 0x000000088438723c */ /* 0x040fe80000001838 */
[----:B------:R-:W-:Y:S01]  /*83a0*/  FSEL R3, R47, R187, P0 ;  /* 0x000000bb2f037208 */ /* 0x000fe20000000000 */
[----:B------:R-:W-:Y:S01]  /*83b0*/  FMUL.FTZ R14, R195, R14 ;  /* 0x0000000ec30e7220 */ /* 0x000fe20000410000 */
[----:B------:R-:W-:Y:S01]  /*83c0*/  FSETP.GE.FTZ.AND P1, PT, R205, RZ, PT ;  /* 0x000000ffcd00720b */ /* 0x000fe20003f36000 */
[----:B------:R-:W-:Y:S01]  /*83d0*/  FMUL.FTZ R13, R178, R13 ;  /* 0x0000000db20d7220 */ /* 0x000fe20000410000 */
[----:B------:R-:W-:Y:S01]  /*83e0*/  FSETP.GE.FTZ.AND P0, PT, R220, RZ, PT ;  /* 0x000000ffdc00720b */ /* 0x000fe20003f16000 */
[-C--:B------:R-:W-:Y:S03]  /*83f0*/  HMMA.16816.F32 R60, R132, R10.reuse, R60 ;  /* 0x0000000a843c723c */ /* 0x080fe6000000183c */
[----:B------:R-:W-:Y:S01]  /*8400*/  FSETP.GE.FTZ.AND P3, PT, R208, RZ, PT ;  /* 0x000000ffd000720b */ /* 0x000fe20003f76000 */
        /* <DEDUP_REMOVED lines=14> */
[----:B------:R-:W-:Y:S04]  /*84f0*/  HMMA.16816.F32 R64, R144, R10, R64 ;  /* 0x0000000a9040723c */ /* 0x000fe80000001840 */
[----:B------:R-:W-:Y:S01]  /*8500*/  FSEL R5, R45, R188, P2 ;  /* 0x000000bc2d057208 */ /* 0x000fe20001000000 */
[----:B------:R-:W-:Y:S01]  /*8510*/  FMUL.FTZ R8, R208, R6 ;  /* 0x00000006d0087220 */ /* 0x000fe20000410000 */
[----:B------:R-:W-:Y:S02]  /*8520*/  FSETP.GE.FTZ.AND P1, PT, R224, RZ, PT ;  /* 0x000000ffe000720b */ /* 0x000fe40003f36000 */
[----:B------:R-:W-:Y:S02]  /*8530*/  FSETP.GE.FTZ.AND P0, PT, R233, RZ, PT ;  /* 0x000000ffe900720b */ /* 0x000fe40003f16000 */
        /* <DEDUP_REMOVED lines=98> */
.L_x_2491:
[----:B------:R-:W-:Y:S01]  /*8b60*/  STS [R161+0x14000], R169 ;  /* 0x014000a9a1007388 */ /* 0x000fe20000000800 */
[----:B------:R-:W-:Y:S01]  /*8b70*/  IMAD.MOV.U32 R3, RZ, RZ, 0x10 ;  /* 0x00000010ff037424 */ /* 0x000fe200078e00ff */
[----:B------:R-:W-:Y:S01]  /*8b80*/  LOP3.LUT P0, RZ, R157, 0x4, RZ, 0xc0, !PT ;  /* 0x000000049dff7812 */ /* 0x000fe2000780c0ff */
[----:B-1----:R-:W-:Y:S01]  /*8b90*/  FMUL.FTZ R4, R238, R190 ;  /* 0x000000beee047220 */ /* 0x002fe20000410000 */
[----:B------:R-:W-:Y:S01]  /*8ba0*/  STS [R161+0x14400], R151 ;  /* 0x01440097a1007388 */ /* 0x000fe20000000800 */
[----:B------:R-:W-:Y:S01]  /*8bb0*/  FMUL.FTZ R5, R237, R189 ;  /* 0x000000bded057220 */ /* 0x000fe20000410000 */
[----:B------:R-:W-:Y:S02]  /*8bc0*/  SEL R3, R3, 0xfffffff0, !P0 ;  /* 0xfffffff003037807 */ /* 0x000fe40004000000 */
[----:B------:R-:W-:Y:S01]  /*8bd0*/  STS [R166+0x14000], R143 ;  /* 0x0140008fa6007388 */ /* 0x000fe20000000800 */
        /* <DEDUP_REMOVED lines=9> */
[----:B------:R-:W-:Y:S03]  /*8c70*/  LEA R2, R2, UR4, 0x1 ;  /* 0x0000000402027c11 */ /* 0x000fe6000f8e08ff */
[----:B------:R-:W-:Y:S04]  /*8c80*/  STS [R166+0x16000], R150 ;  /* 0x01600096a6007388 */ /* 0x000fe80000000800 */
[----:B------:R-:W-:Y:S04]  /*8c90*/  STS [R166+0x16400], R149 ;  /* 0x01640095a6007388 */ /* 0x000fe80000000800 */
[----:B------:R-:W-:Y:S04]  /*8ca0*/  STS [R159+0x14000], R138 ;  /* 0x0140008a9f007388 */ /* 0x000fe80000000800 */
[----:B------:R1:W-:Y:S04]  /*8cb0*/  STS [R159+0x14400], R137 ;  /* 0x014400899f007388 */ /* 0x0003e80000000800 */
[----:B------:R-:W-:Y:S04]  /*8cc0*/  STS [R165+0x14000], R29 ;  /* 0x0140001da5007388 */ /* 0x000fe80000000800 */
[----:B------:R-:W-:Y:S04]  /*8cd0*/  STS [R165+0x14400], R28 ;  /* 0x0144001ca5007388 */ /* 0x000fe80000000800 */
[----:B------:R2:W-:Y:S04]  /*8ce0*/  STS [R159+0x16000], R136 ;  /* 0x016000889f007388 */ /* 0x0005e80000000800 */
[----:B------:R-:W-:Y:S04]  /*8cf0*/  STS [R159+0x16400], R32 ;  /* 0x016400209f007388 */ /* 0x000fe80000000800 */
[----:B------:R-:W-:Y:S04]  /*8d00*/  STS [R165+0x16000], R31 ;  /* 0x0160001fa5007388 */ /* 0x000fe80000000800 */
[----:B------:R-:W-:Y:S01]  /*8d10*/  STS [R165+0x16400], R30 ;  /* 0x0164001ea5007388 */ /* 0x000fe20000000800 */
[----:B-1----:R-:W1:Y:S03]  /*8d20*/  LDC R137, c[0x0][0x44c] ;  /* 0x00011300ff897b82 */ /* 0x002e660000000800 */
[----:B------:R-:W-:Y:S04]  /*8d30*/  STS [R162+-0x8000], R27 ;  /* 0xff80001ba2007388 */ /* 0x000fe80000000800 */
[----:B------:R-:W-:Y:S04]  /*8d40*/  STS [R162+-0x7c00], R26 ;  /* 0xff84001aa2007388 */ /* 0x000fe80000000800 */
[----:B------:R-:W-:Y:S01]  /*8d50*/  STS [R3+-0x8000], R14 ;  /* 0xff80000e03007388 */ /* 0x000fe20000000800 */
[----:B--2---:R-:W-:Y:S03]  /*8d60*/  IMAD.SHL.U32 R136, R157, 0x20, RZ ;  /* 0x000000209d887824 */ /* 0x004fe600078e00ff */
[----:B------:R-:W-:Y:S02]  /*8d70*/  STS [R3+-0x7c00], R13 ;  /* 0xff84000d03007388 */ /* 0x000fe40000000800 */
[----:B------:R-:W-:Y:S02]  /*8d80*/  LOP3.LUT R0, R0, 0x200, R136, 0xf8, !PT ;  /* 0x0000020000007812 */ /* 0x000fe400078ef888 */
[----:B------:R-:W-:Y:S02]  /*8d90*/  STS [R162+-0x6000], R23 ;  /* 0xffa00017a2007388 */ /* 0x000fe40000000800 */
[----:B------:R-:W-:Y:S02]  /*8da0*/  LEA R0, R0, UR4, 0x1 ;  /* 0x0000000400007c11 */ /* 0x000fe4000f8e08ff */
[----:B------:R-:W-:Y:S01]  /*8db0*/  STS [R162+-0x5c00], R22 ;  /* 0xffa40016a2007388 */ /* 0x000fe20000000800 */
[----:B-1----:R-:W-:Y:S03]  /*8dc0*/  IMAD R137, R137, UR8, RZ ;  /* 0x0000000889897c24 */ /* 0x002fe6000f8e02ff */
        /* <DEDUP_REMOVED lines=141> */
.L_x_2492:
        /* <DEDUP_REMOVED lines=141> */
[C---:B------:R-:W-:Y:S04]  /*9f70*/  LEA R52, P0, R137.reuse, R60, 0x5 ;  /* 0x0000003c89347211 */ /* 0x040fe800078028ff */
        /* <DEDUP_REMOVED lines=329> */
[----:B-1----:R-:W-:Y:S01]  /*b410*/  MOV R0, UR5 ;  /* 0x0000000500007c02 */ /* 0x002fe20008000f00 */
[----:B------:R-:W-:Y:S05]  /*b420*/  BRA `(.L_x_2495) ;  /* 0x0000000000187947 */ /* 0x000fea0003800000 */
.L_x_2494:
[----:B------:R-:W2:Y:S01]  /*b430*/  LDCU.64 UR10, c[0x0][0x5c0] ;  /* 0x0000b800ff0a77ac */ /* 0x000ea20008000a00 */
[----:B------:R-:W-:-:S04]  /*b440*/  UIADD3 UR4, UPT, UPT, UR27, UR38, URZ ;  /* 0x000000261b047290 */ /* 0x000fc8000fffe0ff */
[----:B--2---:R-:W-:Y:S02]  /*b450*/  UIMAD.WIDE.U32 UR40, UR4, UR10, URZ ;  /* 0x0000000a042872a5 */ /* 0x004fe4000f8e00ff */
[----:B------:R-:W-:-:S04]  /*b460*/  UIMAD UR4, UR4, UR11, URZ ;  /* 0x0000000b040472a4 */ /* 0x000fc8000f8e02ff */
[----:B------:R-:W-:-:S06]  /*b470*/  UIADD3 UR4, UPT, UPT, UR41, UR4, URZ ;  /* 0x0000000429047290 */ /* 0x000fcc000fffe0ff */
[----:B-1----:R-:W-:Y:S02]  /*b480*/  MOV R0, UR4 ;  /* 0x0000000400007c02 */ /* 0x002fe40008000f00 */
.L_x_2495:
        /* <DEDUP_REMOVED lines=12> */
.L_x_2496:
[----:B------:R-:W1:Y:S01]  /*b550*/  LDCU.64 UR8, c[0x0][0x5c8] ;  /* 0x0000b900ff0877ac */ /* 0x000e620008000a00 */
[----:B------:R-:W-:-:S04]  /*b560*/  UIADD3 UR4, UPT, UPT, UR27, UR38, URZ ;  /* 0x000000261b047290 */ /* 0x000fc8000fffe0ff */
[----:B-1----:R-:W-:Y:S02]  /*b570*/  UIMAD.WIDE.U32 UR14, UR4, UR8, URZ ;  /* 0x00000008040e72a5 */ /* 0x002fe4000f8e00ff */
[----:B------:R-:W-:-:S04]  /*b580*/  UIMAD UR4, UR4, UR9, URZ ;  /* 0x00000009040472a4 */ /* 0x000fc8000f8e02ff */
[----:B------:R-:W-:-:S06]  /*b590*/  UIADD3 UR4, UPT, UPT, UR15, UR4, URZ ;  /* 0x000000040f047290 */ /* 0x000fcc000fffe0ff */
[----:B------:R-:W-:-:S07]  /*b5a0*/  MOV R20, UR4 ;  /* 0x0000000400147c02 */ /* 0x000fce0008000f00 */
.L_x_2497:
        /* <DEDUP_REMOVED lines=19> */
[----:B------:R-:W-:Y:S01]  /*b6e0*/  VIADD R8, R157, 0x20 ;  /* 0x000000209d087836 */ /* 0x000fe20000000000 */
[----:B------:R-:W-:Y:S01]  /*b6f0*/  IADD3 R2, P0, PT, R2, UR40, RZ ;  /* 0x0000002802027c10 */ /* 0x000fe2000ff1e0ff */
[----:B------:R-:W-:Y:S01]  /*b700*/  IMAD.U32 R3, RZ, RZ, UR4 ;  /* 0x00000004ff037e24 */ /* 0x000fe2000f8e00ff */
[----:B------:R-:W-:Y:S01]  /*b710*/  ISETP.GE.AND P4, PT, R7, UR26, PT ;  /* 0x0000001a07007c0c */ /* 0x000fe2000bf86270 */
[----:B------:R4:W2:Y:S01]  /*b720*/  LDS.128 R16, [R143+0xd000] ;  /* 0x00d000008f107984 */ /* 0x0008a20000000c00 */
[----:B------:R-:W-:Y:S01]  /*b730*/  ISETP.GE.AND P3, PT, R6, UR26, PT ;  /* 0x0000001a06007c0c */ /* 0x000fe2000bf66270 */
[----:B------:R-:W-:Y:S01]  /*b740*/  BSSY.RECONVERGENT B0, `(.L_x_2498) ;  /* 0x0000011000007945 */ /* 0x000fe20003800200 */
[----:B------:R-:W-:Y:S01]  /*b750*/  IADD3.X R3, PT, PT, R0, UR39, R3, P0, !PT ;  /* 0x0000002700037c10 */ /* 0x000fe200087fe403 */
[----:B------:R-:W-:Y:S01]  /*b760*/  IMAD.X R33, RZ, RZ, RZ, P1 ;  /* 0x000000ffff217224 */ /* 0x000fe200008e06ff */
[----:B------:R-:W-:-:S02]  /*b770*/  ISETP.GE.AND P5, PT, R8, UR26, PT ;  /* 0x0000001a08007c0c */ /* 0x000fc4000bfa6270 */
[----:B------:R-:W-:Y:S01]  /*b780*/  IADD3 R26, P0, PT, R157, 0x40, RZ ;  /* 0x000000409d1a7810 */ /* 0x000fe20007f1e0ff */
[----:B-1----:R-:W-:-:S04]  /*b790*/  IMAD.WIDE.U32 R6, R4, UR18, R2 ;  /* 0x0000001204067c25 */ /* 0x002fc8000f8e0002 */
[----:B------:R-:W-:Y:S01]  /*b7a0*/  IMAD R12, R5, UR18, R7 ;  /* 0x00000012050c7c24 */ /* 0x000fe2000f8e0207 */
[----:B----4-:R-:W-:Y:S07]  /*b7b0*/  @P2 BRA `(.L_x_2499) ;  /* 0x0000000000242947 */ /* 0x010fee0003800000 */
        /* <DEDUP_REMOVED lines=9> */
.L_x_2499:
[----:B------:R-:W-:Y:S05]  /*b850*/  BSYNC.RECONVERGENT B0 ;  /* 0x0000000000007941 */ /* 0x000fea0003800200 */
.L_x_2498:
        /* <DEDUP_REMOVED lines=12> */
.L_x_2501:
[----:B------:R-:W-:Y:S05]  /*b920*/  BSYNC.RECONVERGENT B0 ;  /* 0x0000000000007941 */ /* 0x000fea0003800200 */
.L_x_2500:
        /* <DEDUP_REMOVED lines=14> */
.L_x_2503:
[----:B------:R-:W-:Y:S05]  /*ba10*/  BSYNC.RECONVERGENT B0 ;  /* 0x0000000000007941 */ /* 0x000fea0003800200 */
.L_x_2502:
        /* <DEDUP_REMOVED lines=18> */
.L_x_2505:
[----:B------:R-:W-:Y:S05]  /*bb40*/  BSYNC.RECONVERGENT B0 ;  /* 0x0000000000007941 */ /* 0x000fea0003800200 */
.L_x_2504:
        /* <DEDUP_REMOVED lines=10> */
[----:B------:R-:W-:-:S04]  /*bbf0*/  IADD3 R2, P0, PT, R2, UR14, RZ ;  /* 0x0000000e02027c10 */ /* 0x000fc8000ff1e0ff */
        /* <DEDUP_REMOVED lines=21> */
.L_x_2507:
[----:B------:R-:W-:Y:S05]  /*bd50*/  BSYNC.RECONVERGENT B0 ;  /* 0x0000000000007941 */ /* 0x000fea0003800200 */
.L_x_2506:
        /* <DEDUP_REMOVED lines=12> */
.L_x_2509:
[----:B------:R-:W-:Y:S05]  /*be20*/  BSYNC.RECONVERGENT B0 ;  /* 0x0000000000007941 */ /* 0x000fea0003800200 */
.L_x_2508:
        /* <DEDUP_REMOVED lines=11> */
.L_x_2488:
[----:B------:R-:W-:Y:S05]  /*bee0*/  BSYNC.RECONVERGENT B1 ;  /* 0x0000000000017941 */ /* 0x000fea0003800200 */
.L_x_2462:
        /* <DEDUP_REMOVED lines=11> */
.L_x_2511:
        /* <DEDUP_REMOVED lines=14> */
.L_x_2795:


//--------------------- .text._ZN5flash44flash_bwd_dq_dk_dv_loop_seqk_parallel_kernelI23Flash_bwd_kernel_traitsILi64ELi128ELi128ELi8ELi4ELi4ELi4ELb0ELb0EN7cutlass6half_tE19Flash_kernel_traitsILi64ELi128ELi128ELi8ES3_EELb0ELb0ELb1ELb0ELb0ELb1ELb1EEEvNS_16Flash_bwd_paramsE --------------------------
	.section	.text._ZN5flash44flash_bwd_dq_dk_dv_loop_seqk_parallel_kernelI23Flash_bwd_kernel_traitsILi64ELi128ELi128ELi8ELi4ELi4ELi4ELb0ELb0EN7cutlass6half_tE19Flash_kernel_traitsILi64ELi128ELi128ELi8ES3_EELb0ELb0ELb1ELb0ELb0ELb1ELb1EEEvNS_16Flash_bwd_paramsE,"ax",@progbits
	.align	128
        .global         _ZN5flash44flash_bwd_dq_dk_dv_loop_seqk_parallel_kernelI23Flash_bwd_kernel_traitsILi64ELi128ELi128ELi8ELi4ELi4ELi4ELb0ELb0EN7cutlass6half_tE19Flash_kernel_traitsILi64ELi128ELi128ELi8ES3_EELb0ELb0ELb1ELb0ELb0ELb1ELb1EEEvNS_16Flash_bwd_paramsE
        .type           _ZN5flash44flash_bwd_dq_dk_dv_loop_seqk_parallel_kernelI23Flash_bwd_kernel_traitsILi64ELi128ELi128ELi8ELi4ELi4ELi4ELb0ELb0EN7cutlass6half_tE19Flash_kernel_traitsILi64ELi128ELi128ELi8ES3_EELb0ELb0ELb1ELb0ELb0ELb1ELb1EEEvNS_16Flash_bwd_paramsE,@function
        .size           _ZN5flash44flash_bwd_dq_dk_dv_loop_seqk_parallel_kernelI23Flash_bwd_kernel_traitsILi64ELi128ELi128ELi8ELi4ELi4ELi4ELb0ELb0EN7cutlass6half_tE19Flash_kernel_traitsILi64ELi128ELi128ELi8ES3_EELb0ELb0ELb1ELb0ELb0ELb1ELb1EEEvNS_16Flash_bwd_paramsE,(.L_x_2796 - _ZN5flash44flash_bwd_dq_dk_dv_loop_seqk_parallel_kernelI23Flash_bwd_kernel_traitsILi64ELi128ELi128ELi8ELi4ELi4ELi4ELb0ELb0EN7cutlass6half_tE19Flash_kernel_traitsILi64ELi128ELi128ELi8ES3_EELb0ELb0ELb1ELb0ELb0ELb1ELb1EEEvNS_16Flash_bwd_paramsE)
        .other          _ZN5flash44flash_bwd_dq_dk_dv_loop_seqk_parallel_kernelI23Flash_bwd_kernel_traitsILi64ELi128ELi128ELi8ELi4ELi4ELi4ELb0ELb0EN7cutlass6half_tE19Flash_kernel_traitsILi64ELi128ELi128ELi8ES3_EELb0ELb0ELb1ELb0ELb0ELb1ELb1EEEvNS_16Flash_bwd_paramsE,@"STO_CUDA_ENTRY STV_DEFAULT"
_ZN5flash44flash_bwd_dq_dk_dv_loop_seqk_parallel_kernelI23Flash_bwd_kernel_traitsILi64ELi128ELi128ELi8ELi4ELi4ELi4ELb0ELb0EN7cutlass6half_tE19Flash_kernel_traitsILi64ELi128ELi128ELi8ES3_EELb0ELb0ELb1ELb0ELb0ELb1ELb1EEEvNS_16Flash_bwd_paramsE:
.text._ZN5flash44flash_bwd_dq_dk_dv_loop_seqk_parallel_kernelI23Flash_bwd_kernel_traitsILi64ELi128ELi128ELi8ELi4ELi4ELi4ELb0ELb0EN7cutlass6half_tE19Flash_kernel_traitsILi64ELi128ELi128ELi8ES3_EELb0ELb0ELb1ELb0ELb0ELb1ELb1EEEvNS_16Flash_bwd_paramsE:
        /* <DEDUP_REMOVED lines=49> */
.L_x_2561:
[----:B------:R-:W1:Y:S01]  /*0310*/  LDCU.64 UR8, c[0x0][0x478] ;  /* 0x00008f00ff0877ac */ /* 0x000e620008000a00 */
[----:B------:R-:W-:Y:S02]  /*0320*/  PLOP3.LUT P1, PT, PT, PT, UP3, 0x80, 0x8 ;  /* 0x000000000008781c */ /* 0x000fe40003f2f038 */
[----:B------:R-:W-:Y:S01]  /*0330*/  PLOP3.LUT P4, PT, PT, PT, UP5, 0x80, 0x8 ;  /* 0x000000000008781c */ /* 0x000fe20003f8f058 */
[----:B------:R-:W-:Y:S01]  /*0340*/  @UP3 ULEA UR12, UP0, UR38, UR6, 0x2 ;  /* 0x00000006260c3291 */ /* 0x000fe2000f8010ff */
[----:B------:R-:W-:Y:S01]  /*0350*/  PLOP3.LUT P2, PT, PT, PT, UP4, 0x80, 0x8 ;  /* 0x000000000008781c */ /* 0x000fe20003f4f048 */
[----:B------:R-:W-:Y:S02]  /*0360*/  UISETP.NE.AND UP2, UPT, UR26, URZ, UPT ;  /* 0x000000ff1a00728c */ /* 0x000fe4000bf45270 */
[----:B------:R-:W-:Y:S02]  /*0370*/  @UP3 ULEA.HI.X UR13, UR38, UR7, URZ, 0x2, UP0 ;  /* 0x00000007260d3291 */ /* 0x000fe400080f14ff */
[----:B--234-:R-:W-:-:S04]  /*0380*/  IMAD.U32 R4, RZ, RZ, UR12 ;  /* 0x0000000cff047e24 */ /* 0x01cfc8000f8e00ff */
        /* <DEDUP_REMOVED lines=15> */
[----:B------:R-:W-:Y:S01]  /*0480*/  UMOV UR45, 0xffffffff ;  /* 0xffffffff002d7882 */ /* 0x000fe20000000000 */
[----:B------:R-:W-:Y:S01]  /*0490*/  UMOV UR41, 0xffffffff ;  /* 0xffffffff00297882 */ /* 0x000fe20000000000 */
[----:B----4-:R-:W-:-:S04]  /*04a0*/  @!UP0 UISETP.NE.U32.AND UP1, UPT, UR8, URZ, UPT ;  /* 0x000000ff0800828c */ /* 0x010fc8000bf25070 */
[----:B------:R-:W-:-:S04]  /*04b0*/  @!UP0 UISETP.NE.AND.EX UP1, UPT, UR9, URZ, UPT, UP1 ;  /* 0x000000ff0900828c */ /* 0x000fc8000bf25310 */
        /* <DEDUP_REMOVED lines=25> */
.L_x_2512:
        /* <DEDUP_REMOVED lines=43> */
.L_x_2514:
[----:B------:R-:W1:Y:S01]  /*0900*/  LDCU.64 UR16, c[0x0][0x3b8] ;  /* 0x00007700ff1077ac */ /* 0x000e620008000a00 */
[----:B------:R-:W-:-:S04]  /*0910*/  UIADD3 UR8, UPT, UPT, UR40, UR41, URZ ;  /* 0x0000002928087290 */ /* 0x000fc8000fffe0ff */
[----:B-1----:R-:W-:Y:S02]  /*0920*/  UIMAD.WIDE.U32 UR46, UR8, UR16, URZ ;  /* 0x00000010082e72a5 */ /* 0x002fe4000f8e00ff */
[----:B------:R-:W-:-:S04]  /*0930*/  UIMAD UR8, UR8, UR17, URZ ;  /* 0x00000011080872a4 */ /* 0x000fc8000f8e02ff */
[----:B------:R-:W-:-:S06]  /*0940*/  UIADD3 UR8, UPT, UPT, UR47, UR8, URZ ;  /* 0x000000082f087290 */ /* 0x000fcc000fffe0ff */
[----:B------:R-:W-:Y:S02]  /*0950*/  MOV R26, UR8 ;  /* 0x00000008001a7c02 */ /* 0x000fe40008000f00 */
.L_x_2515:
        /* <DEDUP_REMOVED lines=43> */
.L_x_2516:
[----:B------:R-:W1:Y:S01]  /*0c10*/  LDCU.64 UR14, c[0x0][0x3c0] ;  /* 0x00007800ff0e77ac */ /* 0x000e620008000a00 */
[----:B------:R-:W-:-:S04]  /*0c20*/  UIADD3 UR8, UPT, UPT, UR40, UR41, URZ ;  /* 0x0000002928087290 */ /* 0x000fc8000fffe0ff */
[----:B-1----:R-:W-:Y:S02]  /*0c30*/  UIMAD.WIDE.U32 UR48, UR8, UR14, URZ ;  /* 0x0000000e083072a5 */ /* 0x002fe4000f8e00ff */
[----:B------:R-:W-:-:S04]  /*0c40*/  UIMAD UR8, UR8, UR15, URZ ;  /* 0x0000000f080872a4 */ /* 0x000fc8000f8e02ff */
[----:B------:R-:W-:-:S06]  /*0c50*/  UIADD3 UR8, UPT, UPT, UR49, UR8, URZ ;  /* 0x0000000831087290 */ /* 0x000fcc000fffe0ff */
[----:B------:R-:W-:-:S07]  /*0c60*/  MOV R22, UR8 ;  /* 0x0000000800167c02 */ /* 0x000fce0008000f00 */
.L_x_2517:
        /* <DEDUP_REMOVED lines=27> */
.L_x_2518:
[----:B------:R-:W-:Y:S02]  /*0e20*/  UIMAD.WIDE.U32 UR54, UR62, UR45, URZ ;  /* 0x0000002d3e3672a5 */ /* 0x000fe4000f8e00ff */
[----:B------:R-:W-:-:S04]  /*0e30*/  UIMAD UR8, UR63, UR45, URZ ;  /* 0x0000002d3f0872a4 */ /* 0x000fc8000f8e02ff */
[----:B------:R-:W-:Y:S02]  /*0e40*/  UIADD3 UR8, UPT, UPT, UR55, UR8, URZ ;  /* 0x0000000837087290 */ /* 0x000fe4000fffe0ff */
.L_x_2519:
        /* <DEDUP_REMOVED lines=20> */
.L_x_2520:
[----:B------:R-:W1:Y:S01]  /*0f90*/  LDCU UR52, c[0x0][0x434] ;  /* 0x00008680ff3477ac */ /* 0x000e620008000800 */
[----:B------:R-:W-:-:S04]  /*0fa0*/  UIMAD UR47, UR38, UR57, UR23 ;  /* 0x00000039262f72a4 */ /* 0x000fc8000f8e0217 */
[----:B-1----:R-:W-:Y:S02]  /*0fb0*/  UIMAD UR52, UR47, UR52, URZ ;  /* 0x000000342f3472a4 */ /* 0x002fe4000f8e02ff */
.L_x_2521:
        /* <DEDUP_REMOVED lines=11> */
.L_x_2522:
[----:B------:R-:W1:Y:S01]  /*1070*/  LDCU UR55, c[0x0][0x444] ;  /* 0x00008880ff3777ac */ /* 0x000e620008000800 */
[----:B------:R-:W-:-:S04]  /*1080*/  UIMAD UR45, UR38, UR57, UR23 ;  /* 0x00000039262d72a4 */ /* 0x000fc8000f8e0217 */
[----:B-1----:R-:W-:-:S12]  /*1090*/  UIMAD UR55, UR45, UR55, URZ ;  /* 0x000000372d3772a4 */ /* 0x002fd8000f8e02ff */
.L_x_2523:
        /* <DEDUP_REMOVED lines=31> */
[----:B------:R-:W-:Y:S02]  /*1290*/  USEL UR45, URZ, UR45, !UP0 ;  /* 0x0000002dff2d7287 */ /* 0x000fe4000c000000 */
[C---:B------:R-:W-:Y:S01]  /*12a0*/  IADD3 R24, P3, PT, R38.reuse, 0x20, RZ ;  /* 0x0000002026187810 */ /* 0x040fe20007f7e0ff */
[----:B------:R-:W-:Y:S01]  /*12b0*/  VIADD R27, R38, 0x60 ;  /* 0x00000060261b7836 */ /* 0x000fe20000000000 */
[----:B------:R-:W-:Y:S01]  /*12c0*/  IADD3 R4, P0, PT, R2, UR50, RZ ;  /* 0x0000003202047c10 */ /* 0x000fe2000ff1e0ff */
[----:B------:R-:W4:Y:S02]  /*12d0*/  LDCU.64 UR50, c[0x0][0x5e8] ;  /* 0x0000bd00ff3277ac */ /* 0x000f240008000a00 */
[----:B------:R-:W-:Y:S01]  /*12e0*/  IMAD.X R29, RZ, RZ, RZ, P3 ;  /* 0x000000ffff1d7224 */ /* 0x000fe200018e06ff */
[----:B------:R-:W-:Y:S01]  /*12f0*/  IADD3.X R5, PT, PT, R3, UR13, R0, P0, !PT ;  /* 0x0000000d03057c10 */ /* 0x000fe200087fe400 */
[----:B------:R-:W-:Y:S01]  /*1300*/  UISETP.GT.AND UP0, UPT, UR44, UR45, UPT ;  /* 0x0000002d2c00728c */ /* 0x000fe2000bf04270 */
[----:B------:R-:W-:Y:S01]  /*1310*/  IADD3 R2, P0, PT, R12, UR58, RZ ;  /* 0x0000003a0c027c10 */ /* 0x000fe2000ff1e0ff */
[----:B------:R-:W5:Y:S03]  /*1320*/  LDCU.64 UR58, c[0x0][0x420] ;  /* 0x00008400ff3a77ac */ /* 0x000f660008000a00 */
[----:B------:R-:W-:Y:S01]  /*1330*/  IADD3.X R3, PT, PT, RZ, UR11, RZ, P0, !PT ;  /* 0x0000000bff037c10 */ /* 0x000fe200087fe4ff */
[----:B--2---:R-:W-:Y:S01]  /*1340*/  IMAD.U32 R0, RZ, RZ, UR8 ;  /* 0x00000008ff007e24 */ /* 0x004fe2000f8e00ff */
[----:B------:R-:W2:Y:S01]  /*1350*/  LDCU.64 UR10, c[0x0][0x550] ;  /* 0x0000aa00ff0a77ac */ /* 0x000ea20008000a00 */
[----:B------:R-:W-:-:S02]  /*1360*/  IMAD.U32 R6, RZ, RZ, UR9 ;  /* 0x00000009ff067e24 */ /* 0x000fc4000f8e00ff */
[----:B------:R-:W-:Y:S01]  /*1370*/  IMAD.WIDE.U32 R4, R0, UR23, R4 ;  /* 0x0000001700047c25 */ /* 0x000fe2000f8e0004 */
[----:B------:R-:W4:Y:S03]  /*1380*/  LDCU.64 UR8, c[0x0][0x570] ;  /* 0x0000ae00ff0877ac */ /* 0x000f260008000a00 */
[----:B------:R-:W-:Y:S02]  /*1390*/  IMAD R0, R11, UR12, R7 ;  /* 0x0000000c0b007c24 */ /* 0x000fe4000f8e0207 */
[----:B------:R-:W-:Y:S01]  /*13a0*/  IMAD.WIDE.U32 R2, R10, UR12, R2 ;  /* 0x0000000c0a027c25 */ /* 0x000fe2000f8e0002 */
[----:B------:R-:W2:Y:S03]  /*13b0*/  LDCU.64 UR12, c[0x0][0x380] ;  /* 0x00007000ff0c77ac */ /* 0x000ea60008000a00 */
[----:B------:R-:W-:Y:S01]  /*13c0*/  IMAD R7, R6, UR23, R5 ;  /* 0x0000001706077c24 */ /* 0x000fe2000f8e0205 */
[----:B------:R-:W-:Y:S01]  /*13d0*/  MOV R6, R4 ;  /* 0x0000000400067202 */ /* 0x000fe20000000f00 */
[----:B-1----:R-:W-:Y:S01]  /*13e0*/  IMAD.WIDE.U32 R4, R8, UR21, RZ ;  /* 0x0000001508047c25 */ /* 0x002fe2000f8e00ff */
[----:B-----5:R-:W-:-:S03]  /*13f0*/  UIMAD.WIDE UR58, UR52, 0x4, UR58 ;  /* 0x00000004343a78a5 */ /* 0x020fc6000f8e023a */
[----:B------:R-:W-:Y:S01]  /*1400*/  IMAD.IADD R3, R3, 0x1, R0 ;  /* 0x0000000103037824 */ /* 0x000fe200078e0200 */
[----:B------:R-:W-:Y:S01]  /*1410*/  SEL R4, R4, RZ, P2 ;  /* 0x000000ff04047207 */ /* 0x000fe20001000000 */
[----:B------:R-:W-:Y:S01]  /*1420*/  IMAD R0, R20, UR56, R19 ;  /* 0x0000003814007c24 */ /* 0x000fe2000f8e0213 */
[----:B------:R-:W-:Y:S01]  /*1430*/  USHF.L.U32 UR56, UR56, 0x7, URZ ;  /* 0x0000000738387899 */ /* 0x000fe200080006ff */
[----:B------:R-:W-:Y:S02]  /*1440*/  IMAD R5, R9, UR21, R5 ;  /* 0x0000001509057c24 */ /* 0x000fe4000f8e0205 */
        /* <DEDUP_REMOVED lines=9> */
[----:B--2---:R-:W-:Y:S01]  /*14e0*/  LEA R31, P1, R4, UR12, 0x1 ;  /* 0x0000000c041f7c11 */ /* 0x004fe2000f8208ff */
[----:B------:R-:W-:Y:S01]  /*14f0*/  IMAD.U32 R0, RZ, RZ, UR56 ;  /* 0x00000038ff007e24 */ /* 0x000fe2000f8e00ff */
[----:B------:R-:W-:Y:S01]  /*1500*/  IADD3 R5, P0, PT, R9, UR56, RZ ;  /* 0x0000003809057c10 */ /* 0x000fe2000ff1e0ff */
[----:B------:R-:W-:Y:S01]  /*1510*/  IMAD.WIDE.U32 R2, R38, R10, R2 ;  /* 0x0000000a26027225 */ /* 0x000fe200078e0002 */
[----:B------:R-:W-:Y:S01]  /*1520*/  LEA.HI.X R32, R4, UR13, R6, 0x1, P1 ;  /* 0x0000000d04207c11 */ /* 0x000fe200088f0c06 */
[----:B------:R1:W-:Y:S01]  /*1530*/  STL [R1+0xc], R31 ;  /* 0x00000c1f01007387 */ /* 0x0003e20000100800 */
[----:B------:R-:W-:Y:S01]  /*1540*/  LEA.HI.X.SX32 R4, R0, R7, 0x1, P0 ;  /* 0x0000000700047211 */ /* 0x000fe200000f0eff */
[----:B------:R-:W-:Y:S01]  /*1550*/  IMAD R0, R38, R11, R3 ;  /* 0x0000000b26007224 */ /* 0x000fe200078e0203 */
[----:B------:R-:W-:Y:S01]  /*1560*/  LEA R33, P1, R2, UR10, 0x1 ;  /* 0x0000000a02217c11 */ /* 0x000fe2000f8208ff */
[----:B------:R1:W-:Y:S01]  /*1570*/  STL [R1+0x8], R32 ;  /* 0x0000082001007387 */ /* 0x0003e20000100800 */
[C---:B----4-:R-:W-:Y:S01]  /*1580*/  LEA R242, P0, R5.reuse, UR8, 0x2 ;  /* 0x0000000805f27c11 */ /* 0x050fe2000f8010ff */
[----:B------:R-:W-:Y:S01]  /*1590*/  VIADD R19, R38, 0x40 ;  /* 0x0000004026137836 */ /* 0x000fe20000000000 */
[----:B------:R-:W-:Y:S01]  /*15a0*/  LEA.HI.X R34, R2, UR11, R0, 0x1, P1 ;  /* 0x0000000b02227c11 */ /* 0x000fe200088f0c00 */
[----:B------:R1:W-:Y:S01]  /*15b0*/  STL [R1+0x4], R33 ;  /* 0x0000042101007387 */ /* 0x0003e20000100800 */
[----:B------:R-:W-:Y:S01]  /*15c0*/  LEA.HI.X R243, R5, UR9, R4, 0x2, P0 ;  /* 0x0000000905f37c11 */ /* 0x000fe200080f1404 */
[----:B------:R-:W-:Y:S01]  /*15d0*/  IMAD.SHL.U32 R5, R14, 0x20, RZ ;  /* 0x000000200e057824 */ /* 0x000fe200078e00ff */
[C---:B------:R-:W-:Y:S01]  /*15e0*/  IADD3 R25, P1, PT, R38.reuse, 0x40, RZ ;  /* 0x0000004026197810 */ /* 0x040fe20007f3e0ff */
[----:B------:R1:W-:Y:S01]  /*15f0*/  STL [R1], R34 ;  /* 0x0000002201007387 */ /* 0x0003e20000100800 */
[----:B------:R-:W-:Y:S01]  /*1600*/  IADD3 R28, P0, PT, R38, 0x60, RZ ;  /* 0x00000060261c7810 */ /* 0x000fe20007f1e0ff */
[----:B------:R-:W-:Y:S01]  /*1610*/  UIMAD.WIDE UR12, UR55, 0x4, UR50 ;  /* 0x00000004370c78a5 */ /* 0x000fe2000f8e0232 */
[----:B------:R-:W-:Y:S01]  /*1620*/  SHF.L.U64.HI R9, R14, 0x5, R15 ;  /* 0x000000050e097819 */ /* 0x000fe2000001020f */
[----:B------:R-:W-:Y:S01]  /*1630*/  IMAD.X R30, RZ, RZ, RZ, P1 ;  /* 0x000000ffff1e7224 */ /* 0x000fe200008e06ff */
[----:B------:R-:W-:-:S02]  /*1640*/  SHF.L.U64.HI R3, R10, 0x5, R11 ;  /* 0x000000050a037819 */ /* 0x000fc4000001020b */
[----:B------:R-:W-:Y:S02]  /*1650*/  SHF.L.U32 R0, R10, 0x5, RZ ;  /* 0x000000050a007819 */ /* 0x000fe400000006ff */
        /* <DEDUP_REMOVED lines=15> */
.L_x_2525:
[----:B------:R-:W2:Y:S01]  /*1750*/  LDCU.64 UR12, c[0x0][0x5c0] ;  /* 0x0000b800ff0c77ac */ /* 0x000ea20008000a00 */
[----:B------:R-:W-:-:S04]  /*1760*/  UIADD3 UR8, UPT, UPT, UR40, UR41, URZ ;  /* 0x0000002928087290 */ /* 0x000fc8000fffe0ff */
[----:B--2---:R-:W-:Y:S02]  /*1770*/  UIMAD.WIDE.U32 UR16, UR8, UR12, URZ ;  /* 0x0000000c081072a5 */ /* 0x004fe4000f8e00ff */
[----:B------:R-:W-:-:S04]  /*1780*/  UIMAD UR8, UR8, UR13, URZ ;  /* 0x0000000d080872a4 */ /* 0x000fc8000f8e02ff */
[----:B------:R-:W-:-:S06]  /*1790*/  UIADD3 UR8, UPT, UPT, UR17, UR8, URZ ;  /* 0x0000000811087290 */ /* 0x000fcc000fffe0ff */
[----:B------:R-:W-:Y:S02]  /*17a0*/  MOV R0, UR8 ;  /* 0x0000000800007c02 */ /* 0x000fe40008000f00 */
.L_x_2526:
        /* <DEDUP_REMOVED lines=13> */
.L_x_2527:
[----:B------:R-:W2:Y:S01]  /*1880*/  LDCU.64 UR10, c[0x0][0x5c8] ;  /* 0x0000b900ff0a77ac */ /* 0x000ea20008000a00 */
[----:B------:R-:W-:-:S04]  /*1890*/  UIADD3 UR40, UPT, UPT, UR40, UR41, URZ ;  /* 0x0000002928287290 */ /* 0x000fc8000fffe0ff */
[----:B--2---:R-:W-:Y:S02]  /*18a0*/  UIMAD.WIDE.U32 UR14, UR40, UR10, URZ ;  /* 0x0000000a280e72a5 */ /* 0x004fe4000f8e00ff */
[----:B------:R-:W-:-:S04]  /*18b0*/  UIMAD UR40, UR40, UR11, URZ ;  /* 0x0000000b282872a4 */ /* 0x000fc8000f8e02ff */
[----:B------:R-:W-:-:S06]  /*18c0*/  UIADD3 UR40, UPT, UPT, UR15, UR40, URZ ;  /* 0x000000280f287290 */ /* 0x000fcc000fffe0ff */
[----:B------:R-:W-:-:S07]  /*18d0*/  MOV R10, UR40 ;  /* 0x00000028000a7c02 */ /* 0x000fce0008000f00 */
.L_x_2528:
[----:B------:R-:W-:Y:S01]  /*18e0*/  UIADD3 UR39, UPT, UPT, -UR5, UR39, URZ ;  /* 0x0000002705277290 */ /* 0x000fe2000fffe1ff */
[----:B------:R-:W-:Y:S01]  /*18f0*/  IMAD.U32 R2, RZ, RZ, UR12 ;  /* 0x0000000cff027e24 */ /* 0x000fe2000f8e00ff */
[----:B------:R-:W2:Y:S01]  /*1900*/  LDCU.64 UR8, c[0x0][0x5d8] ;  /* 0x0000bb00ff0877ac */ /* 0x000ea20008000a00 */
        /* <DEDUP_REMOVED lines=10> */
[----:B------:R-:W3:Y:S01]  /*19b0*/  @!P4 LDC.64 R4, c[0x0][0x560] ;  /* 0x00015800ff04cb82 */ /* 0x000ee20000000a00 */
[----:B--2---:R-:W-:Y:S01]  /*19c0*/  IMAD.U32 R0, RZ, RZ, UR8 ;  /* 0x00000008ff007e24 */ /* 0x004fe2000f8e00ff */
[----:B------:R-:W-:-:S03]  /*19d0*/  MOV R6, UR9 ;  /* 0x0000000900067c02 */ /* 0x000fc60008000f00 */
        /* <DEDUP_REMOVED lines=19> */
.L_x_2530:
[----:B------:R-:W-:Y:S05]  /*1b10*/  BSYNC.RECONVERGENT B0 ;  /* 0x0000000000007941 */ /* 0x000fea0003800200 */
.L_x_2529:
        /* <DEDUP_REMOVED lines=12> */
.L_x_2532:
[----:B------:R-:W-:Y:S05]  /*1be0*/  BSYNC.RECONVERGENT B0 ;  /* 0x0000000000007941 */ /* 0x000fea0003800200 */
.L_x_2531:
        /* <DEDUP_REMOVED lines=12> */
.L_x_2534:
[----:B------:R-:W-:Y:S05]  /*1cb0*/  BSYNC.RECONVERGENT B0 ;  /* 0x0000000000007941 */ /* 0x000fea0003800200 */
.L_x_2533:
        /* <DEDUP_REMOVED lines=30> */
.L_x_2536:
[----:B------:R-:W-:Y:S05]  /*1ea0*/  BSYNC.RECONVERGENT B0 ;  /* 0x0000000000007941 */ /* 0x000fea0003800200 */
.L_x_2535:
        /* <DEDUP_REMOVED lines=12> */
.L_x_2538:
[----:B------:R-:W-:Y:S05]  /*1f70*/  BSYNC.RECONVERGENT B0 ;  /* 0x0000000000007941 */ /* 0x000fea0003800200 */
.L_x_2537:
        /* <DEDUP_REMOVED lines=12> */
.L_x_2524:
        /* <DEDUP_REMOVED lines=18> */
[----:B------:R-:W2:Y:S01]  /*2160*/  LDCU.64 UR10, c[0x0][0x3d0] ;  /* 0x00007a00ff0a77ac */ /* 0x000ea20008000a00 */
[----:B------:R-:W-:Y:S01]  /*2170*/  ISETP.GE.AND P2, PT, R19, UR38, PT ;  /* 0x0000002613007c0c */ /* 0x000fe2000bf46270 */
[----:B------:R-:W-:Y:S01]  /*2180*/  IMAD.U32 R19, RZ, RZ, UR14 ;  /* 0x0000000eff137e24 */ /* 0x000fe2000f8e00ff */
[----:B------:R-:W-:Y:S01]  /*2190*/  @!P5 IADD3 R8, P3, PT, R2, R6, RZ ;  /* 0x000000060208d210 */ /* 0x000fe20007f7e0ff */
[----:B------:R-:W3:Y:S01]  /*21a0*/  LDCU.64 UR8, c[0x0][0x3d8] ;  /* 0x00007b00ff0877ac */ /* 0x000ee20008000a00 */
[----:B------:R-:W-:Y:S01]  /*21b0*/  @!P0 LEA R6, P1, R10, R2, 0x7 ;  /* 0x000000020a068211 */ /* 0x000fe200078238ff */
[----:B------:R-:W-:Y:S01]  /*21c0*/  IMAD.MOV.U32 R43, RZ, RZ, 0x7f800000 ;  /* 0x7f800000ff2b7424 */ /* 0x000fe200078e00ff */
[----:B------:R-:W-:Y:S01]  /*21d0*/  @!P5 IADD3.X R9, PT, PT, R3, R7, R0, P3, !PT ;  /* 0x000000070309d210 */ /* 0x000fe20001ffe400 */
[----:B------:R-:W-:Y:S01]  /*21e0*/  UIMAD UR35, UR5, UR15, UR35 ;  /* 0x0000000f052372a4 */ /* 0x000fe2000f8e0223 */
        /* <DEDUP_REMOVED lines=9> */
[----:B------:R-:W-:Y:S01]  /*2280*/  IMAD.MOV.U32 R42, RZ, RZ, 0x7f800000 ;  /* 0x7f800000ff2a7424 */ /* 0x000fe200078e00ff */
        /* <DEDUP_REMOVED lines=10> */
[----:B------:R-:W-:Y:S01]  /*2330*/  SHF.R.U32.HI R251, RZ, 0x2, R186 ;  /* 0x00000002fffb7819 */ /* 0x000fe200000116ba */
[----:B------:R-:W-:Y:S02]  /*2340*/  IMAD.MOV.U32 R41, RZ, RZ, 0x7f800000 ;  /* 0x7f800000ff297424 */ /* 0x000fe400078e00ff */
[----:B------:R-:W-:Y:S01]  /*2350*/  IMAD.MOV.U32 R40, RZ, RZ, 0x7f800000 ;  /* 0x7f800000ff287424 */ /* 0x000fe200078e00ff */
[----:B------:R-:W-:Y:S01]  /*2360*/  @!PT LDS RZ, [RZ] ;  /* 0x00000000fffff984 */ /* 0x000fe20000000800 */
[----:B------:R-:W-:Y:S01]  /*2370*/  @!PT LDS RZ, [RZ] ;  /* 0x00000000fffff984 */ /* 0x000fe20000000800 */
[----:B------:R-:W-:Y:S01]  /*2380*/  @!PT LDS RZ, [RZ] ;  /* 0x00000000fffff984 */ /* 0x000fe20000000800 */
[----:B------:R4:W-:Y:S01]  /*2390*/  @!P4 LDGSTS.E.BYPASS.LTC128B.128 [R0+0x8000], desc[UR32][R14.64] ;  /* 0x080000000e00cfae */ /* 0x0009e2000b981a20 */
[----:B------:R-:W-:-:S02]  /*23a0*/  VIADD R244, R0, UR50 ;  /* 0x0000003200f47c36 */ /* 0x000fc40008000000 */
[----:B------:R-:W-:Y:S01]  /*23b0*/  IMAD.MOV.U32 R185, RZ, RZ, 0x40 ;  /* 0x00000040ffb97424 */ /* 0x000fe200078e00ff */
[----:B------:R-:W-:Y:S01]  /*23c0*/  @P4 STS.128 [R0+0x8000], RZ ;  /* 0x008000ff00004388 */ /* 0x000fe20000000c00 */
[----:B------:R-:W-:Y:S01]  /*23d0*/  IMAD.MOV.U32 R172, RZ, RZ, 0x20 ;  /* 0x00000020ffac7424 */ /* 0x000fe200078e00ff */
[----:B------:R-:W-:Y:S02]  /*23e0*/  CS2R R126, SRZ ;  /* 0x00000000007e7805 */ /* 0x000fe4000001ff00 */
[----:B------:R-:W-:Y:S01]  /*23f0*/  CS2R R124, SRZ ;  /* 0x00000000007c7805 */ /* 0x000fe2000001ff00 */
[----:B------:R-:W-:Y:S01]  /*2400*/  @P6 STS.128 [R0+0x9000], RZ ;  /* 0x009000ff00006388 */ /* 0x000fe20000000c00 */
        /* <DEDUP_REMOVED lines=23> */
[----:B------:R-:W-:Y:S01]  /*2580*/  CS2R R100, SRZ ;  /* 0x0000000000647805 */ /* 0x000fe2000001ff00 */
[----:B----4-:R-:W4:Y:S01]  /*2590*/  @!P3 LDC.64 R14, c[0x0][0x388] ;  /* 0x0000e200ff0ebb82 */ /* 0x010f220000000a00 */
[----:B------:R-:W-:Y:S01]  /*25a0*/  @!PT LDS RZ, [RZ] ;  /* 0x00000000fffff984 */ /* 0x000fe20000000800 */
[----:B------:R-:W-:Y:S01]  /*25b0*/  @!PT LDS RZ, [RZ] ;  /* 0x00000000fffff984 */ /* 0x000fe20000000800 */
[----:B------:R-:W-:Y:S01]  /*25c0*/  @!PT LDS RZ, [RZ] ;  /* 0x00000000fffff984 */ /* 0x000fe20000000800 */
[----:B------:R1:W-:Y:S01]  /*25d0*/  @!P0 LDGSTS.E.BYPASS.LTC128B.128 [R0+0xb000], desc[UR32][R6.64] ;  /* 0x0b00000006008fae */ /* 0x0003e2000b981a20 */
        /* <DEDUP_REMOVED lines=10> */
[----:B-----5:R-:W-:Y:S01]  /*2680*/  @!P4 IMAD.MOV.U32 R2, RZ, RZ, R31 ;  /* 0x000000ffff02c224 */ /* 0x020fe200078e001f */
[----:B------:R-:W-:Y:S01]  /*2690*/  CS2R R82, SRZ ;  /* 0x0000000000527805 */ /* 0x000fe2000001ff00 */
[----:B------:R-:W-:Y:S01]  /*26a0*/  @!P4 IMAD.MOV.U32 R3, RZ, RZ, R32 ;  /* 0x000000ffff03c224 */ /* 0x000fe200078e0020 */
[----:B------:R-:W-:Y:S02]  /*26b0*/  CS2R R80, SRZ ;  /* 0x0000000000507805 */ /* 0x000fe4000001ff00 */
[----:B------:R-:W-:Y:S02]  /*26c0*/  CS2R R74, SRZ ;  /* 0x00000000004a7805 */ /* 0x000fe4000001ff00 */
[----:B------:R-:W-:-:S02]  /*26d0*/  CS2R R72, SRZ ;  /* 0x0000000000487805 */ /* 0x000fc4000001ff00 */
[----:B------:R-:W-:Y:S01]  /*26e0*/  CS2R R70, SRZ ;  /* 0x0000000000467805 */ /* 0x000fe2000001ff00 */
[----:B------:R5:W-:Y:S01]  /*26f0*/  @!P4 LDGSTS.E.BYPASS.LTC128B.128 [R244], desc[UR32][R2.64] ;  /* 0x0000000002f4cfae */ /* 0x000be2000b981a20 */
[----:B--2---:R-:W-:Y:S01]  /*2700*/  IMAD R8, R23, UR10, RZ ;  /* 0x0000000a17087c24 */ /* 0x004fe2000f8e02ff */
[----:B------:R-:W-:Y:S01]  /*2710*/  CS2R R68, SRZ ;  /* 0x0000000000447805 */ /* 0x000fe2000001ff00 */
[----:B------:R-:W-:Y:S01]  /*2720*/  UIADD3 UR42, UPT, UPT, -UR47, UR42, URZ ;  /* 0x0000002a2f2a7290 */ /* 0x000fe2000fffe1ff */
[----:B------:R-:W-:Y:S01]  /*2730*/  @P4 STS.128 [R244], RZ ;  /* 0x000000fff4004388 */ /* 0x000fe20000000c00 */
[----:B------:R-:W-:Y:S01]  /*2740*/  IMAD R9, R18, UR11, R8 ;  /* 0x0000000b12097c24 */ /* 0x000fe2000f8e0208 */
[----:B------:R-:W2:Y:S02]  /*2750*/  LDCU UR5, c[0x0][0x3e0] ;  /* 0x00007c00ff0577ac */ /* 0x000ea40008000800 */
[----:B------:R-:W-:Y:S01]  /*2760*/  @P6 STS.128 [R244+0x1000], RZ ;  /* 0x001000fff4006388 */ /* 0x000fe20000000c00 */
[----:B-1----:R-:W-:Y:S01]  /*2770*/  LOP3.LUT R7, R182, 0x30, RZ, 0xc0, !PT ;  /* 0x00000030b6077812 */ /* 0x002fe200078ec0ff */
[----:B------:R-:W1:Y:S01]  /*2780*/  LDCU UR11, c[0x0][0x50c] ;  /* 0x0000a180ff0b77ac */ /* 0x000e620008000800 */
[----:B------:R-:W-:Y:S01]  /*2790*/  IADD3 R6, P4, PT, R12, UR48, RZ ;  /* 0x000000300c067c10 */ /* 0x000fe2000ff9e0ff */
[----:B------:R-:W-:Y:S01]  /*27a0*/  @!PT LDS RZ, [RZ] ;  /* 0x00000000fffff984 */ /* 0x000fe20000000800 */
[----:B------:R-:W-:Y:S01]  /*27b0*/  @!PT LDS RZ, [RZ] ;  /* 0x00000000fffff984 */ /* 0x000fe20000000800 */
[----:B------:R-:W-:Y:S01]  /*27c0*/  @!PT LDS RZ, [RZ] ;  /* 0x00000000fffff984 */ /* 0x000fe20000000800 */
[----:B------:R3:W-:Y:S01]  /*27d0*/  @!P6 LDGSTS.E.BYPASS.LTC128B.128 [R244+0x1000], desc[UR32][R4.64] ;  /* 0x0100000004f4efae */ /* 0x0007e2000b981a20 */
[----:B------:R-:W-:-:S02]  /*27e0*/  LOP3.LUT R251, R7, 0x7, R251, 0xf8, !PT ;  /* 0x0000000707fb7812 */ /* 0x000fc400078ef8fb */
[----:B------:R-:W-:Y:S01]  /*27f0*/  IADD3.X R7, PT, PT, R22, UR35, R13, P4, !PT ;  /* 0x0000002316077c10 */ /* 0x000fe2000a7fe40d */
[----:B------:R-:W-:Y:S01]  /*2800*/  @P5 STS.128 [R244+0x2000], RZ ;  /* 0x002000fff4005388 */ /* 0x000fe20000000c00 */
[----:B------:R-:W-:Y:S01]  /*2810*/  ISETP.GE.AND P4, PT, R38, UR38, PT ;  /* 0x0000002626007c0c */ /* 0x000fe2000bf86270 */
[----:B------:R-:W-:Y:S01]  /*2820*/  VIADD R8, R251, 0x8 ;  /* 0x00000008fb087836 */ /* 0x000fe20000000000 */
[----:B------:R-:W2:Y:S01]  /*2830*/  LDCU UR35, c[0x0][0x594] ;  /* 0x0000b280ff2377ac */ /* 0x000ea20008000800 */
[----:B------:R-:W-:Y:S01]  /*2840*/  @!PT LDS RZ, [RZ] ;  /* 0x00000000fffff984 */ /* 0x000fe20000000800 */
[----:B------:R-:W-:Y:S01]  /*2850*/  @!PT LDS RZ, [RZ] ;  /* 0x00000000fffff984 */ /* 0x000fe20000000800 */
[----:B------:R-:W-:Y:S01]  /*2860*/  @!PT LDS RZ, [RZ] ;  /* 0x00000000fffff984 */ /* 0x000fe20000000800 */
[----:B------:R4:W-:Y:S03]  /*2870*/  @!P5 LDGSTS.E.BYPASS.LTC128B.128 [R244+0x2000], desc[UR32][R16.64] ;  /* 0x0200000010f4dfae */ /* 0x0009e6000b981a20 */
[----:B------:R-:W-:Y:S01]  /*2880*/  ISETP.GE.AND P6, PT, R8, UR44, PT ;  /* 0x0000002c08007c0c */ /* 0x000fe2000bfc6270 */
[----:B------:R-:W-:Y:S01]  /*2890*/  @P0 STS.128 [R244+0x3000], RZ ;  /* 0x003000fff4000388 */ /* 0x000fe20000000c00 */
[----:B-----5:R-:W-:Y:S01]  /*28a0*/  IADD3 R2, P1, PT, R10, UR46, RZ ;  /* 0x0000002e0a027c10 */ /* 0x020fe2000ff3e0ff */
[----:B------:R-:W-:-:S02]  /*28b0*/  @!P3 IMAD R10, R29, UR16, RZ ;  /* 0x000000101d0abc24 */ /* 0x000fc4000f8e02ff */
        /* <DEDUP_REMOVED lines=8> */
[----:B------:R-:W2:Y:S01]  /*2940*/  LDCU UR38, c[0x0][0x590] ;  /* 0x0000b200ff2677ac */ /* 0x000ea20008000800 */
[----:B------:R-:W-:-:S03]  /*2950*/  IMAD.WIDE.U32 R2, R18, UR10, R2 ;  /* 0x0000000a12027c25 */ /* 0x000fc6000f8e0002 */
[----:B------:R-:W2:Y:S01]  /*2960*/  @!P2 LDC.64 R26, c[0x0][0x388] ;  /* 0x0000e200ff1aab82 */ /* 0x000ea20000000a00 */
[----:B---3--:R-:W-:Y:S01]  /*2970*/  LOP3.LUT R5, R251, 0x40, RZ, 0xfc, !PT ;  /* 0x00000040fb057812 */ /* 0x008fe200078efcff */
[----:B------:R-:W-:Y:S01]  /*2980*/  IMAD R4, R23, UR8, RZ ;  /* 0x0000000817047c24 */ /* 0x000fe2000f8e02ff */
[----:B------:R-:W3:Y:S01]  /*2990*/  LDCU UR10, c[0x0][0x45c] ;  /* 0x00008b80ff0a77ac */ /* 0x000ee20008000800 */
[----:B------:R-:W-:Y:S01]  /*29a0*/  IMAD.IADD R3, R3, 0x1, R9 ;  /* 0x0000000103037824 */ /* 0x000fe200078e0209 */
[----:B------:R-:W-:Y:S01]  /*29b0*/  ISETP.GE.AND P5, PT, R5, UR44, PT ;  /* 0x0000002c05007c0c */ /* 0x000fe2000bfa6270 */
[C---:B------:R-:W-:Y:S01]  /*29c0*/  IMAD R11, R18.reuse, UR9, R4 ;  /* 0x00000009120b7c24 */ /* 0x040fe2000f8e0204 */
[----:B------:R-:W1:Y:S01]  /*29d0*/  LDCU UR9, c[0x0][0x504] ;  /* 0x0000a080ff0977ac */ /* 0x000e620008000800 */
[----:B------:R-:W-:Y:S01]  /*29e0*/  IMAD.WIDE.U32 R4, R18, UR8, R6 ;  /* 0x0000000812047c25 */ /* 0x000fe2000f8e0006 */
[----:B------:R-:W3:Y:S01]  /*29f0*/  @!P1 LDC.64 R32, c[0x0][0x388] ;  /* 0x0000e200ff209b82 */ /* 0x000ee20000000a00 */
[----:B------:R-:W1:Y:S02]  /*2a00*/  LDCU UR8, c[0x0][0x508] ;  /* 0x0000a100ff0877ac */ /* 0x000e640008000800 */
[----:B------:R-:W-:-:S02]  /*2a10*/  @!P4 IMAD.MOV.U32 R6, RZ, RZ, R2 ;  /* 0x000000ffff06c224 */ /* 0x000fc400078e0002 */
[--C-:B------:R-:W-:Y:S02]  /*2a20*/  @!P4 IMAD.MOV.U32 R7, RZ, RZ, R3.reuse ;  /* 0x000000ffff07c224 */ /* 0x100fe400078e0003 */
[--C-:B------:R-:W-:Y:S01]  /*2a30*/  @!P2 IMAD.MOV.U32 R8, RZ, RZ, R2.reuse ;  /* 0x000000ffff08a224 */ /* 0x100fe200078e0002 */
[----:B------:R-:W1:Y:S01]  /*2a40*/  @!P4 LDC.64 R18, c[0x0][0x388] ;  /* 0x0000e200ff12cb82 */ /* 0x000e620000000a00 */
[--C-:B------:R-:W-:Y:S02]  /*2a50*/  @!P2 IMAD.MOV.U32 R9, RZ, RZ, R3.reuse ;  /* 0x000000ffff09a224 */ /* 0x100fe400078e0003 */
[--C-:B----4-:R-:W-:Y:S02]  /*2a60*/  @!P1 IMAD.MOV.U32 R16, RZ, RZ, R2.reuse ;  /* 0x000000ffff109224 */ /* 0x110fe400078e0002 */
[--C-:B------:R-:W-:Y:S02]  /*2a70*/  @!P1 IMAD.MOV.U32 R17, RZ, RZ, R3.reuse ;  /* 0x000000ffff119224 */ /* 0x100fe400078e0003 */
[----:B------:R-:W-:-:S04]  /*2a80*/  @!P3 IMAD.WIDE.U32 R2, R24, UR16, R2 ;  /* 0x000000101802bc25 */ /* 0x000fc8000f8e0002 */
[----:B------:R-:W-:Y:S01]  /*2a90*/  @!P3 IMAD.IADD R3, R3, 0x1, R10 ;  /* 0x000000010303b824 */ /* 0x000fe200078e020a */
[----:B-----5:R-:W-:Y:S01]  /*2aa0*/  @!P3 LEA R20, P0, R2, R14, 0x1 ;  /* 0x0000000e0214b211 */ /* 0x020fe200078008ff */
[----:B------:R-:W-:-:S03]  /*2ab0*/  @!P4 IMAD.WIDE.U32 R6, R38, UR16, R6 ;  /* 0x000000102606cc25 */ /* 0x000fc6000f8e0006 */
[----:B------:R-:W-:Y:S01]  /*2ac0*/  @!P3 LEA.HI.X R21, R2, R15, R3, 0x1, P0 ;  /* 0x0000000f0215b211 */ /* 0x000fe200000f0c03 */
[----:B------:R-:W-:Y:S02]  /*2ad0*/  @!P2 IMAD R3, R30, UR16, RZ ;  /* 0x000000101e03ac24 */ /* 0x000fe4000f8e02ff */
[----:B------:R-:W-:Y:S02]  /*2ae0*/  @!P3 IMAD R2, R29, UR14, RZ ;  /* 0x0000000e1d02bc24 */ /* 0x000fe4000f8e02ff */
[C---:B------:R-:W-:Y:S02]  /*2af0*/  @!P2 IMAD R15, R25.reuse, UR17, R3 ;  /* 0x00000011190fac24 */ /* 0x040fe4000f8e0203 */
[----:B------:R-:W-:Y:S02]  /*2b00*/  @!P3 IMAD R36, R24, UR15, R2 ;  /* 0x0000000f1824bc24 */ /* 0x000fe4000f8e0202 */
[----:B------:R-:W-:Y:S01]  /*2b10*/  @!P2 IMAD.WIDE.U32 R2, R25, UR16, R8 ;  /* 0x000000101902ac25 */ /* 0x000fe2000f8e0008 */
[----:B-1----:R-:W-:-:S03]  /*2b20*/  @!P4 LEA R8, P0, R6, R18, 0x1 ;  /* 0x000000120608c211 */ /* 0x002fc600078008ff */
[----:B------:R-:W-:Y:S02]  /*2b30*/  @!P4 IMAD R7, R38, UR17, R7 ;  /* 0x000000112607cc24 */ /* 0x000fe4000f8e0207 */
[----:B------:R-:W-:Y:S02]  /*2b40*/  @!P2 IMAD R14, R30, UR14, RZ ;  /* 0x0000000e1e0eac24 */ /* 0x000fe4000f8e02ff */
[----:B------:R-:W-:Y:S01]  /*2b50*/  IMAD.IADD R5, R5, 0x1, R11 ;  /* 0x0000000105057824 */ /* 0x000fe200078e020b */
[----:B------:R-:W-:Y:S01]  /*2b60*/  @!P4 LEA.HI.X R9, R6, R19, R7, 0x1, P0 ;  /* 0x000000130609c211 */ /* 0x000fe200000f0c07 */
[----:B------:R-:W-:Y:S01]  /*2b70*/  @!P2 IMAD.IADD R3, R3, 0x1, R15 ;  /* 0x000000010303a824 */ /* 0x000fe200078e020f */
[----:B------:R-:W1:Y:S01]  /*2b80*/  @!P3 LDC.64 R30, c[0x0][0x390] ;  /* 0x0000e400ff1ebb82 */ /* 0x000e620000000a00 */
[C---:B--2---:R-:W-:Y:S01]  /*2b90*/  @!P2 LEA R18, P0, R2.reuse, R26, 0x1 ;  /* 0x0000001a0212a211 */ /* 0x044fe200078008ff */
[--C-:B------:R-:W-:Y:S01]  /*2ba0*/  @!P3 IMAD.MOV.U32 R12, RZ, RZ, R4.reuse ;  /* 0x000000ffff0cb224 */ /* 0x100fe200078e0004 */
[----:B------:R1:W-:Y:S01]  /*2bb0*/  @!P4 LDGSTS.E.BYPASS.LTC128B.128 [R0+0xc000], desc[UR32][R8.64] ;  /* 0x0c0000000800cfae */ /* 0x0003e2000b981a20 */
[----:B------:R-:W-:Y:S01]  /*2bc0*/  @!P3 IMAD.MOV.U32 R13, RZ, RZ, R5 ;  /* 0x000000ffff0db224 */ /* 0x000fe200078e0005 */
[----:B------:R-:W-:Y:S01]  /*2bd0*/  @!P2 LEA.HI.X R19, R2, R27, R3, 0x1, P0 ;  /* 0x0000001b0213a211 */ /* 0x000fe200000f0c03 */
[--C-:B------:R-:W-:Y:S01]  /*2be0*/  @!P1 IMAD.MOV.U32 R22, RZ, RZ, R4.reuse ;  /* 0x000000ffff169224 */ /* 0x100fe200078e0004 */
[----:B------:R-:W-:Y:S01]  /*2bf0*/  @P4 STS.128 [R0+0xc000], RZ ;  /* 0x00c000ff00004388 */ /* 0x000fe20000000c00 */
[----:B------:R-:W-:Y:S01]  /*2c00*/  @!P1 IMAD.MOV.U32 R23, RZ, RZ, R5 ;  /* 0x000000ffff179224 */ /* 0x000fe200078e0005 */
[----:B------:R-:W2:Y:S01]  /*2c10*/  @!P2 LDC.64 R26, c[0x0][0x390] ;  /* 0x0000e400ff1aab82 */ /* 0x000ea20000000a00 */
[----:B------:R-:W-:Y:S01]  /*2c20*/  @!P1 IMAD R6, R37, UR14, RZ ;  /* 0x0000000e25069c24 */ /* 0x000fe2000f8e02ff */
[----:B------:R-:W-:Y:S01]  /*2c30*/  @P3 STS.128 [R0+0xd000], RZ ;  /* 0x00d000ff00003388 */ /* 0x000fe20000000c00 */
[----:B------:R-:W-:-:S02]  /*2c40*/  @!P2 IMAD.MOV.U32 R10, RZ, RZ, R4 ;  /* 0x000000ffff0aa224 */ /* 0x000fc400078e0004 */
[----:B------:R-:W-:Y:S01]  /*2c50*/  @!P2 IMAD.MOV.U32 R11, RZ, RZ, R5 ;  /* 0x000000ffff0ba224 */ /* 0x000fe200078e0005 */
[----:B------:R-:W-:Y:S01]  /*2c60*/  @!PT LDS RZ, [RZ] ;  /* 0x00000000fffff984 */ /* 0x000fe20000000800 */
[----:B------:R-:W-:Y:S01]  /*2c70*/  @!PT LDS RZ, [RZ] ;  /* 0x00000000fffff984 */ /* 0x000fe20000000800 */
[----:B------:R-:W-:Y:S01]  /*2c80*/  @!PT LDS RZ, [RZ] ;  /* 0x00000000fffff984 */ /* 0x000fe20000000800 */
[----:B------:R-:W-:Y:S01]  /*2c90*/  @!P3 LDGSTS.E.BYPASS.LTC128B.128 [R0+0xd000], desc[UR32][R20.64] ;  /* 0x0d0000001400bfae */ /* 0x000fe2000b981a20 */
[----:B------:R-:W-:Y:S02]  /*2ca0*/  @!P1 IMAD R2, R37, UR16, RZ ;  /* 0x0000001025029c24 */ /* 0x000fe4000f8e02ff */
[----:B------:R-:W-:Y:S01]  /*2cb0*/  @!P3 IMAD.WIDE.U32 R12, R24, UR14, R12 ;  /* 0x0000000e180cbc25 */ /* 0x000fe2000f8e000c */
[----:B------:R-:W-:Y:S03]  /*2cc0*/  @P2 STS.128 [R0+0xe000], RZ ;  /* 0x00e000ff00002388 */ /* 0x000fe60000000c00 */
[----:B------:R-:W-:Y:S01]  /*2cd0*/  @!P4 IMAD.WIDE.U32 R4, R38, UR14, R4 ;  /* 0x0000000e2604cc25 */ /* 0x000fe2000f8e0004 */
[----:B------:R-:W-:Y:S01]  /*2ce0*/  @!PT LDS RZ, [RZ] ;  /* 0x00000000fffff984 */ /* 0x000fe20000000800 */
[----:B------:R-:W-:Y:S01]  /*2cf0*/  @!PT LDS RZ, [RZ] ;  /* 0x00000000fffff984 */ /* 0x000fe20000000800 */
[----:B------:R-:W-:Y:S01]  /*2d00*/  @!PT LDS RZ, [RZ] ;  /* 0x00000000fffff984 */ /* 0x000fe20000000800 */
[----:B------:R-:W-:Y:S03]  /*2d10*/  @!P2 LDGSTS.E.BYPASS.LTC128B.128 [R0+0xe000], desc[UR32][R18.64] ;  /* 0x0e0000001200afae */ /* 0x000fe6000b981a20 */
[----:B------:R-:W-:Y:S01]  /*2d20*/  @!P1 IMAD R24, R28, UR15, R6 ;  /* 0x0000000f1c189c24 */ /* 0x000fe2000f8e0206 */
[----:B------:R-:W-:Y:S01]  /*2d30*/  @P1 STS.128 [R0+0xf000], RZ ;  /* 0x00f000ff00001388 */ /* 0x000fe20000000c00 */
[----:B------:R-:W-:-:S02]  /*2d40*/  @!P2 IMAD R29, R25, UR15, R14 ;  /* 0x0000000f191dac24 */ /* 0x000fc4000f8e020e */
[C---:B------:R-:W-:Y:S02]  /*2d50*/  @!P1 IMAD.WIDE.U32 R6, R28.reuse, UR14, R22 ;  /* 0x0000000e1c069c25 */ /* 0x040fe4000f8e0016 */
[----:B------:R-:W4:Y:S02]  /*2d60*/  @!P1 LDC.64 R22, c[0x0][0x390] ;  /* 0x0000e400ff169b82 */ /* 0x000f240000000a00 */
[C---:B------:R-:W-:Y:S02]  /*2d70*/  @!P1 IMAD R14, R28.reuse, UR17, R2 ;  /* 0x000000111c0e9c24 */ /* 0x040fe4000f8e0202 */
[----:B------:R-:W-:Y:S01]  /*2d80*/  @!P1 IMAD.WIDE.U32 R2, R28, UR16, R16 ;  /* 0x000000101c029c25 */ /* 0x000fe2000f8e0010 */
[----:B------:R-:W-:Y:S01]  /*2d90*/  @!P4 LEA R16, P0, R4, R34, 0x1 ;  /* 0x000000220410c211 */ /* 0x000fe200078008ff */
[----:B------:R-:W5:Y:S02]  /*2da0*/  LDCU UR16, c[0x0][0x3b0] ;  /* 0x00007600ff1077ac */ /* 0x000f640008000800 */
[----:B------:R-:W-:-:S02]  /*2db0*/  @!P4 IMAD R5, R38, UR15, R5 ;  /* 0x0000000f2605cc24 */ /* 0x000fc4000f8e0205 */
[----:B------:R-:W-:Y:S01]  /*2dc0*/  @!P1 IMAD.IADD R3, R3, 0x1, R14 ;  /* 0x0000000103039824 */ /* 0x000fe200078e020e */
[----:B------:R-:W5:Y:S01]  /*2dd0*/  LDCU UR15, c[0x0][0x3b4] ;  /* 0x00007680ff0f77ac */ /* 0x000f620008000800 */
[----:B------:R-:W-:Y:S01]  /*2de0*/  @!P2 IMAD.WIDE.U32 R10, R25, UR14, R10 ;  /* 0x0000000e190aac25 */ /* 0x000fe2000f8e000a */
[----:B------:R-:W-:Y:S02]  /*2df0*/  @!P4 LEA.HI.X R17, R4, R35, R5, 0x1, P0 ;  /* 0x000000230411c211 */ /* 0x000fe400000f0c05 */
[----:B---3--:R-:W-:-:S04]  /*2e00*/  @!P1 LEA R14, P0, R2, R32, 0x1 ;  /* 0x00000020020e9211 */ /* 0x008fc800078008ff */
[----:B------:R-:W-:Y:S01]  /*2e10*/  @!P1 LEA.HI.X R15, R2, R33, R3, 0x1, P0 ;  /* 0x00000021020f9211 */ /* 0x000fe200000f0c03 */
[----:B------:R-:W-:Y:S01]  /*2e20*/  @!P3 IMAD.IADD R2, R13, 0x1, R36 ;  /* 0x000000010d02b824 */ /* 0x000fe200078e0224 */
[C---:B-1----:R-:W-:Y:S01]  /*2e30*/  @!P3 LEA R8, P0, R12.reuse, R30, 0x1 ;  /* 0x0000001e0c08b211 */ /* 0x042fe200078008ff */
[----:B------:R-:W-:Y:S02]  /*2e40*/  @!P1 IMAD.IADD R3, R7, 0x1, R24 ;  /* 0x0000000107039824 */ /* 0x000fe400078e0218 */
[----:B------:R-:W-:Y:S01]  /*2e50*/  @!PT LDS RZ, [RZ] ;  /* 0x00000000fffff984 */ /* 0x000fe20000000800 */
[----:B------:R-:W-:Y:S01]  /*2e60*/  @!PT LDS RZ, [RZ] ;  /* 0x00000000fffff984 */ /* 0x000fe20000000800 */
[----:B------:R-:W-:Y:S01]  /*2e70*/  @!PT LDS RZ, [RZ] ;  /* 0x00000000fffff984 */ /* 0x000fe20000000800 */
[----:B------:R-:W-:Y:S01]  /*2e80*/  @!P1 LDGSTS.E.BYPASS.LTC128B.128 [R0+0xf000], desc[UR32][R14.64] ;  /* 0x0f0000000e009fae */ /* 0x000fe2000b981a20 */
[----:B------:R-:W-:Y:S01]  /*2e90*/  @!P3 LEA.HI.X R9, R12, R31, R2, 0x1, P0 ;  /* 0x0000001f0c09b211 */ /* 0x000fe200000f0c02 */
[----:B------:R-:W-:Y:S01]  /*2ea0*/  @!P2 IMAD.IADD R2, R11, 0x1, R29 ;  /* 0x000000010b02a824 */ /* 0x000fe200078e021d */
[C---:B--2---:R-:W-:Y:S01]  /*2eb0*/  @!P2 LEA R4, P0, R10.reuse, R26, 0x1 ;  /* 0x0000001a0a04a211 */ /* 0x044fe200078008ff */
[----:B------:R-:W-:Y:S03]  /*2ec0*/  @!P4 LDGSTS.E.BYPASS.LTC128B.128 [R0+0x10000], desc[UR32][R16.64] ;  /* 0x100000001000cfae */ /* 0x000fe6000b981a20 */
[----:B------:R-:W-:Y:S01]  /*2ed0*/  @!P2 LEA.HI.X R5, R10, R27, R2, 0x1, P0 ;  /* 0x0000001b0a05a211 */ /* 0x000fe200000f0c02 */
[C---:B------:R-:W-:Y:S01]  /*2ee0*/  VIADD R10, R251.reuse, 0x48 ;  /* 0x00000048fb0a7836 */ /* 0x040fe20000000000 */
[C---:B----4-:R-:W-:Y:S01]  /*2ef0*/  @!P1 LEA R2, P0, R6.reuse, R22, 0x1 ;  /* 0x0000001606029211 */ /* 0x050fe200078008ff */
[----:B------:R-:W-:Y:S03]  /*2f00*/  @P4 STS.128 [R0+0x10000], RZ ;  /* 0x010000ff00004388 */ /* 0x000fe60000000c00 */
[----:B------:R-:W-:Y:S01]  /*2f10*/  @!P1 LEA.HI.X R3, R6, R23, R3, 0x1, P0 ;  /* 0x0000001706039211 */ /* 0x000fe200000f0c03 */
[----:B------:R-:W-:Y:S01]  /*2f20*/  @P3 STS.128 [R0+0x11000], RZ ;  /* 0x011000ff00003388 */ /* 0x000fe20000000c00 */
[----:B------:R-:W-:-:S03]  /*2f30*/  ISETP.GE.AND P0, PT, R251, UR44, PT ;  /* 0x0000002cfb007c0c */ /* 0x000fc6000bf06270 */
[----:B------:R-:W-:Y:S01]  /*2f40*/  @!PT LDS RZ, [RZ] ;  /* 0x00000000fffff984 */ /* 0x000fe20000000800 */
[----:B------:R-:W-:Y:S01]  /*2f50*/  @!PT LDS RZ, [RZ] ;  /* 0x00000000fffff984 */ /* 0x000fe20000000800 */
[----:B------:R-:W-:Y:S01]  /*2f60*/  @!PT LDS RZ, [RZ] ;  /* 0x00000000fffff984 */ /* 0x000fe20000000800 */
[----:B------:R-:W-:Y:S01]  /*2f70*/  @!P3 LDGSTS.E.BYPASS.LTC128B.128 [R0+0x11000], desc[UR32][R8.64] ;  /* 0x110000000800bfae */ /* 0x000fe2000b981a20 */
[----:B------:R-:W-:-:S03]  /*2f80*/  ISETP.GE.AND P3, PT, R10, UR44, PT ;  /* 0x0000002c0a007c0c */ /* 0x000fc6000bf66270 */
[----:B------:R-:W-:Y:S04]  /*2f90*/  @P2 STS.128 [R0+0x12000], RZ ;  /* 0x012000ff00002388 */ /* 0x000fe80000000c00 */
        /* <DEDUP_REMOVED lines=9> */
[----:B------:R-:W-:-:S03]  /*3030*/  IMAD.SHL.U32 R6, R186, 0x20, RZ ;  /* 0x00000020ba067824 */ /* 0x000fc600078e00ff */
[----:B------:R-:W0:Y:S01]  /*3040*/  LDGDEPBAR ;  /* 0x00000000000079af */ /* 0x000e220000000000 */
[----:B-1----:R-:W-:-:S04]  /*3050*/  IMAD.MOV.U32 R4, RZ, RZ, 0x4 ;  /* 0x00000004ff047424 */ /* 0x002fc800078e00ff */
[----:B---3--:R-:W-:-:S05]  /*3060*/  IMAD.WIDE.U32 R2, R251, R4, UR58 ;  /* 0x0000003afb027e25 */ /* 0x008fca000f8e0004 */
[----:B------:R-:W3:Y:S04]  /*3070*/  @!P0 LDG.E R43, desc[UR32][R2.64] ;  /* 0x00000020022b8981 */ /* 0x000ee8000c1e1900 */
[----:B------:R-:W4:Y:S04]  /*3080*/  @!P6 LDG.E R42, desc[UR32][R2.64+0x20] ;  /* 0x00002020022ae981 */ /* 0x000f28000c1e1900 */
[----:B------:R-:W4:Y:S04]  /*3090*/  @!P5 LDG.E R41, desc[UR32][R2.64+0x100] ;  /* 0x000100200229d981 */ /* 0x000f28000c1e1900 */
[----:B------:R1:W4:Y:S01]  /*30a0*/  @!P3 LDG.E R40, desc[UR32][R2.64+0x120] ;  /* 0x000120200228b981 */ /* 0x000322000c1e1900 */
[C---:B------:R-:W-:Y:S01]  /*30b0*/  IMAD.SHL.U32 R5, R186.reuse, 0x40, RZ ;  /* 0x00000040ba057824 */ /* 0x040fe200078e00ff */
[----:B------:R-:W-:Y:S01]  /*30c0*/  R2P PR, R186, 0x6 ;  /* 0x00000006ba007804 */ /* 0x000fe20000000000 */
[----:B-----5:R-:W-:-:S02]  /*30d0*/  USHF.L.U32 UR14, UR16, 0x7, URZ ;  /* 0x00000007100e7899 */ /* 0x020fc400080006ff */
[----:B------:R-:W-:Y:S01]  /*30e0*/  USHF.L.U64.HI UR15, UR16, 0x6, UR15 ;  /* 0x00000006100f7899 */ /* 0x000fe2000801020f */
[C---:B--2---:R-:W-:Y:S01]  /*30f0*/  LOP3.LUT R0, R5.reuse, 0x1c0, RZ, 0xc0, !PT ;  /* 0x000001c005007812 */ /* 0x044fe200078ec0ff */
[----:B------:R-:W-:Y:S01]  /*3100*/  USHF.L.U32 UR17, UR38, 0x7, URZ ;  /* 0x0000000726117899 */ /* 0x000fe200080006ff */
[----:B------:R-:W-:Y:S01]  /*3110*/  LOP3.LUT R4, R5, 0x200, RZ, 0xc0, !PT ;  /* 0x0000020005047812 */ /* 0x000fe200078ec0ff */
[----:B------:R-:W-:Y:S01]  /*3120*/  USHF.L.U64.HI UR35, UR38, 0x6, UR35 ;  /* 0x0000000626237899 */ /* 0x000fe20008010223 */
[----:B------:R-:W-:Y:S01]  /*3130*/  LOP3.LUT R0, R0, 0x38, R39, 0xf8, !PT ;  /* 0x0000003800007812 */ /* 0x000fe200078ef827 */
[----:B------:R-:W-:Y:S01]  /*3140*/  USHF.L.U32 UR16, UR16, 0x6, URZ ;  /* 0x0000000610107899 */ /* 0x000fe200080006ff */
[----:B------:R-:W-:Y:S01]  /*3150*/  LOP3.LUT R4, R4, 0xc00, R6, 0xf8, !PT ;  /* 0x00000c0004047812 */ /* 0x000fe200078ef806 */
[----:B------:R-:W-:Y:S01]  /*3160*/  USHF.L.U32 UR38, UR38, 0x6, URZ ;  /* 0x0000000626267899 */ /* 0x000fe200080006ff */
[----:B------:R-:W-:Y:S02]  /*3170*/  SEL R185, R185, 0xffffffc0, !P2 ;  /* 0xffffffc0b9b97807 */ /* 0x000fe40005000000 */
[----:B------:R-:W-:-:S02]  /*3180*/  SEL R172, R172, 0xffffffe0, !P1 ;  /* 0xffffffe0acac7807 */ /* 0x000fc40004800000 */
[----:B-1----:R-:W-:Y:S02]  /*3190*/  SHF.R.U32.HI R2, RZ, 0x4, R186 ;  /* 0x00000004ff027819 */ /* 0x002fe400000116ba */
[----:B------:R-:W-:Y:S02]  /*31a0*/  LOP3.LUT R3, R0, 0x8, R182, 0x78, !PT ;  /* 0x0000000800037812 */ /* 0x000fe400078e78b6 */
[----:B------:R-:W-:Y:S02]  /*31b0*/  LOP3.LUT R2, R2, 0x8, RZ, 0xc0, !PT ;  /* 0x0000000802027812 */ /* 0x000fe400078ec0ff */
[----:B------:R-:W-:Y:S02]  /*31c0*/  LOP3.LUT R3, R4, R3, RZ, 0xfc, !PT ;  /* 0x0000000304037212 */ /* 0x000fe400078efcff */
[----:B------:R-:W-:Y:S02]  /*31d0*/  LOP3.LUT R2, R2, 0x10, R186, 0xf8, !PT ;  /* 0x0000001002027812 */ /* 0x000fe400078ef8ba */
[----:B------:R-:W-:-:S02]  /*31e0*/  LEA R181, R3, UR24, 0x1 ;  /* 0x0000001803b57c11 */ /* 0x000fc4000f8e08ff */
[----:B------:R-:W-:Y:S02]  /*31f0*/  LOP3.LUT R2, R2, R0, RZ, 0x3c, !PT ;  /* 0x0000000002027212 */ /* 0x000fe400078e3cff */
[----:B------:R-:W-:Y:S01]  /*3200*/  LOP3.LUT R0, R0, 0x8, R186, 0x78, !PT ;  /* 0x0000000800007812 */ /* 0x000fe200078e78ba */
[----:B------:R-:W-:Y:S01]  /*3210*/  VIADD R181, R181, UR50 ;  /* 0x00000032b5b57c36 */ /* 0x000fe20008000000 */
[----:B------:R-:W-:Y:S02]  /*3220*/  LOP3.LUT R2, R2, 0x200, R5, 0xf8, !PT ;  /* 0x0000020002027812 */ /* 0x000fe400078ef805 */
[----:B------:R-:W-:Y:S02]  /*3230*/  LOP3.LUT R0, R0, 0x7200, R6, 0xf8, !PT ;  /* 0x0000720000007812 */ /* 0x000fe400078ef806 */
[----:B------:R-:W-:Y:S02]  /*3240*/  LEA R180, R2, UR24, 0x1 ;  /* 0x0000001802b47c11 */ /* 0x000fe4000f8e08ff */
[----:B------:R-:W-:-:S03]  /*3250*/  LEA R146, R0, UR24, 0x1 ;  /* 0x0000001800927c11 */ /* 0x000fc6000f8e08ff */
[----:B------:R-:W-:Y:S02]  /*3260*/  VIADD R180, R180, UR50 ;  /* 0x00000032b4b47c36 */ /* 0x000fe40008000000 */
[--C-:B------:R-:W-:Y:S02]  /*3270*/  IMAD.IADD R183, R185, 0x1, R146.reuse ;  /* 0x00000001b9b77824 */ /* 0x100fe400078e0292 */
[C---:B------:R-:W-:Y:S02]  /*3280*/  IMAD.IADD R152, R172.reuse, 0x1, R146 ;  /* 0x00000001ac987824 */ /* 0x040fe400078e0292 */
[----:B------:R-:W-:Y:S01]  /*3290*/  IMAD.IADD R184, R172, 0x1, R183 ;  /* 0x00000001acb87824 */ /* 0x000fe200078e02b7 */
[----:B---3--:R1:W-:Y:S04]  /*32a0*/  STL [R1+0x20], R43 ;  /* 0x0000202b01007387 */ /* 0x0083e80000100800 */
[----:B----4-:R1:W-:Y:S04]  /*32b0*/  STL [R1+0x1c], R42 ;  /* 0x00001c2a01007387 */ /* 0x0103e80000100800 */
[----:B------:R1:W-:Y:S04]  /*32c0*/  STL [R1+0x18], R41 ;  /* 0x0000182901007387 */ /* 0x0003e80000100800 */
[----:B------:R1:W-:Y:S02]  /*32d0*/  STL [R1+0x14], R40 ;  /* 0x0000142801007387 */ /* 0x0003e40000100800 */
.L_x_2544:
[----:B------:R-:W0:Y:S01]  /*32e0*/  LDGDEPBAR ;  /* 0x00000000000079af */ /* 0x000e220000000000 */
[C---:B------:R-:W-:Y:S01]  /*32f0*/  IADD3 R144, PT, PT, R181.reuse, R172, RZ ;  /* 0x000000acb5907210 */ /* 0x040fe20007ffe0ff */
[----:B------:R-:W-:Y:S01]  /*3300*/  USHF.L.U32 UR47, UR49, 0x7, URZ ;  /* 0x00000007312f7899 */ /* 0x000fe200080006ff */
[----:B------:R-:W-:Y:S01]  /*3310*/  IADD3 R0, PT, PT, R181, R185, RZ ;  /* 0x000000b9b5007210 */ /* 0x000fe20007ffe0ff */
[----:B------:R-:W-:Y:S01]  /*3320*/  USHF.L.U32 UR46, UR34, 0x7, URZ ;  /* 0x00000007222e7899 */ /* 0x000fe200080006ff */
[----:B------:R-:W-:Y:S01]  /*3330*/  MOV R2, UR12 ;  /* 0x0000000c00027c02 */ /* 0x000fe20008000f00 */
[----:B------:R-:W-:Y:S01]  /*3340*/  UISETP.GE.AND UP0, UPT, UR47, UR42, UPT ;  /* 0x0000002a2f00728c */ /* 0x000fe2000bf06270 */
[----:B------:R-:W-:Y:S02]  /*3350*/  MOV R3, UR13 ;  /* 0x0000000d00037c02 */ /* 0x000fe40008000f00 */
[C---:B------:R-:W-:Y:S04]  /*3360*/  LEA R2, P0, R251.reuse, R2, 0x2 ;  /* 0x00000002fb027211 */ /* 0x040fe800078010ff */
[----:B------:R-:W-:Y:S01]  /*3370*/  LEA.HI.X R3, R251, R3, RZ, 0x2, P0 ;  /* 0x00000003fb037211 */ /* 0x000fe200000f14ff */
[----:B------:R-:W-:Y:S04]  /*3380*/  DEPBAR.LE SB0, 0x0 ;  /* 0x000080000000791a */ /* 0x000fe80000000000 */
[----:B------:R-:W-:Y:S06]  /*3390*/  BAR.SYNC.DEFER_BLOCKING 0x0 ;  /* 0x0000000000007b1d */ /* 0x000fec0000010000 */
[----:B------:R-:W-:Y:S08]  /*33a0*/  LDSM.16.M88.4 R64, [R181] ;  /* 0x00000000b540783b */ /* 0x000ff00000000200 */
[----:B------:R-:W2:Y:S08]  /*33b0*/  LDSM.16.M88.4 R16, [R146+0xc000] ;  /* 0x00c000009210783b */ /* 0x000eb00000000200 */
[----:B------:R-:W3:Y:S08]  /*33c0*/  LDSM.16.M88.4 R60, [R181+0x2000] ;  /* 0x00200000b53c783b */ /* 0x000ef00000000200 */
[----:B------:R-:W4:Y:S08]  /*33d0*/  LDSM.16.M88.4 R32, [R146+0xc800] ;  /* 0x00c800009220783b */ /* 0x000f300000000200 */
[----:B------:R-:W1:Y:S08]  /*33e0*/  LDSM.16.M88.4 R48, [R146+0xd000] ;  /* 0x00d000009230783b */ /* 0x000e700000000200 */
[----:B------:R-:W1:Y:S01]  /*33f0*/  LDSM.16.M88.4 R132, [R146+0xd800] ;  /* 0x00d800009284783b */ /* 0x000e620000000200 */
[-C--:B--2---:R-:W-:Y:S07]  /*3400*/  HMMA.16816.F32 R4, R64, R16.reuse, RZ ;  /* 0x000000104004723c */ /* 0x084fee00000018ff */
[----:B------:R-:W-:Y:S01]  /*3410*/  LDSM.16.M88.4 R136, [R144] ;  /* 0x000000009088783b */ /* 0x000fe20000000200 */
[C---:B---3--:R-:W-:Y:S07]  /*3420*/  HMMA.16816.F32 R8, R60.reuse, R16, RZ ;  /* 0x000000103c08723c */ /* 0x048fee00000018ff */
[----:B------:R-:W2:Y:S01]  /*3430*/  LDSM.16.M88.4 R140, [R152+0xc000] ;  /* 0x00c00000988c783b */ /* 0x000ea20000000200 */
        /* <DEDUP_REMOVED lines=12> */
[-C--:B-1----:R-:W-:Y:S07]  /*3500*/  HMMA.16816.F32 R36, R64, R48.reuse, RZ ;  /* 0x000000304024723c */ /* 0x082fee00000018ff */
[----:B------:R-:W-:Y:S01]  /*3510*/  LDSM.16.M88.4 R176, [R184+0xc000] ;  /* 0x00c00000b8b0783b */ /* 0x000fe20000000200 */
[C---:B------:R-:W-:Y:S02]  /*3520*/  HMMA.16816.F32 R40, R60.reuse, R48, RZ ;  /* 0x000000303c28723c */ /* 0x040fe400000018ff */
[----:B----4-:R-:W-:Y:S05]  /*3530*/  IADD3 R0, PT, PT, R172, R0, RZ ;  /* 0x00000000ac007210 */ /* 0x010fea0007ffe0ff */
        /* <DEDUP_REMOVED lines=8> */
[-C--:B--2---:R-:W-:Y:S01]  /*35c0*/  HMMA.16816.F32 R4, R136, R140.reuse, R4 ;  /* 0x0000008c8804723c */ /* 0x084fe20000001804 */
[----:B------:R-:W2:Y:S07]  /*35d0*/  LDSM.16.M88.4 R152, [R152+0xd800] ;  /* 0x00d800009898783b */ /* 0x000eae0000000200 */
        /* <DEDUP_REMOVED lines=8> */
[----:B------:R-:W4:Y:S07]  /*3660*/  LDSM.16.M88.4 R148, [R0] ;  /* 0x000000000094783b */ /* 0x000f2e0000000200 */
        /* <DEDUP_REMOVED lines=26> */
[----:B------:R2:W5:Y:S04]  /*3810*/  LDG.E R159, desc[UR32][R2.64+0x20] ;  /* 0x00002020029f7981 */ /* 0x000568000c1e1900 */
[----:B------:R2:W5:Y:S03]  /*3820*/  LDG.E R158, desc[UR32][R2.64+0x100] ;  /* 0x00010020029e7981 */ /* 0x000566000c1e1900 */
[-C--:B----4-:R-:W-:Y:S01]  /*3830*/  HMMA.16816.F32 R4, R148, R176.reuse, R4 ;  /* 0x000000b09404723c */ /* 0x090fe20000001804 */
[----:B------:R2:W5:Y:S07]  /*3840*/  LDG.E R157, desc[UR32][R2.64+0x120] ;  /* 0x00012020029d7981 */ /* 0x00056e000c1e1900 */
        /* <DEDUP_REMOVED lines=23> */
[----:B------:R-:W1:Y:S10]  /*39c0*/  MUFU.TANH R187, R8 ;  /* 0x0000000800bb7308 */ /* 0x000e740000002400 */
[----:B------:R-:W1:Y:S01]  /*39d0*/  MUFU.TANH R177, R9 ;  /* 0x0000000900b17308 */ /* 0x000e620000002400 */
[----:B--2---:R-:W2:Y:S09]  /*39e0*/  LDSM.16.M88.4 R4, [R184+0xc800] ;  /* 0x00c80000b804783b */ /* 0x004eb20000000200 */
[----:B------:R-:W1:Y:S10]  /*39f0*/  MUFU.TANH R176, R10 ;  /* 0x0000000a00b07308 */ /* 0x000e740000002400 */
[----:B------:R3:W1:Y:S10]  /*3a00*/  MUFU.TANH R175, R11 ;  /* 0x0000000b00af7308 */ /* 0x0006740000002400 */
[----:B------:R1:W1:Y:S10]  /*3a10*/  MUFU.TANH R189, R12 ;  /* 0x0000000c00bd7308 */ /* 0x0002740000002400 */
[----:B------:R1:W1:Y:S01]  /*3a20*/  MUFU.TANH R188, R13 ;  /* 0x0000000d00bc7308 */ /* 0x0002620000002400 */
[----:B---3--:R-:W3:Y:S09]  /*3a30*/  LDSM.16.M88.4 R8, [R184+0xd000] ;  /* 0x00d00000b808783b */ /* 0x008ef20000000200 */
[----:B------:R1:W1:Y:S01]  /*3a40*/  MUFU.TANH R179, R14 ;  /* 0x0000000e00b37308 */ /* 0x0002620000002400 */
[-C--:B--2---:R-:W-:Y:S09]  /*3a50*/  HMMA.16816.F32 R20, R148, R4.reuse, R20 ;  /* 0x000000049414723c */ /* 0x084ff20000001814 */
        /* <DEDUP_REMOVED lines=20> */
[----:B------:R2:W3:Y:S01]  /*3ba0*/  MUFU.TANH R190, R19 ;  /* 0x0000001300be7308 */ /* 0x0004e20000002400 */
        /* <DEDUP_REMOVED lines=92> */
[----:B---34-:R-:W-:Y:S05]  /*4170*/  BRA.U !UP0, `(.L_x_2540) ;  /* 0x0000000508307547 */ /* 0x018fea000b800000 */
[----:B-12---:R-:W-:Y:S01]  /*4180*/  MOV R20, R230 ;  /* 0x000000e600147202 */ /* 0x006fe20000000f00 */
        /* <DEDUP_REMOVED lines=75> */
.L_x_2540:
        /* <DEDUP_REMOVED lines=16> */
[C---:B--2---:R-:W-:Y:S01]  /*4740*/  VIADD R23, R9.reuse, 0x1 ;  /* 0x0000000109177836 */ /* 0x044fe20000000000 */
[----:B------:R-:W-:Y:S01]  /*4750*/  VIADDMNMX R0, R0, R4, UR39, PT ;  /* 0x0000002700007e46 */ /* 0x000fe2000b800104 */
[C---:B------:R-:W-:Y:S01]  /*4760*/  VIADD R22, R9.reuse, 0x8 ;  /* 0x0000000809167836 */ /* 0x040fe20000000000 */
[----:B------:R-:W-:Y:S01]  /*4770*/  VIMNMX R8, PT, PT, RZ, R2, !PT ;  /* 0x00000002ff087248 */ /* 0x000fe20007fe0100 */
[C---:B------:R-:W-:Y:S01]  /*4780*/  VIADD R21, R9.reuse, 0x9 ;  /* 0x0000000909157836 */ /* 0x040fe20000000000 */
[C---:B------:R-:W-:Y:S01]  /*4790*/  VIADDMNMX R6, R2.reuse, 0x8, RZ, !PT ;  /* 0x0000000802067846 */ /* 0x040fe200078001ff */
[C---:B------:R-:W-:Y:S01]  /*47a0*/  VIADD R19, R9.reuse, 0x11 ;  /* 0x0000001109137836 */ /* 0x040fe20000000000 */
[C---:B------:R-:W-:Y:S01]  /*47b0*/  VIADDMNMX R4, R2.reuse, 0x40, RZ, !PT ;  /* 0x0000004002047846 */ /* 0x040fe200078001ff */
[C---:B------:R-:W-:Y:S01]  /*47c0*/  VIADD R20, R9.reuse, 0x10 ;  /* 0x0000001009147836 */ /* 0x040fe20000000000 */
        /* <DEDUP_REMOVED lines=9> */
[C---:B-1----:R-:W-:Y:S01]  /*4860*/  VIADD R14, R9.reuse, 0x28 ;  /* 0x00000028090e7836 */ /* 0x042fe20000000000 */
[C---:B------:R-:W-:Y:S01]  /*4870*/  ISETP.GE.AND P6, PT, R9.reuse, R5, PT ;  /* 0x000000050900720c */ /* 0x040fe20003fc6270 */
[C---:B------:R-:W-:Y:S01]  /*4880*/  VIADD R12, R9.reuse, 0x30 ;  /* 0x00000030090c7836 */ /* 0x040fe20000000000 */
[----:B------:R-:W-:Y:S01]  /*4890*/  FSEL R41, R174, -INF , P4 ;  /* 0xff800000ae297808 */ /* 0x000fe20002000000 */
[----:B------:R-:W-:Y:S01]  /*48a0*/  VIADD R13, R9, 0x29 ;  /* 0x00000029090d7836 */ /* 0x000fe20000000000 */
[----:B------:R-:W-:Y:S01]  /*48b0*/  FSEL R42, R171, -INF , P3 ;  /* 0xff800000ab2a7808 */ /* 0x000fe20001800000 */
[C---:B------:R-:W-:Y:S01]  /*48c0*/  VIADD R11, R9.reuse, 0x31 ;  /* 0x00000031090b7836 */ /* 0x040fe20000000000 */
[C---:B------:R-:W-:Y:S01]  /*48d0*/  ISETP.GE.AND P0, PT, R9.reuse, R7, PT ;  /* 0x000000070900720c */ /* 0x040fe20003f06270 */
[C---:B------:R-:W-:Y:S01]  /*48e0*/  VIADD R10, R9.reuse, 0x38 ;  /* 0x00000038090a7836 */ /* 0x040fe20000000000 */
[C---:B------:R-:W-:Y:S02]  /*48f0*/  ISETP.GE.AND P5, PT, R9.reuse, R3, PT ;  /* 0x000000030900720c */ /* 0x040fe40003fa6270 */
[C---:B------:R-:W-:Y:S01]  /*4900*/  ISETP.GE.AND P4, PT, R9.reuse, R0, PT ;  /* 0x000000000900720c */ /* 0x040fe20003f86270 */
[----:B------:R-:W-:Y:S01]  /*4910*/  VIADD R9, R9, 0x39 ;  /* 0x0000003909097836 */ /* 0x000fe20000000000 */
[----:B------:R-:W-:Y:S02]  /*4920*/  FSEL R43, R187, -INF , P2 ;  /* 0xff800000bb2b7808 */ /* 0x000fe40001000000 */
[----:B------:R-:W-:Y:S02]  /*4930*/  FSEL R44, R176, -INF , P1 ;  /* 0xff800000b02c7808 */ /* 0x000fe40000800000 */
[-C--:B------:R-:W-:Y:S02]  /*4940*/  ISETP.GE.AND P3, PT, R23, R8.reuse, PT ;  /* 0x000000081700720c */ /* 0x080fe40003f66270 */
[-C--:B------:R-:W-:Y:S02]  /*4950*/  ISETP.GE.AND P2, PT, R22, R8.reuse, PT ;  /* 0x000000081600720c */ /* 0x080fe40003f46270 */
[-C--:B------:R-:W-:Y:S02]  /*4960*/  ISETP.GE.AND P1, PT, R21, R8.reuse, PT ;  /* 0x000000081500720c */ /* 0x080fe40003f26270 */
[----:B------:R-:W-:Y:S02]  /*4970*/  FSEL R42, R42, -INF , !P6 ;  /* 0xff8000002a2a7808 */ /* 0x000fe40007000000 */
[----:B------:R-:W-:Y:S02]  /*4980*/  FSEL R41, R41, -INF , !P0 ;  /* 0xff80000029297808 */ /* 0x000fe40004000000 */
[-C--:B------:R-:W-:Y:S02]  /*4990*/  ISETP.GE.AND P6, PT, R19, R8.reuse, PT ;  /* 0x000000081300720c */ /* 0x080fe40003fc6270 */
        /* <DEDUP_REMOVED lines=10> */
[-C--:B------:R-:W-:Y:S02]  /*4a40*/  ISETP.GE.AND P1, PT, R14, R8.reuse, PT ;  /* 0x000000080e00720c */ /* 0x080fe40003f26270 */
[----:B------:R-:W-:Y:S02]  /*4a50*/  FSEL R38, R196, -INF , P6 ;  /* 0xff800000c4267808 */ /* 0x000fe40003000000 */
[----:B------:R-:W-:Y:S02]  /*4a60*/  FSEL R37, R197, -INF , P0 ;  /* 0xff800000c5257808 */ /* 0x000fe40000000000 */
[-C--:B------:R-:W-:Y:S02]  /*4a70*/  ISETP.GE.AND P6, PT, R12, R8.reuse, PT ;  /* 0x000000080c00720c */ /* 0x080fe40003fc6270 */
        /* <DEDUP_REMOVED lines=37> */
[----:B------:R-:W-:Y:S02]  /*4cd0*/  ISETP.GE.AND P2, PT, R9, R6, PT ;  /* 0x000000060900720c */ /* 0x000fe40003f46270 */
        /* <DEDUP_REMOVED lines=28> */
[----:B------:R-:W-:Y:S02]  /*4ea0*/  ISETP.GE.AND P1, PT, R9, R4, PT ;  /* 0x000000040900720c */ /* 0x000fe40003f26270 */
        /* <DEDUP_REMOVED lines=11> */
[-C--:B------:R-:W-:Y:S02]  /*4f60*/  ISETP.GE.AND P2, PT, R18, R2.reuse, PT ;  /* 0x000000021200720c */ /* 0x080fe40003f46270 */
[----:B------:R-:W-:Y:S02]  /*4f70*/  FSEL R143, R179, -INF , P6 ;  /* 0xff800000b38f7808 */ /* 0x000fe40003000000 */
        /* <DEDUP_REMOVED lines=20> */
[----:B------:R-:W-:Y:S02]  /*50c0*/  ISETP.GE.AND P0, PT, R9, R2, PT ;  /* 0x000000020900720c */ /* 0x000fe40003f06270 */
[-C--:B------:R-:W-:Y:S02]  /*50d0*/  ISETP.GE.AND P5, PT, R22, R7.reuse, PT ;  /* 0x000000071600720c */ /* 0x080fe40003fa6270 */
[-C--:B------:R-:W-:Y:S02]  /*50e0*/  ISETP.GE.AND P4, PT, R21, R7.reuse, PT ;  /* 0x000000071500720c */ /* 0x080fe40003f86270 */
[----:B------:R-:W-:Y:S02]  /*50f0*/  FSEL R153, R233, -INF , P3 ;  /* 0xff800000e9997808 */ /* 0x000fe40001800000 */
[-C--:B------:R-:W-:Y:S02]  /*5100*/  ISETP.GE.AND P3, PT, R20, R7.reuse, PT ;  /* 0x000000071400720c */ /* 0x080fe40003f66270 */
[----:B------:R-:W-:Y:S02]  /*5110*/  FSEL R154, R231, -INF , P2 ;  /* 0xff800000e79a7808 */ /* 0x000fe40001000000 */
[-C--:B------:R-:W-:Y:S02]  /*5120*/  ISETP.GE.AND P2, PT, R19, R7.reuse, PT ;  /* 0x000000071300720c */ /* 0x080fe40003f46270 */
[----:B------:R-:W-:Y:S02]  /*5130*/  FSEL R26, R26, -INF , !P6 ;  /* 0xff8000001a1a7808 */ /* 0x000fe40007000000 */
[----:B------:R-:W-:Y:S02]  /*5140*/  FSEL R155, R232, -INF , P1 ;  /* 0xff800000e89b7808 */ /* 0x000fe40000800000 */
[----:B------:R-:W-:Y:S02]  /*5150*/  FSEL R156, R230, -INF , P0 ;  /* 0xff800000e69c7808 */ /* 0x000fe40000000000 */
[-C--:B------:R-:W-:Y:S02]  /*5160*/  ISETP.GE.AND P6, PT, R16, R7.reuse, PT ;  /* 0x000000071000720c */ /* 0x080fe40003fc6270 */
[----:B------:R-:W-:Y:S02]  /*5170*/  FSEL R28, R28, -INF , !P5 ;  /* 0xff8000001c1c7808 */ /* 0x000fe40006800000 */
[----:B------:R-:W-:Y:S02]  /*5180*/  FSEL R29, R29, -INF , !P4 ;  /* 0xff8000001d1d7808 */ /* 0x000fe40006000000 */
[-C--:B------:R-:W-:Y:S02]  /*5190*/  ISETP.GE.AND P1, PT, R18, R7.reuse, PT ;  /* 0x000000071200720c */ /* 0x080fe40003f26270 */
[-C--:B------:R-:W-:Y:S02]  /*51a0*/  ISETP.GE.AND P0, PT, R17, R7.reuse, PT ;  /* 0x000000071100720c */ /* 0x080fe40003f06270 */
[-C--:B------:R-:W-:Y:S02]  /*51b0*/  ISETP.GE.AND P5, PT, R15, R7.reuse, PT ;  /* 0x000000070f00720c */ /* 0x080fe40003fa6270 */
[-C--:B------:R-:W-:Y:S02]  /*51c0*/  ISETP.GE.AND P4, PT, R14, R7.reuse, PT ;  /* 0x000000070e00720c */ /* 0x080fe40003f86270 */
[----:B------:R-:W-:Y:S02]  /*51d0*/  FSEL R37, R37, -INF , !P3 ;  /* 0xff80000025257808 */ /* 0x000fe40005800000 */
[-C--:B------:R-:W-:Y:S02]  /*51e0*/  ISETP.GE.AND P3, PT, R13, R7.reuse, PT ;  /* 0x000000070d00720c */ /* 0x080fe40003f66270 */
[----:B------:R-:W-:Y:S02]  /*51f0*/  FSEL R38, R38, -INF , !P2 ;  /* 0xff80000026267808 */ /* 0x000fe40005000000 */
[-C--:B------:R-:W-:Y:S02]  /*5200*/  ISETP.GE.AND P2, PT, R12, R7.reuse, PT ;  /* 0x000000070c00720c */ /* 0x080fe40003f46270 */
[----:B------:R-:W-:Y:S02]  /*5210*/  FSEL R55, R34, -INF , !P6 ;  /* 0xff80000022377808 */ /* 0x000fe40007000000 */
[----:B------:R-:W-:Y:S02]  /*5220*/  FSEL R39, R39, -INF , !P1 ;  /* 0xff80000027277808 */ /* 0x000fe40004800000 */
[----:B------:R-:W-:Y:S02]  /*5230*/  FSEL R40, R40, -INF , !P0 ;  /* 0xff80000028287808 */ /* 0x000fe40004000000 */
[-C--:B------:R-:W-:Y:S02]  /*5240*/  ISETP.GE.AND P6, PT, R9, R7.reuse, PT ;  /* 0x000000070900720c */ /* 0x080fe40003fc6270 */
[----:B------:R-:W-:Y:S02]  /*5250*/  FSEL R54, R33, -INF , !P5 ;  /* 0xff80000021367808 */ /* 0x000fe40006800000 */
[----:B------:R-:W-:Y:S02]  /*5260*/  FSEL R56, R32, -INF , !P4 ;  /* 0xff80000020387808 */ /* 0x000fe40006000000 */
[-C--:B------:R-:W-:Y:S02]  /*5270*/  ISETP.GE.AND P1, PT, R11, R7.reuse, PT ;  /* 0x000000070b00720c */ /* 0x080fe40003f26270 */
[----:B------:R-:W-:Y:S02]  /*5280*/  ISETP.GE.AND P0, PT, R10, R7, PT ;  /* 0x000000070a00720c */ /* 0x000fe40003f06270 */
        /* <DEDUP_REMOVED lines=15> */
[----:B------:R-:W-:Y:S02]  /*5380*/  FSEL R25, R36, -INF , !P3 ;  /* 0xff80000024197808 */ /* 0x000fe40005800000 */
[-C--:B------:R-:W-:Y:S02]  /*5390*/  ISETP.GE.AND P3, PT, R14, R5.reuse, PT ;  /* 0x000000050e00720c */ /* 0x080fe40003f66270 */
[-C--:B------:R-:W-:Y:S02]  /*53a0*/  ISETP.GE.AND P0, PT, R18, R5.reuse, PT ;  /* 0x000000051200720c */ /* 0x080fe40003f06270 */
[----:B------:R-:W-:Y:S02]  /*53b0*/  FSEL R33, R45, -INF , !P2 ;  /* 0xff8000002d217808 */ /* 0x000fe40005000000 */
[-C--:B------:R-:W-:Y:S02]  /*53c0*/  ISETP.GE.AND P2, PT, R13, R5.reuse, PT ;  /* 0x000000050d00720c */ /* 0x080fe40003f46270 */
[----:B------:R-:W-:Y:S02]  /*53d0*/  FSEL R36, R48, -INF , !P6 ;  /* 0xff80000030247808 */ /* 0x000fe40007000000 */
[----:B------:R-:W-:Y:S02]  /*53e0*/  FSEL R34, R46, -INF , !P1 ;  /* 0xff8000002e227808 */ /* 0x000fe40004800000 */
[----:B------:R-:W-:Y:S02]  /*53f0*/  FSEL R48, R50, -INF , !P5 ;  /* 0xff80000032307808 */ /* 0x000fe40006800000 */
[----:B------:R-:W-:Y:S02]  /*5400*/  FSEL R49, R49, -INF , !P4 ;  /* 0xff80000031317808 */ /* 0x000fe40006000000 */
[-C--:B------:R-:W-:Y:S02]  /*5410*/  ISETP.GE.AND P1, PT, R12, R5.reuse, PT ;  /* 0x000000050c00720c */ /* 0x080fe40003f26270 */
[----:B------:R-:W-:Y:S02]  /*5420*/  ISETP.GE.AND P5, PT, R9, R5, PT ;  /* 0x000000050900720c */ /* 0x000fe40003fa6270 */
[-C--:B------:R-:W-:Y:S02]  /*5430*/  ISETP.GE.AND P4, PT, R23, R3.reuse, PT ;  /* 0x000000031700720c */ /* 0x080fe40003f86270 */
[----:B------:R-:W-:Y:S02]  /*5440*/  FSEL R50, R6, -INF , !P3 ;  /* 0xff80000006327808 */ /* 0x000fe40005800000 */
[----:B------:R-:W-:Y:S02]  /*5450*/  FSEL R35, R47, -INF , !P0 ;  /* 0xff8000002f237808 */ /* 0x000fe40004000000 */
[----:B------:R-:W-:Y:S02]  /*5460*/  ISETP.GE.AND P3, PT, R22, R3, PT ;  /* 0x000000031600720c */ /* 0x000fe40003f66270 */
[-C--:B------:R-:W-:Y:S02]  /*5470*/  ISETP.GE.AND P0, PT, R11, R5.reuse, PT ;  /* 0x000000050b00720c */ /* 0x080fe40003f06270 */
[----:B------:R-:W-:Y:S02]  /*5480*/  ISETP.GE.AND P6, PT, R10, R5, PT ;  /* 0x000000050a00720c */ /* 0x000fe40003fc6270 */
[----:B------:R-:W-:Y:S02]  /*5490*/  FSEL R51, R51, -INF , !P2 ;  /* 0xff80000033337808 */ /* 0x000fe40005000000 */
        /* <DEDUP_REMOVED lines=62> */
.L_x_2541:
[----:B------:R-:W2:Y:S01]  /*5880*/  LDL R0, [R1+0x20] ;  /* 0x0000200001007983 */ /* 0x000ea20000100800 */
[----:B------:R-:W-:Y:S01]  /*5890*/  MOV R136, 0x20 ;  /* 0x0000002000887802 */ /* 0x000fe20000000f00 */
[----:B------:R-:W-:Y:S01]  /*58a0*/  UISETP.GT.AND UP0, UPT, UR49, UR45, UPT ;  /* 0x0000002d3100728c */ /* 0x000fe2000bf04270 */
[----:B------:R-:W-:Y:S01]  /*58b0*/  MOV R148, 0x40 ;  /* 0x0000004000947802 */ /* 0x000fe20000000f00 */
[----:B------:R-:W3:Y:S04]  /*58c0*/  LDL R134, [R1+0x1c] ;  /* 0x00001c0001867983 */ /* 0x000ee80000100800 */
[----:B------:R-:W4:Y:S04]  /*58d0*/  LDL R9, [R1+0x18] ;  /* 0x0000180001097983 */ /* 0x000f280000100800 */
[----:B------:R-:W4:Y:S01]  /*58e0*/  LDL R133, [R1+0x14] ;  /* 0x0000140001857983 */ /* 0x000f220000100800 */
[----:B------:R-:W1:Y:S03]  /*58f0*/  S2R R186, SR_TID.X ;  /* 0x0000000000ba7919 */ /* 0x000e660000002100 */
[----:B------:R4:W-:Y:S04]  /*5900*/  STL [R1+0xe8], R117 ;  /* 0x0000e87501007387 */ /* 0x0009e80000100800 */
[----:B------:R4:W-:Y:S04]  /*5910*/  STL [R1+0xe4], R116 ;  /* 0x0000e47401007387 */ /* 0x0009e80000100800 */
[----:B------:R4:W-:Y:S04]  /*5920*/  STL [R1+0xe0], R115 ;  /* 0x0000e07301007387 */ /* 0x0009e80000100800 */
        /* <DEDUP_REMOVED lines=32> */
[----:B------:R-:W-:Y:S04]  /*5b30*/  STL [R1+0x5c], R82 ;  /* 0x00005c5201007387 */ /* 0x000fe80000100800 */
[----:B------:R4:W-:Y:S04]  /*5b40*/  STL [R1+0x58], R81 ;  /* 0x0000585101007387 */ /* 0x0009e80000100800 */
[----:B------:R4:W-:Y:S04]  /*5b50*/  STL [R1+0x54], R80 ;  /* 0x0000545001007387 */ /* 0x0009e80000100800 */
[----:B------:R-:W-:Y:S04]  /*5b60*/  STL [R1+0x50], R79 ;  /* 0x0000504f01007387 */ /* 0x000fe80000100800 */
[----:B------:R-:W-:Y:S04]  /*5b70*/  STL [R1+0x4c], R78 ;  /* 0x00004c4e01007387 */ /* 0x000fe80000100800 */
[----:B------:R4:W-:Y:S04]  /*5b80*/  STL [R1+0x48], R77 ;  /* 0x0000484d01007387 */ /* 0x0009e80000100800 */
[----:B------:R4:W-:Y:S04]  /*5b90*/  STL [R1+0x44], R76 ;  /* 0x0000444c01007387 */ /* 0x0009e80000100800 */
[----:B------:R-:W-:Y:S04]  /*5ba0*/  STL [R1+0x40], R75 ;  /* 0x0000404b01007387 */ /* 0x000fe80000100800 */
[----:B------:R4:W-:Y:S04]  /*5bb0*/  STL [R1+0x3c], R74 ;  /* 0x00003c4a01007387 */ /* 0x0009e80000100800 */
[----:B------:R4:W-:Y:S04]  /*5bc0*/  STL [R1+0x38], R73 ;  /* 0x0000384901007387 */ /* 0x0009e80000100800 */
[----:B------:R4:W-:Y:S04]  /*5bd0*/  STL [R1+0x34], R72 ;  /* 0x0000344801007387 */ /* 0x0009e80000100800 */
[----:B------:R-:W-:Y:S04]  /*5be0*/  STL [R1+0x30], R71 ;  /* 0x0000304701007387 */ /* 0x000fe80000100800 */
        /* <DEDUP_REMOVED lines=17> */
[C---:B----4-:R-:W-:Y:S01]  /*5d00*/  FSETP.NEU.FTZ.AND P0, PT, R9.reuse, -INF , PT ;  /* 0xff8000000900780b */ /* 0x050fe20003f1d000 */
[----:B------:R1:W-:Y:S02]  /*5d10*/  MUFU.EX2 R169, R0 ;  /* 0x0000000000a97308 */ /* 0x0003e40000000800 */
[--C-:B-1----:R-:W-:Y:S08]  /*5d20*/  FFMA.FTZ R0, R26, UR10, -R4.reuse ;  /* 0x0000000a1a007c23 */ /* 0x102ff00008010804 */
[----:B------:R1:W-:Y:S02]  /*5d30*/  MUFU.EX2 R168, R0 ;  /* 0x0000000000a87308 */ /* 0x0003e40000000800 */
[--C-:B-1----:R-:W-:Y:S08]  /*5d40*/  FFMA.FTZ R0, R42, UR10, -R3.reuse ;  /* 0x0000000a2a007c23 */ /* 0x102ff00008010803 */
[----:B------:R1:W-:Y:S02]  /*5d50*/  MUFU.EX2 R163, R0 ;  /* 0x0000000000a37308 */ /* 0x0003e40000000800 */
[--C-:B-1----:R-:W-:Y:S01]  /*5d60*/  FFMA.FTZ R0, R2, UR10, -R3.reuse ;  /* 0x0000000a02007c23 */ /* 0x102fe20008010803 */
[----:B------:R-:W-:Y:S01]  /*5d70*/  FMUL.FTZ R2, R9, 1.4426950216293334961 ;  /* 0x3fb8aa3b09027820 */ /* 0x000fe20000410000 */
[C---:B------:R-:W-:Y:S06]  /*5d80*/  FMUL.FTZ R9, R133.reuse, 1.4426950216293334961 ;  /* 0x3fb8aa3b85097820 */ /* 0x040fec0000410000 */
[----:B------:R1:W-:Y:S01]  /*5d90*/  MUFU.EX2 R245, R0 ;  /* 0x0000000000f57308 */ /* 0x0003e20000000800 */
[----:B------:R-:W-:Y:S02]  /*5da0*/  FSEL R2, R2, RZ, P0 ;  /* 0x000000ff02027208 */ /* 0x000fe40000000000 */
[----:B------:R-:W-:Y:S01]  /*5db0*/  FSETP.NEU.FTZ.AND P0, PT, R133, -INF , PT ;  /* 0xff8000008500780b */ /* 0x000fe20003f1d000 */
[--C-:B-1----:R-:W-:Y:S06]  /*5dc0*/  FFMA.FTZ R0, R28, UR10, -R4.reuse ;  /* 0x0000000a1c007c23 */ /* 0x102fec0008010804 */
[----:B------:R1:W-:Y:S02]  /*5dd0*/  MUFU.EX2 R117, R0 ;  /* 0x0000000000757308 */ /* 0x0003e40000000800 */
[----:B-1----:R-:W-:Y:S08]  /*5de0*/  FFMA.FTZ R0, R29, UR10, -R4 ;  /* 0x0000000a1d007c23 */ /* 0x002ff00008010804 */
        /* <DEDUP_REMOVED lines=12> */
[----:B------:R-:W-:Y:S03]  /*5eb0*/  LOP3.LUT P0, R164, R186, 0x4, RZ, 0xc0, !PT ;  /* 0x00000004baa47812 */ /* 0x000fe6000780c0ff */
[--C-:B------:R-:W-:Y:S03]  /*5ec0*/  FFMA.FTZ R5, R5, UR10, -R0.reuse ;  /* 0x0000000a05057c23 */ /* 0x100fe60008010800 */
[----:B------:R1:W-:Y:S01]  /*5ed0*/  MUFU.EX2 R166, R9 ;  /* 0x0000000900a67308 */ /* 0x0003e20000000800 */
[--C-:B------:R-:W-:Y:S01]  /*5ee0*/  FFMA.FTZ R7, R7, UR10, -R0.reuse ;  /* 0x0000000a07077c23 */ /* 0x100fe20008010800 */
[--C-:B------:R-:W-:Y:S01]  /*5ef0*/  FFMA.FTZ R6, R6, UR10, -R0.reuse ;  /* 0x0000000a06067c23 */ /* 0x100fe20008010800 */
[--C-:B------:R-:W-:Y:S01]  /*5f00*/  FFMA.FTZ R8, R8, UR10, -R0.reuse ;  /* 0x0000000a08087c23 */ /* 0x100fe20008010800 */
[----:B------:R-:W-:Y:S06]  /*5f10*/  SEL R148, R148, 0xffffffc0, !P0 ;  /* 0xffffffc094947807 */ /* 0x000fec0004000000 */
        /* <DEDUP_REMOVED lines=52> */
[----:B--2---:R-:W-:Y:S01]  /*6260*/  FFMA.FTZ R5, R11, UR10, -R0 ;  /* 0x0000000a0b057c23 */ /* 0x004fe20008010800 */
[--C-:B------:R-:W-:Y:S08]  /*6270*/  FFMA.FTZ R11, R62, UR10, -R2.reuse ;  /* 0x0000000a3e0b7c23 */ /* 0x100ff00008010802 */
        /* <DEDUP_REMOVED lines=15> */
[----:B------:R3:W-:Y:S01]  /*6370*/  MUFU.EX2 R78, R6 ;  /* 0x00000006004e7308 */ /* 0x0007e20000000800 */
[----:B-1----:R-:W-:Y:S09]  /*6380*/  FFMA.FTZ R9, R40, UR10, -R4 ;  /* 0x0000000a28097c23 */ /* 0x002ff20008010804 */
[----:B------:R1:W-:Y:S01]  /*6390*/  MUFU.EX2 R101, R9 ;  /* 0x0000000900657308 */ /* 0x0003e20000000800 */
[--C-:B--2---:R-:W-:Y:S01]  /*63a0*/  FFMA.FTZ R5, R12, UR10, -R0.reuse ;  /* 0x0000000a0c057c23 */ /* 0x104fe20008010800 */
[--C-:B------:R-:W-:Y:S08]  /*63b0*/  FFMA.FTZ R12, R19, UR10, -R0.reuse ;  /* 0x0000000a130c7c23 */ /* 0x100ff00008010800 */
[----:B------:R2:W-:Y:S01]  /*63c0*/  MUFU.EX2 R88, R5 ;  /* 0x0000000500587308 */ /* 0x0005e20000000800 */
[----:B---3--:R-:W-:Y:S09]  /*63d0*/  F2FP.F16.F32.PACK_AB R6, R249, R250 ;  /* 0x000000faf906723e */ /* 0x008ff200000000ff */
[----:B------:R-:W-:Y:S01]  /*63e0*/  MUFU.EX2 R76, R8 ;  /* 0x00000008004c7308 */ /* 0x000fe20000000800 */
[--C-:B-1----:R-:W-:Y:S09]  /*63f0*/  FFMA.FTZ R9, R35, UR10, -R3.reuse ;  /* 0x0000000a23097c23 */ /* 0x102ff20008010803 */
[----:B------:R1:W-:Y:S01]  /*6400*/  MUFU.EX2 R100, R9 ;  /* 0x0000000900647308 */ /* 0x0003e20000000800 */
[--C-:B--2---:R-:W-:Y:S01]  /*6410*/  FFMA.FTZ R5, R13, UR10, -R0.reuse ;  /* 0x0000000a0d057c23 */ /* 0x104fe20008010800 */
[----:B------:R-:W-:Y:S08]  /*6420*/  FFMA.FTZ R13, R20, UR10, -R0 ;  /* 0x0000000a140d7c23 */ /* 0x000ff00008010800 */
[----:B------:R2:W-:Y:S10]  /*6430*/  MUFU.EX2 R87, R5 ;  /* 0x0000000500577308 */ /* 0x0005f40000000800 */
[----:B------:R-:W-:Y:S01]  /*6440*/  MUFU.EX2 R74, R10 ;  /* 0x0000000a004a7308 */ /* 0x000fe20000000800 */
[--C-:B-1----:R-:W-:Y:S09]  /*6450*/  FFMA.FTZ R9, R36, UR10, -R3.reuse ;  /* 0x0000000a24097c23 */ /* 0x102ff20008010803 */
[----:B------:R1:W-:Y:S01]  /*6460*/  MUFU.EX2 R99, R9 ;  /* 0x0000000900637308 */ /* 0x0003e20000000800 */
[----:B--2---:R-:W-:Y:S09]  /*6470*/  FFMA.FTZ R5, R65, UR10, -R4 ;  /* 0x0000000a41057c23 */ /* 0x004ff20008010804 */
        /* <DEDUP_REMOVED lines=9> */
[--C-:B--2---:R-:W-:Y:S01]  /*6510*/  FFMA.FTZ R5, R67, UR10, -R4.reuse ;  /* 0x0000000a43057c23 */ /* 0x104fe20008010804 */
[----:B------:R-:W-:Y:S08]  /*6520*/  FFMA.FTZ R4, R132, UR10, -R4 ;  /* 0x0000000a84047c23 */ /* 0x000ff00008010804 */
[----:B------:R2:W-:Y:S10]  /*6530*/  MUFU.EX2 R70, R5 ;  /* 0x0000000500467308 */ /* 0x0005f40000000800 */
[----:B------:R3:W-:Y:S01]  /*6540*/  MUFU.EX2 R69, R4 ;  /* 0x0000000400457308 */ /* 0x0007e20000000800 */
        /* <DEDUP_REMOVED lines=8> */
[----:B------:R1:W2:Y:S01]  /*65d0*/  MUFU.EX2 R2, R3 ;  /* 0x0000000300027308 */ /* 0x0002a20000000800 */
[----:B---3--:R-:W-:Y:S04]  /*65e0*/  SHF.L.U32 R4, R186, 0x4, RZ ;  /* 0x00000004ba047819 */ /* 0x008fe800000006ff */
[----:B------:R-:W-:Y:S05]  /*65f0*/  LOP3.LUT R4, R4, 0x1c0, RZ, 0xc0, !PT ;  /* 0x000001c004047812 */ /* 0x000fea00078ec0ff */
[----:B------:R3:W4:Y:S01]  /*6600*/  MUFU.EX2 R68, R5 ;  /* 0x0000000500447308 */ /* 0x0007220000000800 */
[----:B------:R-:W-:Y:S04]  /*6610*/  LOP3.LUT R4, R4, 0x38, R24, 0xf8, !PT ;  /* 0x0000003804047812 */ /* 0x000fe800078ef818 */
[----:B------:R-:W-:Y:S05]  /*6620*/  LOP3.LUT R155, R155, R4, RZ, 0xfc, !PT ;  /* 0x000000049b9b7212 */ /* 0x000fea00078efcff */
[----:B------:R-:W4:Y:S01]  /*6630*/  MUFU.EX2 R71, R13 ;  /* 0x0000000d00477308 */ /* 0x000f220000000800 */
[----:B-1----:R-:W-:Y:S01]  /*6640*/  LOP3.LUT R3, R149, 0x200, RZ, 0xc0, !PT ;  /* 0x0000020095037812 */ /* 0x002fe200078ec0ff */
[----:B--2---:R1:W-:Y:S01]  /*6650*/  STL [R1+0x10], R2 ;  /* 0x0000100201007387 */ /* 0x0043e20000100800 */
[----:B------:R-:W-:Y:S02]  /*6660*/  LEA R155, R155, UR4, 0x1 ;  /* 0x000000049b9b7c11 */ /* 0x000fe4000f8e08ff */
[----:B------:R-:W-:Y:S02]  /*6670*/  LOP3.LUT R3, R3, 0xc00, R153, 0xf8, !PT ;  /* 0x00000c0003037812 */ /* 0x000fe400078ef899 */
[----:B------:R-:W4:Y:S01]  /*6680*/  LDL.LU R153, [R1+0x10] ;  /* 0x0000100001997983 */ /* 0x000f220000300800 */
[C---:B------:R-:W-:Y:S02]  /*6690*/  IADD3 R4, PT, PT, R155.reuse, 0x1c000, RZ ;  /* 0x0001c0009b047810 */ /* 0x040fe40007ffe0ff */
[----:B---3--:R-:W-:Y:S02]  /*66a0*/  MOV R5, 0x10 ;  /* 0x0000001000057802 */ /* 0x008fe40000000f00 */
[----:B------:R-:W-:Y:S02]  /*66b0*/  IADD3 R156, PT, PT, R155, 0x1c040, RZ ;  /* 0x0001c0409b9c7810 */ /* 0x000fe40007ffe0ff */
[----:B------:R-:W-:Y:S02]  /*66c0*/  SEL R14, R5, 0xfffffff0, !P0 ;  /* 0xfffffff0050e7807 */ /* 0x000fe40004000000 */
[----:B------:R-:W-:Y:S02]  /*66d0*/  @P1 IADD3 R156, PT, PT, R4, -0x40, RZ ;  /* 0xffffffc0049c1810 */ /* 0x000fe40007ffe0ff */
[----:B------:R-:W-:Y:S02]  /*66e0*/  F2FP.F16.F32.PACK_AB R4, R116, R117 ;  /* 0x000000757404723e */ /* 0x000fe400000000ff */
[----:B------:R-:W-:Y:S02]  /*66f0*/  F2FP.F16.F32.PACK_AB R5, R166, R246 ;  /* 0x000000f6a605723e */ /* 0x000fe400000000ff */
[----:B------:R-:W-:Y:S02]  /*6700*/  LOP3.LUT P1, RZ, R186, 0x8, RZ, 0xc0, !PT ;  /* 0x00000008baff7812 */ /* 0x000fe4000782c0ff */
[----:B------:R-:W-:Y:S02]  /*6710*/  ISETP.NE.AND P0, PT, R164, RZ, PT ;  /* 0x000000ffa400720c */ /* 0x000fe40003f05270 */
[----:B------:R-:W-:Y:S02]  /*6720*/  SEL R161, R136, 0xffffffe0, !P1 ;  /* 0xffffffe088a17807 */ /* 0x000fe40004800000 */
        /* <DEDUP_REMOVED lines=8> */
[----:B------:R-:W-:Y:S01]  /*67b0*/  LOP3.LUT P1, RZ, R186, 0x2, RZ, 0xc0, !PT ;  /* 0x00000002baff7812 */ /* 0x000fe2000782c0ff */
[----:B------:R2:W-:Y:S01]  /*67c0*/  STS [R155+0x1c400], R0 ;  /* 0x01c400009b007388 */ /* 0x0005e20000000800 */
[----:B------:R-:W-:Y:S02]  /*67d0*/  IADD3 R145, PT, PT, R144, R148, RZ ;  /* 0x0000009490917210 */ /* 0x000fe40007ffe0ff */
[----:B------:R-:W-:Y:S02]  /*67e0*/  SEL R172, R136, 0xffffffe0, !P1 ;  /* 0xffffffe088ac7807 */ /* 0x000fe40004800000 */
[----:B------:R-:W-:Y:S02]  /*67f0*/  SHF.R.U32.HI R2, RZ, 0x4, R186 ;  /* 0x00000004ff027819 */ /* 0x000fe400000116ba */
[----:B------:R-:W-:Y:S02]  /*6800*/  IADD3 R147, PT, PT, R144, R172, RZ ;  /* 0x000000ac90937210 */ /* 0x000fe40007ffe0ff */
[----:B------:R-:W-:Y:S02]  /*6810*/  IADD3 R152, PT, PT, R172, R146, RZ ;  /* 0x00000092ac987210 */ /* 0x000fe40007ffe0ff */
[----:B-1----:R-:W-:Y:S02]  /*6820*/  F2FP.F16.F32.PACK_AB R3, R114, R115 ;  /* 0x000000737203723e */ /* 0x002fe400000000ff */
[----:B--2---:R-:W-:Y:S05]  /*6830*/  IADD3 R0, PT, PT, R155, R14, RZ ;  /* 0x0000000e9b007210 */ /* 0x004fea0007ffe0ff */
[----:B------:R1:W-:Y:S04]  /*6840*/  STS [R0+0x1c000], R4 ;  /* 0x01c0000400007388 */ /* 0x0003e80000000800 */
[----:B------:R2:W-:Y:S04]  /*6850*/  STS [R0+0x1c400], R3 ;  /* 0x01c4000300007388 */ /* 0x0005e80000000800 */
[----:B------:R3:W-:Y:S04]  /*6860*/  STS [R155+0x1e000], R5 ;  /* 0x01e000059b007388 */ /* 0x0007e80000000800 */
[----:B------:R3:W-:Y:S04]  /*6870*/  STS [R155+0x1e400], R7 ;  /* 0x01e400079b007388 */ /* 0x0007e80000000800 */
[----:B------:R3:W-:Y:S01]  /*6880*/  STS [R0+0x1e000], R6 ;  /* 0x01e0000600007388 */ /* 0x0007e20000000800 */
[----:B-1----:R-:W-:Y:S02]  /*6890*/  F2FP.F16.F32.PACK_AB R4, R112, R113 ;  /* 0x000000717004723e */ /* 0x002fe400000000ff */
[----:B--2---:R-:W-:Y:S02]  /*68a0*/  F2FP.F16.F32.PACK_AB R3, R252, R111 ;  /* 0x0000006ffc03723e */ /* 0x004fe400000000ff */
[----:B---3--:R-:W-:Y:S02]  /*68b0*/  F2FP.F16.F32.PACK_AB R5, R247, R248 ;  /* 0x000000f8f705723e */ /* 0x008fe400000000ff */
[----:B------:R-:W-:Y:S03]  /*68c0*/  F2FP.F16.F32.PACK_AB R7, R109, R110 ;  /* 0x0000006e6d07723e */ /* 0x000fe600000000ff */
[----:B------:R1:W-:Y:S01]  /*68d0*/  STS [R0+0x1e400], R5 ;  /* 0x01e4000500007388 */ /* 0x0003e20000000800 */
[----:B------:R-:W-:Y:S03]  /*68e0*/  F2FP.F16.F32.PACK_AB R6, R107, R108 ;  /* 0x0000006c6b06723e */ /* 0x000fe600000000ff */
[----:B------:R2:W-:Y:S04]  /*68f0*/  STS [R162+0x1c000], R4 ;  /* 0x01c00004a2007388 */ /* 0x0005e80000000800 */
[----:B------:R3:W-:Y:S01]  /*6900*/  STS [R162+0x1c400], R3 ;  /* 0x01c40003a2007388 */ /* 0x0007e20000000800 */
[----:B-1----:R-:W-:Y:S02]  /*6910*/  F2FP.F16.F32.PACK_AB R5, R101, R102 ;  /* 0x000000666505723e */ /* 0x002fe400000000ff */
[C---:B------:R-:W-:Y:S02]  /*6920*/  IADD3 R0, PT, PT, R14.reuse, R162, RZ ;  /* 0x000000a20e007210 */ /* 0x040fe40007ffe0ff */
[----:B--2---:R-:W-:Y:S03]  /*6930*/  F2FP.F16.F32.PACK_AB R4, R99, R100 ;  /* 0x000000646304723e */ /* 0x004fe600000000ff */
[----:B------:R1:W-:Y:S01]  /*6940*/  STS [R0+0x1c000], R5 ;  /* 0x01c0000500007388 */ /* 0x0003e20000000800 */
[----:B---3--:R-:W-:Y:S03]  /*6950*/  F2FP.F16.F32.PACK_AB R3, R105, R106 ;  /* 0x0000006a6903723e */ /* 0x008fe600000000ff */
        /* <DEDUP_REMOVED lines=9> */
[C---:B------:R-:W-:Y:S03]  /*69f0*/  IADD3 R3, PT, PT, R14.reuse, R156, RZ ;  /* 0x0000009c0e037210 */ /* 0x040fe60007ffe0ff */
[----:B------:R2:W-:Y:S04]  /*6a00*/  STS [R156], R5 ;  /* 0x000000059c007388 */ /* 0x0005e80000000800 */
[----:B------:R3:W-:Y:S04]  /*6a10*/  STS [R156+0x400], R4 ;  /* 0x000400049c007388 */ /* 0x0007e80000000800 */
[----:B------:R3:W-:Y:S01]  /*6a20*/  STS [R3], R7 ;  /* 0x0000000703007388 */ /* 0x0007e20000000800 */
[----:B-1----:R-:W-:Y:S02]  /*6a30*/  F2FP.F16.F32.PACK_AB R0, R83, R84 ;  /* 0x000000545300723e */ /* 0x002fe400000000ff */
[----:B------:R-:W-:Y:S02]  /*6a40*/  F2FP.F16.F32.PACK_AB R6, R93, R94 ;  /* 0x0000005e5d06723e */ /* 0x000fe400000000ff */
[----:B--2---:R-:W-:Y:S01]  /*6a50*/  F2FP.F16.F32.PACK_AB R5, R91, R92 ;  /* 0x0000005c5b05723e */ /* 0x004fe200000000ff */
[----:B------:R1:W-:Y:S01]  /*6a60*/  STS [R3+0x400], R0 ;  /* 0x0004000003007388 */ /* 0x0003e20000000800 */
[----:B---3--:R-:W-:Y:S03]  /*6a70*/  F2FP.F16.F32.PACK_AB R4, R89, R90 ;  /* 0x0000005a5904723e */ /* 0x008fe600000000ff */
[----:B------:R2:W-:Y:S01]  /*6a80*/  STS [R156+0x2000], R6 ;  /* 0x002000069c007388 */ /* 0x0005e20000000800 */
[----:B------:R-:W-:Y:S03]  /*6a90*/  F2FP.F16.F32.PACK_AB R7, R81, R82 ;  /* 0x000000525107723e */ /* 0x000fe600000000ff */
[----:B------:R3:W-:Y:S04]  /*6aa0*/  STS [R156+0x2400], R5 ;  /* 0x002400059c007388 */ /* 0x0007e80000000800 */
[----:B------:R3:W-:Y:S01]  /*6ab0*/  STS [R3+0x2000], R4 ;  /* 0x0020000403007388 */ /* 0x0007e20000000800 */
[----:B-1----:R-:W-:Y:S02]  /*6ac0*/  F2FP.F16.F32.PACK_AB R0, R87, R88 ;  /* 0x000000585700723e */ /* 0x002fe400000000ff */
[----:B--2---:R-:W-:Y:S03]  /*6ad0*/  F2FP.F16.F32.PACK_AB R6, R79, R80 ;  /* 0x000000504f06723e */ /* 0x004fe600000000ff */
[----:B------:R1:W-:Y:S01]  /*6ae0*/  STS [R3+0x2400], R0 ;  /* 0x0024000003007388 */ /* 0x0003e20000000800 */
[----:B---3--:R-:W-:Y:S03]  /*6af0*/  F2FP.F16.F32.PACK_AB R5, R77, R78 ;  /* 0x0000004e4d05723e */ /* 0x008fe600000000ff */
[----:B------:R-:W-:Y:S01]  /*6b00*/  STS [R161], R7 ;  /* 0x00000007a1007388 */ /* 0x000fe20000000800 */
[----:B------:R-:W-:Y:S03]  /*6b10*/  F2FP.F16.F32.PACK_AB R4, R69, R70 ;  /* 0x000000464504723e */ /* 0x000fe600000000ff */
[----:B------:R-:W-:Y:S01]  /*6b20*/  STS [R161+0x400], R6 ;  /* 0x00040006a1007388 */ /* 0x000fe20000000800 */
[----:B-1----:R-:W-:Y:S05]  /*6b30*/  IADD3 R0, PT, PT, R14, R161, RZ ;  /* 0x000000a10e007210 */ /* 0x002fea0007ffe0ff */
[----:B------:R1:W-:Y:S02]  /*6b40*/  STS [R0], R4 ;  /* 0x0000000400007388 */ /* 0x0003e40000000800 */
[----:B-1----:R-:W-:Y:S02]  /*6b50*/  F2FP.F16.F32.PACK_AB R4, R73, R74 ;  /* 0x0000004a4904723e */ /* 0x002fe400000000ff */
[----:B----4-:R-:W-:Y:S05]  /*6b60*/  F2FP.F16.F32.PACK_AB R3, R153, R68 ;  /* 0x000000449903723e */ /* 0x010fea00000000ff */
[----:B------:R1:W-:Y:S04]  /*6b70*/  STS [R0+0x400], R3 ;  /* 0x0004000300007388 */ /* 0x0003e80000000800 */
[----:B------:R2:W-:Y:S01]  /*6b80*/  STS [R161+0x2000], R5 ;  /* 0x00200005a1007388 */ /* 0x0005e20000000800 */
[----:B-1----:R-:W-:Y:S02]  /*6b90*/  F2FP.F16.F32.PACK_AB R3, R71, R72 ;  /* 0x000000484703723e */ /* 0x002fe400000000ff */
[----:B--2---:R-:W-:Y:S05]  /*6ba0*/  F2FP.F16.F32.PACK_AB R5, R75, R76 ;  /* 0x0000004c4b05723e */ /* 0x004fea00000000ff */
[----:B------:R-:W-:Y:S04]  /*6bb0*/  STS [R161+0x2400], R5 ;  /* 0x00240005a1007388 */ /* 0x000fe80000000800 */
[----:B------:R-:W-:Y:S04]  /*6bc0*/  STS [R0+0x2000], R4 ;  /* 0x0020000400007388 */ /* 0x000fe80000000800 */
[----:B------:R1:W-:Y:S04]  /*6bd0*/  STS [R0+0x2400], R3 ;  /* 0x0024000300007388 */ /* 0x0003e80000000800 */
[----:B------:R-:W-:Y:S04]  /*6be0*/  LDSM.16.M88.4 R64, [R144+0x8000] ;  /* 0x008000009040783b */ /* 0x000fe80000000200 */
[----:B------:R-:W2:Y:S04]  /*6bf0*/  LDSM.16.M88.4 R16, [R146+0x10000] ;  /* 0x010000009210783b */ /* 0x000ea80000000200 */
[----:B------:R-:W3:Y:S04]  /*6c00*/  LDSM.16.M88.4 R60, [R144+0xa000] ;  /* 0x00a00000903c783b */ /* 0x000ee80000000200 */
[----:B------:R-:W4:Y:S04]  /*6c10*/  LDSM.16.M88.4 R32, [R146+0x10800] ;  /* 0x010800009220783b */ /* 0x000f280000000200 */
[----:B------:R-:W4:Y:S04]  /*6c20*/  LDSM.16.M88.4 R48, [R146+0x11000] ;  /* 0x011000009230783b */ /* 0x000f280000000200 */
[----:B------:R-:W4:Y:S01]  /*6c30*/  LDSM.16.M88.4 R132, [R146+0x11800] ;  /* 0x011800009284783b */ /* 0x000f220000000200 */
[----:B-1----:R-:W-:Y:S02]  /*6c40*/  IADD3 R0, PT, PT, R146, R148, RZ ;  /* 0x0000009492007210 */ /* 0x002fe40007ffe0ff */
[----:B------:R-:W-:Y:S01]  /*6c50*/  LOP3.LUT R3, R149, 0x1c0, RZ, 0xc0, !PT ;  /* 0x000001c095037812 */ /* 0x000fe200078ec0ff */
[----:B------:R-:W-:Y:S03]  /*6c60*/  LDSM.16.M88.4 R136, [R147+0x8000] ;  /* 0x008000009388783b */ /* 0x000fe60000000200 */
[----:B------:R-:W-:Y:S01]  /*6c70*/  LOP3.LUT R3, R3, 0x38, R151, 0xf8, !PT ;  /* 0x0000003803037812 */ /* 0x000fe200078ef897 */
[----:B------:R-:W1:Y:S01]  /*6c80*/  LDSM.16.M88.4 R140, [R152+0x10000] ;  /* 0x01000000988c783b */ /* 0x000e620000000200 */
[-C--:B--2---:R-:W-:Y:S08]  /*6c90*/  HMMA.16816.F32 R4, R64, R16.reuse, RZ ;  /* 0x000000104004723c */ /* 0x084ff000000018ff */
[C---:B---3--:R-:W-:Y:S08]  /*6ca0*/  HMMA.16816.F32 R8, R60.reuse, R16, RZ ;  /* 0x000000103c08723c */ /* 0x048ff000000018ff */
        /* <DEDUP_REMOVED lines=51> */
[----:B------:R1:W2:Y:S03]  /*6fe0*/  LDSM.16.M88.4 R136, [R0+0x11800] ;  /* 0x011800000088783b */ /* 0x0002a60000000200 */
[C---:B-1----:R-:W-:Y:S04]  /*6ff0*/  IADD3 R0, PT, PT, R172.reuse, R0, RZ ;  /* 0x00000000ac007210 */ /* 0x042fe80007ffe0ff */
[-C--:B--2---:R-:W-:Y:S08]  /*7000*/  HMMA.16816.F32 R52, R132, R136.reuse, R52 ;  /* 0x000000888434723c */ /* 0x084ff00000001834 */
[C---:B------:R-:W-:Y:S08]  /*7010*/  HMMA.16816.F32 R56, R140.reuse, R136, R56 ;  /* 0x000000888c38723c */ /* 0x040ff00000001838 */
[-C--:B------:R-:W-:Y:S03]  /*7020*/  HMMA.16816.F32 R60, R140, R138.reuse, R60 ;  /* 0x0000008a8c3c723c */ /* 0x080fe6000000183c */
[----:B------:R-:W-:Y:S05]  /*7030*/  IADD3 R140, PT, PT, R172, R145, RZ ;  /* 0x00000091ac8c7210 */ /* 0x000fea0007ffe0ff */
[----:B------:R-:W-:Y:S01]  /*7040*/  HMMA.16816.F32 R64, R132, R138, R64 ;  /* 0x0000008a8440723c */ /* 0x000fe20000001840 */
[----:B------:R-:W-:Y:S04]  /*7050*/  LDSM.16.M88.4 R132, [R140+0x8000] ;  /* 0x008000008c84783b */ /* 0x000fe80000000200 */
[----:B------:R-:W1:Y:S04]  /*7060*/  LDSM.16.M88.4 R136, [R0+0x10000] ;  /* 0x010000000088783b */ /* 0x000e680000000200 */
[----:B------:R-:W2:Y:S01]  /*7070*/  LDSM.16.M88.4 R140, [R140+0xa000] ;  /* 0x00a000008c8c783b */ /* 0x000ea20000000200 */
[-C--:B-1----:R-:W-:Y:S08]  /*7080*/  HMMA.16816.F32 R4, R132, R136.reuse, R4 ;  /* 0x000000888404723c */ /* 0x082ff00000001804 */
[C---:B--2---:R-:W-:Y:S04]  /*7090*/  HMMA.16816.F32 R8, R140.reuse, R136, R8 ;  /* 0x000000888c08723c */ /* 0x044fe80000001808 */
[----:B------:R-:W-:Y:S02]  /*70a0*/  LOP3.LUT R137, R2, 0x8, RZ, 0xc0, !PT ;  /* 0x0000000802897812 */ /* 0x000fe400078ec0ff */
[----:B------:R-:W-:Y:S02]  /*70b0*/  LOP3.LUT R2, R154, 0x30, R182, 0xf8, !PT ;  /* 0x000000309a027812 */ /* 0x000fe400078ef8b6 */
[----:B------:R-:W-:Y:S01]  /*70c0*/  LOP3.LUT R3, R3, R137, R150, 0x1e, !PT ;  /* 0x0000008903037212 */ /* 0x000fe200078e1e96 */
[-C--:B------:R-:W-:Y:S03]  /*70d0*/  HMMA.16816.F32 R12, R140, R138.reuse, R12 ;  /* 0x0000008a8c0c723c */ /* 0x080fe6000000180c */
[C---:B-----5:R-:W-:Y:S01]  /*70e0*/  FADD.FTZ R4, -R160.reuse, R4 ;  /* 0x00000004a0047221 */ /* 0x060fe20000010100 */
[----:B------:R-:W-:Y:S01]  /*70f0*/  FADD.FTZ R5, -R160, R5 ;  /* 0x00000005a0057221 */ /* 0x000fe20000010100 */
[C---:B------:R-:W-:Y:S01]  /*7100*/  FADD.FTZ R6, -R159.reuse, R6 ;  /* 0x000000069f067221 */ /* 0x040fe20000010100 */
[----:B------:R-:W-:Y:S01]  /*7110*/  FADD.FTZ R7, -R159, R7 ;  /* 0x000000079f077221 */ /* 0x000fe20000010100 */
[--C-:B------:R-:W-:Y:S01]  /*7120*/  LOP3.LUT R2, R2, 0x1c0, R149.reuse, 0xf8, !PT ;  /* 0x000001c002027812 */ /* 0x100fe200078ef895 */
[----:B------:R-:W-:Y:S01]  /*7130*/  FMUL.FTZ R169, R169, R4 ;  /* 0x00000004a9a97220 */ /* 0x000fe20000410000 */
[----:B------:R-:W-:Y:S01]  /*7140*/  LOP3.LUT R3, R3, 0x200, R149, 0xf8, !PT ;  /* 0x0000020003037812 */ /* 0x000fe200078ef895 */
[----:B------:R-:W-:Y:S01]  /*7150*/  FMUL.FTZ R168, R168, R5 ;  /* 0x00000005a8a87220 */ /* 0x000fe20000410000 */
[----:B------:R-:W-:Y:S01]  /*7160*/  FMUL.FTZ R163, R163, R6 ;  /* 0x00000006a3a37220 */ /* 0x000fe20000410000 */
[----:B------:R-:W-:Y:S01]  /*7170*/  FMUL.FTZ R149, R245, R7 ;  /* 0x00000007f5957220 */ /* 0x000fe20000410000 */
[C---:B------:R-:W-:Y:S01]  /*7180*/  HMMA.16816.F32 R16, R132.reuse, R138, R16 ;  /* 0x0000008a8410723c */ /* 0x040fe20000001810 */
[----:B------:R-:W1:Y:S01]  /*7190*/  LDSM.16.M88.4 R4, [R0+0x10800] ;  /* 0x010800000004783b */ /* 0x000e620000000200 */
[----:B------:R-:W-:Y:S02]  /*71a0*/  MOV R245, 0x10 ;  /* 0x0000001000f57802 */ /* 0x000fe40000000f00 */
[C---:B------:R-:W-:Y:S01]  /*71b0*/  FADD.FTZ R10, -R157.reuse, R10 ;  /* 0x0000000a9d0a7221 */ /* 0x040fe20000010100 */
[C---:B------:R-:W-:Y:S01]  /*71c0*/  FADD.FTZ R11, -R157.reuse, R11 ;  /* 0x0000000b9d0b7221 */ /* 0x040fe20000010100 */
[C---:B------:R-:W-:Y:S01]  /*71d0*/  FADD.FTZ R14, -R157.reuse, R14 ;  /* 0x0000000e9d0e7221 */ /* 0x040fe20000010100 */
[----:B------:R-:W-:Y:S01]  /*71e0*/  FADD.FTZ R15, -R157, R15 ;  /* 0x0000000f9d0f7221 */ /* 0x000fe20000010100 */
[----:B------:R-:W-:Y:S01]  /*71f0*/  FMUL.FTZ R165, R165, R10 ;  /* 0x0000000aa5a57220 */ /* 0x000fe20000410000 */
[----:B------:R-:W-:Y:S01]  /*7200*/  FMUL.FTZ R167, R167, R11 ;  /* 0x0000000ba7a77220 */ /* 0x000fe20000410000 */
[----:B------:R-:W-:Y:S01]  /*7210*/  FFMA.FTZ R10, -R173, R173, 1 ;  /* 0x3f800000ad0a7423 */ /* 0x000fe200000101ad */
[C---:B------:R-:W-:Y:S01]  /*7220*/  FADD.FTZ R8, -R158.reuse, R8 ;  /* 0x000000089e087221 */ /* 0x040fe20000010100 */
[----:B------:R-:W-:Y:S01]  /*7230*/  FADD.FTZ R9, -R158, R9 ;  /* 0x000000099e097221 */ /* 0x000fe20000010100 */
[----:B------:R-:W-:Y:S01]  /*7240*/  FFMA.FTZ R11, -R174, R174, 1 ;  /* 0x3f800000ae0b7423 */ /* 0x000fe200000101ae */
[----:B------:R-:W-:Y:S01]  /*7250*/  FMUL.FTZ R10, R10, UR11 ;  /* 0x0000000b0a0a7c20 */ /* 0x000fe20008410000 */
[----:B------:R-:W-:Y:S01]  /*7260*/  FMUL.FTZ R164, R246, R8 ;  /* 0x00000008f6a47220 */ /* 0x000fe20000410000 */
[----:B------:R-:W-:Y:S01]  /*7270*/  FMUL.FTZ R166, R166, R9 ;  /* 0x00000009a6a67220 */ /* 0x000fe20000410000 */
[----:B------:R-:W-:Y:S01]  /*7280*/  FMUL.FTZ R11, R11, UR11 ;  /* 0x0000000b0b0b7c20 */ /* 0x000fe20008410000 */
[----:B------:R-:W-:Y:S01]  /*7290*/  FMUL.FTZ R138, R168, R10 ;  /* 0x0000000aa88a7220 */ /* 0x000fe20000410000 */
[----:B------:R-:W-:Y:S01]  /*72a0*/  FMUL.FTZ R168, R247, R15 ;  /* 0x0000000ff7a87220 */ /* 0x000fe20000410000 */
[C---:B------:R-:W-:Y:S01]  /*72b0*/  FADD.FTZ R16, -R160.reuse, R16 ;  /* 0x00000010a0107221 */ /* 0x040fe20000010100 */
[----:B------:R-:W-:Y:S01]  /*72c0*/  FADD.FTZ R17, -R160, R17 ;  /* 0x00000011a0117221 */ /* 0x000fe20000010100 */
[C---:B------:R-:W-:Y:S01]  /*72d0*/  FADD.FTZ R18, -R159.reuse, R18 ;  /* 0x000000129f127221 */ /* 0x040fe20000010100 */
[----:B------:R-:W-:Y:S01]  /*72e0*/  FADD.FTZ R19, -R159, R19 ;  /* 0x000000139f137221 */ /* 0x000fe20000010100 */
[----:B------:R-:W-:Y:S01]  /*72f0*/  FFMA.FTZ R9, -R171, R171, 1 ;  /* 0x3f800000ab097423 */ /* 0x000fe200000101ab */
[----:B------:R-:W-:Y:S01]  /*7300*/  FMUL.FTZ R139, R169, R11 ;  /* 0x0000000ba98b7220 */ /* 0x000fe20000410000 */
[----:B------:R-:W-:Y:S01]  /*7310*/  FMUL.FTZ R169, R248, R14 ;  /* 0x0000000ef8a97220 */ /* 0x000fe20000410000 */
[----:B------:R-:W-:Y:S01]  /*7320*/  FFMA.FTZ R10, -R177, R177, 1 ;  /* 0x3f800000b10a7423 */ /* 0x000fe200000101b1 */
[----:B------:R-:W-:Y:S01]  /*7330*/  FMUL.FTZ R9, R9, UR11 ;  /* 0x0000000b09097c20 */ /* 0x000fe20008410000 */
[----:B------:R-:W-:Y:S01]  /*7340*/  FFMA.FTZ R8, -R170, R170, 1 ;  /* 0x3f800000aa087423 */ /* 0x000fe200000101aa */
[----:B------:R-:W-:Y:S01]  /*7350*/  F2FP.F16.F32.PACK_AB R173, R138, R139 ;  /* 0x0000008b8aad723e */ /* 0x000fe200000000ff */
[----:B------:R-:W-:Y:S01]  /*7360*/  FMUL.FTZ R138, R117, R16 ;  /* 0x00000010758a7220 */ /* 0x000fe20000410000 */
[----:B------:R-:W-:Y:S01]  /*7370*/  FMUL.FTZ R16, R114, R19 ;  /* 0x0000001372107220 */ /* 0x000fe20000410000 */
[----:B------:R2:W5:Y:S01]  /*7380*/  LDL.LU R117, [R1+0xe8] ;  /* 0x0000e80001757983 */ /* 0x0005620000300800 */
[----:B------:R-:W-:Y:S01]  /*7390*/  FMUL.FTZ R136, R163, R9 ;  /* 0x00000009a3887220 */ /* 0x000fe20000410000 */
[----:B------:R-:W-:Y:S01]  /*73a0*/  FMUL.FTZ R10, R10, UR11 ;  /* 0x0000000b0a0a7c20 */ /* 0x000fe20008410000 */
[----:B------:R-:W-:Y:S01]  /*73b0*/  FMUL.FTZ R8, R8, UR11 ;  /* 0x0000000b08087c20 */ /* 0x000fe20008410000 */
[----:B------:R-:W-:Y:S01]  /*73c0*/  FFMA.FTZ R9, -R176, R176, 1 ;  /* 0x3f800000b0097423 */ /* 0x000fe200000101b0 */
[C---:B------:R-:W-:Y:S01]  /*73d0*/  FADD.FTZ R12, -R158.reuse, R12 ;  /* 0x0000000c9e0c7221 */ /* 0x040fe20000010100 */
[----:B------:R-:W-:Y:S01]  /*73e0*/  FADD.FTZ R13, -R158, R13 ;  /* 0x0000000d9e0d7221 */ /* 0x000fe20000010100 */
[----:B------:R-:W-:Y:S01]  /*73f0*/  FMUL.FTZ R11, R149, R8 ;  /* 0x00000008950b7220 */ /* 0x000fe20000410000 */
[----:B------:R-:W-:Y:S01]  /*7400*/  FMUL.FTZ R149, R166, R10 ;  /* 0x0000000aa6957220 */ /* 0x000fe20000410000 */
[----:B------:R-:W-:Y:S01]  /*7410*/  FMUL.FTZ R9, R9, UR11 ;  /* 0x0000000b09097c20 */ /* 0x000fe20008410000 */
[-C--:B-1----:R-:W-:Y:S03]  /*7420*/  HMMA.16816.F32 R20, R132, R4.reuse, R20 ;  /* 0x000000048414723c */ /* 0x082fe60000001814 */
[----:B------:R-:W-:Y:S01]  /*7430*/  FMUL.FTZ R15, R165, R9 ;  /* 0x00000009a50f7220 */ /* 0x000fe20000410000 */
[----:B------:R-:W-:Y:S01]  /*7440*/  F2FP.F16.F32.PACK_AB R171, R11, R136 ;  /* 0x000000880bab723e */ /* 0x000fe200000000ff */
[----:B------:R-:W-:Y:S01]  /*7450*/  FMUL.FTZ R136, R116, R17 ;  /* 0x0000001174887220 */ /* 0x000fe20000410000 */
[----:B------:R-:W-:Y:S01]  /*7460*/  FMUL.FTZ R17, R115, R18 ;  /* 0x0000001273117220 */ /* 0x000fe20000410000 */
[----:B------:R2:W5:Y:S01]  /*7470*/  LDL.LU R116, [R1+0xe4] ;  /* 0x0000e40001747983 */ /* 0x0005620000300800 */
[C---:B------:R-:W-:Y:S03]  /*7480*/  HMMA.16816.F32 R24, R140.reuse, R4, R24 ;  /* 0x000000048c18723c */ /* 0x040fe60000001818 */
[----:B------:R2:W5:Y:S01]  /*7490*/  LDL.LU R115, [R1+0xe0] ;  /* 0x0000e00001737983 */ /* 0x0005620000300800 */
[----:B------:R-:W-:Y:S01]  /*74a0*/  FFMA.FTZ R5, -R179, R179, 1 ;  /* 0x3f800000b3057423 */ /* 0x000fe200000101b3 */
[----:B------:R-:W-:Y:S01]  /*74b0*/  FFMA.FTZ R4, -R178, R178, 1 ;  /* 0x3f800000b2047423 */ /* 0x000fe200000101b2 */
[----:B------:R-:W-:Y:S01]  /*74c0*/  FFMA.FTZ R9, -R189, R189, 1 ;  /* 0x3f800000bd097423 */ /* 0x000fe200000101bd */
[----:B------:R2:W5:Y:S01]  /*74d0*/  LDL.LU R114, [R1+0xdc] ;  /* 0x0000dc0001727983 */ /* 0x0005620000300800 */
[----:B------:R-:W-:Y:S01]  /*74e0*/  FMUL.FTZ R5, R5, UR11 ;  /* 0x0000000b05057c20 */ /* 0x000fe20008410000 */
[----:B------:R-:W-:Y:S01]  /*74f0*/  FMUL.FTZ R4, R4, UR11 ;  /* 0x0000000b04047c20 */ /* 0x000fe20008410000 */
[----:B------:R-:W-:Y:S01]  /*7500*/  FMUL.FTZ R9, R9, UR11 ;  /* 0x0000000b09097c20 */ /* 0x000fe20008410000 */
[----:B------:R-:W-:Y:S01]  /*7510*/  FADD.FTZ R20, -R160, R20 ;  /* 0x00000014a0147221 */ /* 0x000fe20000010100 */
[----:B------:R-:W-:Y:S01]  /*7520*/  FMUL.FTZ R11, R169, R5 ;  /* 0x00000005a90b7220 */ /* 0x000fe20000410000 */
[----:B------:R-:W-:Y:S01]  /*7530*/  FMUL.FTZ R10, R168, R4 ;  /* 0x00000004a80a7220 */ /* 0x000fe20000410000 */
[----:B------:R-:W-:Y:S01]  /*7540*/  FADD.FTZ R21, -R160, R21 ;  /* 0x00000015a0157221 */ /* 0x000fe20000010100 */
[----:B------:R-:W-:Y:S01]  /*7550*/  FADD.FTZ R22, -R159, R22 ;  /* 0x000000169f167221 */ /* 0x000fe20000010100 */
[-C--:B------:R-:W-:Y:S03]  /*7560*/  HMMA.16816.F32 R28, R140, R6.reuse, R28 ;  /* 0x000000068c1c723c */ /* 0x080fe6000000181c */
[----:B------:R-:W-:Y:S01]  /*7570*/  F2FP.F16.F32.PACK_AB R165, R10, R11 ;  /* 0x0000000b0aa5723e */ /* 0x000fe200000000ff */
[----:B------:R-:W-:Y:S01]  /*7580*/  FMUL.FTZ R22, R111, R22 ;  /* 0x000000166f167220 */ /* 0x000fe20000410000 */
[C---:B------:R-:W-:Y:S01]  /*7590*/  FADD.FTZ R25, -R158.reuse, R25 ;  /* 0x000000199e197221 */ /* 0x040fe20000010100 */
[C---:B------:R-:W-:Y:S01]  /*75a0*/  FADD.FTZ R26, -R157.reuse, R26 ;  /* 0x0000001a9d1a7221 */ /* 0x040fe20000010100 */
[----:B------:R-:W-:Y:S01]  /*75b0*/  FADD.FTZ R27, -R157, R27 ;  /* 0x0000001b9d1b7221 */ /* 0x000fe20000010100 */
[----:B------:R-:W-:Y:S01]  /*75c0*/  FADD.FTZ R24, -R158, R24 ;  /* 0x000000189e187221 */ /* 0x000fe20000010100 */
[----:B------:R-:W-:Y:S01]  /*75d0*/  FMUL.FTZ R25, R109, R25 ;  /* 0x000000196d197220 */ /* 0x000fe20000410000 */
[----:B------:R-:W-:Y:S01]  /*75e0*/  FMUL.FTZ R26, R108, R26 ;  /* 0x0000001a6c1a7220 */ /* 0x000fe20000410000 */
[C---:B------:R-:W-:Y:S04]  /*75f0*/  HMMA.16816.F32 R32, R132.reuse, R6, R32 ;  /* 0x000000068420723c */ /* 0x040fe80000001820 */
[----:B------:R-:W-:Y:S01]  /*7600*/  FMUL.FTZ R24, R110, R24 ;  /* 0x000000186e187220 */ /* 0x000fe20000410000 */
[----:B------:R-:W-:Y:S01]  /*7610*/  FADD.FTZ R23, -R159, R23 ;  /* 0x000000179f177221 */ /* 0x000fe20000010100 */
[----:B------:R-:W-:Y:S01]  /*7620*/  FMUL.FTZ R170, R250, R12 ;  /* 0x0000000cfaaa7220 */ /* 0x000fe20000410000 */
[----:B------:R-:W-:Y:S01]  /*7630*/  FMUL.FTZ R12, R249, R13 ;  /* 0x0000000df90c7220 */ /* 0x000fe20000410000 */
[----:B------:R-:W-:Y:S01]  /*7640*/  FADD.FTZ R28, -R158, R28 ;  /* 0x0000001c9e1c7221 */ /* 0x000fe20000010100 */
[----:B------:R-:W-:Y:S01]  /*7650*/  FMUL.FTZ R23, R252, R23 ;  /* 0x00000017fc177220 */ /* 0x000fe20000410000 */
[----:B------:R-:W-:Y:S01]  /*7660*/  FADD.FTZ R29, -R158, R29 ;  /* 0x0000001d9e1d7221 */ /* 0x000fe20000010100 */
[C---:B------:R-:W-:Y:S01]  /*7670*/  FADD.FTZ R30, -R157.reuse, R30 ;  /* 0x0000001e9d1e7221 */ /* 0x040fe20000010100 */
[----:B------:R-:W-:Y:S01]  /*7680*/  FMUL.FTZ R28, R106, R28 ;  /* 0x0000001c6a1c7220 */ /* 0x000fe20000410000 */
[----:B------:R-:W-:Y:S01]  /*7690*/  FADD.FTZ R31, -R157, R31 ;  /* 0x0000001f9d1f7221 */ /* 0x000fe20000010100 */
[----:B------:R-:W-:Y:S01]  /*76a0*/  FMUL.FTZ R29, R105, R29 ;  /* 0x0000001d691d7220 */ /* 0x000fe20000410000 */
[----:B------:R-:W-:Y:S01]  /*76b0*/  FMUL.FTZ R30, R104, R30 ;  /* 0x0000001e681e7220 */ /* 0x000fe20000410000 */
[----:B------:R-:W-:Y:S01]  /*76c0*/  FMUL.FTZ R13, R170, R9 ;  /* 0x00000009aa0d7220 */ /* 0x000fe20000410000 */
[----:B------:R-:W-:Y:S01]  /*76d0*/  FMUL.FTZ R31, R103, R31 ;  /* 0x0000001f671f7220 */ /* 0x000fe20000410000 */
[----:B------:R-:W-:Y:S01]  /*76e0*/  FFMA.FTZ R9, -R193, R193, 1 ;  /* 0x3f800000c1097423 */ /* 0x000fe200000101c1 */
[C---:B------:R-:W-:Y:S01]  /*76f0*/  FADD.FTZ R32, -R160.reuse, R32 ;  /* 0x00000020a0207221 */ /* 0x040fe20000010100 */
[----:B------:R-:W-:Y:S01]  /*7700*/  FADD.FTZ R33, -R160, R33 ;  /* 0x00000021a0217221 */ /* 0x000fe20000010100 */
[----:B------:R-:W-:Y:S01]  /*7710*/  FADD.FTZ R34, -R159, R34 ;  /* 0x000000229f227221 */ /* 0x000fe20000010100 */
[----:B------:R-:W-:Y:S01]  /*7720*/  FMUL.FTZ R9, R9, UR11 ;  /* 0x0000000b09097c20 */ /* 0x000fe20008410000 */
[----:B------:R-:W-:Y:S01]  /*7730*/  FADD.FTZ R35, -R159, R35 ;  /* 0x000000239f237221 */ /* 0x000fe20000010100 */
[----:B------:R-:W-:Y:S01]  /*7740*/  FMUL.FTZ R33, R101, R33 ;  /* 0x0000002165217220 */ /* 0x000fe20000410000 */
        /* <DEDUP_REMOVED lines=15> */
[----:B------:R-:W-:Y:S01]  /*7840*/  FFMA.FTZ R4, -R194, R194, 1 ;  /* 0x3f800000c2047423 */ /* 0x000fe200000101c2 */
[----:B------:R-:W-:Y:S01]  /*7850*/  FMUL.FTZ R14, R167, R8 ;  /* 0x00000008a70e7220 */ /* 0x000fe20000410000 */
[----:B------:R-:W-:Y:S01]  /*7860*/  F2FP.F16.F32.PACK_AB R168, R149, R163 ;  /* 0x000000a395a8723e */ /* 0x000fe200000000ff */
[----:B------:R-:W-:Y:S01]  /*7870*/  FMUL.FTZ R17, R17, R5 ;  /* 0x0000000511117220 */ /* 0x000fe20000410000 */
[----:B------:R-:W-:Y:S01]  /*7880*/  FMUL.FTZ R4, R4, UR11 ;  /* 0x0000000b04047c20 */ /* 0x000fe20008410000 */
[----:B------:R-:W-:Y:S01]  /*7890*/  FFMA.FTZ R8, -R188, R188, 1 ;  /* 0x3f800000bc087423 */ /* 0x000fe200000101bc */
[----:B------:R-:W-:Y:S01]  /*78a0*/  F2FP.F16.F32.PACK_AB R167, R14, R15 ;  /* 0x0000000f0ea7723e */ /* 0x000fe200000000ff */
[----:B------:R-:W-:Y:S01]  /*78b0*/  FMUL.FTZ R15, R113, R20 ;  /* 0x00000014710f7220 */ /* 0x000fe20000410000 */
[----:B------:R-:W-:Y:S01]  /*78c0*/  FMUL.FTZ R14, R112, R21 ;  /* 0x00000015700e7220 */ /* 0x000fe20000410000 */
[----:B------:R2:W5:Y:S01]  /*78d0*/  LDL.LU R113, [R1+0xd8] ;  /* 0x0000d80001717983 */ /* 0x0005620000300800 */
[----:B------:R-:W-:Y:S01]  /*78e0*/  FMUL.FTZ R8, R8, UR11 ;  /* 0x0000000b08087c20 */ /* 0x000fe20008410000 */
[----:B------:R-:W-:Y:S01]  /*78f0*/  FMUL.FTZ R15, R15, R7 ;  /* 0x000000070f0f7220 */ /* 0x000fe20000410000 */
[----:B------:R-:W-:Y:S01]  /*7900*/  FMUL.FTZ R7, R23, R4 ;  /* 0x0000000417077220 */ /* 0x000fe20000410000 */
[----:B------:R2:W5:Y:S01]  /*7910*/  LDL.LU R112, [R1+0xd4] ;  /* 0x0000d40001707983 */ /* 0x0005620000300800 */
[----:B------:R-:W-:Y:S01]  /*7920*/  FMUL.FTZ R12, R12, R8 ;  /* 0x000000080c0c7220 */ /* 0x000fe20000410000 */
[----:B------:R-:W-:Y:S01]  /*7930*/  FFMA.FTZ R8, -R192, R192, 1 ;  /* 0x3f800000c0087423 */ /* 0x000fe200000101c0 */
[----:B------:R-:W-:Y:S01]  /*7940*/  FMUL.FTZ R14, R14, R6 ;  /* 0x000000060e0e7220 */ /* 0x000fe20000410000 */
[----:B------:R2:W5:Y:S01]  /*7950*/  LDL.LU R111, [R1+0xd0] ;  /* 0x0000d000016f7983 */ /* 0x0005620000300800 */
[----:B------:R-:W-:Y:S01]  /*7960*/  F2FP.F16.F32.PACK_AB R163, R16, R17 ;  /* 0x0000001110a3723e */ /* 0x000fe200000000ff */
[----:B------:R-:W-:Y:S01]  /*7970*/  FMUL.FTZ R8, R8, UR11 ;  /* 0x0000000b08087c20 */ /* 0x000fe20008410000 */
[----:B------:R-:W-:Y:S01]  /*7980*/  F2FP.F16.F32.PACK_AB R166, R12, R13 ;  /* 0x0000000d0ca6723e */ /* 0x000fe200000000ff */
[----:B------:R2:W5:Y:S01]  /*7990*/  LDL.LU R110, [R1+0xcc] ;  /* 0x0000cc00016e7983 */ /* 0x0005620000300800 */
[----:B------:R-:W-:Y:S01]  /*79a0*/  FMUL.FTZ R12, R107, R27 ;  /* 0x0000001b6b0c7220 */ /* 0x000fe20000410000 */
[----:B------:R-:W-:Y:S01]  /*79b0*/  FMUL.FTZ R18, R136, R8 ;  /* 0x0000000888127220 */ /* 0x000fe20000410000 */
[----:B------:R-:W-:Y:S01]  /*79c0*/  F2FP.F16.F32.PACK_AB R149, R14, R15 ;  /* 0x0000000f0e95723e */ /* 0x000fe200000000ff */
[----:B------:R-:W1:Y:S01]  /*79d0*/  LDSM.16.M88.4 R8, [R0+0x11000] ;  /* 0x011000000008783b */ /* 0x000e620000000200 */
[----:B------:R-:W-:Y:S01]  /*79e0*/  FMUL.FTZ R14, R102, R32 ;  /* 0x00000020660e7220 */ /* 0x000fe20000410000 */
[----:B------:R-:W-:Y:S01]  /*79f0*/  FMUL.FTZ R32, R99, R35 ;  /* 0x0000002363207220 */ /* 0x000fe20000410000 */
[----:B------:R-:W-:Y:S01]  /*7a00*/  F2FP.F16.F32.PACK_AB R164, R18, R19 ;  /* 0x0000001312a4723e */ /* 0x000fe200000000ff */
        /* <DEDUP_REMOVED lines=8> */
[----:B------:R2:W5:Y:S01]  /*7a90*/  LDL.LU R107, [R1+0xc0] ;  /* 0x0000c000016b7983 */ /* 0x0005620000300800 */
[----:B------:R-:W-:Y:S01]  /*7aa0*/  FMUL.FTZ R13, R22, R5 ;  /* 0x00000005160d7220 */ /* 0x000fe20000410000 */
[----:B------:R-:W-:Y:S01]  /*7ab0*/  FMUL.FTZ R18, R24, R18 ;  /* 0x0000001218127220 */ /* 0x000fe20000410000 */
[----:B------:R-:W-:Y:S01]  /*7ac0*/  FMUL.FTZ R17, R25, R6 ;  /* 0x0000000619117220 */ /* 0x000fe20000410000 */
[----:B------:R2:W5:Y:S01]  /*7ad0*/  LDL.LU R106, [R1+0xbc] ;  /* 0x0000bc00016a7983 */ /* 0x0005620000300800 */
[----:B------:R-:W-:Y:S01]  /*7ae0*/  FFMA.FTZ R5, -R199, R199, 1 ;  /* 0x3f800000c7057423 */ /* 0x000fe200000101c7 */
[----:B------:R-:W-:Y:S01]  /*7af0*/  F2FP.F16.F32.PACK_AB R139, R7, R13 ;  /* 0x0000000d078b723e */ /* 0x000fe200000000ff */
[----:B------:R-:W-:Y:S01]  /*7b00*/  FMUL.FTZ R13, R100, R34 ;  /* 0x00000022640d7220 */ /* 0x000fe20000410000 */
[----:B------:R2:W5:Y:S01]  /*7b10*/  LDL.LU R105, [R1+0xb8] ;  /* 0x0000b80001697983 */ /* 0x0005620000300800 */
[----:B------:R-:W-:Y:S01]  /*7b20*/  F2FP.F16.F32.PACK_AB R138, R17, R18 ;  /* 0x00000012118a723e */ /* 0x000fe200000000ff */
[----:B------:R-:W-:Y:S01]  /*7b30*/  FMUL.FTZ R5, R5, UR11 ;  /* 0x0000000b05057c20 */ /* 0x000fe20008410000 */
[----:B------:R-:W-:Y:S01]  /*7b40*/  FFMA.FTZ R4, -R198, R198, 1 ;  /* 0x3f800000c6047423 */ /* 0x000fe200000101c6 */
[----:B------:R2:W5:Y:S01]  /*7b50*/  LDL.LU R104, [R1+0xb4] ;  /* 0x0000b40001687983 */ /* 0x0005620000300800 */
[----:B------:R-:W-:Y:S01]  /*7b60*/  FFMA.FTZ R7, -R205, R205, 1 ;  /* 0x3f800000cd077423 */ /* 0x000fe200000101cd */
[----:B------:R-:W-:Y:S01]  /*7b70*/  FMUL.FTZ R16, R26, R5 ;  /* 0x000000051a107220 */ /* 0x000fe20000410000 */
[----:B------:R-:W-:Y:S01]  /*7b80*/  FMUL.FTZ R4, R4, UR11 ;  /* 0x0000000b04047c20 */ /* 0x000fe20008410000 */
[----:B------:R2:W5:Y:S01]  /*7b90*/  LDL.LU R103, [R1+0xb0] ;  /* 0x0000b00001677983 */ /* 0x0005620000300800 */
[----:B------:R-:W-:Y:S01]  /*7ba0*/  FMUL.FTZ R7, R7, UR11 ;  /* 0x0000000b07077c20 */ /* 0x000fe20008410000 */
[----:B------:R-:W-:Y:S01]  /*7bb0*/  FFMA.FTZ R6, -R204, R204, 1 ;  /* 0x3f800000cc067423 */ /* 0x000fe200000101cc */
[----:B------:R-:W-:Y:S01]  /*7bc0*/  FMUL.FTZ R12, R12, R4 ;  /* 0x000000040c0c7220 */ /* 0x000fe20000410000 */
[----:B------:R2:W5:Y:S01]  /*7bd0*/  LDL.LU R102, [R1+0xac] ;  /* 0x0000ac0001667983 */ /* 0x0005620000300800 */
[----:B------:R-:W-:Y:S01]  /*7be0*/  FFMA.FTZ R5, -R203, R203, 1 ;  /* 0x3f800000cb057423 */ /* 0x000fe200000101cb */
[----:B------:R-:W-:Y:S01]  /*7bf0*/  FMUL.FTZ R6, R6, UR11 ;  /* 0x0000000b06067c20 */ /* 0x000fe20008410000 */
[----:B------:R-:W-:Y:S01]  /*7c00*/  FFMA.FTZ R4, -R202, R202, 1 ;  /* 0x3f800000ca047423 */ /* 0x000fe200000101ca */
[----:B------:R2:W5:Y:S01]  /*7c10*/  LDL.LU R101, [R1+0xa8] ;  /* 0x0000a80001657983 */ /* 0x0005620000300800 */
[----:B------:R-:W-:Y:S01]  /*7c20*/  F2FP.F16.F32.PACK_AB R136, R12, R16 ;  /* 0x000000100c88723e */ /* 0x000fe200000000ff */
[----:B------:R-:W-:Y:S01]  /*7c30*/  FMUL.FTZ R35, R29, R6 ;  /* 0x000000061d237220 */ /* 0x000fe20000410000 */
[----:B------:R-:W-:Y:S01]  /*7c40*/  FFMA.FTZ R6, -R208, R208, 1 ;  /* 0x3f800000d0067423 */ /* 0x000fe200000101d0 */
[-C--:B-1----:R-:W-:Y:S01]  /*7c50*/  HMMA.16816.F32 R36, R132, R8.reuse, R36 ;  /* 0x000000088424723c */ /* 0x082fe20000001824 */
[----:B------:R2:W5:Y:S02]  /*7c60*/  LDL.LU R100, [R1+0xa4] ;  /* 0x0000a40001647983 */ /* 0x0005640000300800 */
[----:B------:R-:W-:Y:S01]  /*7c70*/  FMUL.FTZ R6, R6, UR11 ;  /* 0x0000000b06067c20 */ /* 0x000fe20008410000 */
[----:B------:R-:W-:Y:S01]  /*7c80*/  FMUL.FTZ R5, R5, UR11 ;  /* 0x0000000b05057c20 */ /* 0x000fe20008410000 */
[----:B------:R2:W5:Y:S01]  /*7c90*/  LDL.LU R99, [R1+0xa0] ;  /* 0x0000a00001637983 */ /* 0x0005620000300800 */
[----:B------:R-:W-:Y:S01]  /*7ca0*/  FMUL.FTZ R4, R4, UR11 ;  /* 0x0000000b04047c20 */ /* 0x000fe20008410000 */
[----:B------:R-:W-:Y:S01]  /*7cb0*/  FMUL.FTZ R33, R33, R6 ;  /* 0x0000000621217220 */ /* 0x000fe20000410000 */
[C---:B------:R-:W-:Y:S04]  /*7cc0*/  HMMA.16816.F32 R40, R140.reuse, R8, R40 ;  /* 0x000000088c28723c */ /* 0x040fe80000001828 */
[----:B------:R-:W-:Y:S01]  /*7cd0*/  FMUL.FTZ R8, R28, R7 ;  /* 0x000000071c087220 */ /* 0x000fe20000410000 */
[----:B------:R-:W-:Y:S01]  /*7ce0*/  FMUL.FTZ R9, R30, R5 ;  /* 0x000000051e097220 */ /* 0x000fe20000410000 */
[----:B------:R-:W-:Y:S01]  /*7cf0*/  FMUL.FTZ R34, R31, R4 ;  /* 0x000000041f227220 */ /* 0x000fe20000410000 */
[----:B------:R-:W-:Y:S01]  /*7d00*/  FFMA.FTZ R7, -R209, R209, 1 ;  /* 0x3f800000d1077423 */ /* 0x000fe200000101d1 */
[----:B------:R-:W-:Y:S01]  /*7d10*/  FFMA.FTZ R5, -R207, R207, 1 ;  /* 0x3f800000cf057423 */ /* 0x000fe200000101cf */
[----:B------:R-:W-:Y:S01]  /*7d20*/  FFMA.FTZ R4, -R206, R206, 1 ;  /* 0x3f800000ce047423 */ /* 0x000fe200000101ce */
[-C--:B------:R-:W-:Y:S03]  /*7d30*/  HMMA.16816.F32 R44, R140, R10.reuse, R44 ;  /* 0x0000000a8c2c723c */ /* 0x080fe6000000182c */
[----:B------:R-:W-:Y:S01]  /*7d40*/  FMUL.FTZ R7, R7, UR11 ;  /* 0x0000000b07077c20 */ /* 0x000fe20008410000 */
[----:B------:R-:W-:Y:S01]  /*7d50*/  FMUL.FTZ R5, R5, UR11 ;  /* 0x0000000b05057c20 */ /* 0x000fe20008410000 */
[----:B------:R-:W-:Y:S01]  /*7d60*/  FMUL.FTZ R4, R4, UR11 ;  /* 0x0000000b04047c20 */ /* 0x000fe20008410000 */
[----:B------:R-:W-:Y:S01]  /*7d70*/  FADD.FTZ R36, -R160, R36 ;  /* 0x00000024a0247221 */ /* 0x000fe20000010100 */
[----:B------:R-:W-:Y:S01]  /*7d80*/  FMUL.FTZ R12, R14, R7 ;  /* 0x000000070e0c7220 */ /* 0x000fe20000410000 */
[----:B------:R-:W-:Y:S01]  /*7d90*/  FMUL.FTZ R13, R13, R5 ;  /* 0x000000050d0d7220 */ /* 0x000fe20000410000 */
[----:B------:R-:W-:Y:S01]  /*7da0*/  FMUL.FTZ R32, R32, R4 ;  /* 0x0000000420207220 */ /* 0x000fe20000410000 */
[----:B------:R-:W-:Y:S01]  /*7db0*/  FMUL.FTZ R36, R98, R36 ;  /* 0x0000002462247220 */ /* 0x000fe20000410000 */
[----:B------:R-:W1:Y:S01]  /*7dc0*/  LDSM.16.M88.4 R4, [R0+0x11800] ;  /* 0x011800000004783b */ /* 0x000e620000000200 */
[----:B------:R-:W-:Y:S01]  /*7dd0*/  FADD.FTZ R37, -R160, R37 ;  /* 0x00000025a0257221 */ /* 0x000fe20000010100 */
[C---:B------:R-:W-:Y:S01]  /*7de0*/  FADD.FTZ R38, -R159.reuse, R38 ;  /* 0x000000269f267221 */ /* 0x040fe20000010100 */
[----:B------:R-:W-:Y:S01]  /*7df0*/  FADD.FTZ R39, -R159, R39 ;  /* 0x000000279f277221 */ /* 0x000fe20000010100 */
[----:B------:R2:W5:Y:S01]  /*7e00*/  LDL.LU R98, [R1+0x9c] ;  /* 0x00009c0001627983 */ /* 0x0005620000300800 */
[----:B------:R-:W-:Y:S01]  /*7e10*/  FMUL.FTZ R31, R97, R37 ;  /* 0x00000025611f7220 */ /* 0x000fe20000410000 */
[----:B------:R-:W-:Y:S01]  /*7e20*/  FMUL.FTZ R38, R96, R38 ;  /* 0x0000002660267220 */ /* 0x000fe20000410000 */
[----:B------:R-:W-:Y:S01]  /*7e30*/  FMUL.FTZ R30, R95, R39 ;  /* 0x000000275f1e7220 */ /* 0x000fe20000410000 */
[----:B------:R2:W5:Y:S01]  /*7e40*/  LDL.LU R97, [R1+0x98] ;  /* 0x0000980001617983 */ /* 0x0005620000300800 */
[C---:B------:R-:W-:Y:S01]  /*7e50*/  FADD.FTZ R40, -R158.reuse, R40 ;  /* 0x000000289e287221 */ /* 0x040fe20000010100 */
[----:B------:R-:W-:Y:S01]  /*7e60*/  FADD.FTZ R41, -R158, R41 ;  /* 0x000000299e297221 */ /* 0x000fe20000010100 */
[----:B------:R-:W-:Y:S01]  /*7e70*/  FADD.FTZ R42, -R157, R42 ;  /* 0x0000002a9d2a7221 */ /* 0x000fe20000010100 */
[----:B------:R2:W5:Y:S01]  /*7e80*/  LDL.LU R96, [R1+0x94] ;  /* 0x0000940001607983 */ /* 0x0005620000300800 */
[----:B------:R-:W-:Y:S01]  /*7e90*/  FMUL.FTZ R40, R94, R40 ;  /* 0x000000285e287220 */ /* 0x000fe20000410000 */
[----:B------:R-:W-:Y:S01]  /*7ea0*/  FMUL.FTZ R29, R93, R41 ;  /* 0x000000295d1d7220 */ /* 0x000fe20000410000 */
[----:B------:R-:W-:Y:S01]  /*7eb0*/  FMUL.FTZ R42, R92, R42 ;  /* 0x0000002a5c2a7220 */ /* 0x000fe20000410000 */
[----:B------:R2:W5:Y:S01]  /*7ec0*/  LDL.LU R95, [R1+0x90] ;  /* 0x00009000015f7983 */ /* 0x0005620000300800 */
[----:B------:R-:W-:Y:S01]  /*7ed0*/  FADD.FTZ R43, -R157, R43 ;  /* 0x0000002b9d2b7221 */ /* 0x000fe20000010100 */
[C---:B------:R-:W-:Y:S02]  /*7ee0*/  HMMA.16816.F32 R48, R132.reuse, R10, R48 ;  /* 0x0000000a8430723c */ /* 0x040fe40000001830 */
[----:B------:R2:W5:Y:S02]  /*7ef0*/  LDL.LU R94, [R1+0x8c] ;  /* 0x00008c00015e7983 */ /* 0x0005640000300800 */
        /* <DEDUP_REMOVED lines=9> */
[----:B------:R-:W-:Y:S01]  /*7f90*/  FADD.FTZ R47, -R157, R47 ;  /* 0x0000002f9d2f7221 */ /* 0x000fe20000010100 */
[----:B------:R2:W5:Y:S01]  /*7fa0*/  LDL.LU R91, [R1+0x80] ;  /* 0x00008000015b7983 */ /* 0x0005620000300800 */
[----:B------:R-:W-:Y:S01]  /*7fb0*/  F2FP.F16.F32.PACK_AB R35, R35, R8 ;  /* 0x000000082323723e */ /* 0x000fe200000000ff */
[----:B------:R-:W-:Y:S01]  /*7fc0*/  FFMA.FTZ R8, -R211, R211, 1 ;  /* 0x3f800000d3087423 */ /* 0x000fe200000101d3 */
[----:B------:R-:W-:Y:S01]  /*7fd0*/  FMUL.FTZ R23, R87, R47 ;  /* 0x0000002f57177220 */ /* 0x000fe20000410000 */
[----:B------:R2:W5:Y:S01]  /*7fe0*/  LDL.LU R90, [R1+0x7c] ;  /* 0x00007c00015a7983 */ /* 0x0005620000300800 */
[C---:B------:R-:W-:Y:S01]  /*7ff0*/  FADD.FTZ R48, -R160.reuse, R48 ;  /* 0x00000030a0307221 */ /* 0x040fe20000010100 */
[----:B------:R-:W-:Y:S01]  /*8000*/  FADD.FTZ R49, -R160, R49 ;  /* 0x00000031a0317221 */ /* 0x000fe20000010100 */
[----:B------:R-:W-:Y:S01]  /*8010*/  FADD.FTZ R50, -R159, R50 ;  /* 0x000000329f327221 */ /* 0x000fe20000010100 */
[----:B------:R2:W5:Y:S01]  /*8020*/  LDL.LU R89, [R1+0x78] ;  /* 0x0000780001597983 */ /* 0x0005620000300800 */
[-C--:B-1----:R-:W-:Y:S03]  /*8030*/  HMMA.16816.F32 R52, R132, R4.reuse, R52 ;  /* 0x000000048434723c */ /* 0x082fe60000001834 */
[----:B------:R2:W5:Y:S01]  /*8040*/  LDL.LU R88, [R1+0x74] ;  /* 0x0000740001587983 */ /* 0x0005620000300800 */
[----:B------:R-:W-:Y:S01]  /*8050*/  FMUL.FTZ R48, R86, R48 ;  /* 0x0000003056307220 */ /* 0x000fe20000410000 */
[----:B------:R-:W-:Y:S01]  /*8060*/  FMUL.FTZ R17, R85, R49 ;  /* 0x0000003155117220 */ /* 0x000fe20000410000 */
[----:B------:R-:W-:Y:S01]  /*8070*/  FADD.FTZ R51, -R159, R51 ;  /* 0x000000339f337221 */ /* 0x000fe20000010100 */
[----:B------:R2:W5:Y:S01]  /*8080*/  LDL.LU R87, [R1+0x70] ;  /* 0x0000700001577983 */ /* 0x0005620000300800 */
[----:B------:R-:W-:Y:S01]  /*8090*/  FMUL.FTZ R8, R8, UR11 ;  /* 0x0000000b08087c20 */ /* 0x000fe20008410000 */
[C---:B------:R-:W-:Y:S02]  /*80a0*/  HMMA.16816.F32 R56, R140.reuse, R4, R56 ;  /* 0x000000048c38723c */ /* 0x040fe40000001838 */
[----:B------:R2:W5:Y:S02]  /*80b0*/  LDL.LU R86, [R1+0x6c] ;  /* 0x00006c0001567983 */ /* 0x0005640000300800 */
[----:B------:R-:W-:Y:S01]  /*80c0*/  FMUL.FTZ R16, R83, R51 ;  /* 0x0000003353107220 */ /* 0x000fe20000410000 */
[----:B------:R-:W-:Y:S01]  /*80d0*/  FMUL.FTZ R11, R38, R8 ;  /* 0x00000008260b7220 */ /* 0x000fe20000410000 */
[----:B------:R2:W5:Y:S01]  /*80e0*/  LDL.LU R85, [R1+0x68] ;  /* 0x0000680001557983 */ /* 0x0005620000300800 */
[----:B------:R-:W-:Y:S01]  /*80f0*/  F2FP.F16.F32.PACK_AB R33, R33, R12 ;  /* 0x0000000c2121723e */ /* 0x000fe200000000ff */
[-C--:B------:R-:W-:Y:S03]  /*8100*/  HMMA.16816.F32 R60, R140, R6.reuse, R60 ;  /* 0x000000068c3c723c */ /* 0x080fe6000000183c */
[C---:B------:R-:W-:Y:S01]  /*8110*/  FADD.FTZ R52, -R160.reuse, R52 ;  /* 0x00000034a0347221 */ /* 0x040fe20000010100 */
[----:B------:R-:W-:Y:S01]  /*8120*/  FADD.FTZ R53, -R160, R53 ;  /* 0x00000035a0357221 */ /* 0x000fe20000010100 */
[C---:B------:R-:W-:Y:S01]  /*8130*/  FADD.FTZ R54, -R159.reuse, R54 ;  /* 0x000000369f367221 */ /* 0x040fe20000010100 */
[----:B------:R-:W-:Y:S01]  /*8140*/  FADD.FTZ R55, -R159, R55 ;  /* 0x000000379f377221 */ /* 0x000fe20000010100 */
[----:B------:R-:W-:Y:S01]  /*8150*/  FMUL.FTZ R52, R82, R52 ;  /* 0x0000003452347220 */ /* 0x000fe20000410000 */
        /* <DEDUP_REMOVED lines=16> */
[C---:B------:R-:W-:Y:S01]  /*8260*/  FADD.FTZ R64, -R160.reuse, R64 ;  /* 0x00000040a0407221 */ /* 0x040fe20000010100 */
[----:B------:R-:W-:Y:S01]  /*8270*/  FMUL.FTZ R18, R71, R63 ;  /* 0x0000003f47127220 */ /* 0x000fe20000410000 */
[----:B------:R-:W-:Y:S01]  /*8280*/  FADD.FTZ R65, -R160, R65 ;  /* 0x00000041a0417221 */ /* 0x000fe20000010100 */
[----:B------:R-:W-:Y:S01]  /*8290*/  FADD.FTZ R66, -R159, R66 ;  /* 0x000000429f427221 */ /* 0x000fe20000010100 */
[----:B------:R-:W-:Y:S01]  /*82a0*/  FMUL.FTZ R25, R70, R64 ;  /* 0x0000004046197220 */ /* 0x000fe20000410000 */
[----:B------:R-:W-:Y:S01]  /*82b0*/  F2FP.F16.F32.PACK_AB R32, R32, R13 ;  /* 0x0000000d2020723e */ /* 0x000fe200000000ff */
[----:B------:R-:W-:Y:S01]  /*82c0*/  FMUL.FTZ R24, R69, R65 ;  /* 0x0000004145187220 */ /* 0x000fe20000410000 */
[----:B------:R-:W-:Y:S01]  /*82d0*/  FMUL.FTZ R27, R68, R66 ;  /* 0x00000042441b7220 */ /* 0x000fe20000410000 */
[----:B------:R-:W-:Y:S01]  /*82e0*/  FFMA.FTZ R8, -R215, R215, 1 ;  /* 0x3f800000d7087423 */ /* 0x000fe200000101d7 */
[----:B------:R-:W-:Y:S01]  /*82f0*/  FFMA.FTZ R0, -R210, R210, 1 ;  /* 0x3f800000d2007423 */ /* 0x000fe200000101d2 */
[----:B------:R-:W-:Y:S01]  /*8300*/  F2FP.F16.F32.PACK_AB R34, R34, R9 ;  /* 0x000000092222723e */ /* 0x000fe200000000ff */
[----:B------:R-:W-:Y:S01]  /*8310*/  FFMA.FTZ R4, -R219, R219, 1 ;  /* 0x3f800000db047423 */ /* 0x000fe200000101db */
[----:B------:R-:W-:Y:S01]  /*8320*/  FMUL.FTZ R8, R8, UR11 ;  /* 0x0000000b08087c20 */ /* 0x000fe20008410000 */
[----:B------:R-:W-:Y:S01]  /*8330*/  FMUL.FTZ R0, R0, UR11 ;  /* 0x0000000b00007c20 */ /* 0x000fe20008410000 */
[----:B------:R-:W-:Y:S01]  /*8340*/  FFMA.FTZ R9, -R212, R212, 1 ;  /* 0x3f800000d4097423 */ /* 0x000fe200000101d4 */
[----:B------:R-:W-:Y:S01]  /*8350*/  FMUL.FTZ R4, R4, UR11 ;  /* 0x0000000b04047c20 */ /* 0x000fe20008410000 */
[----:B------:R-:W-:Y:S01]  /*8360*/  FMUL.FTZ R12, R42, R8 ;  /* 0x000000082a0c7220 */ /* 0x000fe20000410000 */
[----:B------:R-:W-:Y:S01]  /*8370*/  FMUL.FTZ R30, R30, R0 ;  /* 0x000000001e1e7220 */ /* 0x000fe20000410000 */
[----:B------:R-:W-:Y:S01]  /*8380*/  FFMA.FTZ R0, -R217, R217, 1 ;  /* 0x3f800000d9007423 */ /* 0x000fe200000101d9 */
[----:B------:R-:W-:Y:S01]  /*8390*/  FMUL.FTZ R9, R9, UR11 ;  /* 0x0000000b09097c20 */ /* 0x000fe20008410000 */
[----:B------:R-:W-:Y:S01]  /*83a0*/  FFMA.FTZ R10, -R213, R213, 1 ;  /* 0x3f800000d50a7423 */ /* 0x000fe200000101d5 */
[----:B------:R-:W-:Y:S01]  /*83b0*/  FFMA.FTZ R5, -R220, R220, 1 ;  /* 0x3f800000dc057423 */ /* 0x000fe200000101dc */
[----:B------:R-:W-:Y:S01]  /*83c0*/  F2FP.F16.F32.PACK_AB R30, R30, R11 ;  /* 0x0000000b1e1e723e */ /* 0x000fe200000000ff */
[----:B------:R-:W-:Y:S01]  /*83d0*/  FMUL.FTZ R11, R84, R50 ;  /* 0x00000032540b7220 */ /* 0x000fe20000410000 */
[----:B------:R-:W-:Y:S01]  /*83e0*/  FMUL.FTZ R13, R0, UR11 ;  /* 0x0000000b000d7c20 */ /* 0x000fe20008410000 */
[----:B------:R2:W5:Y:S01]  /*83f0*/  LDL.LU R84, [R1+0x64] ;  /* 0x0000640001547983 */ /* 0x0005620000300800 */
[----:B------:R-:W-:Y:S01]  /*8400*/  FFMA.FTZ R0, -R214, R214, 1 ;  /* 0x3f800000d6007423 */ /* 0x000fe200000101d6 */
[----:B------:R-:W-:Y:S01]  /*8410*/  FMUL.FTZ R31, R31, R9 ;  /* 0x000000091f1f7220 */ /* 0x000fe20000410000 */
[----:B------:R-:W-:Y:S01]  /*8420*/  FMUL.FTZ R13, R40, R13 ;  /* 0x0000000d280d7220 */ /* 0x000fe20000410000 */
[----:B------:R2:W5:Y:S01]  /*8430*/  LDL.LU R83, [R1+0x60] ;  /* 0x0000600001537983 */ /* 0x0005620000300800 */
[----:B------:R-:W-:Y:S01]  /*8440*/  FMUL.FTZ R0, R0, UR11 ;  /* 0x0000000b00007c20 */ /* 0x000fe20008410000 */
[----:B------:R-:W-:Y:S01]  /*8450*/  FFMA.FTZ R9, -R216, R216, 1 ;  /* 0x3f800000d8097423 */ /* 0x000fe200000101d8 */
[----:B------:R-:W-:Y:S01]  /*8460*/  FMUL.FTZ R10, R10, UR11 ;  /* 0x0000000b0a0a7c20 */ /* 0x000fe20008410000 */
[----:B------:R2:W5:Y:S01]  /*8470*/  LDL.LU R82, [R1+0x5c] ;  /* 0x00005c0001527983 */ /* 0x0005620000300800 */
[----:B------:R-:W-:Y:S01]  /*8480*/  FMUL.FTZ R28, R28, R0 ;  /* 0x000000001c1c7220 */ /* 0x000fe20000410000 */
[----:B------:R-:W-:Y:S01]  /*8490*/  FMUL.FTZ R9, R9, UR11 ;  /* 0x0000000b09097c20 */ /* 0x000fe20008410000 */
[----:B------:R-:W-:Y:S01]  /*84a0*/  FMUL.FTZ R10, R36, R10 ;  /* 0x0000000a240a7220 */ /* 0x000fe20000410000 */
[----:B------:R-:W-:Y:S01]  /*84b0*/  FFMA.FTZ R0, -R218, R218, 1 ;  /* 0x3f800000da007423 */ /* 0x000fe200000101da */
[----:B------:R-:W-:Y:S01]  /*84c0*/  FMUL.FTZ R5, R5, UR11 ;  /* 0x0000000b05057c20 */ /* 0x000fe20008410000 */
[----:B------:R-:W-:Y:S01]  /*84d0*/  F2FP.F16.F32.PACK_AB R28, R28, R12 ;  /* 0x0000000c1c1c723e */ /* 0x000fe200000000ff */
[----:B------:R-:W-:Y:S01]  /*84e0*/  FMUL.FTZ R12, R79, R55 ;  /* 0x000000374f0c7220 */ /* 0x000fe20000410000 */
[----:B------:R-:W-:Y:S01]  /*84f0*/  FMUL.FTZ R29, R29, R9 ;  /* 0x000000091d1d7220 */ /* 0x000fe20000410000 */
[----:B------:R-:W-:Y:S01]  /*8500*/  FMUL.FTZ R0, R0, UR11 ;  /* 0x0000000b00007c20 */ /* 0x000fe20008410000 */
[----:B------:R-:W-:Y:S01]  /*8510*/  F2FP.F16.F32.PACK_AB R31, R31, R10 ;  /* 0x0000000a1f1f723e */ /* 0x000fe200000000ff */
[----:B------:R-:W-:Y:S01]  /*8520*/  FMUL.FTZ R10, R46, R4 ;  /* 0x000000042e0a7220 */ /* 0x000fe20000410000 */
[----:B------:R-:W-:Y:S01]  /*8530*/  FFMA.FTZ R4, -R223, R223, 1 ;  /* 0x3f800000df047423 */ /* 0x000fe200000101df */
[----:B------:R-:W-:Y:S01]  /*8540*/  F2FP.F16.F32.PACK_AB R29, R29, R13 ;  /* 0x0000000d1d1d723e */ /* 0x000fe200000000ff */
[----:B------:R-:W-:Y:S01]  /*8550*/  FMUL.FTZ R13, R81, R53 ;  /* 0x00000035510d7220 */ /* 0x000fe20000410000 */
[----:B------:R-:W-:Y:S01]  /*8560*/  FMUL.FTZ R23, R23, R0 ;  /* 0x0000000017177220 */ /* 0x000fe20000410000 */
[----:B------:R2:W5:Y:S01]  /*8570*/  LDL.LU R81, [R1+0x58] ;  /* 0x0000580001517983 */ /* 0x0005620000300800 */
[----:B------:R-:W-:Y:S01]  /*8580*/  FMUL.FTZ R4, R4, UR11 ;  /* 0x0000000b04047c20 */ /* 0x000fe20008410000 */
[----:B------:R-:W-:Y:S01]  /*8590*/  FFMA.FTZ R0, -R222, R222, 1 ;  /* 0x3f800000de007423 */ /* 0x000fe200000101de */
[----:B------:R-:W-:Y:S01]  /*85a0*/  FMUL.FTZ R22, R22, R5 ;  /* 0x0000000516167220 */ /* 0x000fe20000410000 */
[----:B------:R2:W5:Y:S01]  /*85b0*/  LDL.LU R80, [R1+0x54] ;  /* 0x0000540001507983 */ /* 0x0005620000300800 */
[----:B------:R-:W-:Y:S01]  /*85c0*/  FMUL.FTZ R11, R11, R4 ;  /* 0x000000040b0b7220 */ /* 0x000fe20000410000 */
        /* <DEDUP_REMOVED lines=9> */
[----:B------:R-:W-:Y:S01]  /*8660*/  F2FP.F16.F32.PACK_AB R16, R16, R11 ;  /* 0x0000000b1010723e */ /* 0x000fe200000000ff */
[----:B------:R2:W5:Y:S01]  /*8670*/  LDL.LU R77, [R1+0x48] ;  /* 0x00004800014d7983 */ /* 0x0005620000300800 */
[----:B------:R-:W-:Y:S01]  /*8680*/  FMUL.FTZ R11, R72, R62 ;  /* 0x0000003e480b7220 */ /* 0x000fe20000410000 */
[----:B------:R-:W-:Y:S01]  /*8690*/  FMUL.FTZ R17, R17, R5 ;  /* 0x0000000511117220 */ /* 0x000fe20000410000 */
[----:B------:R-:W-:Y:S01]  /*86a0*/  FFMA.FTZ R5, -R228, R228, 1 ;  /* 0x3f800000e4057423 */ /* 0x000fe200000101e4 */
[----:B------:R2:W5:Y:S01]  /*86b0*/  LDL.LU R76, [R1+0x44] ;  /* 0x00004400014c7983 */ /* 0x0005620000300800 */
[----:B------:R-:W-:Y:S01]  /*86c0*/  FFMA.FTZ R4, -R227, R227, 1 ;  /* 0x3f800000e3047423 */ /* 0x000fe200000101e3 */
        /* <DEDUP_REMOVED lines=8> */
[----:B------:R-:W-:Y:S01]  /*8750*/  FMUL.FTZ R0, R0, UR11 ;  /* 0x0000000b00007c20 */ /* 0x000fe20008410000 */
[----:B------:R-:W-:Y:S01]  /*8760*/  FMUL.FTZ R8, R8, UR11 ;  /* 0x0000000b08087c20 */ /* 0x000fe20008410000 */
[----:B------:R2:W5:Y:S01]  /*8770*/  LDL.LU R73, [R1+0x38] ;  /* 0x0000380001497983 */ /* 0x0005620000300800 */
[----:B------:R-:W-:Y:S01]  /*8780*/  F2FP.F16.F32.PACK_AB R22, R22, R9 ;  /* 0x000000091616723e */ /* 0x000fe200000000ff */
[----:B------:R-:W-:Y:S01]  /*8790*/  FMUL.FTZ R9, R52, R6 ;  /* 0x0000000634097220 */ /* 0x000fe20000410000 */
[----:B------:R-:W-:Y:S01]  /*87a0*/  F2FP.F16.F32.PACK_AB R23, R23, R10 ;  /* 0x0000000a1717723e */ /* 0x000fe200000000ff */
[----:B------:R2:W5:Y:S01]  /*87b0*/  LDL.LU R72, [R1+0x34] ;  /* 0x0000340001487983 */ /* 0x0005620000300800 */
[----:B------:R-:W-:Y:S01]  /*87c0*/  FMUL.FTZ R13, R13, R5 ;  /* 0x000000050d0d7220 */ /* 0x000fe20000410000 */
[----:B------:R-:W-:Y:S01]  /*87d0*/  FMUL.FTZ R10, R54, R4 ;  /* 0x00000004360a7220 */ /* 0x000fe20000410000 */
[----:B------:R-:W-:Y:S01]  /*87e0*/  FMUL.FTZ R12, R12, R0 ;  /* 0x000000000c0c7220 */ /* 0x000fe20000410000 */
[----:B------:R2:W5:Y:S01]  /*87f0*/  LDL.LU R71, [R1+0x30] ;  /* 0x0000300001477983 */ /* 0x0005620000300800 */
[----:B------:R-:W-:Y:S01]  /*8800*/  FFMA.FTZ R6, -R237, R237, 1 ;  /* 0x3f800000ed067423 */ /* 0x000fe200000101ed */
[----:B------:R-:W-:Y:S01]  /*8810*/  FFMA.FTZ R5, -R235, R235, 1 ;  /* 0x3f800000eb057423 */ /* 0x000fe200000101eb */
[----:B------:R-:W-:Y:S01]  /*8820*/  FFMA.FTZ R4, -R233, R233, 1 ;  /* 0x3f800000e9047423 */ /* 0x000fe200000101e9 */
[----:B------:R2:W5:Y:S01]  /*8830*/  LDL.LU R70, [R1+0x2c] ;  /* 0x00002c0001467983 */ /* 0x0005620000300800 */
[----:B------:R-:W-:Y:S01]  /*8840*/  FFMA.FTZ R0, -R231, R231, 1 ;  /* 0x3f800000e7007423 */ /* 0x000fe200000101e7 */
[----:B------:R-:W-:Y:S01]  /*8850*/  FMUL.FTZ R8, R48, R8 ;  /* 0x0000000830087220 */ /* 0x000fe20000410000 */
        /* <DEDUP_REMOVED lines=8> */
[----:B------:R-:W-:Y:S01]  /*88e0*/  FMUL.FTZ R15, R15, R5 ;  /* 0x000000050f0f7220 */ /* 0x000fe20000410000 */
[----:B------:R-:W-:Y:S01]  /*88f0*/  FMUL.FTZ R8, R58, R4 ;  /* 0x000000043a087220 */ /* 0x000fe20000410000 */
[----:B------:R-:W-:Y:S01]  /*8900*/  FMUL.FTZ R14, R14, R0 ;  /* 0x000000000e0e7220 */ /* 0x000fe20000410000 */
        /* <DEDUP_REMOVED lines=8> */
[----:B------:R-:W-:Y:S01]  /*8990*/  F2FP.F16.F32.PACK_AB R12, R12, R10 ;  /* 0x0000000a0c0c723e */ /* 0x000fe200000000ff */
[----:B------:R-:W-:Y:S01]  /*89a0*/  FMUL.FTZ R10, R60, R6 ;  /* 0x000000063c0a7220 */ /* 0x000fe20000410000 */
[----:B------:R-:W-:Y:S01]  /*89b0*/  FMUL.FTZ R19, R19, R5 ;  /* 0x0000000513137220 */ /* 0x000fe20000410000 */
[----:B------:R-:W-:Y:S01]  /*89c0*/  FMUL.FTZ R11, R11, R4 ;  /* 0x000000040b0b7220 */ /* 0x000fe20000410000 */
[----:B------:R-:W-:Y:S01]  /*89d0*/  F2FP.F16.F32.PACK_AB R13, R13, R9 ;  /* 0x000000090d0d723e */ /* 0x000fe200000000ff */
[----:B------:R-:W-:Y:S01]  /*89e0*/  FMUL.FTZ R18, R18, R0 ;  /* 0x0000000012127220 */ /* 0x000fe20000410000 */
[----:B------:R-:W-:Y:S01]  /*89f0*/  FADD.FTZ R67, -R159, R67 ;  /* 0x000000439f437221 */ /* 0x000fe20000010100 */
[----:B------:R-:W-:Y:S01]  /*8a00*/  SEL R9, R245, 0xfffffff0, !P0 ;  /* 0xfffffff0f5097807 */ /* 0x000fe20004000000 */
[----:B------:R-:W-:Y:S01]  /*8a10*/  FFMA.FTZ R6, -R241, R241, 1 ;  /* 0x3f800000f1067423 */ /* 0x000fe200000101f1 */
[----:B------:R-:W-:Y:S01]  /*8a20*/  FFMA.FTZ R5, -R240, R240, 1 ;  /* 0x3f800000f0057423 */ /* 0x000fe200000101f0 */
[----:B------:R-:W-:Y:S01]  /*8a30*/  F2FP.F16.F32.PACK_AB R14, R14, R8 ;  /* 0x000000080e0e723e */ /* 0x000fe200000000ff */
[----:B------:R-:W-:Y:S01]  /*8a40*/  FFMA.FTZ R4, -R239, R239, 1 ;  /* 0x3f800000ef047423 */ /* 0x000fe200000101ef */
[----:B------:R-:W-:Y:S01]  /*8a50*/  FFMA.FTZ R0, -R238, R238, 1 ;  /* 0x3f800000ee007423 */ /* 0x000fe200000101ee */
[----:B------:R-:W-:Y:S01]  /*8a60*/  F2FP.F16.F32.PACK_AB R15, R15, R7 ;  /* 0x000000070f0f723e */ /* 0x000fe200000000ff */
[----:B------:R-:W-:Y:S01]  /*8a70*/  FMUL.FTZ R26, R153, R67 ;  /* 0x00000043991a7220 */ /* 0x000fe20000410000 */
[----:B------:R-:W-:Y:S01]  /*8a80*/  FMUL.FTZ R6, R6, UR11 ;  /* 0x0000000b06067c20 */ /* 0x000fe20008410000 */
        /* <DEDUP_REMOVED lines=9> */
[----:B------:R-:W-:Y:S01]  /*8b20*/  IADD3 R8, PT, PT, R155, R9, RZ ;  /* 0x000000099b087210 */ /* 0x000fe20007ffe0ff */
[----:B------:R-:W-:Y:S01]  /*8b30*/  FMUL.FTZ R26, R26, R0 ;  /* 0x000000001a1a7220 */ /* 0x000fe20000410000 */
[----:B--2---:R-:W-:Y:S06]  /*8b40*/  BRA.U !UP0, `(.L_x_2542) ;  /* 0x0000000108707547 */ /* 0x004fec000b800000 */
[----:B------:R-:W2:Y:S01]  /*8b50*/  LDL.LU R21, [R1+0x8] ;  /* 0x0000080001157983 */ /* 0x000ea20000300800 */
[----:B------:R-:W-:Y:S01]  /*8b60*/  IADD3 R4, P0, PT, RZ, -UR30, RZ ;  /* 0x8000001eff047c10 */ /* 0x000fe2000ff1e0ff */
[----:B------:R-:W-:Y:S02]  /*8b70*/  ULOP3.LUT UR44, UR49, 0x1, URZ, 0xc0, !UPT ;  /* 0x00000001312c7892 */ /* 0x000fe4000f8ec0ff */
[----:B------:R-:W3:Y:S02]  /*8b80*/  LDL.LU R20, [R1+0xc] ;  /* 0x00000c0001147983 */ /* 0x000ee40000300800 */
[----:B------:R-:W-:Y:S01]  /*8b90*/  IMAD.X R0, RZ, RZ, ~UR14, P0 ;  /* 0x8000000eff007e24 */ /* 0x000fe200080e06ff */
[----:B------:R-:W-:Y:S04]  /*8ba0*/  UISETP.NE.U32.AND UP1, UPT, UR44, 0x1, UPT ;  /* 0x000000012c00788c */ /* 0x000fe8000bf25070 */
[----:B------:R-:W-:Y:S01]  /*8bb0*/  SHF.R.S64 R4, R4, 0x1f, R0 ;  /* 0x0000001f04047819 */ /* 0x000fe20000001000 */
[----:B------:R-:W-:Y:S06]  /*8bc0*/  USEL UR44, UR27, 0x4000, !UP1 ;  /* 0x000040001b2c7887 */ /* 0x000fec000c800000 */
[----:B------:R-:W-:Y:S02]  /*8bd0*/  VIADD R244, R244, UR44 ;  /* 0x0000002cf4f47c36 */ /* 0x000fe40008000000 */
[----:B------:R-:W-:Y:S01]  /*8be0*/  VIADD R181, R181, UR44 ;  /* 0x0000002cb5b57c36 */ /* 0x000fe20008000000 */
[----:B---3--:R-:W-:Y:S04]  /*8bf0*/  IADD3 R20, P0, PT, R4, R20, RZ ;  /* 0x0000001404147210 */ /* 0x008fe80007f1e0ff */
[----:B--2---:R-:W-:Y:S01]  /*8c00*/  LEA.HI.X.SX32 R21, R0, R21, 0x1, P0 ;  /* 0x0000001500157211 */ /* 0x004fe200000f0eff */
[----:B------:R1:W-:Y:S01]  /*8c10*/  STL [R1+0xc], R20 ;  /* 0x00000c1401007387 */ /* 0x0003e20000100800 */
[----:B------:R-:W-:Y:S03]  /*8c20*/  IADD3 R6, P0, PT, R20, UR16, RZ ;  /* 0x0000001014067c10 */ /* 0x000fe6000ff1e0ff */
[----:B------:R-:W-:Y:S01]  /*8c30*/  @!PT LDS RZ, [RZ] ;  /* 0x00000000fffff984 */ /* 0x000fe20000000800 */
[----:B------:R-:W-:Y:S01]  /*8c40*/  @!PT LDS RZ, [RZ] ;  /* 0x00000000fffff984 */ /* 0x000fe20000000800 */
[----:B------:R-:W-:Y:S01]  /*8c50*/  @!PT LDS RZ, [RZ] ;  /* 0x00000000fffff984 */ /* 0x000fe20000000800 */
[----:B------:R1:W-:Y:S01]  /*8c60*/  LDGSTS.E.BYPASS.LTC128B.128 [R244], desc[UR32][R20.64] ;  /* 0x0000000014f47fae */ /* 0x0003e2000b981a20 */
[----:B------:R-:W-:Y:S02]  /*8c70*/  IADD3.X R7, PT, PT, R21, UR15, RZ, P0, !PT ;  /* 0x0000000f15077c10 */ /* 0x000fe400087fe4ff */
[----:B------:R-:W-:Y:S01]  /*8c80*/  IADD3 R4, P0, PT, R6, UR16, RZ ;  /* 0x0000001006047c10 */ /* 0x000fe2000ff1e0ff */
[----:B------:R1:W-:Y:S03]  /*8c90*/  STL [R1+0x8], R21 ;  /* 0x0000081501007387 */ /* 0x0003e60000100800 */
[----:B------:R-:W-:Y:S01]  /*8ca0*/  IADD3.X R5, PT, PT, R7, UR15, RZ, P0, !PT ;  /* 0x0000000f07057c10 */ /* 0x000fe200087fe4ff */
[----:B------:R1:W-:Y:S01]  /*8cb0*/  LDGSTS.E.BYPASS.LTC128B.128 [R244+0x1000], desc[UR32][R6.64] ;  /* 0x0100000006f47fae */ /* 0x0003e2000b981a20 */
[----:B------:R-:W-:Y:S03]  /*8cc0*/  IADD3 R10, P0, PT, R4, UR16, RZ ;  /* 0x00000010040a7c10 */ /* 0x000fe6000ff1e0ff */
[----:B------:R1:W-:Y:S01]  /*8cd0*/  LDGSTS.E.BYPASS.LTC128B.128 [R244+0x2000], desc[UR32][R4.64] ;  /* 0x0200000004f47fae */ /* 0x0003e2000b981a20 */
[----:B------:R-:W-:Y:S05]  /*8ce0*/  IADD3.X R11, PT, PT, R5, UR15, RZ, P0, !PT ;  /* 0x0000000f050b7c10 */ /* 0x000fea00087fe4ff */
[----:B------:R1:W-:Y:S04]  /*8cf0*/  LDGSTS.E.BYPASS.LTC128B.128 [R244+0x3000], desc[UR32][R10.64] ;  /* 0x030000000af47fae */ /* 0x0003e8000b981a20 */
[----:B------:R-:W0:Y:S02]  /*8d00*/  LDGDEPBAR ;  /* 0x00000000000079af */ /* 0x000e240000000000 */
.L_x_2542:
[----:B------:R2:W-:Y:S01]  /*8d10*/  STS [R155+0x14000], R173 ;  /* 0x014000ad9b007388 */ /* 0x0005e20000000800 */
[----:B------:R-:W-:Y:S01]  /*8d20*/  IMAD.IADD R0, R9, 0x1, R162 ;  /* 0x0000000109007824 */ /* 0x000fe200078e02a2 */
[----:B-1----:R-:W-:Y:S01]  /*8d30*/  F2FP.F16.F32.PACK_AB R5, R24, R25 ;  /* 0x000000191805723e */ /* 0x002fe200000000ff */
[--C-:B------:R-:W-:Y:S01]  /*8d40*/  IMAD.IADD R4, R156, 0x1, R9.reuse ;  /* 0x000000019c047824 */ /* 0x100fe200078e0209 */
[----:B------:R-:W-:Y:S01]  /*8d50*/  STS [R155+0x14400], R171 ;  /* 0x014400ab9b007388 */ /* 0x000fe20000000800 */
[----:B------:R-:W-:Y:S01]  /*8d60*/  F2FP.F16.F32.PACK_AB R6, R26, R27 ;  /* 0x0000001b1a06723e */ /* 0x000fe200000000ff */
[----:B------:R-:W-:Y:S02]  /*8d70*/  IMAD.IADD R9, R161, 0x1, R9 ;  /* 0x00000001a1097824 */ /* 0x000fe400078e0209 */
[----:B------:R-:W-:Y:S04]  /*8d80*/  STS [R8+0x14000], R164 ;  /* 0x014000a408007388 */ /* 0x000fe80000000800 */
[----:B------:R-:W-:Y:S04]  /*8d90*/  STS [R8+0x14400], R163 ;  /* 0x014400a308007388 */ /* 0x000fe80000000800 */
[----:B------:R-:W-:Y:S04]  /*8da0*/  STS [R155+0x16000], R168 ;  /* 0x016000a89b007388 */ /* 0x000fe80000000800 */
[----:B------:R-:W-:Y:S04]  /*8db0*/  STS [R155+0x16400], R167 ;  /* 0x016400a79b007388 */ /* 0x000fe80000000800 */
[----:B------:R-:W-:Y:S01]  /*8dc0*/  STS [R8+0x16000], R166 ;  /* 0x016000a608007388 */ /* 0x000fe20000000800 */
[----:B--2---:R-:W-:Y:S03]  /*8dd0*/  LOP3.LUT R173, R182, 0x30, RZ, 0xc0, !PT ;  /* 0x00000030b6ad7812 */ /* 0x004fe600078ec0ff */
        /* <DEDUP_REMOVED lines=8> */
[----:B-1----:R-:W1:Y:S03]  /*8e60*/  LDC R149, c[0x0][0x44c] ;  /* 0x00011300ff957b82 */ /* 0x002e660000000800 */
[----:B------:R2:W-:Y:S04]  /*8e70*/  STS [R0+0x16400], R34 ;  /* 0x0164002200007388 */ /* 0x0005e80000000800 */
[----:B------:R-:W-:Y:S04]  /*8e80*/  STS [R156+-0x8000], R31 ;  /* 0xff80001f9c007388 */ /* 0x000fe80000000800 */
[----:B------:R-:W-:Y:S04]  /*8e90*/  STS [R156+-0x7c00], R30 ;  /* 0xff84001e9c007388 */ /* 0x000fe80000000800 */
[----:B------:R-:W-:Y:S04]  /*8ea0*/  STS [R4+-0x8000], R17 ;  /* 0xff80001104007388 */ /* 0x000fe80000000800 */
[----:B------:R-:W-:Y:S04]  /*8eb0*/  STS [R4+-0x7c00], R16 ;  /* 0xff84001004007388 */ /* 0x000fe80000000800 */
[----:B------:R-:W-:Y:S01]  /*8ec0*/  STS [R156+-0x6000], R29 ;  /* 0xffa0001d9c007388 */ /* 0x000fe20000000800 */
[----:B-1----:R-:W-:Y:S03]  /*8ed0*/  IMAD R149, R149, UR5, RZ ;  /* 0x0000000595957c24 */ /* 0x002fe6000f8e02ff */
[----:B------:R-:W-:Y:S01]  /*8ee0*/  STS [R156+-0x5c00], R28 ;  /* 0xffa4001c9c007388 */ /* 0x000fe20000000800 */
[----:B--2---:R-:W-:Y:S02]  /*8ef0*/  LOP3.LUT R0, R2, 0x38, R151, 0x78, !PT ;  /* 0x0000003802007812 */ /* 0x004fe400078e7897 */
[----:B------:R-:W-:Y:S01]  /*8f00*/  LEA R2, R3, UR4, 0x1 ;  /* 0x0000000403027c11 */ /* 0x000fe2000f8e08ff */
[----:B------:R-:W-:Y:S01]  /*8f10*/  STS [R4+-0x6000], R22 ;  /* 0xffa0001604007388 */ /* 0x000fe20000000800 */
[----:B------:R-:W-:Y:S03]  /*8f20*/  LOP3.LUT R0, R0, 0x200, R153, 0xf8, !PT ;  /* 0x0000020000007812 */ /* 0x000fe600078ef899 */
[----:B------:R-:W-:Y:S01]  /*8f30*/  STS [R4+-0x5c00], R23 ;  /* 0xffa4001704007388 */ /* 0x000fe20000000800 */
[----:B------:R-:W-:Y:S01]  /*8f40*/  LEA R0, R0, UR4, 0x1 ;  /* 0x0000000400007c11 */ /* 0x000fe2000f8e08ff */
[----:B------:R-:W-:Y:S02]  /*8f50*/  IMAD.IADD R3, R148, 0x1, R2 ;  /* 0x0000000194037824 */ /* 0x000fe400078e0202 */
        /* <DEDUP_REMOVED lines=117> */
[----:B------:R-:W2:Y:S01]  /*96b0*/  LDL.LU R49, [R1] ;  /* 0x0000000001317983 */ /* 0x000ea20000300800 */
        /* <DEDUP_REMOVED lines=9> */
[----:B------:R1:W-:Y:S01]  /*9750*/  STL [R1], R49 ;  /* 0x0000003101007387 */ /* 0x0003e20000100800 */
        /* <DEDUP_REMOVED lines=14> */
.L_x_2543:
[----:B------:R-:W-:Y:S01]  /*9840*/  LDSM.16.M88.4 R32, [R144+0x14000] ;  /* 0x014000009020783b */ /* 0x000fe20000000200 */
[----:B------:R-:W-:Y:S01]  /*9850*/  IADD3 R136, PT, PT, R172, R144, R148 ;  /* 0x00000090ac887210 */ /* 0x000fe20007ffe094 */
[----:B------:R-:W-:Y:S01]  /*9860*/  IMAD.MOV.U32 R189, RZ, RZ, 0x4 ;  /* 0x00000004ffbd7424 */ /* 0x000fe200078e00ff */
[----:B------:R-:W-:Y:S01]  /*9870*/  PLOP3.LUT P2, PT, PT, PT, UP0, 0x80, 0x8 ;  /* 0x000000000008781c */ /* 0x000fe20003f4f008 */
        /* <DEDUP_REMOVED lines=8> */
[----:B------:R-:W5:Y:S01]  /*9900*/  LDL R188, [R1+0x20] ;  /* 0x0000200001bc7983 */ /* 0x000f620000100800 */
        /* <DEDUP_REMOVED lines=10> */
[----:B------:R-:W-:Y:S01]  /*99b0*/  LDSM.16.M88.4 R56, [R145+0x14000] ;  /* 0x014000009138783b */ /* 0x000fe20000000200 */
[C---:B---3--:R-:W-:Y:S03]  /*99c0*/  HMMA.16816.F32 R8, R28.reuse, R16, RZ ;  /* 0x000000101c08723c */ /* 0x048fe600000018ff */
[----:B------:R-:W3:Y:S04]  /*99d0*/  LDSM.16.MT88.4 R60, [R2+0xd000] ;  /* 0x00d00000023c783b */ /* 0x000ee80000004200 */
[----:B------:R-:W3:Y:S01]  /*99e0*/  LDSM.16.M88.4 R64, [R145+0x16000] ;  /* 0x016000009140783b */ /* 0x000ee20000000200 */
[-C--:B------:R-:W-:Y:S03]  /*99f0*/  HMMA.16816.F32 R12, R28, R18.reuse, RZ ;  /* 0x000000121c0c723c */ /* 0x080fe600000018ff */
[----:B------:R-:W3:Y:S05]  /*9a00*/  LDSM.16.MT88.4 R132, [R3+0xd000] ;  /* 0x00d000000384783b */ /* 0x000eea0000004200 */
        /* <DEDUP_REMOVED lines=89> */
[C---:B------:R-:W-:Y:S03]  /*9fa0*/  LEA R144, P0, R149.reuse, R132, 0x5 ;  /* 0x0000008495907211 */ /* 0x040fe600078028ff */
[----:B------:R-:W-:Y:S01]  /*9fb0*/  HMMA.16816.F32 R32, R36, R58, R32 ;  /* 0x0000003a2420723c */ /* 0x000fe20000001820 */
[----:B------:R-:W4:Y:S03]  /*9fc0*/  LDSM.16.MT88.4 R36, [R3+0xf000] ;  /* 0x00f000000324783b */ /* 0x000f260000004200 */
[C---:B--2---:R-:W-:Y:S01]  /*9fd0*/  LEA.HI.X.SX32 R145, R149.reuse, R133, 0x5, P0 ;  /* 0x0000008595917211 */ /* 0x044fe200000f2eff */
[----:B------:R-:W-:Y:S03]  /*9fe0*/  LDSM.16.M88.4 R56, [R136+0x1a000] ;  /* 0x01a000008838783b */ /* 0x000fe60000000200 */
[-C--:B-1----:R-:W-:Y:S05]  /*9ff0*/  HMMA.16816.F32 R4, R44, R52.reuse, R4 ;  /* 0x000000342c04723c */ /* 0x082fea0000001804 */
[C---:B------:R-:W-:Y:S03]  /*a000*/  IMAD.WIDE R176, R149.reuse, -0x1c0, R144 ;  /* 0xfffffe4095b07825 */ /* 0x040fe600078e0290 */
[C---:B---3--:R-:W-:Y:S04]  /*a010*/  HMMA.16816.F32 R8, R40.reuse, R52, R8 ;  /* 0x000000342808723c */ /* 0x048fe80000001808 */
[C---:B------:R-:W-:Y:S04]  /*a020*/  LEA R66, P0, R149.reuse, R176, 0x5 ;  /* 0x000000b095427211 */ /* 0x040fe800078028ff */
[-C--:B------:R-:W-:Y:S03]  /*a030*/  HMMA.16816.F32 R12, R40, R54.reuse, R12 ;  /* 0x00000036280c723c */ /* 0x080fe6000000180c */
[C---:B------:R-:W-:Y:S02]  /*a040*/  LEA.HI.X.SX32 R67, R149.reuse, R177, 0x5, P0 ;  /* 0x000000b195437211 */ /* 0x040fe400000f2eff */
[C---:B------:R-:W-:Y:S03]  /*a050*/  LEA R64, P0, R149.reuse, R66, 0x5 ;  /* 0x0000004295407211 */ /* 0x040fe600078028ff */
[C---:B------:R-:W-:Y:S01]  /*a060*/  HMMA.16816.F32 R16, R44.reuse, R54, R16 ;  /* 0x000000362c10723c */ /* 0x040fe20000001810 */
[----:B------:R1:W2:Y:S03]  /*a070*/  LDSM.16.MT88.4 R52, [R2+0xf800] ;  /* 0x00f800000234783b */ /* 0x0002a60000004200 */
[C---:B------:R-:W-:Y:S02]  /*a080*/  LEA.HI.X.SX32 R65, R149.reuse, R67, 0x5, P0 ;  /* 0x0000004395417211 */ /* 0x040fe400000f2eff */
[C---:B------:R-:W-:Y:S02]  /*a090*/  LEA R62, P0, R149.reuse, R64, 0x5 ;  /* 0x00000040953e7211 */ /* 0x040fe400078028ff */
[-C--:B----4-:R-:W-:Y:S03]  /*a0a0*/  HMMA.16816.F32 R20, R44, R36.reuse, R20 ;  /* 0x000000242c14723c */ /* 0x090fe60000001814 */
[C---:B------:R-:W-:Y:S02]  /*a0b0*/  LEA.HI.X.SX32 R63, R149.reuse, R65, 0x5, P0 ;  /* 0x00000041953f7211 */ /* 0x040fe400000f2eff */
[C---:B------:R-:W-:Y:S03]  /*a0c0*/  LEA R60, P0, R149.reuse, R62, 0x5 ;  /* 0x0000003e953c7211 */ /* 0x040fe600078028ff */
[C---:B------:R-:W-:Y:S04]  /*a0d0*/  HMMA.16816.F32 R24, R40.reuse, R36, R24 ;  /* 0x000000242818723c */ /* 0x040fe80000001818 */
[----:B------:R-:W-:Y:S02]  /*a0e0*/  LEA.HI.X.SX32 R61, R149, R63, 0x5, P0 ;  /* 0x0000003f953d7211 */ /* 0x000fe400000f2eff */
[----:B-1----:R-:W-:Y:S02]  /*a0f0*/  @P2 SHF.R.U32.HI R2, RZ, 0x2, R186 ;  /* 0x00000002ff022819 */ /* 0x002fe400000116ba */
[-C--:B------:R-:W-:Y:S03]  /*a100*/  HMMA.16816.F32 R28, R40, R38.reuse, R28 ;  /* 0x00000026281c723c */ /* 0x080fe6000000181c */
[----:B------:R-:W-:Y:S05]  /*a110*/  @P2 LOP3.LUT R251, R173, 0x7, R2, 0xf8, !PT ;  /* 0x00000007adfb2812 */ /* 0x000fea00078ef802 */
[----:B------:R-:W-:Y:S01]  /*a120*/  HMMA.16816.F32 R32, R44, R38, R32 ;  /* 0x000000262c20723c */ /* 0x000fe20000001820 */
[----:B------:R1:W3:Y:S07]  /*a130*/  LDSM.16.MT88.4 R36, [R3+0xf800] ;  /* 0x00f800000324783b */ /* 0x0002ee0000004200 */
[-C--:B--2---:R-:W-:Y:S08]  /*a140*/  HMMA.16816.F32 R4, R48, R52.reuse, R4 ;  /* 0x000000343004723c */ /* 0x084ff00000001804 */
        /* <DEDUP_REMOVED lines=9> */
[----:B-----5:R-:W2:Y:S01]  /*a1e0*/  @P2 LDG.E R188, desc[UR32][R2.64+-0x200] ;  /* 0xfffe002002bc2981 */ /* 0x020ea2000c1e1900 */
[----:B------:R-:W-:Y:S02]  /*a1f0*/  UISETP.GT.AND UP0, UPT, UR49, UR45, UPT ;  /* 0x0000002d3100728c */ /* 0x000fe4000bf04270 */
[C---:B------:R-:W-:Y:S01]  /*a200*/  LEA.HI.X.SX32 R47, R149.reuse, R53, 0x5, P0 ;  /* 0x00000035952f7211 */ /* 0x040fe200000f2eff */
[----:B------:R-:W4:Y:S01]  /*a210*/  @P2 LDG.E R187, desc[UR32][R2.64+-0x1e0] ;  /* 0xfffe202002bb2981 */ /* 0x000f22000c1e1900 */
[C---:B------:R-:W-:Y:S01]  /*a220*/  LEA R44, P0, R149.reuse, R46, 0x5 ;  /* 0x0000002e952c7211 */ /* 0x040fe200078028ff */
[----:B------:R-:W-:Y:S01]  /*a230*/  UIADD3 UR49, UPT, UPT, UR49, -0x1, URZ ;  /* 0xffffffff31317890 */ /* 0x000fe2000fffe0ff */
[-C--:B---3--:R-:W-:Y:S01]  /*a240*/  HMMA.16816.F32 R20, R48, R36.reuse, R20 ;  /* 0x000000243014723c */ /* 0x088fe20000001814 */
[----:B------:R-:W3:Y:S02]  /*a250*/  @P2 LDG.E R179, desc[UR32][R2.64+-0x100] ;  /* 0xffff002002b32981 */ /* 0x000ee4000c1e1900 */
        /* <DEDUP_REMOVED lines=82> */
[----:B--2---:R-:W-:Y:S07]  /*a780*/  @P2 STL [R1+0x20], R188 ;  /* 0x000020bc01002387 */ /* 0x004fee0000100800 */
[-C--:B------:R-:W-:Y:S01]  /*a790*/  HMMA.16816.F32 R124, R32, R30.reuse, R124 ;  /* 0x0000001e207c723c */ /* 0x080fe2000000187c */
[----:B------:R-:W-:Y:S04]  /*a7a0*/  LDSM.16.MT88.4 R32, [R0+0x1a000] ;  /* 0x01a000000020783b */ /* 0x000fe80000004200 */
[----:B----4-:R-:W-:Y:S03]  /*a7b0*/  @P2 STL [R1+0x1c], R187 ;  /* 0x00001cbb01002387 */ /* 0x010fe60000100800 */
[----:B------:R-:W-:Y:S01]  /*a7c0*/  HMMA.16816.F32 R128, R20, R30, R128 ;  /* 0x0000001e1480723c */ /* 0x000fe20000001880 */
[----:B------:R-:W-:Y:S04]  /*a7d0*/  LDSM.16.MT88.4 R20, [R0+0x16000] ;  /* 0x016000000014783b */ /* 0x000fe80000004200 */
[----:B------:R-:W2:Y:S03]  /*a7e0*/  LDSM.16.MT88.4 R28, [R180+0x2000] ;  /* 0x00200000b41c783b */ /* 0x000ea60000004200 */
[-C--:B------:R-:W-:Y:S01]  /*a7f0*/  HMMA.16816.F32 R100, R8, R36.reuse, R100 ;  /* 0x000000240864723c */ /* 0x080fe20000001864 */
[----:B---3--:R-:W-:Y:S04]  /*a800*/  @P2 STL [R1+0x18], R179 ;  /* 0x000018b301002387 */ /* 0x008fe80000100800 */
[----:B-----5:R-:W-:Y:S03]  /*a810*/  @P2 STL [R1+0x14], R178 ;  /* 0x000014b201002387 */ /* 0x020fe60000100800 */
        /* <DEDUP_REMOVED lines=33> */
[----:B------:R-:W-:Y:S03]  /*aa30*/  LDSM.16.MT88.4 R36, [R0+0x1b800] ;  /* 0x01b800000024783b */ /* 0x000fe60000004200 */
[-C--:B-1----:R-:W-:Y:S08]  /*aa40*/  HMMA.16816.F32 R100, R8, R12.reuse, R100 ;  /* 0x0000000c0864723c */ /* 0x082ff00000001864 */
[C---:B------:R-:W-:Y:S08]  /*aa50*/  HMMA.16816.F32 R104, R40.reuse, R12, R104 ;  /* 0x0000000c2868723c */ /* 0x040ff00000001868 */
[-C--:B------:R-:W-:Y:S08]  /*aa60*/  HMMA.16816.F32 R108, R40, R14.reuse, R108 ;  /* 0x0000000e286c723c */ /* 0x080ff0000000186c */
[C---:B------:R-:W-:Y:S01]  /*aa70*/  HMMA.16816.F32 R112, R8.reuse, R14, R112 ;  /* 0x0000000e0870723c */ /* 0x040fe20000001870 */
[----:B------:R1:W3:Y:S07]  /*aa80*/  LDSM.16.MT88.4 R12, [R0+0x17800] ;  /* 0x01780000000c783b */ /* 0x0002ee0000004200 */
        /* <DEDUP_REMOVED lines=9> */
[C---:B--2---:R-:W-:Y:S08]  /*ab20*/  HMMA.16816.F32 R104, R28.reuse, R24, R104 ;  /* 0x000000181c68723c */ /* 0x044ff00000001868 */
        /* <DEDUP_REMOVED lines=145> */
.L_x_2545:
[----:B------:R-:W2:Y:S01]  /*b440*/  LDCU.64 UR12, c[0x0][0x5c0] ;  /* 0x0000b800ff0c77ac */ /* 0x000ea20008000a00 */
[----:B------:R-:W-:-:S04]  /*b450*/  UIADD3 UR5, UPT, UPT, UR40, UR41, URZ ;  /* 0x0000002928057290 */ /* 0x000fc8000fffe0ff */
[----:B--2---:R-:W-:Y:S02]  /*b460*/  UIMAD.WIDE.U32 UR42, UR5, UR12, URZ ;  /* 0x0000000c052a72a5 */ /* 0x004fe4000f8e00ff */
[----:B------:R-:W-:-:S04]  /*b470*/  UIMAD UR5, UR5, UR13, URZ ;  /* 0x0000000d050572a4 */ /* 0x000fc8000f8e02ff */
[----:B------:R-:W-:-:S06]  /*b480*/  UIADD3 UR5, UPT, UPT, UR43, UR5, URZ ;  /* 0x000000052b057290 */ /* 0x000fcc000fffe0ff */
[----:B-1----:R-:W-:Y:S02]  /*b490*/  MOV R0, UR5 ;  /* 0x0000000500007c02 */ /* 0x002fe40008000f00 */
.L_x_2546:
        /* <DEDUP_REMOVED lines=12> */
.L_x_2547:
[----:B------:R-:W1:Y:S01]  /*b560*/  LDCU.64 UR10, c[0x0][0x5c8] ;  /* 0x0000b900ff0a77ac */ /* 0x000e620008000a00 */
[----:B------:R-:W-:-:S04]  /*b570*/  UIADD3 UR5, UPT, UPT, UR40, UR41, URZ ;  /* 0x0000002928057290 */ /* 0x000fc8000fffe0ff */
[----:B-1----:R-:W-:Y:S02]  /*b580*/  UIMAD.WIDE.U32 UR16, UR5, UR10, URZ ;  /* 0x0000000a051072a5 */ /* 0x002fe4000f8e00ff */
[----:B------:R-:W-:-:S04]  /*b590*/  UIMAD UR5, UR5, UR11, URZ ;  /* 0x0000000b050572a4 */ /* 0x000fc8000f8e02ff */
[----:B------:R-:W-:-:S06]  /*b5a0*/  UIADD3 UR5, UPT, UPT, UR17, UR5, URZ ;  /* 0x0000000511057290 */ /* 0x000fcc000fffe0ff */
[----:B------:R-:W-:-:S07]  /*b5b0*/  MOV R20, UR5 ;  /* 0x0000000500147c02 */ /* 0x000fce0008000f00 */
.L_x_2548:
[----:B------:R-:W-:Y:S01]  /*b5c0*/  BAR.SYNC.DEFER_BLOCKING 0x0 ;  /* 0x0000000000007b1d */ /* 0x000fe20000010000 */
[----:B------:R-:W-:Y:S01]  /*b5d0*/  USHF.L.U32 UR5, UR34, 0x7, URZ ;  /* 0x0000000722057899 */ /* 0x000fe200080006ff */
[----:B------:R-:W-:Y:S01]  /*b5e0*/  SHF.R.U32.HI R186, RZ, 0x3, R186 ;  /* 0x00000003ffba7819 */ /* 0x000fe200000116ba */
[----:B------:R-:W-:Y:S02]  /*b5f0*/  USHF.L.U32 UR9, UR34, 0x7, URZ ;  /* 0x0000000722097899 */ /* 0x000fe400080006ff */
[----:B------:R-:W-:-:S03]  /*b600*/  UIMAD.WIDE.U32 UR40, UR5, UR12, URZ ;  /* 0x0000000c052872a5 */ /* 0x000fc6000f8e00ff */
[----:B------:R-:W1:Y:S01]  /*b610*/  LDC.64 R4, c[0x0][0x5d8] ;  /* 0x00017600ff047b82 */ /* 0x000e620000000a00 */
[----:B------:R-:W-:Y:S01]  /*b620*/  USHF.R.S32.HI UR14, URZ, 0x1f, UR5 ;  /* 0x0000001fff0e7899 */ /* 0x000fe20008011405 */
[C---:B------:R-:W-:Y:S01]  /*b630*/  VIADD R7, R186.reuse, 0x40 ;  /* 0x00000040ba077836 */ /* 0x040fe20000000000 */
[----:B------:R-:W-:Y:S01]  /*b640*/  UIADD3 UR39, UPT, UPT, -UR9, UR39, URZ ;  /* 0x0000002709277290 */ /* 0x000fe2000fffe1ff */
[C---:B------:R-:W-:Y:S01]  /*b650*/  VIADD R6, R186.reuse, 0x60 ;  /* 0x00000060ba067836 */ /* 0x040fe20000000000 */
[----:B------:R-:W-:Y:S01]  /*b660*/  UIMAD UR8, UR14, UR12, URZ ;  /* 0x0000000c0e0872a4 */ /* 0x000fe2000f8e02ff */
[----:B------:R-:W-:Y:S01]  /*b670*/  IMAD.U32 R2, RZ, RZ, UR40 ;  /* 0x00000028ff027e24 */ /* 0x000fe2000f8e00ff */
[----:B------:R-:W-:Y:S01]  /*b680*/  IADD3 R25, P1, PT, R186, 0x20, RZ ;  /* 0x00000020ba197810 */ /* 0x000fe20007f3e0ff */
[----:B------:R-:W2:Y:S01]  /*b690*/  LDC.64 R34, c[0x0][0x5e0] ;  /* 0x00017800ff227b82 */ /* 0x000ea20000000a00 */
[----:B------:R-:W-:Y:S01]  /*b6a0*/  UIMAD UR8, UR5, UR13, UR8 ;  /* 0x0000000d050872a4 */ /* 0x000fe2000f8e0208 */
[----:B------:R-:W-:Y:S01]  /*b6b0*/  IMAD.U32 R3, RZ, RZ, UR41 ;  /* 0x00000029ff037e24 */ /* 0x000fe2000f8e00ff */
[----:B------:R-:W-:Y:S01]  /*b6c0*/  LOP3.LUT R2, R2, 0x38, R151, 0xf8, !PT ;  /* 0x0000003802027812 */ /* 0x000fe200078ef897 */
[C---:B------:R-:W-:Y:S01]  /*b6d0*/  VIADD R8, R186.reuse, 0x20 ;  /* 0x00000020ba087836 */ /* 0x040fe20000000000 */
[----:B------:R-:W-:Y:S01]  /*b6e0*/  ISETP.GE.AND P2, PT, R186, UR39, PT ;  /* 0x00000027ba007c0c */ /* 0x000fe2000bf46270 */
[----:B------:R-:W-:Y:S01]  /*b6f0*/  BSSY.RECONVERGENT B0, `(.L_x_2549) ;  /* 0x0000016000007945 */ /* 0x000fe20003800200 */
[----:B------:R-:W-:Y:S01]  /*b700*/  IMAD.U32 R3, RZ, RZ, UR8 ;  /* 0x00000008ff037e24 */ /* 0x000fe2000f8e00ff */
[----:B------:R-:W-:Y:S01]  /*b710*/  IADD3 R2, P0, PT, R2, UR42, RZ ;  /* 0x0000002a02027c10 */ /* 0x000fe2000ff1e0ff */
[----:B------:R-:W-:Y:S01]  /*b720*/  IMAD.X R33, RZ, RZ, RZ, P1 ;  /* 0x000000ffff217224 */ /* 0x000fe200008e06ff */
[----:B------:R3:W4:Y:S01]  /*b730*/  LDS.128 R16, [R155+0xd000] ;  /* 0x00d000009b107984 */ /* 0x0007220000000c00 */
[----:B------:R-:W-:-:S02]  /*b740*/  ISETP.GE.AND P4, PT, R7, UR39, PT ;  /* 0x0000002707007c0c */ /* 0x000fc4000bf86270 */
[----:B------:R-:W-:Y:S02]  /*b750*/  IADD3.X R3, PT, PT, R0, UR41, R3, P0, !PT ;  /* 0x0000002900037c10 */ /* 0x000fe400087fe403 */
[----:B------:R-:W-:Y:S02]  /*b760*/  ISETP.GE.AND P3, PT, R6, UR39, PT ;  /* 0x0000002706007c0c */ /* 0x000fe4000bf66270 */
[----:B------:R-:W-:Y:S01]  /*b770*/  ISETP.GE.AND P5, PT, R8, UR39, PT ;  /* 0x0000002708007c0c */ /* 0x000fe2000bfa6270 */
[----:B-1----:R-:W-:Y:S01]  /*b780*/  IMAD.WIDE.U32 R6, R4, UR20, R2 ;  /* 0x0000001404067c25 */ /* 0x002fe2000f8e0002 */
[----:B------:R-:W-:-:S03]  /*b790*/  IADD3 R26, P0, PT, R186, 0x40, RZ ;  /* 0x00000040ba1a7810 */ /* 0x000fc60007f1e0ff */
[----:B------:R-:W-:Y:S01]  /*b7a0*/  IMAD R12, R5, UR20, R7 ;  /* 0x00000014050c7c24 */ /* 0x000fe2000f8e0207 */
[----:B---3--:R-:W-:Y:S09]  /*b7b0*/  @P2 BRA `(.L_x_2550) ;  /* 0x0000000000242947 */ /* 0x008ff20003800000 */
[----:B------:R-:W1:Y:S01]  /*b7c0*/  LDS.128 R8, [R155+0xc000] ;  /* 0x00c000009b087984 */ /* 0x000e620000000c00 */
[----:B------:R-:W3:Y:S01]  /*b7d0*/  LDCU.64 UR8, c[0x0][0x560] ;  /* 0x0000ac00ff0877ac */ /* 0x000ee20008000a00 */
[----:B------:R-:W-:Y:S02]  /*b7e0*/  MOV R2, R6 ;  /* 0x0000000600027202 */ /* 0x000fe40000000f00 */
[----:B------:R-:W-:-:S03]  /*b7f0*/  MOV R3, R12 ;  /* 0x0000000c00037202 */ /* 0x000fc60000000f00 */
[----:B------:R-:W-:-:S04]  /*b800*/  IMAD.WIDE.U32 R2, R186, UR12, R2 ;  /* 0x0000000cba027c25 */ /* 0x000fc8000f8e0002 */
[----:B------:R-:W-:Y:S01]  /*b810*/  IMAD R0, R186, UR13, R3 ;  /* 0x0000000dba007c24 */ /* 0x000fe2000f8e0203 */
[----:B---3--:R-:W-:-:S04]  /*b820*/  LEA R4, P1, R2, UR8, 0x1 ;  /* 0x0000000802047c11 */ /* 0x008fc8000f8208ff */
[----:B------:R-:W-:-:S05]  /*b830*/  LEA.HI.X R5, R2, UR9, R0, 0x1, P1 ;  /* 0x0000000902057c11 */ /* 0x000fca00088f0c00 */
[----:B-1----:R1:W-:Y:S04]  /*b840*/  STG.E.128 desc[UR32][R4.64], R8 ;  /* 0x0000000804007986 */ /* 0x0023e8000c101d20 */
.L_x_2550:
[----:B------:R-:W-:Y:S05]  /*b850*/  BSYNC.RECONVERGENT B0 ;  /* 0x0000000000007941 */ /* 0x000fea0003800200 */
.L_x_2549:
        /* <DEDUP_REMOVED lines=12> */
.L_x_2552:
[----:B------:R-:W-:Y:S05]  /*b920*/  BSYNC.RECONVERGENT B0 ;  /* 0x0000000000007941 */ /* 0x000fea0003800200 */
.L_x_2551:
[----:B-1----:R1:W1:Y:S01]  /*b930*/  LDS.128 R8, [R155+0xe000] ;  /* 0x00e000009b087984 */ /* 0x0022620000000c00 */
[----:B------:R-:W-:Y:S01]  /*b940*/  BSSY.RECONVERGENT B0, `(.L_x_2553) ;  /* 0x000000d000007945 */ /* 0x000fe20003800200 */
[----:B------:R-:W-:-:S03]  /*b950*/  IADD3.X R32, PT, PT, RZ, RZ, RZ, P0, !PT ;  /* 0x000000ffff207210 */ /* 0x000fc600007fe4ff */
[----:B------:R-:W-:Y:S05]  /*b960*/  @P4 BRA `(.L_x_2554) ;  /* 0x0000000000284947 */ /* 0x000fea0003800000 */
        /* <DEDUP_REMOVED lines=9> */
[----:B-1----:R1:W-:Y:S04]  /*ba00*/  STG.E.128 desc[UR32][R4.64], R8 ;  /* 0x0000000804007986 */ /* 0x0023e8000c101d20 */
.L_x_2554:
[----:B------:R-:W-:Y:S05]  /*ba10*/  BSYNC.RECONVERGENT B0 ;  /* 0x0000000000007941 */ /* 0x000fea0003800200 */
.L_x_2553:
[----:B-1----:R1:W1:Y:S01]  /*ba20*/  LDS.128 R8, [R155+0xf000] ;  /* 0x00f000009b087984 */ /* 0x0022620000000c00 */
[----:B------:R-:W-:Y:S01]  /*ba30*/  IADD3 R24, P0, PT, R186, 0x60, RZ ;  /* 0x00000060ba187810 */ /* 0x000fe20007f1e0ff */
[----:B------:R-:W-:Y:S01]  /*ba40*/  BSSY.RECONVERGENT B0, `(.L_x_2555) ;  /* 0x000000f000007945 */ /* 0x000fe20003800200 */
[----:B------:R-:W-:Y:S01]  /*ba50*/  LOP3.LUT R151, R151, 0x38, RZ, 0xc0, !PT ;  /* 0x0000003897977812 */ /* 0x000fe200078ec0ff */
[----:B------:R-:W-:Y:S02]  /*ba60*/  IMAD.U32 R13, RZ, RZ, UR10 ;  /* 0x0000000aff0d7e24 */ /* 0x000fe4000f8e00ff */
[----:B------:R-:W-:Y:S01]  /*ba70*/  IMAD.X R27, RZ, RZ, RZ, P0 ;  /* 0x000000ffff1b7224 */ /* 0x000fe200000e06ff */
[----:B------:R-:W-:Y:S07]  /*ba80*/  @P3 BRA `(.L_x_2556) ;  /* 0x0000000000283947 */ /* 0x000fee0003800000 */
[----:B------:R-:W5:Y:S01]  /*ba90*/  LDCU.64 UR8, c[0x0][0x560] ;  /* 0x0000ac00ff0877ac */ /* 0x000f620008000a00 */
[----:B------:R-:W-:Y:S01]  /*baa0*/  MOV R2, R6 ;  /* 0x0000000600027202 */ /* 0x000fe20000000f00 */
[----:B------:R-:W-:Y:S01]  /*bab0*/  IMAD R0, R27, UR12, RZ ;  /* 0x0000000c1b007c24 */ /* 0x000fe2000f8e02ff */
[----:B------:R-:W-:-:S03]  /*bac0*/  MOV R3, R12 ;  /* 0x0000000c00037202 */ /* 0x000fc60000000f00 */
[C---:B------:R-:W-:Y:S02]  /*bad0*/  IMAD R0, R24.reuse, UR13, R0 ;  /* 0x0000000d18007c24 */ /* 0x040fe4000f8e0200 */
[----:B---3--:R-:W-:-:S05]  /*bae0*/  IMAD.WIDE.U32 R4, R24, UR12, R2 ;  /* 0x0000000c18047c25 */ /* 0x008fca000f8e0002 */
[----:B------:R-:W-:Y:S02]  /*baf0*/  IADD3 R0, PT, PT, R0, R5, RZ ;  /* 0x0000000500007210 */ /* 0x000fe40007ffe0ff */
[----:B-----5:R-:W-:-:S04]  /*bb00*/  LEA R2, P0, R4, UR8, 0x1 ;  /* 0x0000000804027c11 */ /* 0x020fc8000f8008ff */
[----:B------:R-:W-:-:S05]  /*bb10*/  LEA.HI.X R3, R4, UR9, R0, 0x1, P0 ;  /* 0x0000000904037c11 */ /* 0x000fca00080f0c00 */
[----:B-1----:R1:W-:Y:S04]  /*bb20*/  STG.E.128 desc[UR32][R2.64], R8 ;  /* 0x0000000802007986 */ /* 0x0023e8000c101d20 */
.L_x_2556:
[----:B------:R-:W-:Y:S05]  /*bb30*/  BSYNC.RECONVERGENT B0 ;  /* 0x0000000000007941 */ /* 0x000fea0003800200 */
.L_x_2555:
[----:B-1----:R-:W-:Y:S01]  /*bb40*/  MOV R2, R151 ;  /* 0x0000009700027202 */ /* 0x002fe20000000f00 */
[----:B------:R-:W-:Y:S01]  /*bb50*/  UIMAD UR14, UR14, UR10, URZ ;  /* 0x0000000a0e0e72a4 */ /* 0x000fe2000f8e02ff */
[----:B------:R-:W-:Y:S01]  /*bb60*/  MOV R3, RZ ;  /* 0x000000ff00037202 */ /* 0x000fe20000000f00 */
[----:B---3--:R-:W1:Y:S01]  /*bb70*/  @!P2 LDC.64 R4, c[0x0][0x568] ;  /* 0x00015a00ff04ab82 */ /* 0x008e620000000a00 */
[----:B------:R-:W-:Y:S01]  /*bb80*/  LDS.128 R28, [R155+0x13000] ;  /* 0x013000009b1c7984 */ /* 0x000fe20000000c00 */
[----:B------:R-:W-:Y:S01]  /*bb90*/  UIMAD UR14, UR5, UR11, UR14 ;  /* 0x0000000b050e72a4 */ /* 0x000fe2000f8e020e */
[----:B------:R-:W-:Y:S01]  /*bba0*/  BSSY.RECONVERGENT B0, `(.L_x_2557) ;  /* 0x000001a000007945 */ /* 0x000fe20003800200 */
[----:B------:R-:W-:Y:S01]  /*bbb0*/  IMAD.WIDE.U32 R2, R13, UR5, R2 ;  /* 0x000000050d027c25 */ /* 0x000fe2000f8e0002 */
[----:B----4-:R-:W-:Y:S04]  /*bbc0*/  LDS.128 R16, [R155+0x11000] ;  /* 0x011000009b107984 */ /* 0x010fe80000000c00 */
[----:B------:R-:W3:Y:S01]  /*bbd0*/  LDS.128 R12, [R155+0x10000] ;  /* 0x010000009b0c7984 */ /* 0x000ee20000000c00 */
[----:B------:R-:W-:-:S04]  /*bbe0*/  IADD3 R2, P0, PT, R2, UR16, RZ ;  /* 0x0000001002027c10 */ /* 0x000fc8000ff1e0ff */
[----:B------:R-:W-:Y:S02]  /*bbf0*/  IADD3.X R3, PT, PT, R20, UR14, R3, P0, !PT ;  /* 0x0000000e14037c10 */ /* 0x000fe400087fe403 */
        /* <DEDUP_REMOVED lines=20> */
.L_x_2558:
[----:B------:R-:W-:Y:S05]  /*bd40*/  BSYNC.RECONVERGENT B0 ;  /* 0x0000000000007941 */ /* 0x000fea0003800200 */
.L_x_2557:
        /* <DEDUP_REMOVED lines=11> */
[----:B------:R2:W-:Y:S04]  /*be00*/  STG.E.128 desc[UR32][R4.64], R20 ;  /* 0x0000001404007986 */ /* 0x0005e8000c101d20 */
.L_x_2560:
[----:B------:R-:W-:Y:S05]  /*be10*/  BSYNC.RECONVERGENT B0 ;  /* 0x0000000000007941 */ /* 0x000fea0003800200 */
.L_x_2559:
[----:B------:R-:W-:Y:S05]  /*be20*/  @P3 BRA `(.L_x_2539) ;  /* 0x0000000000283947 */ /* 0x000fea0003800000 */
[----:B------:R-:W3:Y:S01]  /*be30*/  LDCU.64 UR8, c[0x0][0x568] ;  /* 0x0000ad00ff0877ac */ /* 0x000ee20008000a00 */
[----:B------:R-:W-:Y:S01]  /*be40*/  MOV R2, R8 ;  /* 0x0000000800027202 */ /* 0x000fe20000000f00 */
[----:B------:R-:W-:Y:S01]  /*be50*/  IMAD R0, R27, UR10, RZ ;  /* 0x0000000a1b007c24 */ /* 0x000fe2000f8e02ff */
[----:B------:R-:W-:-:S03]  /*be60*/  MOV R3, R7 ;  /* 0x0000000700037202 */ /* 0x000fc60000000f00 */
[C---:B------:R-:W-:Y:S02]  /*be70*/  IMAD R0, R24.reuse, UR11, R0 ;  /* 0x0000000b18007c24 */ /* 0x040fe4000f8e0200 */
[----:B-12-4-:R-:W-:-:S05]  /*be80*/  IMAD.WIDE.U32 R4, R24, UR10, R2 ;  /* 0x0000000a18047c25 */ /* 0x016fca000f8e0002 */
[----:B------:R-:W-:Y:S02]  /*be90*/  IADD3 R0, PT, PT, R0, R5, RZ ;  /* 0x0000000500007210 */ /* 0x000fe40007ffe0ff */
[----:B---3--:R-:W-:-:S04]  /*bea0*/  LEA R2, P0, R4, UR8, 0x1 ;  /* 0x0000000804027c11 */ /* 0x008fc8000f8008ff */
[----:B------:R-:W-:-:S05]  /*beb0*/  LEA.HI.X R3, R4, UR9, R0, 0x1, P0 ;  /* 0x0000000904037c11 */ /* 0x000fca00080f0c00 */
[----:B------:R3:W-:Y:S04]  /*bec0*/  STG.E.128 desc[UR32][R2.64], R28 ;  /* 0x0000001c02007986 */ /* 0x0007e8000c101d20 */
.L_x_2539:
[----:B------:R-:W-:Y:S05]  /*bed0*/  BSYNC.RECONVERGENT B1 ;  /* 0x0000000000017941 */ /* 0x000fea0003800200 */
.L_x_2513:
[----:B------:R-:W5:Y:S01]  /*bee0*/  LDCU UR8, c[0x0][0x438] ;  /* 0x00008700ff0877ac */ /* 0x000f620008000800 */
[----:B------:R-:W1:Y:S01]  /*bef0*/  LDCU UR9, c[0x0][0x370] ;  /* 0x00006e00ff0977ac */ /* 0x000e620008000800 */
[----:B------:R-:W-:Y:S01]  /*bf00*/  UMOV UR10, UR19 ;  /* 0x00000013000a7c82 */ /* 0x000fe20008000000 */
[----:B-----5:R-:W-:-:S04]  /*bf10*/  UIADD3 UR8, UPT, UPT, UR8, 0x7f, URZ ;  /* 0x0000007f08087890 */ /* 0x020fc8000fffe0ff */
[----:B------:R-:W-:Y:S02]  /*bf20*/  USHF.R.S32.HI UR5, URZ, 0x1f, UR8 ;  /* 0x0000001fff057899 */ /* 0x000fe40008011408 */
[----:B-1----:R-:W-:Y:S02]  /*bf30*/  UIADD3 UR34, UPT, UPT, UR9, UR34, URZ ;  /* 0x0000002209227290 */ /* 0x002fe4000fffe0ff */
[----:B------:R-:W-:-:S04]  /*bf40*/  ULEA.HI UR5, UR5, UR8, URZ, 0x7 ;  /* 0x0000000805057291 */ /* 0x000fc8000f8f38ff */
[----:B------:R-:W-:-:S04]  /*bf50*/  USHF.R.S32.HI UR5, URZ, 0x7, UR5 ;  /* 0x00000007ff057899 */ /* 0x000fc80008011405 */
[----:B------:R-:W-:-:S09]  /*bf60*/  UISETP.GE.AND UP0, UPT, UR34, UR5, UPT ;  /* 0x000000052200728c */ /* 0x000fd2000bf06270 */
[----:B------:R-:W-:Y:S05]  /*bf70*/  BRA.U !UP0, `(.L_x_2561) ;  /* 0xffffff4108e47547 */ /* 0x000fea000b83ffff */
[----:B------:R-:W-:Y:S05]  /*bf80*/  EXIT ;  /* 0x000000000000794d */ /* 0x000fea0003800000 */
.L_x_2562:
        /* <DEDUP_REMOVED lines=15> */
.L_x_2796:


//--------------------- .text._ZN5flash44flash_bwd_dq_dk_dv_loop_seqk_parallel_kernelI23Flash_bwd_kernel_traitsILi64ELi128ELi128ELi8ELi4ELi4ELi4ELb0ELb0EN7cutlass6half_tE19Flash_kernel_traitsILi64ELi128ELi128ELi8ES3_EELb1ELb0ELb1ELb1ELb0ELb0ELb0EEEvNS_16Flash_bwd_paramsE --------------------------
	.section	.text._ZN5flash44flash_bwd_dq_dk_dv_loop_seqk_parallel_kernelI23Flash_bwd_kernel_traitsILi64ELi128ELi128ELi8ELi4ELi4ELi4ELb0ELb0EN7cutlass6half_tE19Flash_kernel_traitsILi64ELi128ELi128ELi8ES3_EELb1ELb0ELb1ELb1ELb0ELb0ELb0EEEvNS_16Flash_bwd_paramsE,"ax",@progbits
	.align	128
        .global         _ZN5flash44flash_bwd_dq_dk_dv_loop_seqk_parallel_kernelI23Flash_bwd_kernel_traitsILi64ELi128ELi128ELi8ELi4ELi4ELi4ELb0ELb0EN7cutlass6half_tE19Flash_kernel_traitsILi64ELi128ELi128ELi8ES3_EELb1ELb0ELb1ELb1ELb0ELb0ELb0EEEvNS_16Flash_bwd_paramsE
        .type           _ZN5flash44flash_bwd_dq_dk_dv_loop_seqk_parallel_kernelI23Flash_bwd_kernel_traitsILi64ELi128ELi128ELi8ELi4ELi4ELi4ELb0ELb0EN7cutlass6half_tE19Flash_kernel_traitsILi64ELi128ELi128ELi8ES3_EELb1ELb0ELb1ELb1ELb0ELb0ELb0EEEvNS_16Flash_bwd_paramsE,@function
        .size           _ZN5flash44flash_bwd_dq_dk_dv_loop_seqk_parallel_kernelI23Flash_bwd_kernel_traitsILi64ELi128ELi128ELi8ELi4ELi4ELi4ELb0ELb0EN7cutlass6half_tE19Flash_kernel_traitsILi64ELi128ELi128ELi8ES3_EELb1ELb0ELb1ELb1ELb0ELb0ELb0EEEvNS_16Flash_bwd_paramsE,(.L_x_2797 - _ZN5flash44flash_bwd_dq_dk_dv_loop_seqk_parallel_kernelI23Flash_bwd_kernel_traitsILi64ELi128ELi128ELi8ELi4ELi4ELi4ELb0ELb0EN7cutlass6half_tE19Flash_kernel_traitsILi64ELi128ELi128ELi8ES3_EELb1ELb0ELb1ELb1ELb0ELb0ELb0EEEvNS_16Flash_bwd_paramsE)
        .other          _ZN5flash44flash_bwd_dq_dk_dv_loop_seqk_parallel_kernelI23Flash_bwd_kernel_traitsILi64ELi128ELi128ELi8ELi4ELi4ELi4ELb0ELb0EN7cutlass6half_tE19Flash_kernel_traitsILi64ELi128ELi128ELi8ES3_EELb1ELb0ELb1ELb1ELb0ELb0ELb0EEEvNS_16Flash_bwd_paramsE,@"STO_CUDA_ENTRY STV_DEFAULT"
_ZN5flash44flash_bwd_dq_dk_dv_loop_seqk_parallel_kernelI23Flash_bwd_kernel_traitsILi64ELi128ELi128ELi8ELi4ELi4ELi4ELb0ELb0EN7cutlass6half_tE19Flash_kernel_traitsILi64ELi128ELi128ELi8ES3_EELb1ELb0ELb1ELb1ELb0ELb0ELb0EEEvNS_16Flash_bwd_paramsE:
.text._ZN5flash44flash_bwd_dq_dk_dv_loop_seqk_parallel_kernelI23Flash_bwd_kernel_traitsILi64ELi128ELi128ELi8ELi4ELi4ELi4ELb0ELb0EN7cutlass6half_tE19Flash_kernel_traitsILi64ELi128ELi128ELi8ES3_EELb1ELb0ELb1ELb1ELb0ELb0ELb0EEEvNS_16Flash_bwd_paramsE:
        /* <DEDUP_REMOVED lines=45> */
.L_x_2652:
[----:B------:R-:W2:Y:S01]  /*02d0*/  LDCU.64 UR4, c[0x0][0x478] ;  /* 0x00008f00ff0477ac */ /* 0x000ea20008000a00 */
[----:B------:R-:W-:Y:S02]  /*02e0*/  PLOP3.LUT P1, PT, PT, PT, UP3, 0x80, 0x8 ;  /* 0x000000000008781c */ /* 0x000fe40003f2f038 */
[----:B------:R-:W-:Y:S01]  /*02f0*/  PLOP3.LUT P4, PT, PT, PT, UP5, 0x80, 0x8 ;  /* 0x000000000008781c */ /* 0x000fe20003f8f058 */
[----:B------:R-:W-:Y:S01]  /*0300*/  @UP3 ULEA UR10, UP0, UR39, UR6, 0x2 ;  /* 0x00000006270a3291 */ /* 0x000fe2000f8010ff */
[----:B------:R-:W-:Y:S01]  /*0310*/  PLOP3.LUT P2, PT, PT, PT, UP4, 0x80, 0x8 ;  /* 0x000000000008781c */ /* 0x000fe20003f4f048 */
[----:B------:R-:W-:Y:S02]  /*0320*/  UISETP.NE.AND UP2, UPT, UR32, URZ, UPT ;  /* 0x000000ff2000728c */ /* 0x000fe4000bf45270 */
[----:B------:R-:W-:Y:S02]  /*0330*/  @UP3 ULEA.HI.X UR11, UR39, UR7, URZ, 0x2, UP0 ;  /* 0x00000007270b3291 */ /* 0x000fe400080f14ff */
[----:B-1----:R-:W-:-:S02]  /*0340*/  IMAD.U32 R12, RZ, RZ, UR10 ;  /* 0x0000000aff0c7e24 */ /* 0x002fc4000f8e00ff */
[----:B------:R-:W-:Y:S02]  /*0350*/  PLOP3.LUT P3, PT, PT, PT, UP2, 0x80, 0x8 ;  /* 0x000000000008781c */ /* 0x000fe40003f6f028 */
[----:B------:R-:W-:Y:S01]  /*0360*/  IMAD.U32 R13, RZ, RZ, UR11 ;  /* 0x0000000bff0d7e24 */ /* 0x000fe2000f8e00ff */
[----:B-1----:R-:W-:Y:S02]  /*0370*/  UIMAD.WIDE.U32 UR10, UR39, 0x4, UR34 ;  /* 0x00000004270a78a5 */ /* 0x002fe4000f8e0022 */
[----:B--2---:R-:W-:Y:S01]  /*0380*/  UISETP.NE.U32.AND UP0, UPT, UR4, URZ, UPT ;  /* 0x000000ff0400728c */ /* 0x004fe2000bf05070 */
[----:B------:R-:W-:Y:S01]  /*0390*/  IMAD.U32 R6, RZ, RZ, UR40 ;  /* 0x00000028ff067e24 */ /* 0x000fe2000f8e00ff */
[----:B----4-:R-:W2:Y:S02]  /*03a0*/  @P1 LDG.E R3, desc[UR36][R12.64] ;  /* 0x000000240c031981 */ /* 0x010ea4000c1e1900 */
[----:B------:R-:W-:-:S06]  /*03b0*/  UISETP.NE.AND.EX UP0, UPT, UR5, URZ, UPT, UP0 ;  /* 0x000000ff0500728c */ /* 0x000fcc000bf05300 */
[----:B------:R-:W-:-:S05]  /*03c0*/  PLOP3.LUT P0, PT, PT, PT, UP0, 0x80, 0x8 ;  /* 0x000000000008781c */ /* 0x000fca0003f0f008 */
[----:B------:R-:W-:Y:S01]  /*03d0*/  @UP0 ULEA UR12, UP1, UR39, UR4, 0x2 ;  /* 0x00000004270c0291 */ /* 0x000fe2000f8210ff */
[----:B------:R-:W-:Y:S01]  /*03e0*/  IMAD.U32 R8, RZ, RZ, UR10 ;  /* 0x0000000aff087e24 */ /* 0x000fe2000f8e00ff */
[----:B------:R-:W1:Y:S02]  /*03f0*/  @!UP0 LDCU UR9, c[0x0][0x43c] ;  /* 0x00008780ff0987ac */ /* 0x000e640008000800 */
[----:B------:R-:W-:Y:S02]  /*0400*/  @UP0 ULEA.HI.X UR13, UR39, UR5, URZ, 0x2, UP1 ;  /* 0x00000005270d0291 */ /* 0x000fe400088f14ff */
[----:B------:R-:W-:Y:S01]  /*0410*/  IMAD.U32 R10, RZ, RZ, UR12 ;  /* 0x0000000cff0a7e24 */ /* 0x000fe2000f8e00ff */
[----:B------:R-:W4:Y:S01]  /*0420*/  @!UP0 LDCU.64 UR4, c[0x0][0x488] ;  /* 0x00009100ff0487ac */ /* 0x000f220008000a00 */
[----:B------:R-:W-:Y:S02]  /*0430*/  IMAD.U32 R9, RZ, RZ, UR11 ;  /* 0x0000000bff097e24 */ /* 0x000fe4000f8e00ff */
[----:B------:R-:W-:-:S02]  /*0440*/  IMAD.U32 R7, RZ, RZ, UR41 ;  /* 0x00000029ff077e24 */ /* 0x000fc4000f8e00ff */
[----:B------:R-:W-:Y:S01]  /*0450*/  IMAD.U32 R11, RZ, RZ, UR13 ;  /* 0x0000000dff0b7e24 */ /* 0x000fe2000f8e00ff */
[----:B-----5:R-:W5:Y:S04]  /*0460*/  @P4 LDG.E R4, desc[UR36][R8.64] ;  /* 0x0000002408044981 */ /* 0x020f68000c1e1900 */
[----:B------:R-:W3:Y:S04]  /*0470*/  @P0 LDG.E R0, desc[UR36][R10.64] ;  /* 0x000000240a000981 */ /* 0x000ee8000c1e1900 */
[----:B------:R-:W3:Y:S04]  /*0480*/  @P2 LDG.E R2, desc[UR36][R8.64+0x4] ;  /* 0x0000042408022981 */ /* 0x000ee8000c1e1900 */
[----:B------:R-:W3:Y:S01]  /*0490*/  @!P3 LDG.E R6, desc[UR36][R6.64] ;  /* 0x000000240606b981 */ /* 0x000ee2000c1e1900 */
[----:B------:R-:W-:Y:S01]  /*04a0*/  UMOV UR27, URZ ;  /* 0x000000ff001b7c82 */ /* 0x000fe20008000000 */
[----:B----4-:R-:W-:Y:S01]  /*04b0*/  @!UP0 UISETP.NE.U32.AND UP1, UPT, UR4, URZ, UPT ;  /* 0x000000ff0400828c */ /* 0x010fe2000bf25070 */
[----:B------:R-:W-:Y:S01]  /*04c0*/  UMOV UR42, 0xffffffff ;  /* 0xffffffff002a7882 */ /* 0x000fe20000000000 */
[----:B------:R-:W-:-:S02]  /*04d0*/  UMOV UR29, 0xffffffff ;  /* 0xffffffff001d7882 */ /* 0x000fc40000000000 */
[----:B------:R-:W-:Y:S02]  /*04e0*/  @!UP0 UISETP.NE.AND.EX UP1, UPT, UR5, URZ, UPT, UP1 ;  /* 0x000000ff0500828c */ /* 0x000fe4000bf25310 */
[----:B------:R-:W-:Y:S02]  /*04f0*/  USHF.L.U32 UR46, UR30, 0x7, URZ ;  /* 0x000000071e2e7899 */ /* 0x000fe400080006ff */
[----:B-1----:R-:W-:Y:S01]  /*0500*/  @!UP0 USEL UR5, UR9, URZ, UP1 ;  /* 0x000000ff09058287 */ /* 0x002fe20008800000 */
[----:B--2---:R-:W-:Y:S02]  /*0510*/  @P1 R2UR UR27, R3 ;  /* 0x00000000031b12ca */ /* 0x004fe400000e0000 */
[----:B-----5:R-:W-:Y:S02]  /*0520*/  @P4 R2UR UR42, R4 ;  /* 0x00000000042a42ca */ /* 0x020fe400000e0000 */
[----:B---3--:R-:W-:Y:S02]  /*0530*/  @P0 R2UR UR26, R0 ;  /* 0x00000000001a02ca */ /* 0x008fe400000e0000 */
[----:B------:R-:W-:-:S02]  /*0540*/  @P2 R2UR UR4, R2 ;  /* 0x00000000020422ca */ /* 0x000fc400000e0000 */
[----:B------:R-:W-:-:S09]  /*0550*/  @!P3 R2UR UR29, R6 ;  /* 0x00000000061db2ca */ /* 0x000fd200000e0000 */
[----:B------:R-:W-:Y:S01]  /*0560*/  @UP0 UIADD3 UR26, UPT, UPT, UR26, -UR27, URZ ;  /* 0x8000001b1a1a0290 */ /* 0x000fe2000fffe0ff */
[----:B------:R-:W-:Y:S11]  /*0570*/  BRA.U !UP6, `(.L_x_2563) ;  /* 0x000000010e2c7547 */ /* 0x000ff6000b800000 */
[----:B------:R-:W-:Y:S01]  /*0580*/  UISETP.NE.AND UP1, UPT, UR31, URZ, UPT ;  /* 0x000000ff1f00728c */ /* 0x000fe2000bf25270 */
[----:B------:R-:W-:Y:S02]  /*0590*/  IMAD.U32 R4, RZ, RZ, UR40 ;  /* 0x00000028ff047e24 */ /* 0x000fe4000f8e00ff */
[----:B------:R-:W-:-:S03]  /*05a0*/  IMAD.U32 R5, RZ, RZ, UR41 ;  /* 0x00000029ff057e24 */ /* 0x000fc6000f8e00ff */
[----:B------:R-:W-:-:S13]  /*05b0*/  PLOP3.LUT P0, PT, PT, PT, UP1, 0x80, 0x8 ;  /* 0x000000000008781c */ /* 0x000fda0003f0f018 */
[----:B------:R-:W2:Y:S01]  /*05c0*/  @P0 LDG.E R0, desc[UR36][R4.64+0x4] ;  /* 0x0000042404000981 */ /* 0x000ea2000c1e1900 */
[----:B------:R-:W-:Y:S01]  /*05d0*/  MOV R2, UR40 ;  /* 0x0000002800027c02 */ /* 0x000fe20008000f00 */
[----:B------:R-:W-:-:S05]  /*05e0*/  IMAD.U32 R3, RZ, RZ, UR41 ;  /* 0x00000029ff037e24 */ /* 0x000fca000f8e00ff */
[----:B------:R-:W3:Y:S01]  /*05f0*/  @!P0 LDG.E R2, desc[UR36][R2.64] ;  /* 0x0000002402028981 */ /* 0x000ee2000c1e1900 */
[----:B--2---:R-:W-:-:S13]  /*0600*/  @P0 R2UR UR8, R0 ;  /* 0x00000000000802ca */ /* 0x004fda00000e0000 */
[----:B------:R-:W-:-:S07]  /*0610*/  @UP1 UIADD3 UR8, UPT, UPT, UR8, -UR29, URZ ;  /* 0x8000001d08081290 */ /* 0x000fce000fffe0ff */
[----:B---3--:R-:W-:-:S15]  /*0620*/  @!P0 R2UR UR8, R2 ;  /* 0x00000000020882ca */ /* 0x008fde00000e0000 */
.L_x_2563:
        /* <DEDUP_REMOVED lines=43> */
.L_x_2565:
[----:B------:R-:W1:Y:S01]  /*08e0*/  LDCU.64 UR14, c[0x0][0x3b8] ;  /* 0x00007700ff0e77ac */ /* 0x000e620008000a00 */
[----:B------:R-:W-:-:S04]  /*08f0*/  UIADD3 UR4, UPT, UPT, UR27, UR29, URZ ;  /* 0x0000001d1b047290 */ /* 0x000fc8000fffe0ff */
[----:B-1----:R-:W-:Y:S02]  /*0900*/  UIMAD.WIDE.U32 UR52, UR4, UR14, URZ ;  /* 0x0000000e043472a5 */ /* 0x002fe4000f8e00ff */
[----:B------:R-:W-:-:S04]  /*0910*/  UIMAD UR4, UR4, UR15, URZ ;  /* 0x0000000f040472a4 */ /* 0x000fc8000f8e02ff */
[----:B------:R-:W-:-:S06]  /*0920*/  UIADD3 UR4, UPT, UPT, UR53, UR4, URZ ;  /* 0x0000000435047290 */ /* 0x000fcc000fffe0ff */
[----:B------:R-:W-:Y:S02]  /*0930*/  MOV R8, UR4 ;  /* 0x0000000400087c02 */ /* 0x000fe40008000f00 */
.L_x_2566:
        /* <DEDUP_REMOVED lines=41> */
.L_x_2567:
[----:B------:R-:W1:Y:S01]  /*0bd0*/  LDCU.64 UR12, c[0x0][0x3c0] ;  /* 0x00007800ff0c77ac */ /* 0x000e620008000a00 */
[----:B------:R-:W-:-:S04]  /*0be0*/  UIADD3 UR4, UPT, UPT, UR27, UR29, URZ ;  /* 0x0000001d1b047290 */ /* 0x000fc8000fffe0ff */
[----:B-1----:R-:W-:Y:S02]  /*0bf0*/  UIMAD.WIDE.U32 UR8, UR4, UR12, URZ ;  /* 0x0000000c040872a5 */ /* 0x002fe4000f8e00ff */
[----:B------:R-:W-:-:S04]  /*0c00*/  UIMAD UR4, UR4, UR13, URZ ;  /* 0x0000000d040472a4 */ /* 0x000fc8000f8e02ff */
[----:B------:R-:W-:Y:S01]  /*0c10*/  UIADD3 UR4, UPT, UPT, UR9, UR4, URZ ;  /* 0x0000000409047290 */ /* 0x000fe2000fffe0ff */
[----:B------:R-:W-:-:S05]  /*0c20*/  UMOV UR48, UR8 ;  /* 0x0000000800307c82 */ /* 0x000fca0008000000 */
[----:B------:R-:W-:-:S07]  /*0c30*/  MOV R9, UR4 ;  /* 0x0000000400097c02 */ /* 0x000fce0008000f00 */
.L_x_2568:
        /* <DEDUP_REMOVED lines=28> */
.L_x_2569:
[----:B------:R-:W-:Y:S02]  /*0e00*/  UIMAD.WIDE.U32 UR54, UR62, UR42, URZ ;  /* 0x0000002a3e3672a5 */ /* 0x000fe4000f8e00ff */
[----:B------:R-:W-:-:S04]  /*0e10*/  UIMAD UR4, UR63, UR42, URZ ;  /* 0x0000002a3f0472a4 */ /* 0x000fc8000f8e02ff */
[----:B------:R-:W-:Y:S02]  /*0e20*/  UIADD3 UR4, UPT, UPT, UR55, UR4, URZ ;  /* 0x0000000437047290 */ /* 0x000fe4000fffe0ff */
.L_x_2570:
        /* <DEDUP_REMOVED lines=20> */
.L_x_2571:
[----:B------:R-:W1:Y:S01]  /*0f70*/  LDCU UR51, c[0x0][0x434] ;  /* 0x00008680ff3377ac */ /* 0x000e620008000800 */
[----:B------:R-:W-:-:S04]  /*0f80*/  UIMAD UR43, UR39, UR38, UR24 ;  /* 0x00000026272b72a4 */ /* 0x000fc8000f8e0218 */
[----:B-1----:R-:W-:-:S12]  /*0f90*/  UIMAD UR51, UR43, UR51, URZ ;  /* 0x000000332b3372a4 */ /* 0x002fd8000f8e02ff */
.L_x_2572:
        /* <DEDUP_REMOVED lines=11> */
.L_x_2573:
[----:B------:R-:W1:Y:S01]  /*1050*/  LDCU UR55, c[0x0][0x444] ;  /* 0x00008880ff3777ac */ /* 0x000e620008000800 */
[----:B------:R-:W-:-:S04]  /*1060*/  UIMAD UR42, UR39, UR38, UR24 ;  /* 0x00000026272a72a4 */ /* 0x000fc8000f8e0218 */
[----:B-1----:R-:W-:-:S12]  /*1070*/  UIMAD UR55, UR42, UR55, URZ ;  /* 0x000000372a3772a4 */ /* 0x002fd8000f8e02ff */
.L_x_2574:
        /* <DEDUP_REMOVED lines=18> */
[----:B------:R-:W-:-:S03]  /*11a0*/  IMAD R10, R3, UR10, R10 ;  /* 0x0000000a030a7c24 */ /* 0x000fc6000f8e020a */
        /* <DEDUP_REMOVED lines=9> */
[----:B------:R-:W-:Y:S02]  /*1240*/  UISETP.LT.AND UP0, UPT, URZ, UR42, UPT ;  /* 0x0000002aff00728c */ /* 0x000fe4000bf01270 */
[----:B------:R-:W1:Y:S01]  /*1250*/  LDCU.64 UR4, c[0x0][0x3c8] ;  /* 0x00007900ff0477ac */ /* 0x000e620008000a00 */
[----:B------:R-:W-:Y:S01]  /*1260*/  IMAD.WIDE.U32 R12, R2, UR10, R24 ;  /* 0x0000000a020c7c25 */ /* 0x000fe2000f8e0018 */
[----:B------:R-:W-:-:S02]  /*1270*/  USEL UR42, URZ, UR42, !UP0 ;  /* 0x0000002aff2a7287 */ /* 0x000fc4000c000000 */
[----:B------:R-:W-:Y:S01]  /*1280*/  IADD3 R16, P0, PT, R12, UR50, RZ ;  /* 0x000000320c107c10 */ /* 0x000fe2000ff1e0ff */
[----:B-----5:R-:W-:Y:S02]  /*1290*/  UIMAD.WIDE UR50, UR51, 0x4, UR60 ;  /* 0x00000004333278a5 */ /* 0x020fe4000f8e023c */
[----:B------:R-:W-:Y:S01]  /*12a0*/  UISETP.GT.AND UP0, UPT, UR47, UR42, UPT ;  /* 0x0000002a2f00728c */ /* 0x000fe2000bf04270 */
        /* <DEDUP_REMOVED lines=8> */
[----:B------:R-:W-:-:S04]  /*1330*/  IMAD.WIDE.U32 R14, R14, UR24, R16 ;  /* 0x000000180e0e7c25 */ /* 0x000fc8000f8e0010 */
[----:B------:R-:W-:Y:S01]  /*1340*/  IMAD.U32 R16, RZ, RZ, UR5 ;  /* 0x00000005ff107e24 */ /* 0x000fe2000f8e00ff */
[----:B------:R-:W5:Y:S01]  /*1350*/  LDCU.64 UR4, c[0x0][0x570] ;  /* 0x0000ae00ff0477ac */ /* 0x000f620008000a00 */
[----:B------:R-:W-:Y:S01]  /*1360*/  IMAD.WIDE.U32 R22, R4, UR10, R22 ;  /* 0x0000000a04167c25 */ /* 0x000fe2000f8e0016 */
[----:B------:R-:W3:Y:S03]  /*1370*/  LDCU.64 UR10, c[0x0][0x380] ;  /* 0x00007000ff0a77ac */ /* 0x000ee60008000a00 */
[----:B------:R-:W-:Y:S01]  /*1380*/  IMAD R17, R16, UR24, R15 ;  /* 0x0000001810117c24 */ /* 0x000fe2000f8e020f */
[----:B------:R-:W-:Y:S01]  /*1390*/  MOV R16, R14 ;  /* 0x0000000e00107202 */ /* 0x000fe20000000f00 */
[----:B------:R-:W-:Y:S01]  /*13a0*/  IMAD.IADD R21, R23, 0x1, R20 ;  /* 0x0000000117157824 */ /* 0x000fe200078e0214 */
[----:B------:R-:W-:Y:S01]  /*13b0*/  SHF.R.U32.HI R23, RZ, 0x5, R6 ;  /* 0x00000005ff177819 */ /* 0x000fe20000011606 */
[----:B--2---:R-:W-:-:S04]  /*13c0*/  IMAD.WIDE.U32 R14, R10, UR19, RZ ;  /* 0x000000130a0e7c25 */ /* 0x004fc8000f8e00ff */
[----:B------:R-:W-:Y:S02]  /*13d0*/  IMAD.MOV.U32 R20, RZ, RZ, R22 ;  /* 0x000000ffff147224 */ /* 0x000fe400078e0016 */
[----:B------:R-:W-:Y:S01]  /*13e0*/  IMAD R15, R11, UR19, R15 ;  /* 0x000000130b0f7c24 */ /* 0x000fe2000f8e020f */
[----:B------:R-:W-:Y:S01]  /*13f0*/  SEL R11, R14, RZ, P3 ;  /* 0x000000ff0e0b7207 */ /* 0x000fe20001800000 */
[----:B------:R-:W-:Y:S01]  /*1400*/  IMAD R10, R23, UR56, R196 ;  /* 0x00000038170a7c24 */ /* 0x000fe2000f8e02c4 */
[----:B------:R-:W-:Y:S01]  /*1410*/  SHF.R.U32.HI R23, RZ, 0x3, R6 ;  /* 0x00000003ff177819 */ /* 0x000fe20000011606 */
[----:B----4-:R-:W-:Y:S01]  /*1420*/  IMAD.WIDE.U32 R20, R12, UR24, R20 ;  /* 0x000000180c147c25 */ /* 0x010fe2000f8e0014 */
[----:B------:R-:W-:Y:S01]  /*1430*/  USHF.L.U32 UR56, UR56, 0x7, URZ ;  /* 0x0000000738387899 */ /* 0x000fe200080006ff */
[----:B------:R-:W-:Y:S02]  /*1440*/  SEL R15, R15, RZ, P3 ;  /* 0x000000ff0f0f7207 */ /* 0x000fe40001800000 */
[----:B------:R-:W-:Y:S01]  /*1450*/  IADD3 R11, P1, P0, R10, UR54, R11 ;  /* 0x000000360a0b7c10 */ /* 0x000fe2000f83e00b */
[----:B------:R-:W-:Y:S01]  /*1460*/  IMAD.WIDE.U32 R16, R23, R2, R16 ;  /* 0x0000000217107225 */ /* 0x000fe200078e0010 */
[----:B------:R-:W-:-:S02]  /*1470*/  SHF.R.S32.HI R10, RZ, 0x1f, R10 ;  /* 0x0000001fff0a7819 */ /* 0x000fc4000001140a */
[----:B------:R-:W-:Y:S01]  /*1480*/  IADD3 R22, PT, PT, R23, 0x60, RZ ;  /* 0x0000006017167810 */ /* 0x000fe20007ffe0ff */
[----:B------:R-:W-:Y:S01]  /*1490*/  IMAD R13, R13, UR24, R21 ;  /* 0x000000180d0d7c24 */ /* 0x000fe2000f8e0215 */
[----:B------:R-:W-:Y:S01]  /*14a0*/  IADD3.X R15, PT, PT, R10, UR53, R15, P1, P0 ;  /* 0x000000350a0f7c10 */ /* 0x000fe20008fe040f */
[----:B------:R-:W-:Y:S01]  /*14b0*/  IMAD.MOV.U32 R12, RZ, RZ, R20 ;  /* 0x000000ffff0c7224 */ /* 0x000fe200078e0014 */
[C---:B---3--:R-:W-:Y:S01]  /*14c0*/  LEA R182, P1, R16.reuse, UR10, 0x1 ;  /* 0x0000000a10b67c11 */ /* 0x048fe2000f8208ff */
[C---:B------:R-:W-:Y:S01]  /*14d0*/  IMAD R181, R23.reuse, R3, R17 ;  /* 0x0000000317b57224 */ /* 0x040fe200078e0211 */
[----:B------:R-:W-:Y:S01]  /*14e0*/  MOV R10, UR56 ;  /* 0x00000038000a7c02 */ /* 0x000fe20008000f00 */
[----:B------:R-:W-:Y:S01]  /*14f0*/  IMAD.WIDE.U32 R12, R23, R4, R12 ;  /* 0x00000004170c7225 */ /* 0x000fe200078e000c */
[----:B------:R-:W-:Y:S02]  /*1500*/  IADD3 R11, P0, PT, R11, UR56, RZ ;  /* 0x000000380b0b7c10 */ /* 0x000fe4000ff1e0ff */
[----:B------:R-:W-:Y:S01]  /*1510*/  LEA.HI.X R181, R16, UR11, R181, 0x1, P1 ;  /* 0x0000000b10b57c11 */ /* 0x000fe200088f0cb5 */
[C---:B------:R-:W-:Y:S01]  /*1520*/  IMAD R183, R23.reuse, R5, R13 ;  /* 0x0000000517b77224 */ /* 0x040fe200078e020d */
[----:B------:R-:W-:Y:S01]  /*1530*/  LEA.HI.X.SX32 R10, R10, R15, 0x1, P0 ;  /* 0x0000000f0a0a7211 */ /* 0x000fe200000f0eff */
[----:B------:R-:W-:Y:S01]  /*1540*/  IMAD.SHL.U32 R17, R2, 0x20, RZ ;  /* 0x0000002002117824 */ /* 0x000fe200078e00ff */
[C---:B-1----:R-:W-:Y:S01]  /*1550*/  LEA R184, P1, R12.reuse, UR8, 0x1 ;  /* 0x000000080cb87c11 */ /* 0x042fe2000f8208ff */
[----:B------:R-:W-:Y:S01]  /*1560*/  VIADD R21, R23, 0x20 ;  /* 0x0000002017157836 */ /* 0x000fe20000000000 */
[----:B-----5:R-:W-:Y:S01]  /*1570*/  LEA R198, P0, R11, UR4, 0x2 ;  /* 0x000000040bc67c11 */ /* 0x020fe2000f8010ff */
[----:B------:R-:W-:Y:S01]  /*1580*/  VIADD R20, R23, 0x40 ;  /* 0x0000004017147836 */ /* 0x000fe20000000000 */
[----:B------:R-:W-:Y:S01]  /*1590*/  LEA.HI.X R183, R12, UR9, R183, 0x1, P1 ;  /* 0x000000090cb77c11 */ /* 0x000fe200088f0cb7 */
[----:B------:R-:W-:Y:S01]  /*15a0*/  UIMAD.WIDE UR10, UR55, 0x4, UR58 ;  /* 0x00000004370a78a5 */ /* 0x000fe2000f8e023a */
[----:B------:R-:W-:-:S02]  /*15b0*/  LEA.HI.X R199, R11, UR5, R10, 0x2, P0 ;  /* 0x000000050bc77c11 */ /* 0x000fc400080f140a */
[C---:B------:R-:W-:Y:S02]  /*15c0*/  IADD3 R13, P1, PT, R23.reuse, 0x60, RZ ;  /* 0x00000060170d7810 */ /* 0x040fe40007f3e0ff */
[C---:B------:R-:W-:Y:S02]  /*15d0*/  IADD3 R11, P2, PT, R23.reuse, 0x40, RZ ;  /* 0x00000040170b7810 */ /* 0x040fe40007f5e0ff */
[----:B------:R-:W-:Y:S01]  /*15e0*/  IADD3 R15, P0, PT, R23, 0x20, RZ ;  /* 0x00000020170f7810 */ /* 0x000fe20007f1e0ff */
[----:B------:R-:W-:Y:S01]  /*15f0*/  IMAD.X R12, RZ, RZ, RZ, P1 ;  /* 0x000000ffff0c7224 */ /* 0x000fe200008e06ff */
[----:B------:R-:W-:Y:S02]  /*1600*/  SHF.L.U64.HI R16, R2, 0x5, R3 ;  /* 0x0000000502107819 */ /* 0x000fe40000010203 */
[----:B------:R-:W-:Y:S02]  /*1610*/  IADD3.X R10, PT, PT, RZ, RZ, RZ, P2, !PT ;  /* 0x000000ffff0a7210 */ /* 0x000fe400017fe4ff */
        /* <DEDUP_REMOVED lines=15> */
.L_x_2576:
[----:B------:R-:W1:Y:S01]  /*1710*/  LDCU.64 UR8, c[0x0][0x5c0] ;  /* 0x0000b800ff0877ac */ /* 0x000e620008000a00 */
[----:B------:R-:W-:-:S04]  /*1720*/  UIADD3 UR4, UPT, UPT, UR27, UR29, URZ ;  /* 0x0000001d1b047290 */ /* 0x000fc8000fffe0ff */
[----:B-1----:R-:W-:Y:S02]  /*1730*/  UIMAD.WIDE.U32 UR14, UR4, UR8, URZ ;  /* 0x00000008040e72a5 */ /* 0x002fe4000f8e00ff */
[----:B------:R-:W-:-:S04]  /*1740*/  UIMAD UR4, UR4, UR9, URZ ;  /* 0x00000009040472a4 */ /* 0x000fc8000f8e02ff */
[----:B------:R-:W-:-:S06]  /*1750*/  UIADD3 UR4, UPT, UPT, UR15, UR4, URZ ;  /* 0x000000040f047290 */ /* 0x000fcc000fffe0ff */
[----:B------:R-:W-:Y:S02]  /*1760*/  MOV R4, UR4 ;  /* 0x0000000400047c02 */ /* 0x000fe40008000f00 */
.L_x_2577:
        /* <DEDUP_REMOVED lines=13> */
.L_x_2578:
[----:B------:R-:W1:Y:S01]  /*1840*/  LDCU.64 UR4, c[0x0][0x5c8] ;  /* 0x0000b900ff0477ac */ /* 0x000e620008000a00 */
[----:B------:R-:W-:-:S04]  /*1850*/  UIADD3 UR27, UPT, UPT, UR27, UR29, URZ ;  /* 0x0000001d1b1b7290 */ /* 0x000fc8000fffe0ff */
[----:B-1----:R-:W-:Y:S02]  /*1860*/  UIMAD.WIDE.U32 UR12, UR27, UR4, URZ ;  /* 0x000000041b0c72a5 */ /* 0x002fe4000f8e00ff */
[----:B------:R-:W-:-:S04]  /*1870*/  UIMAD UR27, UR27, UR5, URZ ;  /* 0x000000051b1b72a4 */ /* 0x000fc8000f8e02ff */
[----:B------:R-:W-:-:S06]  /*1880*/  UIADD3 UR27, UPT, UPT, UR13, UR27, URZ ;  /* 0x0000001b0d1b7290 */ /* 0x000fcc000fffe0ff */
[----:B------:R-:W-:-:S07]  /*1890*/  MOV R0, UR27 ;  /* 0x0000001b00007c02 */ /* 0x000fce0008000f00 */
.L_x_2579:
        /* <DEDUP_REMOVED lines=37> */
.L_x_2581:
[----:B------:R-:W-:Y:S05]  /*1af0*/  BSYNC.RECONVERGENT B0 ;  /* 0x0000000000007941 */ /* 0x000fea0003800200 */
.L_x_2580:
        /* <DEDUP_REMOVED lines=12> */
.L_x_2583:
[----:B------:R-:W-:Y:S05]  /*1bc0*/  BSYNC.RECONVERGENT B0 ;  /* 0x0000000000007941 */ /* 0x000fea0003800200 */
.L_x_2582:
        /* <DEDUP_REMOVED lines=12> */
.L_x_2585:
[----:B------:R-:W-:Y:S05]  /*1c90*/  BSYNC.RECONVERGENT B0 ;  /* 0x0000000000007941 */ /* 0x000fea0003800200 */
.L_x_2584:
[----:B------:R-:W5:Y:S01]  /*1ca0*/  LDCU.64 UR8, c[0x0][0x5e0] ;  /* 0x0000bc00ff0877ac */ /* 0x000f620008000a00 */
[----:B-1--4-:R-:W-:Y:S01]  /*1cb0*/  MOV R3, UR4 ;  /* 0x0000000400037c02 */ /* 0x012fe20008000f00 */
        /* <DEDUP_REMOVED lines=28> */
.L_x_2587:
[----:B------:R-:W-:Y:S05]  /*1e80*/  BSYNC.RECONVERGENT B0 ;  /* 0x0000000000007941 */ /* 0x000fea0003800200 */
.L_x_2586:
        /* <DEDUP_REMOVED lines=12> */
.L_x_2589:
[----:B------:R-:W-:Y:S05]  /*1f50*/  BSYNC.RECONVERGENT B0 ;  /* 0x0000000000007941 */ /* 0x000fea0003800200 */
.L_x_2588:
[----:B------:R-:W-:Y:S05]  /*1f60*/  @P0 BRA `(.L_x_2590) ;  /* 0x000000b400300947 */ /* 0x000fea0003800000 */
[----:B------:R-:W5:Y:S01]  /*1f70*/  LDCU.64 UR8, c[0x0][0x568] ;  /* 0x0000ad00ff0877ac */ /* 0x000f620008000a00 */
[----:B------:R-:W-:Y:S01]  /*1f80*/  MOV R5, R7 ;  /* 0x0000000700057202 */ /* 0x000fe20000000f00 */
[----:B------:R-:W-:Y:S02]  /*1f90*/  IMAD R12, R12, UR4, RZ ;  /* 0x000000040c0c7c24 */ /* 0x000fe4000f8e02ff */
[----:B------:R-:W-:-:S04]  /*1fa0*/  IMAD.WIDE.U32 R4, R13, UR4, R4 ;  /* 0x000000040d047c25 */ /* 0x000fc8000f8e0004 */
[----:B-1----:R-:W-:-:S05]  /*1fb0*/  IMAD R3, R13, UR5, R12 ;  /* 0x000000050d037c24 */ /* 0x002fca000f8e020c */
[----:B------:R-:W-:Y:S02]  /*1fc0*/  IADD3 R3, PT, PT, R5, R3, RZ ;  /* 0x0000000305037210 */ /* 0x000fe40007ffe0ff */
[----:B-----5:R-:W-:-:S04]  /*1fd0*/  LEA R2, P0, R4, UR8, 0x1 ;  /* 0x0000000804027c11 */ /* 0x020fc8000f8008ff */
[----:B------:R-:W-:-:S05]  /*1fe0*/  LEA.HI.X R3, R4, UR9, R3, 0x1, P0 ;  /* 0x0000000904037c11 */ /* 0x000fca00080f0c03 */
[----:B------:R1:W-:Y:S01]  /*1ff0*/  STG.E.128 desc[UR36][R2.64], RZ ;  /* 0x000000ff02007986 */ /* 0x0003e2000c101d24 */
[----:B------:R-:W-:Y:S05]  /*2000*/  BRA `(.L_x_2590) ;  /* 0x000000b400087947 */ /* 0x000fea0003800000 */
.L_x_2575:
        /* <DEDUP_REMOVED lines=15> */
[----:B------:R-:W-:-:S05]  /*2100*/  MOV R185, R183 ;  /* 0x000000b700b97202 */ /* 0x000fca0000000f00 */
[----:B------:R-:W-:Y:S01]  /*2110*/  @!PT LDS RZ, [RZ] ;  /* 0x00000000fffff984 */ /* 0x000fe20000000800 */
[----:B------:R-:W-:Y:S01]  /*2120*/  @!PT LDS RZ, [RZ] ;  /* 0x00000000fffff984 */ /* 0x000fe20000000800 */
[----:B------:R-:W-:Y:S01]  /*2130*/  @!PT LDS RZ, [RZ] ;  /* 0x00000000fffff984 */ /* 0x000fe20000000800 */
[----:B------:R2:W-:Y:S01]  /*2140*/  LDGSTS.E.BYPASS.LTC128B.128 [R18+0x8000], desc[UR36][R184.64] ;  /* 0x08000000b8127fae */ /* 0x0005e2000b981a24 */
[----:B------:R-:W-:Y:S05]  /*2150*/  BRA `(.L_x_2594) ;  /* 0x00000000000c7947 */ /* 0x000fea0003800000 */
.L_x_2593:
[----:B------:R3:W-:Y:S01]  /*2160*/  STS.128 [R18+0x8000], RZ ;  /* 0x008000ff12007388 */ /* 0x0007e20000000c00 */
[----:B------:R-:W-:Y:S05]  /*2170*/  BRA `(.L_x_2594) ;  /* 0x0000000000047947 */ /* 0x000fea0003800000 */
.L_x_2592:
[----:B------:R1:W-:Y:S02]  /*2180*/  STS.128 [R18+0x8000], RZ ;  /* 0x008000ff12007388 */ /* 0x0003e40000000c00 */
.L_x_2594:
[----:B------:R-:W-:Y:S05]  /*2190*/  BSYNC.RECONVERGENT B0 ;  /* 0x0000000000007941 */ /* 0x000fea0003800200 */
.L_x_2591:
[----:B------:R-:W-:Y:S01]  /*21a0*/  ISETP.GE.AND P6, PT, R21, UR5, PT ;  /* 0x0000000515007c0c */ /* 0x000fe2000bfc6270 */
[----:B------:R-:W-:Y:S01]  /*21b0*/  BSSY.RECONVERGENT B0, `(.L_x_2595) ;  /* 0x000000f000007945 */ /* 0x000fe20003800200 */
[C---:B------:R-:W-:Y:S02]  /*21c0*/  LEA R28, P0, R27.reuse, R184, 0x1 ;  /* 0x000000b81b1c7211 */ /* 0x040fe400078008ff */
        /* <DEDUP_REMOVED lines=13> */
.L_x_2596:
[----:B------:R-:W-:Y:S05]  /*22a0*/  BSYNC.RECONVERGENT B0 ;  /* 0x0000000000007941 */ /* 0x000fea0003800200 */
.L_x_2595:
        /* <DEDUP_REMOVED lines=13> */
.L_x_2598:
[----:B------:R-:W-:Y:S05]  /*2380*/  BSYNC.RECONVERGENT B0 ;  /* 0x0000000000007941 */ /* 0x000fea0003800200 */
.L_x_2597:
        /* <DEDUP_REMOVED lines=13> */
.L_x_2600:
[----:B------:R-:W-:Y:S05]  /*2460*/  BSYNC.RECONVERGENT B0 ;  /* 0x0000000000007941 */ /* 0x000fea0003800200 */
.L_x_2599:
[----:B------:R-:W-:Y:S01]  /*2470*/  BSSY.RECONVERGENT B0, `(.L_x_2601) ;  /* 0x000000f000007945 */ /* 0x000fe20003800200 */
[----:B------:R-:W-:-:S03]  /*2480*/  IADD3 R195, PT, PT, R18, UR47, RZ ;  /* 0x0000002f12c37c10 */ /* 0x000fc6000fffe0ff */
[----:B------:R-:W-:Y:S05]  /*2490*/  @P1 BRA `(.L_x_2602) ;  /* 0x00000000002c1947 */ /* 0x000fea0003800000 */
[----:B------:R-:W5:Y:S02]  /*24a0*/  LDCU UR4, c[0x0][0x440] ;  /* 0x00008800ff0477ac */ /* 0x000f640008000800 */
[----:B-----5:R-:W-:-:S13]  /*24b0*/  ISETP.GE.AND P0, PT, R24, UR4, PT ;  /* 0x0000000418007c0c */ /* 0x020fda000bf06270 */
[----:B------:R-:W-:Y:S05]  /*24c0*/  @P0 BRA `(.L_x_2603) ;  /* 0x0000000000180947 */ /* 0x000fea0003800000 */
[----:B------:R-:W-:-:S05]  /*24d0*/  MOV R180, R182 ;  /* 0x000000b600b47202 */ /* 0x000fca0000000f00 */
[----:B------:R-:W-:Y:S01]  /*24e0*/  @!PT LDS RZ, [RZ] ;  /* 0x00000000fffff984 */ /* 0x000fe20000000800 */
[----:B------:R-:W-:Y:S01]  /*24f0*/  @!PT LDS RZ, [RZ] ;  /* 0x00000000fffff984 */ /* 0x000fe20000000800 */
[----:B------:R-:W-:Y:S01]  /*2500*/  @!PT LDS RZ, [RZ] ;  /* 0x00000000fffff984 */ /* 0x000fe20000000800 */
[----:B------:R1:W-:Y:S01]  /*2510*/  LDGSTS.E.BYPASS.LTC128B.128 [R195], desc[UR36][R180.64] ;  /* 0x00000000b4c37fae */ /* 0x0003e2000b981a24 */
[----:B------:R-:W-:Y:S05]  /*2520*/  BRA `(.L_x_2604) ;  /* 0x00000000000c7947 */ /* 0x000fea0003800000 */
.L_x_2603:
[----:B------:R1:W-:Y:S01]  /*2530*/  STS.128 [R195], RZ ;  /* 0x000000ffc3007388 */ /* 0x0003e20000000c00 */
[----:B------:R-:W-:Y:S05]  /*2540*/  BRA `(.L_x_2604) ;  /* 0x0000000000047947 */ /* 0x000fea0003800000 */
.L_x_2602:
[----:B------:R1:W-:Y:S02]  /*2550*/  STS.128 [R195], RZ ;  /* 0x000000ffc3007388 */ /* 0x0003e40000000c00 */
.L_x_2604:
[----:B------:R-:W-:Y:S05]  /*2560*/  BSYNC.RECONVERGENT B0 ;  /* 0x0000000000007941 */ /* 0x000fea0003800200 */
.L_x_2601:
[--C-:B------:R-:W-:Y:S01]  /*2570*/  SHF.R.U32.HI R4, RZ, 0x1, R6.reuse ;  /* 0x00000001ff047819 */ /* 0x100fe20000011606 */
[----:B------:R-:W-:Y:S01]  /*2580*/  IMAD.MOV.U32 R193, RZ, RZ, 0x7f800000 ;  /* 0x7f800000ffc17424 */ /* 0x000fe200078e00ff */
[----:B------:R-:W-:Y:S01]  /*2590*/  SHF.R.U32.HI R194, RZ, 0x2, R6 ;  /* 0x00000002ffc27819 */ /* 0x000fe20000011606 */
[----:B------:R-:W-:Y:S01]  /*25a0*/  IMAD.MOV.U32 R192, RZ, RZ, 0x7f800000 ;  /* 0x7f800000ffc07424 */ /* 0x000fe200078e00ff */
[----:B------:R-:W-:Y:S01]  /*25b0*/  LOP3.LUT R5, R4, 0x30, RZ, 0xc0, !PT ;  /* 0x0000003004057812 */ /* 0x000fe200078ec0ff */
[----:B------:R-:W-:Y:S02]  /*25c0*/  IMAD.MOV.U32 R191, RZ, RZ, 0x7f800000 ;  /* 0x7f800000ffbf7424 */ /* 0x000fe400078e00ff */
[----:B------:R-:W-:Y:S01]  /*25d0*/  IMAD.MOV.U32 R190, RZ, RZ, 0x7f800000 ;  /* 0x7f800000ffbe7424 */ /* 0x000fe200078e00ff */
[----:B------:R-:W-:-:S04]  /*25e0*/  LOP3.LUT R194, R5, 0x7, R194, 0xf8, !PT ;  /* 0x0000000705c27812 */ /* 0x000fc800078ef8c2 */
[C---:B-1----:R-:W-:Y:S01]  /*25f0*/  LOP3.LUT R26, R194.reuse, 0x40, RZ, 0xfc, !PT ;  /* 0x00000040c21a7812 */ /* 0x042fe200078efcff */
[C---:B------:R-:W-:Y:S01]  /*2600*/  VIADD R27, R194.reuse, 0x8 ;  /* 0x00000008c21b7836 */ /* 0x040fe20000000000 */
[C---:B------:R-:W-:Y:S01]  /*2610*/  ISETP.GE.AND P3, PT, R194.reuse, UR5, PT ;  /* 0x00000005c2007c0c */ /* 0x040fe2000bf66270 */
[----:B------:R-:W-:Y:S01]  /*2620*/  VIADD R5, R194, 0x48 ;  /* 0x00000048c2057836 */ /* 0x000fe20000000000 */
[----:B------:R-:W-:Y:S02]  /*2630*/  ISETP.GE.AND P1, PT, R26, UR5, PT ;  /* 0x000000051a007c0c */ /* 0x000fe4000bf26270 */
[----:B------:R-:W-:Y:S01]  /*2640*/  ISETP.GE.AND P2, PT, R27, UR5, PT ;  /* 0x000000051b007c0c */ /* 0x000fe2000bf46270 */
[----:B------:R-:W-:Y:S01]  /*2650*/  IMAD.MOV.U32 R27, RZ, RZ, 0x4 ;  /* 0x00000004ff1b7424 */ /* 0x000fe200078e00ff */
[----:B------:R1:W-:Y:S01]  /*2660*/  @P6 STS.128 [R195+0x1000], RZ ;  /* 0x001000ffc3006388 */ /* 0x0003e20000000c00 */
[----:B------:R-:W-:Y:S02]  /*2670*/  ISETP.GE.AND P0, PT, R5, UR5, PT ;  /* 0x0000000505007c0c */ /* 0x000fe4000bf06270 */
[----:B------:R-:W-:-:S05]  /*2680*/  IMAD.WIDE.U32 R26, R194, R27, UR50 ;  /* 0x00000032c21a7e25 */ /* 0x000fca000f8e001b */
[----:B------:R1:W5:Y:S04]  /*2690*/  @!P3 LDG.E R193, desc[UR36][R26.64] ;  /* 0x000000241ac1b981 */ /* 0x000368000c1e1900 */
[----:B------:R1:W5:Y:S04]  /*26a0*/  @!P2 LDG.E R192, desc[UR36][R26.64+0x20] ;  /* 0x000020241ac0a981 */ /* 0x000368000c1e1900 */
[----:B------:R1:W5:Y:S01]  /*26b0*/  @!P1 LDG.E R191, desc[UR36][R26.64+0x100] ;  /* 0x000100241abf9981 */ /* 0x000362000c1e1900 */
[----:B------:R-:W-:Y:S03]  /*26c0*/  BSSY.RECONVERGENT B0, `(.L_x_2605) ;  /* 0x000000d000007945 */ /* 0x000fe60003800200 */
[----:B------:R1:W5:Y:S01]  /*26d0*/  @!P0 LDG.E R190, desc[UR36][R26.64+0x120] ;  /* 0x000120241abe8981 */ /* 0x000362000c1e1900 */
[----:B------:R-:W-:-:S04]  /*26e0*/  LEA R28, P0, R17, R182, 0x1 ;  /* 0x000000b6111c7211 */ /* 0x000fc800078008ff */
[----:B------:R-:W-:Y:S01]  /*26f0*/  LEA.HI.X R29, R17, R181, R16, 0x1, P0 ;  /* 0x000000b5111d7211 */ /* 0x000fe200000f0c10 */
[----:B------:R-:W-:Y:S08]  /*2700*/  @P6 BRA `(.L_x_2606) ;  /* 0x0000000000206947 */ /* 0x000ff00003800000 */
        /* <DEDUP_REMOVED lines=8> */
.L_x_2606:
[----:B------:R-:W-:Y:S05]  /*2790*/  BSYNC.RECONVERGENT B0 ;  /* 0x0000000000007941 */ /* 0x000fea0003800200 */
.L_x_2605:
        /* <DEDUP_REMOVED lines=13> */
.L_x_2608:
[----:B------:R-:W-:Y:S05]  /*2870*/  BSYNC.RECONVERGENT B0 ;  /* 0x0000000000007941 */ /* 0x000fea0003800200 */
.L_x_2607:
        /* <DEDUP_REMOVED lines=13> */
.L_x_2610:
[----:B------:R-:W-:Y:S05]  /*2950*/  BSYNC.RECONVERGENT B0 ;  /* 0x0000000000007941 */ /* 0x000fea0003800200 */
.L_x_2609:
        /* <DEDUP_REMOVED lines=29> */
.L_x_2613:
[----:B------:R3:W-:Y:S01]  /*2b30*/  STS.128 [R18+0xc000], RZ ;  /* 0x00c000ff12007388 */ /* 0x0007e20000000c00 */
[----:B------:R-:W-:Y:S05]  /*2b40*/  BRA `(.L_x_2614) ;  /* 0x0000000000047947 */ /* 0x000fea0003800000 */
.L_x_2612:
[----:B------:R1:W-:Y:S02]  /*2b50*/  STS.128 [R18+0xc000], RZ ;  /* 0x00c000ff12007388 */ /* 0x0003e40000000c00 */
.L_x_2614:
[----:B------:R-:W-:Y:S05]  /*2b60*/  BSYNC.RECONVERGENT B0 ;  /* 0x0000000000007941 */ /* 0x000fea0003800200 */
.L_x_2611:
        /* <DEDUP_REMOVED lines=23> */
.L_x_2616:
[----:B------:R-:W-:Y:S05]  /*2ce0*/  BSYNC.RECONVERGENT B0 ;  /* 0x0000000000007941 */ /* 0x000fea0003800200 */
.L_x_2615:
        /* <DEDUP_REMOVED lines=20> */
.L_x_2618:
[----:B------:R-:W-:Y:S05]  /*2e30*/  BSYNC.RECONVERGENT B0 ;  /* 0x0000000000007941 */ /* 0x000fea0003800200 */
.L_x_2617:
        /* <DEDUP_REMOVED lines=19> */
.L_x_2620:
[----:B------:R-:W-:Y:S05]  /*2f70*/  BSYNC.RECONVERGENT B0 ;  /* 0x0000000000007941 */ /* 0x000fea0003800200 */
.L_x_2619:
[----:B------:R-:W3:Y:S01]  /*2f80*/  LDCU.64 UR4, c[0x0][0x3d8] ;  /* 0x00007b00ff0477ac */ /* 0x000ee20008000a00 */
[----:B------:R-:W-:Y:S01]  /*2f90*/  MOV R3, UR12 ;  /* 0x0000000c00037c02 */ /* 0x000fe20008000f00 */
        /* <DEDUP_REMOVED lines=25> */
.L_x_2623:
[----:B------:R3:W-:Y:S01]  /*3130*/  STS.128 [R18+0x10000], RZ ;  /* 0x010000ff12007388 */ /* 0x0007e20000000c00 */
[----:B------:R-:W-:Y:S05]  /*3140*/  BRA `(.L_x_2624) ;  /* 0x0000000000047947 */ /* 0x000fea0003800000 */
.L_x_2622:
[----:B------:R3:W-:Y:S02]  /*3150*/  STS.128 [R18+0x10000], RZ ;  /* 0x010000ff12007388 */ /* 0x0007e40000000c00 */
.L_x_2624:
[----:B------:R-:W-:Y:S05]  /*3160*/  BSYNC.RECONVERGENT B0 ;  /* 0x0000000000007941 */ /* 0x000fea0003800200 */
.L_x_2621:
        /* <DEDUP_REMOVED lines=19> */
.L_x_2626:
[----:B------:R-:W-:Y:S05]  /*32a0*/  BSYNC.RECONVERGENT B0 ;  /* 0x0000000000007941 */ /* 0x000fea0003800200 */
.L_x_2625:
        /* <DEDUP_REMOVED lines=19> */
.L_x_2628:
[----:B------:R-:W-:Y:S05]  /*33e0*/  BSYNC.RECONVERGENT B0 ;  /* 0x0000000000007941 */ /* 0x000fea0003800200 */
.L_x_2627:
        /* <DEDUP_REMOVED lines=19> */
.L_x_2630:
[----:B------:R-:W-:Y:S05]  /*3520*/  BSYNC.RECONVERGENT B0 ;  /* 0x0000000000007941 */ /* 0x000fea0003800200 */
.L_x_2629:
[----:B------:R-:W3:Y:S01]  /*3530*/  LDCU.64 UR8, c[0x0][0x538] ;  /* 0x0000a700ff0877ac */ /* 0x000ee20008000a00 */
[----:B------:R-:W1:Y:S01]  /*3540*/  LDC.64 R12, c[0x0][0x528] ;  /* 0x00014a00ff0c7b82 */ /* 0x000e620000000a00 */
[C---:B------:R-:W-:Y:S01]  /*3550*/  IMAD.SHL.U32 R0, R6.reuse, 0x40, RZ ;  /* 0x0000004006007824 */ /* 0x040fe200078e00ff */
[----:B------:R-:W-:Y:S01]  /*3560*/  SHF.R.U32.HI R2, RZ, 0x6, R6 ;  /* 0x00000006ff027819 */ /* 0x000fe20000011606 */
[C---:B------:R-:W-:Y:S01]  /*3570*/  IMAD.SHL.U32 R7, R6.reuse, 0x2, RZ ;  /* 0x0000000206077824 */ /* 0x040fe200078e00ff */
[----:B------:R-:W0:Y:S01]  /*3580*/  LDGDEPBAR ;  /* 0x00000000000079af */ /* 0x000e220000000000 */
[----:B------:R-:W-:Y:S01]  /*3590*/  IMAD.U32 R5, RZ, RZ, UR30 ;  /* 0x0000001eff057e24 */ /* 0x000fe2000f8e00ff */
[----:B------:R-:W1:Y:S01]  /*35a0*/  LDCU UR15, c[0x0][0x45c] ;  /* 0x00008b80ff0f77ac */ /* 0x000e620008000800 */
[----:B------:R-:W-:Y:S02]  /*35b0*/  IMAD.SHL.U32 R174, R6, 0x20, RZ ;  /* 0x0000002006ae7824 */ /* 0x000fe400078e00ff */
[----:B------:R-:W-:Y:S01]  /*35c0*/  IMAD.U32 R179, RZ, RZ, UR33 ;  /* 0x00000021ffb37e24 */ /* 0x000fe2000f8e00ff */
[----:B------:R-:W1:Y:S01]  /*35d0*/  LDCU.U8 UR14, c[0x0][0x4f8] ;  /* 0x00009f00ff0e77ac */ /* 0x000e620008000000 */
[----:B---3--:R-:W-:-:S04]  /*35e0*/  UISETP.NE.U32.AND UP0, UPT, UR8, URZ, UPT ;  /* 0x000000ff0800728c */ /* 0x008fc8000bf05070 */
[----:B------:R-:W-:Y:S01]  /*35f0*/  UISETP.NE.AND.EX UP0, UPT, UR9, URZ, UPT, UP0 ;  /* 0x000000ff0900728c */ /* 0x000fe2000bf05300 */
[----:B-1----:R-:W3:Y:S05]  /*3600*/  LDG.E.64 R8, desc[UR36][R12.64] ;  /* 0x000000240c087981 */ /* 0x002eea000c1e1b00 */
[----:B------:R-:W-:Y:S01]  /*3610*/  PLOP3.LUT P0, PT, PT, PT, UP0, 0x80, 0x8 ;  /* 0x000000000008781c */ /* 0x000fe20003f0f008 */
[----:B------:R1:W4:Y:S04]  /*3620*/  LDG.E.64 R186, desc[UR36][R12.64+0x8] ;  /* 0x000008240cba7981 */ /* 0x000328000c1e1b00 */
[----:B------:R-:W2:Y:S01]  /*3630*/  @UP0 LDCU.64 UR4, c[0x0][0x540] ;  /* 0x0000a800ff0407ac */ /* 0x000ea20008000a00 */
[----:B------:R-:W-:Y:S01]  /*3640*/  @UP0 UMOV UR12, UR24 ;  /* 0x00000018000c0c82 */ /* 0x000fe20008000000 */
[----:B------:R-:W-:-:S02]  /*3650*/  @UP0 UMOV UR13, URZ ;  /* 0x000000ff000d0c82 */ /* 0x000fc40008000000 */
[----:B--2---:R-:W-:Y:S01]  /*3660*/  @UP0 UIMAD.WIDE.U32 UR12, UR39, UR4, UR12 ;  /* 0x00000004270c02a5 */ /* 0x004fe2000f8e000c */
[----:B------:R-:W2:Y:S03]  /*3670*/  @UP0 LDCU UR4, c[0x0][0x458] ;  /* 0x00008b00ff0407ac */ /* 0x000ea60008000800 */
[----:B------:R-:W-:Y:S02]  /*3680*/  @UP0 UIMAD UR5, UR39, UR5, UR13 ;  /* 0x00000005270502a4 */ /* 0x000fe4000f8e020d */
[----:B------:R-:W-:Y:S01]  /*3690*/  @UP0 ULEA UR8, UP1, UR12, UR8, 0x2 ;  /* 0x000000080c080291 */ /* 0x000fe2000f8210ff */
[----:B------:R-:W-:Y:S02]  /*36a0*/  LOP3.LUT R10, R0, 0x1c0, RZ, 0xc0, !PT ;  /* 0x000001c0000a7812 */ /* 0x000fe400078ec0ff */
[----:B-1----:R-:W-:Y:S01]  /*36b0*/  SHF.R.U32.HI R13, RZ, 0x4, R6 ;  /* 0x00000004ff0d7819 */ /* 0x002fe20000011606 */
[----:B------:R-:W-:-:S02]  /*36c0*/  @UP0 ULEA.HI.X UR9, UR12, UR9, UR5, 0x2, UP1 ;  /* 0x000000090c090291 */ /* 0x000fc400088f1405 */
[----:B------:R-:W-:Y:S01]  /*36d0*/  IMAD.U32 R14, RZ, RZ, UR8 ;  /* 0x00000008ff0e7e24 */ /* 0x000fe2000f8e00ff */
[----:B------:R-:W-:Y:S01]  /*36e0*/  LOP3.LUT R19, R10, 0x38, R19, 0xf8, !PT ;  /* 0x000000380a137812 */ /* 0x000fe200078ef813 */
[----:B------:R-:W-:Y:S01]  /*36f0*/  IMAD.MOV.U32 R173, RZ, RZ, 0x40 ;  /* 0x00000040ffad7424 */ /* 0x000fe200078e00ff */
[----:B------:R-:W-:Y:S01]  /*3700*/  LOP3.LUT R13, R13, 0x8, RZ, 0xc0, !PT ;  /* 0x000000080d0d7812 */ /* 0x000fe200078ec0ff */
[----:B------:R-:W-:Y:S01]  /*3710*/  IMAD.U32 R15, RZ, RZ, UR9 ;  /* 0x00000009ff0f7e24 */ /* 0x000fe2000f8e00ff */
[----:B------:R-:W-:Y:S01]  /*3720*/  LOP3.LUT R2, R2, 0xe, RZ, 0xc0, !PT ;  /* 0x0000000e02027812 */ /* 0x000fe200078ec0ff */
[----:B------:R-:W-:Y:S01]  /*3730*/  IMAD.MOV.U32 R189, RZ, RZ, R195 ;  /* 0x000000ffffbd7224 */ /* 0x000fe200078e00c3 */
[----:B------:R-:W-:Y:S01]  /*3740*/  LOP3.LUT R11, R0, 0x200, RZ, 0xc0, !PT ;  /* 0x00000200000b7812 */ /* 0x000fe200078ec0ff */
[----:B------:R-:W-:Y:S01]  /*3750*/  IMAD.MOV.U32 R177, RZ, RZ, 0x4 ;  /* 0x00000004ffb17424 */ /* 0x000fe200078e00ff */
[----:B------:R1:W4:Y:S01]  /*3760*/  @P0 LDG.E R3, desc[UR36][R14.64] ;  /* 0x000000240e030981 */ /* 0x000322000c1e1900 */
[----:B--2---:R-:W2:Y:S01]  /*3770*/  @P0 MUFU.RCP R10, UR4 ;  /* 0x00000004000a0d08 */ /* 0x004ea20008001000 */
[----:B------:R-:W-:Y:S01]  /*3780*/  UIMAD UR4, UR39, UR38, UR24 ;  /* 0x00000026270472a4 */ /* 0x000fe2000f8e0218 */
[----:B------:R-:W-:Y:S01]  /*3790*/  LOP3.LUT R7, R7, 0x6, RZ, 0xc0, !PT ;  /* 0x0000000607077812 */ /* 0x000fe200078ec0ff */
[----:B------:R-:W-:Y:S01]  /*37a0*/  IMAD R5, R5, 0x4, R2 ;  /* 0x0000000405057824 */ /* 0x000fe200078e0202 */
[----:B------:R-:W-:Y:S01]  /*37b0*/  LOP3.LUT R2, R11, 0xc00, R174, 0xf8, !PT ;  /* 0x00000c000b027812 */ /* 0x000fe200078ef8ae */
[----:B------:R-:W-:Y:S01]  /*37c0*/  USHF.L.U32 UR4, UR4, 0x5, URZ ;  /* 0x0000000504047899 */ /* 0x000fe200080006ff */
[----:B------:R-:W-:-:S02]  /*37d0*/  LOP3.LUT R12, R7, 0x1c0, R4, 0xf8, !PT ;  /* 0x000001c0070c7812 */ /* 0x000fc400078ef804 */
[----:B------:R-:W-:Y:S02]  /*37e0*/  CS2R R126, SRZ ;  /* 0x00000000007e7805 */ /* 0x000fe4000001ff00 */
[----:B------:R-:W-:Y:S01]  /*37f0*/  LOP3.LUT R11, R19, 0x8, R4, 0x78, !PT ;  /* 0x00000008130b7812 */ /* 0x000fe200078e7804 */
[----:B------:R-:W-:Y:S01]  /*3800*/  USHF.R.S32.HI UR5, URZ, 0x1f, UR4 ;  /* 0x0000001fff057899 */ /* 0x000fe20008011404 */
[----:B------:R-:W-:Y:S02]  /*3810*/  R2P PR, R6, 0x6 ;  /* 0x0000000606007804 */ /* 0x000fe40000000000 */
        /* <DEDUP_REMOVED lines=13> */
[----:B-1----:R-:W-:Y:S02]  /*38f0*/  LOP3.LUT R14, R13, 0x10, R6, 0xf8, !PT ;  /* 0x000000100d0e7812 */ /* 0x002fe400078ef806 */
[----:B------:R-:W-:-:S02]  /*3900*/  CS2R R102, SRZ ;  /* 0x0000000000667805 */ /* 0x000fc4000001ff00 */
[----:B------:R-:W-:Y:S02]  /*3910*/  CS2R R100, SRZ ;  /* 0x0000000000647805 */ /* 0x000fe4000001ff00 */
[----:B------:R-:W-:Y:S02]  /*3920*/  CS2R R94, SRZ ;  /* 0x00000000005e7805 */ /* 0x000fe4000001ff00 */
[----:B------:R-:W-:Y:S02]  /*3930*/  LOP3.LUT R7, R14, R19, RZ, 0x3c, !PT ;  /* 0x000000130e077212 */ /* 0x000fe400078e3cff */
[----:B------:R-:W-:Y:S02]  /*3940*/  CS2R R92, SRZ ;  /* 0x00000000005c7805 */ /* 0x000fe4000001ff00 */
[----:B------:R-:W-:Y:S02]  /*3950*/  LOP3.LUT R19, R19, 0x8, R6, 0x78, !PT ;  /* 0x0000000813137812 */ /* 0x000fe400078e7806 */
[----:B------:R-:W-:-:S02]  /*3960*/  CS2R R98, SRZ ;  /* 0x0000000000627805 */ /* 0x000fc4000001ff00 */
[----:B------:R-:W-:Y:S02]  /*3970*/  CS2R R96, SRZ ;  /* 0x0000000000607805 */ /* 0x000fe4000001ff00 */
[----:B------:R-:W-:Y:S02]  /*3980*/  CS2R R90, SRZ ;  /* 0x00000000005a7805 */ /* 0x000fe4000001ff00 */
[----:B------:R-:W-:Y:S02]  /*3990*/  LOP3.LUT R174, R19, 0x7200, R174, 0xf8, !PT ;  /* 0x0000720013ae7812 */ /* 0x000fe400078ef8ae */
[----:B------:R-:W-:Y:S02]  /*39a0*/  CS2R R88, SRZ ;  /* 0x0000000000587805 */ /* 0x000fe4000001ff00 */
[----:B------:R-:W-:Y:S02]  /*39b0*/  LOP3.LUT R0, R7, 0x200, R0, 0xf8, !PT ;  /* 0x0000020007007812 */ /* 0x000fe400078ef800 */
[----:B------:R-:W-:-:S02]  /*39c0*/  CS2R R86, SRZ ;  /* 0x0000000000567805 */ /* 0x000fc4000001ff00 */
[----:B------:R-:W-:Y:S02]  /*39d0*/  LOP3.LUT R2, R2, R11, RZ, 0xfc, !PT ;  /* 0x0000000b02027212 */ /* 0x000fe400078efcff */
[----:B------:R-:W-:Y:S02]  /*39e0*/  CS2R R84, SRZ ;  /* 0x0000000000547805 */ /* 0x000fe4000001ff00 */
[----:B------:R-:W-:Y:S02]  /*39f0*/  LEA R174, R174, UR25, 0x1 ;  /* 0x00000019aeae7c11 */ /* 0x000fe4000f8e08ff */
[----:B------:R-:W-:Y:S02]  /*3a00*/  CS2R R78, SRZ ;  /* 0x00000000004e7805 */ /* 0x000fe4000001ff00 */
[----:B------:R-:W-:Y:S02]  /*3a10*/  SEL R173, R173, 0xffffffc0, !P2 ;  /* 0xffffffc0adad7807 */ /* 0x000fe40005000000 */
[----:B------:R-:W-:-:S02]  /*3a20*/  CS2R R76, SRZ ;  /* 0x00000000004c7805 */ /* 0x000fc4000001ff00 */
[----:B------:R-:W-:Y:S02]  /*3a30*/  LEA R2, R2, UR25, 0x1 ;  /* 0x0000001902027c11 */ /* 0x000fe4000f8e08ff */
[----:B------:R-:W-:Y:S02]  /*3a40*/  CS2R R82, SRZ ;  /* 0x0000000000527805 */ /* 0x000fe4000001ff00 */
[----:B------:R-:W-:Y:S01]  /*3a50*/  LEA R0, R0, UR25, 0x1 ;  /* 0x0000001900007c11 */ /* 0x000fe2000f8e08ff */
[----:B------:R-:W-:Y:S01]  /*3a60*/  IMAD.IADD R178, R173, 0x1, R174 ;  /* 0x00000001adb27824 */ /* 0x000fe200078e02ae */
[----:B------:R-:W-:Y:S02]  /*3a70*/  IADD3 R179, PT, PT, -R179, UR26, -R12 ;  /* 0x0000001ab3b37c10 */ /* 0x000fe4000fffe90c */
[----:B------:R-:W-:Y:S02]  /*3a80*/  CS2R R80, SRZ ;  /* 0x0000000000507805 */ /* 0x000fe4000001ff00 */
[----:B------:R-:W-:-:S02]  /*3a90*/  CS2R R74, SRZ ;  /* 0x00000000004a7805 */ /* 0x000fc4000001ff00 */
[----:B------:R-:W-:Y:S02]  /*3aa0*/  CS2R R72, SRZ ;  /* 0x0000000000487805 */ /* 0x000fe4000001ff00 */
[----:B------:R-:W-:Y:S02]  /*3ab0*/  CS2R R70, SRZ ;  /* 0x0000000000467805 */ /* 0x000fe4000001ff00 */
[----:B------:R-:W-:Y:S01]  /*3ac0*/  CS2R R68, SRZ ;  /* 0x0000000000447805 */ /* 0x000fe2000001ff00 */
[----:B------:R-:W-:Y:S01]  /*3ad0*/  VIADD R2, R2, UR47 ;  /* 0x0000002f02027c36 */ /* 0x000fe20008000000 */
[----:B------:R-:W1:Y:S01]  /*3ae0*/  LDCU UR8, c[0x0][0x440] ;  /* 0x00008800ff0877ac */ /* 0x000e620008000800 */
[----:B------:R-:W-:Y:S01]  /*3af0*/  VIADD R0, R0, UR47 ;  /* 0x0000002f00007c36 */ /* 0x000fe20008000000 */
[----:B------:R-:W-:Y:S01]  /*3b00*/  UMOV UR38, URZ ;  /* 0x000000ff00267c82 */ /* 0x000fe20008000000 */
[----:B------:R-:W1:Y:S01]  /*3b10*/  LDCU UR12, c[0x0][0x504] ;  /* 0x0000a080ff0c77ac */ /* 0x000e620008000800 */
[----:B------:R-:W1:Y:S01]  /*3b20*/  LDCU UR9, c[0x0][0x508] ;  /* 0x0000a100ff0977ac */ /* 0x000e620008000800 */
[----:B------:R-:W1:Y:S01]  /*3b30*/  LDCU UR13, c[0x0][0x3e0] ;  /* 0x00007c00ff0d77ac */ /* 0x000e620008000800 */
[----:B------:R-:W-:Y:S01]  /*3b40*/  UIADD3 UR33, UPT, UPT, UR33, -UR44, -UR26 ;  /* 0x8000002c21217290 */ /* 0x000fe2000fffe81a */
[----:B---3--:R-:W-:-:S02]  /*3b50*/  R2UR UR49, R9 ;  /* 0x00000000093172ca */ /* 0x008fc400000e0000 */
[----:B----4-:R-:W-:Y:S02]  /*3b60*/  IADD3 R196, P4, P3, R186, UR4, R196 ;  /* 0x00000004bac47c10 */ /* 0x010fe4000fb9e0c4 */
[----:B------:R-:W-:Y:S02]  /*3b70*/  R2UR UR48, R8 ;  /* 0x00000000083072ca */ /* 0x000fe400000e0000 */
[----:B------:R-:W-:Y:S01]  /*3b80*/  IADD3.X R186, PT, PT, R187, UR5, RZ, P4, P3 ;  /* 0x00000005bbba7c10 */ /* 0x000fe2000a7e64ff */
[----:B------:R-:W-:Y:S02]  /*3b90*/  VIADD R187, R5, 0x1 ;  /* 0x0000000105bb7836 */ /* 0x000fe40000000000 */
[----:B------:R-:W-:-:S04]  /*3ba0*/  IMAD.WIDE.U32 R196, R196, -0x2daee0ad, RZ ;  /* 0xd2511f53c4c47825 */ /* 0x000fc800078e00ff */
[----:B------:R-:W-:Y:S02]  /*3bb0*/  LOP3.LUT R5, R5, UR49, RZ, 0x3c, !PT ;  /* 0x0000003105057c12 */ /* 0x000fe4000f8e3cff */
[----:B------:R-:W-:Y:S02]  /*3bc0*/  LOP3.LUT R187, R187, UR49, RZ, 0x3c, !PT ;  /* 0x00000031bbbb7c12 */ /* 0x000fe4000f8e3cff */
[C---:B------:R-:W-:Y:S02]  /*3bd0*/  LOP3.LUT R188, R197.reuse, R5, RZ, 0x3c, !PT ;  /* 0x00000005c5bc7212 */ /* 0x040fe400078e3cff */
[----:B------:R-:W-:Y:S01]  /*3be0*/  LOP3.LUT R187, R197, R187, RZ, 0x3c, !PT ;  /* 0x000000bbc5bb7212 */ /* 0x000fe200078e3cff */
[----:B--2---:R-:W-:-:S05]  /*3bf0*/  @P0 FMUL.FTZ R3, R3, R10 ;  /* 0x0000000a03030220 */ /* 0x004fca0000410000 */
[----:B------:R-:W-:Y:S01]  /*3c00*/  @P0 R2UR UR4, R3 ;  /* 0x00000000030402ca */ /* 0x000fe200000e0000 */
[----:B------:R-:W-:-:S05]  /*3c10*/  IMAD.MOV.U32 R3, RZ, RZ, 0x20 ;  /* 0x00000020ff037424 */ /* 0x000fca00078e00ff */
[----:B------:R-:W-:-:S05]  /*3c20*/  SEL R3, R3, 0xffffffe0, !P1 ;  /* 0xffffffe003037807 */ /* 0x000fca0004800000 */
[C---:B------:R-:W-:Y:S02]  /*3c30*/  IMAD.IADD R172, R3.reuse, 0x1, R174 ;  /* 0x0000000103ac7824 */ /* 0x040fe400078e02ae */
[----:B------:R-:W-:Y:S01]  /*3c40*/  IMAD.IADD R176, R3, 0x1, R178 ;  /* 0x0000000103b07824 */ /* 0x000fe200078e02b2 */
[----:B-1----:R-:W-:-:S06]  /*3c50*/  @UP0 UMOV UR38, UR4 ;  /* 0x0000000400260c82 */ /* 0x002fcc0008000000 */
.L_x_2635:
[----:B------:R-:W0:Y:S01]  /*3c60*/  LDGDEPBAR ;  /* 0x00000000000079af */ /* 0x000e220000000000 */
[C---:B------:R-:W-:Y:S01]  /*3c70*/  IMAD.IADD R175, R2.reuse, 0x1, R3 ;  /* 0x0000000102af7824 */ /* 0x040fe200078e0203 */
[----:B------:R-:W-:Y:S01]  /*3c80*/  MOV R201, UR11 ;  /* 0x0000000b00c97c02 */ /* 0x000fe20008000f00 */
[----:B------:R-:W-:Y:S01]  /*3c90*/  IMAD.IADD R180, R2, 0x1, R173 ;  /* 0x0000000102b47824 */ /* 0x000fe200078e02ad */
[----:B------:R-:W-:Y:S01]  /*3ca0*/  USHF.L.U32 UR39, UR43, 0x7, URZ ;  /* 0x000000072b277899 */ /* 0x000fe200080006ff */
[----:B------:R-:W-:Y:S02]  /*3cb0*/  IMAD.U32 R200, RZ, RZ, UR10 ;  /* 0x0000000affc87e24 */ /* 0x000fe4000f8e00ff */
[----:B------:R-:W-:Y:S01]  /*3cc0*/  IMAD.IADD R3, R3, 0x1, R180 ;  /* 0x0000000103037824 */ /* 0x000fe200078e02b4 */
[----:B------:R-:W-:Y:S02]  /*3cd0*/  UISETP.GE.AND UP0, UPT, UR39, UR33, UPT ;  /* 0x000000212700728c */ /* 0x000fe4000bf06270 */
[C---:B------:R-:W-:Y:S04]  /*3ce0*/  LEA R204, P0, R194.reuse, R200, 0x2 ;  /* 0x000000c8c2cc7211 */ /* 0x040fe800078010ff */
[C---:B------:R-:W-:Y:S01]  /*3cf0*/  LEA.HI.X R205, R194.reuse, R201, RZ, 0x2, P0 ;  /* 0x000000c9c2cd7211 */ /* 0x040fe200000f14ff */
        /* <DEDUP_REMOVED lines=19> */
[----:B-----5:R-:W5:Y:S04]  /*3e30*/  LDG.E R185, desc[UR36][R204.64] ;  /* 0x00000024ccb97981 */ /* 0x020f68000c1e1900 */
[----:B------:R-:W5:Y:S01]  /*3e40*/  LDG.E R200, desc[UR36][R204.64+0x20] ;  /* 0x00002024ccc87981 */ /* 0x000f62000c1e1900 */
[-C--:B------:R-:W-:Y:S03]  /*3e50*/  HMMA.16816.F32 R28, R140, R146.reuse, RZ ;  /* 0x000000928c1c723c */ /* 0x080fe600000018ff */
[----:B------:R-:W5:Y:S04]  /*3e60*/  LDG.E R202, desc[UR36][R204.64+0x100] ;  /* 0x00010024ccca7981 */ /* 0x000f68000c1e1900 */
[----:B------:R3:W5:Y:S01]  /*3e70*/  LDG.E R201, desc[UR36][R204.64+0x120] ;  /* 0x00012024ccc97981 */ /* 0x000762000c1e1900 */
[C---:B------:R-:W-:Y:S03]  /*3e80*/  HMMA.16816.F32 R32, R132.reuse, R146, RZ ;  /* 0x000000928420723c */ /* 0x040fe600000018ff */
[----:B------:R-:W-:Y:S05]  /*3e90*/  LDSM.16.M88.4 R144, [R178+0xc000] ;  /* 0x00c00000b290783b */ /* 0x000fea0000000200 */
[-C--:B----4-:R-:W-:Y:S08]  /*3ea0*/  HMMA.16816.F32 R36, R132, R148.reuse, RZ ;  /* 0x000000948424723c */ /* 0x090ff000000018ff */
[C---:B------:R-:W-:Y:S08]  /*3eb0*/  HMMA.16816.F32 R40, R140.reuse, R148, RZ ;  /* 0x000000948c28723c */ /* 0x040ff000000018ff */
[-C--:B------:R-:W-:Y:S08]  /*3ec0*/  HMMA.16816.F32 R44, R140, R150.reuse, RZ ;  /* 0x000000968c2c723c */ /* 0x080ff000000018ff */
[C---:B------:R-:W-:Y:S01]  /*3ed0*/  HMMA.16816.F32 R48, R132.reuse, R150, RZ ;  /* 0x000000968430723c */ /* 0x040fe200000018ff */
[----:B------:R-:W-:Y:S07]  /*3ee0*/  LDSM.16.M88.4 R148, [R180+0x2000] ;  /* 0x00200000b494783b */ /* 0x000fee0000000200 */
[-C--:B------:R-:W-:Y:S08]  /*3ef0*/  HMMA.16816.F32 R52, R132, R152.reuse, RZ ;  /* 0x000000988434723c */ /* 0x080ff000000018ff */
[C---:B------:R-:W-:Y:S08]  /*3f00*/  HMMA.16816.F32 R56, R140.reuse, R152, RZ ;  /* 0x000000988c38723c */ /* 0x040ff000000018ff */
[-C--:B------:R-:W-:Y:S01]  /*3f10*/  HMMA.16816.F32 R60, R140, R154.reuse, RZ ;  /* 0x0000009a8c3c723c */ /* 0x080fe200000018ff */
[----:B------:R-:W-:Y:S07]  /*3f20*/  LDSM.16.M88.4 R140, [R180] ;  /* 0x00000000b48c783b */ /* 0x000fee0000000200 */
[----:B------:R-:W-:Y:S01]  /*3f30*/  HMMA.16816.F32 R64, R132, R154, RZ ;  /* 0x0000009a8440723c */ /* 0x000fe200000018ff */
[----:B------:R-:W4:Y:S07]  /*3f40*/  LDSM.16.M88.4 R132, [R172+0xd800] ;  /* 0x00d80000ac84783b */ /* 0x000f2e0000000200 */
[-C--:B-1----:R-:W-:Y:S01]  /*3f50*/  HMMA.16816.F32 R4, R156, R160.reuse, R4 ;  /* 0x000000a09c04723c */ /* 0x082fe20000001804 */
[----:B------:R-:W-:Y:S07]  /*3f60*/  LDSM.16.M88.4 R152, [R178+0xd000] ;  /* 0x00d00000b298783b */ /* 0x000fee0000000200 */
[C---:B--2---:R-:W-:Y:S01]  /*3f70*/  HMMA.16816.F32 R8, R164.reuse, R160, R8 ;  /* 0x000000a0a408723c */ /* 0x044fe20000001808 */
[----:B------:R-:W-:Y:S07]  /*3f80*/  LDSM.16.M88.4 R172, [R176+0xc000] ;  /* 0x00c00000b0ac783b */ /* 0x000fee0000000200 */
[-C--:B------:R-:W-:Y:S08]  /*3f90*/  HMMA.16816.F32 R12, R164, R162.reuse, R12 ;  /* 0x000000a2a40c723c */ /* 0x080ff0000000180c */
[C---:B------:R-:W-:Y:S01]  /*3fa0*/  HMMA.16816.F32 R16, R156.reuse, R162, R16 ;  /* 0x000000a29c10723c */ /* 0x040fe20000001810 */
[----:B------:R-:W-:Y:S07]  /*3fb0*/  LDSM.16.M88.4 R160, [R178+0xd800] ;  /* 0x00d80000b2a0783b */ /* 0x000fee0000000200 */
[-C--:B------:R-:W-:Y:S08]  /*3fc0*/  HMMA.16816.F32 R20, R156, R168.reuse, R20 ;  /* 0x000000a89c14723c */ /* 0x080ff00000001814 */
[C---:B------:R-:W-:Y:S08]  /*3fd0*/  HMMA.16816.F32 R24, R164.reuse, R168, R24 ;  /* 0x000000a8a418723c */ /* 0x040ff00000001818 */
[-C--:B------:R-:W-:Y:S08]  /*3fe0*/  HMMA.16816.F32 R28, R164, R170.reuse, R28 ;  /* 0x000000aaa41c723c */ /* 0x080ff0000000181c */
[C---:B------:R-:W-:Y:S01]  /*3ff0*/  HMMA.16816.F32 R32, R156.reuse, R170, R32 ;  /* 0x000000aa9c20723c */ /* 0x040fe20000001820 */
[----:B------:R-:W-:Y:S07]  /*4000*/  LDSM.16.M88.4 R168, [R3] ;  /* 0x0000000003a8783b */ /* 0x000fee0000000200 */
[-C--:B---3--:R-:W-:Y:S08]  /*4010*/  HMMA.16816.F32 R36, R156, R136.reuse, R36 ;  /* 0x000000889c24723c */ /* 0x088ff00000001824 */
[C---:B------:R-:W-:Y:S08]  /*4020*/  HMMA.16816.F32 R40, R164.reuse, R136, R40 ;  /* 0x00000088a428723c */ /* 0x040ff00000001828 */
[-C--:B------:R-:W-:Y:S08]  /*4030*/  HMMA.16816.F32 R44, R164, R138.reuse, R44 ;  /* 0x0000008aa42c723c */ /* 0x080ff0000000182c */
[C---:B------:R-:W-:Y:S01]  /*4040*/  HMMA.16816.F32 R48, R156.reuse, R138, R48 ;  /* 0x0000008a9c30723c */ /* 0x040fe20000001830 */
[----:B------:R1:W2:Y:S07]  /*4050*/  LDSM.16.M88.4 R136, [R178+0xc800] ;  /* 0x00c80000b288783b */ /* 0x0002ae0000000200 */
[-C--:B----4-:R-:W-:Y:S08]  /*4060*/  HMMA.16816.F32 R52, R156, R132.reuse, R52 ;  /* 0x000000849c34723c */ /* 0x090ff00000001834 */
[C---:B------:R-:W-:Y:S08]  /*4070*/  HMMA.16816.F32 R56, R164.reuse, R132, R56 ;  /* 0x00000084a438723c */ /* 0x040ff00000001838 */
[-C--:B------:R-:W-:Y:S01]  /*4080*/  HMMA.16816.F32 R60, R164, R134.reuse, R60 ;  /* 0x00000086a43c723c */ /* 0x080fe2000000183c */
[----:B------:R-:W3:Y:S02]  /*4090*/  LDSM.16.M88.4 R164, [R3+0x2000] ;  /* 0x0020000003a4783b */ /* 0x000ee40000000200 */
[----:B-1----:R-:W-:Y:S04]  /*40a0*/  LOP3.LUT R178, R194, UR39, RZ, 0xfc, !PT ;  /* 0x00000027c2b27c12 */ /* 0x002fe8000f8efcff */
[----:B------:R-:W-:Y:S01]  /*40b0*/  IADD3 R180, PT, PT, R178, R179, RZ ;  /* 0x000000b3b2b47210 */ /* 0x000fe20007ffe0ff */
[----:B------:R-:W-:Y:S01]  /*40c0*/  HMMA.16816.F32 R64, R156, R134, R64 ;  /* 0x000000869c40723c */ /* 0x000fe20000001840 */
[----:B------:R-:W1:Y:S03]  /*40d0*/  LDSM.16.M88.4 R132, [R176+0xc800] ;  /* 0x00c80000b084783b */ /* 0x000e660000000200 */
[C---:B------:R-:W-:Y:S01]  /*40e0*/  VIADD R203, R180.reuse, 0xc8 ;  /* 0x000000c8b4cb7836 */ /* 0x040fe20000000000 */
[C---:B------:R-:W-:Y:S01]  /*40f0*/  IADD3 R208, PT, PT, R180.reuse, 0xc7, RZ ;  /* 0x000000c7b4d07810 */ /* 0x040fe20007ffe0ff */
[C---:B------:R-:W-:Y:S01]  /*4100*/  VIADD R207, R180.reuse, 0xc0 ;  /* 0x000000c0b4cf7836 */ /* 0x040fe20000000000 */
[C---:B------:R-:W-:Y:S01]  /*4110*/  IADD3 R211, PT, PT, R180.reuse, 0xb8, RZ ;  /* 0x000000b8b4d37810 */ /* 0x040fe20007ffe0ff */
[-C--:B------:R-:W-:Y:S05]  /*4120*/  HMMA.16816.F32 R4, R140, R144.reuse, R4 ;  /* 0x000000908c04723c */ /* 0x080fea0000001804 */
[----:B------:R-:W-:Y:S01]  /*4130*/  IABS R203, R203 ;  /* 0x000000cb00cb7213 */ /* 0x000fe20000000000 */
[C---:B------:R-:W-:Y:S01]  /*4140*/  VIADD R209, R180.reuse, 0xbf ;  /* 0x000000bfb4d17836 */ /* 0x040fe20000000000 */
[----:B------:R-:W-:Y:S01]  /*4150*/  IABS R207, R207 ;  /* 0x000000cf00cf7213 */ /* 0x000fe20000000000 */
[C---:B------:R-:W-:Y:S04]  /*4160*/  HMMA.16816.F32 R8, R148.reuse, R144, R8 ;  /* 0x000000909408723c */ /* 0x040fe80000001808 */
[----:B------:R-:W-:Y:S01]  /*4170*/  I2FP.F32.S32 R203, R203 ;  /* 0x000000cb00cb7245 */ /* 0x000fe20000201400 */
[C---:B------:R-:W-:Y:S01]  /*4180*/  VIADD R205, R180.reuse, 0x80 ;  /* 0x00000080b4cd7836 */ /* 0x040fe20000000000 */
[----:B------:R-:W-:Y:S01]  /*4190*/  IABS R208, R208 ;  /* 0x000000d000d07213 */ /* 0x000fe20000000000 */
[C---:B------:R-:W-:Y:S01]  /*41a0*/  VIADD R210, R180.reuse, 0xb7 ;  /* 0x000000b7b4d27836 */ /* 0x040fe20000000000 */
[-C--:B------:R-:W-:Y:S03]  /*41b0*/  HMMA.16816.F32 R12, R148, R146.reuse, R12 ;  /* 0x00000092940c723c */ /* 0x080fe6000000180c */
[----:B------:R-:W-:Y:S01]  /*41c0*/  I2FP.F32.S32 R212, R208 ;  /* 0x000000d000d47245 */ /* 0x000fe20000201400 */
[C---:B------:R-:W-:Y:S01]  /*41d0*/  VIADD R206, R180.reuse, 0x7f ;  /* 0x0000007fb4ce7836 */ /* 0x040fe20000000000 */
[----:B------:R-:W-:Y:S01]  /*41e0*/  IABS R205, R205 ;  /* 0x000000cd00cd7213 */ /* 0x000fe20000000000 */
[C---:B------:R-:W-:Y:S02]  /*41f0*/  VIADD R204, R180.reuse, 0x87 ;  /* 0x00000087b4cc7836 */ /* 0x040fe40000000000 */
[C---:B------:R-:W-:Y:S04]  /*4200*/  HMMA.16816.F32 R16, R140.reuse, R146, R16 ;  /* 0x000000928c10723c */ /* 0x040fe80000001810 */
[----:B------:R-:W-:Y:S02]  /*4210*/  I2FP.F32.S32 R205, R205 ;  /* 0x000000cd00cd7245 */ /* 0x000fe40000201400 */
[----:B------:R-:W-:Y:S02]  /*4220*/  IABS R206, R206 ;  /* 0x000000ce00ce7213 */ /* 0x000fe40000000000 */
[-C--:B--2---:R-:W-:Y:S03]  /*4230*/  HMMA.16816.F32 R20, R140, R136.reuse, R20 ;  /* 0x000000888c14723c */ /* 0x084fe60000001814 */
[----:B------:R-:W-:Y:S02]  /*4240*/  I2FP.F32.S32 R206, R206 ;  /* 0x000000ce00ce7245 */ /* 0x000fe40000201400 */
[----:B------:R-:W-:Y:S03]  /*4250*/  IABS R204, R204 ;  /* 0x000000cc00cc7213 */ /* 0x000fe60000000000 */
[C---:B------:R-:W-:Y:S04]  /*4260*/  HMMA.16816.F32 R24, R148.reuse, R136, R24 ;  /* 0x000000889418723c */ /* 0x040fe80000001818 */
[----:B------:R-:W-:Y:S04]  /*4270*/  I2FP.F32.S32 R204, R204 ;  /* 0x000000cc00cc7245 */ /* 0x000fe80000201400 */
[-C--:B------:R-:W-:Y:S08]  /*4280*/  HMMA.16816.F32 R28, R148, R138.reuse, R28 ;  /* 0x0000008a941c723c */ /* 0x080ff0000000181c */
[C---:B------:R-:W-:Y:S01]  /*4290*/  HMMA.16816.F32 R32, R140.reuse, R138, R32 ;  /* 0x0000008a8c20723c */ /* 0x040fe20000001820 */
[----:B------:R-:W2:Y:S07]  /*42a0*/  LDSM.16.M88.4 R136, [R176+0xd000] ;  /* 0x00d00000b088783b */ /* 0x000eae0000000200 */
        /* <DEDUP_REMOVED lines=9> */
[C---:B---3--:R-:W-:Y:S04]  /*4340*/  HMMA.16816.F32 R8, R164.reuse, R172, R8 ;  /* 0x000000aca408723c */ /* 0x048fe80000001808 */
[----:B------:R-:W-:Y:S04]  /*4350*/  IADD3 R173, PT, PT, R180, 0x88, RZ ;  /* 0x00000088b4ad7810 */ /* 0x000fe80007ffe0ff */
[----:B------:R-:W-:Y:S01]  /*4360*/  IABS R173, R173 ;  /* 0x000000ad00ad7213 */ /* 0x000fe20000000000 */
[-C--:B------:R-:W-:Y:S03]  /*4370*/  HMMA.16816.F32 R12, R164, R174.reuse, R12 ;  /* 0x000000aea40c723c */ /* 0x080fe6000000180c */
[----:B------:R-:W-:Y:S01]  /*4380*/  I2FP.F32.S32 R173, R173 ;  /* 0x000000ad00ad7245 */ /* 0x000fe20000201400 */
[----:B------:R-:W-:Y:S01]  /*4390*/  FFMA.FTZ R4, R205, -UR38, R4 ;  /* 0x80000026cd047c23 */ /* 0x000fe20008010004 */
[----:B------:R-:W-:Y:S01]  /*43a0*/  FFMA.FTZ R5, R206, -UR38, R5 ;  /* 0x80000026ce057c23 */ /* 0x000fe20008010005 */
[----:B------:R-:W-:Y:S02]  /*43b0*/  FFMA.FTZ R7, R204, -UR38, R7 ;  /* 0x80000026cc077c23 */ /* 0x000fe40008010007 */
[C---:B------:R-:W-:Y:S04]  /*43c0*/  HMMA.16816.F32 R16, R168.reuse, R174, R16 ;  /* 0x000000aea810723c */ /* 0x040fe80000001810 */
[----:B------:R-:W-:Y:S01]  /*43d0*/  FFMA.FTZ R10, R203, -UR38, R10 ;  /* 0x80000026cb0a7c23 */ /* 0x000fe2000801000a */
[----:B------:R-:W-:Y:S01]  /*43e0*/  IABS R203, R209 ;  /* 0x000000d100cb7213 */ /* 0x000fe20000000000 */
[----:B------:R-:W-:Y:S01]  /*43f0*/  FFMA.FTZ R6, R173, -UR38, R6 ;  /* 0x80000026ad067c23 */ /* 0x000fe20008010006 */
[----:B------:R-:W-:Y:S01]  /*4400*/  I2FP.F32.S32 R209, R207 ;  /* 0x000000cf00d17245 */ /* 0x000fe20000201400 */
[-C--:B-1----:R-:W-:Y:S03]  /*4410*/  HMMA.16816.F32 R20, R168, R132.reuse, R20 ;  /* 0x00000084a814723c */ /* 0x082fe60000001814 */
[----:B------:R-:W-:Y:S01]  /*4420*/  I2FP.F32.S32 R208, R203 ;  /* 0x000000cb00d07245 */ /* 0x000fe20000201400 */
[C---:B------:R-:W-:Y:S01]  /*4430*/  FFMA.FTZ R8, R209.reuse, -UR38, R8 ;  /* 0x80000026d1087c23 */ /* 0x040fe20008010008 */
[----:B------:R-:W-:Y:S01]  /*4440*/  IABS R207, R210 ;  /* 0x000000d200cf7213 */ /* 0x000fe20000000000 */
        /* <DEDUP_REMOVED lines=8> */
[-C--:B------:R-:W-:Y:S03]  /*44d0*/  HMMA.16816.F32 R28, R164, R134.reuse, R28 ;  /* 0x00000086a41c723c */ /* 0x080fe6000000181c */
[----:B------:R-:W-:Y:S01]  /*44e0*/  I2FP.F32.S32 R203, R203 ;  /* 0x000000cb00cb7245 */ /* 0x000fe20000201400 */
[----:B------:R-:W-:Y:S02]  /*44f0*/  VIADD R207, R180, 0x77 ;  /* 0x00000077b4cf7836 */ /* 0x000fe40000000000 */
[----:B------:R-:W-:Y:S01]  /*4500*/  FFMA.FTZ R18, R205, -UR38, R18 ;  /* 0x80000026cd127c23 */ /* 0x000fe20008010012 */
[----:B------:R-:W-:Y:S02]  /*4510*/  IMAD.MOV.U32 R211, RZ, RZ, R209 ;  /* 0x000000ffffd37224 */ /* 0x000fe400078e00d1 */
[----:B------:R-:W-:Y:S01]  /*4520*/  FFMA.FTZ R19, R206, -UR38, R19 ;  /* 0x80000026ce137c23 */ /* 0x000fe20008010013 */
[C---:B------:R-:W-:Y:S01]  /*4530*/  HMMA.16816.F32 R32, R168.reuse, R134, R32 ;  /* 0x00000086a820723c */ /* 0x040fe20000001820 */
[----:B------:R1:W3:Y:S03]  /*4540*/  LDSM.16.M88.4 R132, [R176+0xd800] ;  /* 0x00d80000b084783b */ /* 0x0002e60000000200 */
[----:B------:R-:W-:Y:S01]  /*4550*/  IABS R205, R207 ;  /* 0x000000cf00cd7213 */ /* 0x000fe20000000000 */
[C---:B------:R-:W-:Y:S01]  /*4560*/  VIADD R209, R180.reuse, 0x6f ;  /* 0x0000006fb4d17836 */ /* 0x040fe20000000000 */
[C---:B------:R-:W-:Y:S01]  /*4570*/  IADD3 R207, PT, PT, R180.reuse, 0x70, RZ ;  /* 0x00000070b4cf7810 */ /* 0x040fe20007ffe0ff */
[C---:B------:R-:W-:Y:S01]  /*4580*/  FFMA.FTZ R12, R203.reuse, -UR38, R12 ;  /* 0x80000026cb0c7c23 */ /* 0x040fe2000801000c */
[----:B------:R-:W-:Y:S01]  /*4590*/  MOV R210, R205 ;  /* 0x000000cd00d27202 */ /* 0x000fe20000000f00 */
[-C--:B--2---:R-:W-:Y:S03]  /*45a0*/  HMMA.16816.F32 R36, R168, R136.reuse, R36 ;  /* 0x00000088a824723c */ /* 0x084fe60000001824 */
[----:B------:R-:W-:Y:S01]  /*45b0*/  I2FP.F32.S32 R205, R211 ;  /* 0x000000d300cd7245 */ /* 0x000fe20000201400 */
[----:B------:R-:W-:Y:S01]  /*45c0*/  FFMA.FTZ R26, R203, -UR38, R26 ;  /* 0x80000026cb1a7c23 */ /* 0x000fe2000801001a */
[----:B------:R-:W-:Y:S01]  /*45d0*/  IABS R207, R207 ;  /* 0x000000cf00cf7213 */ /* 0x000fe20000000000 */
[C---:B------:R-:W-:Y:S01]  /*45e0*/  VIADD R211, R180.reuse, 0xa7 ;  /* 0x000000a7b4d37836 */ /* 0x040fe20000000000 */
[----:B------:R-:W-:Y:S01]  /*45f0*/  I2FP.F32.S32 R210, R210 ;  /* 0x000000d200d27245 */ /* 0x000fe20000201400 */
[C---:B------:R-:W-:Y:S01]  /*4600*/  FFMA.FTZ R16, R205.reuse, -UR38, R16 ;  /* 0x80000026cd107c23 */ /* 0x040fe20008010010 */
[----:B------:R-:W-:Y:S01]  /*4610*/  IABS R206, R209 ;  /* 0x000000d100ce7213 */ /* 0x000fe20000000000 */
[----:B------:R-:W-:Y:S01]  /*4620*/  FFMA.FTZ R22, R205, -UR38, R22 ;  /* 0x80000026cd167c23 */ /* 0x000fe20008010016 */
[----:B------:R-:W-:Y:S01]  /*4630*/  I2FP.F32.S32 R205, R207 ;  /* 0x000000cf00cd7245 */ /* 0x000fe20000201400 */
[C---:B------:R-:W-:Y:S01]  /*4640*/  VIADD R207, R180.reuse, 0xaf ;  /* 0x000000afb4cf7836 */ /* 0x040fe20000000000 */
[----:B------:R-:W-:Y:S01]  /*4650*/  IADD3 R209, PT, PT, R180, 0xb0, RZ ;  /* 0x000000b0b4d17810 */ /* 0x000fe20007ffe0ff */
[C---:B------:R-:W-:Y:S04]  /*4660*/  HMMA.16816.F32 R40, R164.reuse, R136, R40 ;  /* 0x00000088a428723c */ /* 0x040fe80000001828 */
[----:B------:R-:W-:Y:S01]  /*4670*/  IABS R207, R207 ;  /* 0x000000cf00cf7213 */ /* 0x000fe20000000000 */
[----:B------:R-:W-:Y:S01]  /*4680*/  FFMA.FTZ R17, R210, -UR38, R17 ;  /* 0x80000026d2117c23 */ /* 0x000fe20008010011 */
[----:B------:R-:W-:Y:S01]  /*4690*/  IADD3 R203, PT, PT, R180, 0xa8, RZ ;  /* 0x000000a8b4cb7810 */ /* 0x000fe20007ffe0ff */
[----:B------:R-:W-:Y:S01]  /*46a0*/  FFMA.FTZ R23, R210, -UR38, R23 ;  /* 0x80000026d2177c23 */ /* 0x000fe20008010017 */
[----:B------:R-:W-:Y:S01]  /*46b0*/  I2FP.F32.S32 R210, R207 ;  /* 0x000000cf00d27245 */ /* 0x000fe20000201400 */
[-C--:B------:R-:W-:Y:S03]  /*46c0*/  HMMA.16816.F32 R44, R164, R138.reuse, R44 ;  /* 0x0000008aa42c723c */ /* 0x080fe6000000182c */
[----:B------:R-:W-:Y:S01]  /*46d0*/  IADD3 R207, PT, PT, R180, 0x68, RZ ;  /* 0x00000068b4cf7810 */ /* 0x000fe20007ffe0ff */
[C---:B------:R-:W-:Y:S01]  /*46e0*/  FFMA.FTZ R13, R208.reuse, -UR38, R13 ;  /* 0x80000026d00d7c23 */ /* 0x040fe2000801000d */
[----:B------:R-:W-:Y:S01]  /*46f0*/  IABS R209, R209 ;  /* 0x000000d100d17213 */ /* 0x000fe20000000000 */
[----:B------:R-:W-:Y:S01]  /*4700*/  FFMA.FTZ R27, R208, -UR38, R27 ;  /* 0x80000026d01b7c23 */ /* 0x000fe2000801001b */
[----:B------:R-:W-:Y:S01]  /*4710*/  IABS R207, R207 ;  /* 0x000000cf00cf7213 */ /* 0x000fe20000000000 */
[C---:B------:R-:W-:Y:S04]  /*4720*/  HMMA.16816.F32 R48, R168.reuse, R138, R48 ;  /* 0x0000008aa830723c */ /* 0x040fe80000001830 */
[----:B------:R-:W-:Y:S01]  /*4730*/  I2FP.F32.S32 R207, R207 ;  /* 0x000000cf00cf7245 */ /* 0x000fe20000201400 */
[C---:B------:R-:W-:Y:S01]  /*4740*/  FFMA.FTZ R20, R205.reuse, -UR38, R20 ;  /* 0x80000026cd147c23 */ /* 0x040fe20008010014 */
[----:B------:R-:W-:Y:S01]  /*4750*/  IABS R203, R203 ;  /* 0x000000cb00cb7213 */ /* 0x000fe20000000000 */
[----:B------:R-:W-:Y:S01]  /*4760*/  FFMA.FTZ R34, R205, -UR38, R34 ;  /* 0x80000026cd227c23 */ /* 0x000fe20008010022 */
[----:B------:R-:W-:Y:S01]  /*4770*/  I2FP.F32.S32 R209, R209 ;  /* 0x000000d100d17245 */ /* 0x000fe20000201400 */
[C---:B------:R-:W-:Y:S01]  /*4780*/  FFMA.FTZ R32, R207.reuse, -UR38, R32 ;  /* 0x80000026cf207c23 */ /* 0x040fe20008010020 */
[----:B------:R-:W-:Y:S01]  /*4790*/  IABS R208, R211 ;  /* 0x000000d300d07213 */ /* 0x000fe20000000000 */
[----:B------:R-:W-:Y:S01]  /*47a0*/  FFMA.FTZ R38, R207, -UR38, R38 ;  /* 0x80000026cf267c23 */ /* 0x000fe20008010026 */
[C---:B-1----:R-:W-:Y:S01]  /*47b0*/  IADD3 R176, PT, PT, R180.reuse, 0xa0, RZ ;  /* 0x000000a0b4b07810 */ /* 0x042fe20007ffe0ff */
[C---:B------:R-:W-:Y:S01]  /*47c0*/  VIADD R207, R180.reuse, 0x9f ;  /* 0x0000009fb4cf7836 */ /* 0x040fe20000000000 */
[----:B------:R-:W-:Y:S01]  /*47d0*/  I2FP.F32.S32 R203, R203 ;  /* 0x000000cb00cb7245 */ /* 0x000fe20000201400 */
[-C--:B---3--:R-:W-:Y:S03]  /*47e0*/  HMMA.16816.F32 R52, R168, R132.reuse, R52 ;  /* 0x00000084a834723c */ /* 0x088fe60000001834 */
[----:B------:R-:W-:Y:S01]  /*47f0*/  I2FP.F32.S32 R208, R208 ;  /* 0x000000d000d07245 */ /* 0x000fe20000201400 */
[C---:B------:R-:W-:Y:S01]  /*4800*/  FFMA.FTZ R24, R209.reuse, -UR38, R24 ;  /* 0x80000026d1187c23 */ /* 0x040fe20008010018 */
[----:B------:R-:W-:Y:S01]  /*4810*/  IABS R176, R176 ;  /* 0x000000b000b07213 */ /* 0x000fe20000000000 */
[----:B------:R-:W-:Y:S01]  /*4820*/  FFMA.FTZ R30, R209, -UR38, R30 ;  /* 0x80000026d11e7c23 */ /* 0x000fe2000801001e */
[----:B------:R-:W-:Y:S01]  /*4830*/  IABS R207, R207 ;  /* 0x000000cf00cf7213 */ /* 0x000fe20000000000 */
[----:B------:R-:W-:Y:S01]  /*4840*/  VIADD R209, R180, 0x67 ;  /* 0x00000067b4d17836 */ /* 0x000fe20000000000 */
[----:B------:R-:W-:Y:S01]  /*4850*/  I2FP.F32.S32 R206, R206 ;  /* 0x000000ce00ce7245 */ /* 0x000fe20000201400 */
[C---:B------:R-:W-:Y:S01]  /*4860*/  FFMA.FTZ R28, R203.reuse, -UR38, R28 ;  /* 0x80000026cb1c7c23 */ /* 0x040fe2000801001c */
[----:B------:R-:W-:Y:S01]  /*4870*/  FFMA.FTZ R42, R203, -UR38, R42 ;  /* 0x80000026cb2a7c23 */ /* 0x000fe2000801002a */
[----:B------:R-:W-:Y:S01]  /*4880*/  MOV R203, R176 ;  /* 0x000000b000cb7202 */ /* 0x000fe20000000f00 */
[C---:B------:R-:W-:Y:S01]  /*4890*/  FFMA.FTZ R29, R208.reuse, -UR38, R29 ;  /* 0x80000026d01d7c23 */ /* 0x040fe2000801001d */
[----:B------:R-:W-:Y:S01]  /*48a0*/  IABS R205, R209 ;  /* 0x000000d100cd7213 */ /* 0x000fe20000000000 */
[----:B------:R-:W-:Y:S01]  /*48b0*/  FFMA.FTZ R43, R208, -UR38, R43 ;  /* 0x80000026d02b7c23 */ /* 0x000fe2000801002b */
[C---:B------:R-:W-:Y:S01]  /*48c0*/  IADD3 R209, PT, PT, R180.reuse, 0x60, RZ ;  /* 0x00000060b4d17810 */ /* 0x040fe20007ffe0ff */
[----:B------:R-:W-:Y:S01]  /*48d0*/  IMAD.MOV.U32 R208, RZ, RZ, R207 ;  /* 0x000000ffffd07224 */ /* 0x000fe200078e00cf */
[C---:B------:R-:W-:Y:S01]  /*48e0*/  IADD3 R207, PT, PT, R180.reuse, 0x98, RZ ;  /* 0x00000098b4cf7810 */ /* 0x040fe20007ffe0ff */
[C---:B------:R-:W-:Y:S04]  /*48f0*/  HMMA.16816.F32 R56, R164.reuse, R132, R56 ;  /* 0x00000084a438723c */ /* 0x040fe80000001838 */
[----:B------:R-:W-:Y:S01]  /*4900*/  I2FP.F32.S32 R203, R203 ;  /* 0x000000cb00cb7245 */ /* 0x000fe20000201400 */
[----:B------:R-:W-:Y:S01]  /*4910*/  VIADD R211, R180, 0x5f ;  /* 0x0000005fb4d37836 */ /* 0x000fe20000000000 */
[----:B------:R-:W-:Y:S01]  /*4920*/  IABS R207, R207 ;  /* 0x000000cf00cf7213 */ /* 0x000fe20000000000 */
[C---:B------:R-:W-:Y:S01]  /*4930*/  FFMA.FTZ R25, R210.reuse, -UR38, R25 ;  /* 0x80000026d2197c23 */ /* 0x040fe20008010019 */
        /* <DEDUP_REMOVED lines=8> */
[----:B------:R-:W-:Y:S01]  /*49c0*/  MOV R203, R207 ;  /* 0x000000cf00cb7202 */ /* 0x000fe20000000f00 */
[-C--:B------:R-:W-:Y:S03]  /*49d0*/  HMMA.16816.F32 R60, R164, R134.reuse, R60 ;  /* 0x00000086a43c723c */ /* 0x080fe6000000183c */
[----:B------:R-:W-:Y:S01]  /*49e0*/  IADD3 R207, PT, PT, R180, 0x57, RZ ;  /* 0x00000057b4cf7810 */ /* 0x000fe20007ffe0ff */
[C---:B------:R-:W-:Y:S01]  /*49f0*/  FFMA.FTZ R21, R206.reuse, -UR38, R21 ;  /* 0x80000026ce157c23 */ /* 0x040fe20008010015 */
[----:B------:R-:W-:Y:S01]  /*4a00*/  I2FP.F32.S32 R208, R208 ;  /* 0x000000d000d07245 */ /* 0x000fe20000201400 */
[----:B------:R-:W-:Y:S01]  /*4a10*/  FFMA.FTZ R35, R206, -UR38, R35 ;  /* 0x80000026ce237c23 */ /* 0x000fe20008010023 */
[----:B------:R-:W-:Y:S01]  /*4a20*/  I2FP.F32.S32 R206, R211 ;  /* 0x000000d300ce7245 */ /* 0x000fe20000201400 */
[----:B------:R-:W-:Y:S01]  /*4a30*/  VIADD R209, R180, 0x58 ;  /* 0x00000058b4d17836 */ /* 0x000fe20000000000 */
[----:B------:R-:W-:Y:S01]  /*4a40*/  IABS R176, R176 ;  /* 0x000000b000b07213 */ /* 0x000fe20000000000 */
[C---:B------:R-:W-:Y:S01]  /*4a50*/  FFMA.FTZ R41, R208.reuse, -UR38, R41 ;  /* 0x80000026d0297c23 */ /* 0x040fe20008010029 */
[----:B------:R-:W-:Y:S01]  /*4a60*/  IABS R207, R207 ;  /* 0x000000cf00cf7213 */ /* 0x000fe20000000000 */
[----:B------:R-:W-:Y:S01]  /*4a70*/  FFMA.FTZ R47, R208, -UR38, R47 ;  /* 0x80000026d02f7c23 */ /* 0x000fe2000801002f */
[----:B------:R-:W-:Y:S01]  /*4a80*/  IABS R209, R209 ;  /* 0x000000d100d17213 */ /* 0x000fe20000000000 */
[C---:B------:R-:W-:Y:S01]  /*4a90*/  FFMA.FTZ R37, R206.reuse, -UR38, R37 ;  /* 0x80000026ce257c23 */ /* 0x040fe20008010025 */
[----:B------:R-:W-:Y:S01]  /*4aa0*/  I2FP.F32.S32 R176, R176 ;  /* 0x000000b000b07245 */ /* 0x000fe20000201400 */
[----:B------:R-:W-:Y:S01]  /*4ab0*/  FFMA.FTZ R51, R206, -UR38, R51 ;  /* 0x80000026ce337c23 */ /* 0x000fe20008010033 */
[----:B------:R-:W-:Y:S01]  /*4ac0*/  I2FP.F32.S32 R206, R207 ;  /* 0x000000cf00ce7245 */ /* 0x000fe20000201400 */
[C---:B------:R-:W-:Y:S01]  /*4ad0*/  VIADD R208, R180.reuse, 0x50 ;  /* 0x00000050b4d07836 */ /* 0x040fe20000000000 */
[----:B------:R-:W-:Y:S01]  /*4ae0*/  IADD3 R207, PT, PT, R180, 0x4f, RZ ;  /* 0x0000004fb4cf7810 */ /* 0x000fe20007ffe0ff */
[----:B------:R-:W-:Y:S04]  /*4af0*/  HMMA.16816.F32 R64, R168, R134, R64 ;  /* 0x00000086a840723c */ /* 0x000fe80000001840 */
[----:B------:R-:W-:Y:S01]  /*4b00*/  IABS R208, R208 ;  /* 0x000000d000d07213 */ /* 0x000fe20000000000 */
[C---:B------:R-:W-:Y:S01]  /*4b10*/  FFMA.FTZ R36, R205.reuse, -UR38, R36 ;  /* 0x80000026cd247c23 */ /* 0x040fe20008010024 */
[----:B------:R-:W-:Y:S01]  /*4b20*/  IABS R207, R207 ;  /* 0x000000cf00cf7213 */ /* 0x000fe20000000000 */
[----:B------:R-:W-:Y:S01]  /*4b30*/  FFMA.FTZ R50, R205, -UR38, R50 ;  /* 0x80000026cd327c23 */ /* 0x000fe20008010032 */
[----:B------:R-:W-:Y:S01]  /*4b40*/  I2FP.F32.S32 R205, R209 ;  /* 0x000000d100cd7245 */ /* 0x000fe20000201400 */
[----:B------:R-:W-:Y:S01]  /*4b50*/  FFMA.FTZ R33, R210, -UR38, R33 ;  /* 0x80000026d2217c23 */ /* 0x000fe20008010021 */
[----:B------:R-:W-:Y:S01]  /*4b60*/  IADD3 R209, PT, PT, R180, 0x8f, RZ ;  /* 0x0000008fb4d17810 */ /* 0x000fe20007ffe0ff */
[----:B------:R-:W-:Y:S01]  /*4b70*/  FFMA.FTZ R39, R210, -UR38, R39 ;  /* 0x80000026d2277c23 */ /* 0x000fe20008010027 */
[----:B------:R-:W-:Y:S01]  /*4b80*/  I2FP.F32.S32 R203, R203 ;  /* 0x000000cb00cb7245 */ /* 0x000fe20000201400 */
[C---:B------:R-:W-:Y:S01]  /*4b90*/  FFMA.FTZ R45, R176.reuse, -UR38, R45 ;  /* 0x80000026b02d7c23 */ /* 0x040fe2000801002d */
[----:B------:R-:W-:Y:S01]  /*4ba0*/  FFMA.FTZ R59, R176, -UR38, R59 ;  /* 0x80000026b03b7c23 */ /* 0x000fe2000801003b */
[C---:B------:R-:W-:Y:S02]  /*4bb0*/  VIADD R210, R180.reuse, 0x90 ;  /* 0x00000090b4d27836 */ /* 0x040fe40000000000 */
[C---:B------:R-:W-:Y:S01]  /*4bc0*/  FFMA.FTZ R48, R205.reuse, -UR38, R48 ;  /* 0x80000026cd307c23 */ /* 0x040fe20008010030 */
[C---:B------:R-:W-:Y:S01]  /*4bd0*/  VIADD R176, R180.reuse, 0x48 ;  /* 0x00000048b4b07836 */ /* 0x040fe20000000000 */
[----:B------:R-:W-:Y:S01]  /*4be0*/  IADD3 R180, PT, PT, R180, 0x47, RZ ;  /* 0x00000047b4b47810 */ /* 0x000fe20007ffe0ff */
[----:B------:R-:W-:Y:S01]  /*4bf0*/  FFMA.FTZ R54, R205, -UR38, R54 ;  /* 0x80000026cd367c23 */ /* 0x000fe20008010036 */
[----:B------:R-:W-:Y:S01]  /*4c00*/  I2FP.F32.S32 R205, R208 ;  /* 0x000000d000cd7245 */ /* 0x000fe20000201400 */
[C---:B------:R-:W-:Y:S01]  /*4c10*/  FFMA.FTZ R49, R206.reuse, -UR38, R49 ;  /* 0x80000026ce317c23 */ /* 0x040fe20008010031 */
[----:B------:R-:W-:Y:S01]  /*4c20*/  I2FP.F32.S32 R208, R207 ;  /* 0x000000cf00d07245 */ /* 0x000fe20000201400 */
        /* <DEDUP_REMOVED lines=38> */
.L_x_2631:
[----:B------:R-:W1:Y:S01]  /*4e90*/  S2R R139, SR_TID.X ;  /* 0x00000000008b7919 */ /* 0x000e620000002100 */
[----:B------:R-:W-:Y:S01]  /*4ea0*/  UIADD3 UR4, UPT, UPT, UR26, UR9, -UR28 ;  /* 0x000000091a047290 */ /* 0x000fe2000fffe81c */
[----:B------:R-:W-:Y:S01]  /*4eb0*/  IMAD.MOV.U32 R141, RZ, RZ, 0x41 ;  /* 0x00000041ff8d7424 */ /* 0x000fe200078e00ff */
[----:B------:R-:W-:Y:S01]  /*4ec0*/  UIADD3 UR5, UPT, UPT, UR26, -UR12, -UR28 ;  /* 0x8000000c1a057290 */ /* 0x000fe2000fffe81c */
[----:B------:R-:W-:Y:S02]  /*4ed0*/  IMAD.U32 R134, RZ, RZ, UR30 ;  /* 0x0000001eff867e24 */ /* 0x000fe4000f8e00ff */
[----:B------:R-:W-:Y:S02]  /*4ee0*/  IMAD.MOV.U32 R135, RZ, RZ, 0x1 ;  /* 0x00000001ff877424 */ /* 0x000fe400078e00ff */
[C---:B------:R-:W-:Y:S02]  /*4ef0*/  VIADD R136, R178.reuse, UR4 ;  /* 0x00000004b2887c36 */ /* 0x040fe40008000000 */
[----:B------:R-:W-:Y:S02]  /*4f00*/  VIADD R137, R178, UR5 ;  /* 0x00000005b2897c36 */ /* 0x000fe40008000000 */
[----:B------:R-:W-:Y:S01]  /*4f10*/  IMAD.MOV.U32 R133, RZ, RZ, 0x9 ;  /* 0x00000009ff857424 */ /* 0x000fe200078e00ff */
[C---:B------:R-:W-:Y:S01]  /*4f20*/  VIADDMNMX R135, R136.reuse, R135, UR26, PT ;  /* 0x0000001a88877e46 */ /* 0x040fe2000b800187 */
[----:B------:R-:W-:Y:S01]  /*4f30*/  IMAD.MOV.U32 R3, RZ, RZ, 0x49 ;  /* 0x00000049ff037424 */ /* 0x000fe200078e00ff */
[----:B------:R-:W-:Y:S02]  /*4f40*/  VIMNMX R143, PT, PT, RZ, R137, !PT ;  /* 0x00000089ff8f7248 */ /* 0x000fe40007fe0100 */
        /* <DEDUP_REMOVED lines=9> */
[C---:B------:R-:W-:Y:S02]  /*4fe0*/  VIADDMNMX R139, R137.reuse, 0x40, RZ, !PT ;  /* 0x00000040898b7846 */ /* 0x040fe400078001ff */
[----:B------:R-:W-:Y:S01]  /*4ff0*/  VIADDMNMX R137, R137, 0x48, RZ, !PT ;  /* 0x0000004889897846 */ /* 0x000fe200078001ff */
        /* <DEDUP_REMOVED lines=14> */
[----:B------:R-:W-:Y:S01]  /*50e0*/  VIADD R148, R134, 0x20 ;  /* 0x0000002086947836 */ /* 0x000fe20000000000 */
        /* <DEDUP_REMOVED lines=9> */
[----:B------:R-:W-:Y:S01]  /*5180*/  VIADD R138, R134, 0x31 ;  /* 0x00000031868a7836 */ /* 0x000fe20000000000 */
        /* <DEDUP_REMOVED lines=246> */
.L_x_2632:
[C---:B------:R-:W-:Y:S01]  /*60f0*/  FSETP.NEU.FTZ.AND P0, PT, R193.reuse, -INF , PT ;  /* 0xff800000c100780b */ /* 0x040fe20003f1d000 */
[----:B------:R-:W-:Y:S01]  /*6100*/  FMUL.FTZ R132, R193, 1.4426950216293334961 ;  /* 0x3fb8aa3bc1847820 */ /* 0x000fe20000410000 */
[----:B------:R-:W1:Y:S01]  /*6110*/  S2R R149, SR_TID.X ;  /* 0x0000000000957919 */ /* 0x000e620000002100 */
[----:B------:R-:W2:Y:S01]  /*6120*/  S2UR UR4, SR_CgaCtaId ;  /* 0x00000000000479c3 */ /* 0x000ea20000008800 */
[----:B------:R-:W-:Y:S01]  /*6130*/  UMOV UR5, 0x400 ;  /* 0x0000040000057882 */ /* 0x000fe20000000000 */
[----:B------:R-:W-:Y:S01]  /*6140*/  UIADD3 UR39, UPT, UPT, UR49, -0x4498517b, URZ ;  /* 0xbb67ae8531277890 */ /* 0x000fe2000fffe0ff */
[----:B------:R-:W-:Y:S01]  /*6150*/  FSEL R132, R132, RZ, P0 ;  /* 0x000000ff84847208 */ /* 0x000fe20000000000 */
[C---:B------:R-:W-:Y:S01]  /*6160*/  FMUL.FTZ R3, R192.reuse, 1.4426950216293334961 ;  /* 0x3fb8aa3bc0037820 */ /* 0x040fe20000410000 */
[----:B------:R-:W-:Y:S01]  /*6170*/  FSETP.NEU.FTZ.AND P0, PT, R192, -INF , PT ;  /* 0xff800000c000780b */ /* 0x000fe20003f1d000 */
[----:B------:R-:W-:Y:S01]  /*6180*/  UIADD3 UR44, UPT, UPT, UR48, -0x61c88647, URZ ;  /* 0x9e3779b9302c7890 */ /* 0x000fe2000fffe0ff */
[----:B------:R-:W-:Y:S02]  /*6190*/  IMAD.MOV.U32 R159, RZ, RZ, 0x10 ;  /* 0x00000010ff9f7424 */ /* 0x000fe400078e00ff */
[--C-:B------:R-:W-:Y:S01]  /*61a0*/  FFMA.FTZ R230, R32, UR15, -R132.reuse ;  /* 0x0000000f20e67c23 */ /* 0x100fe20008010884 */
[----:B------:R-:W-:Y:S01]  /*61b0*/  FSEL R32, R3, RZ, P0 ;  /* 0x000000ff03207208 */ /* 0x000fe20000000000 */
[--C-:B------:R-:W-:Y:S01]  /*61c0*/  FFMA.FTZ R229, R20, UR15, -R132.reuse ;  /* 0x0000000f14e57c23 */ /* 0x100fe20008010884 */
[C---:B------:R-:W-:Y:S01]  /*61d0*/  FSETP.NEU.FTZ.AND P0, PT, R191.reuse, -INF , PT ;  /* 0xff800000bf00780b */ /* 0x040fe20003f1d000 */
[----:B------:R-:W-:Y:S01]  /*61e0*/  FMUL.FTZ R20, R191, 1.4426950216293334961 ;  /* 0x3fb8aa3bbf147820 */ /* 0x000fe20000410000 */
[--C-:B------:R-:W-:Y:S01]  /*61f0*/  FFMA.FTZ R52, R52, UR15, -R132.reuse ;  /* 0x0000000f34347c23 */ /* 0x100fe20008010884 */
[--C-:B------:R-:W-:Y:S01]  /*6200*/  FFMA.FTZ R53, R53, UR15, -R132.reuse ;  /* 0x0000000f35357c23 */ /* 0x100fe20008010884 */
[----:B------:R-:W-:Y:S01]  /*6210*/  FMUL.FTZ R3, R190, 1.4426950216293334961 ;  /* 0x3fb8aa3bbe037820 */ /* 0x000fe20000410000 */
[----:B------:R-:W-:Y:S01]  /*6220*/  FFMA.FTZ R64, R64, UR15, -R132 ;  /* 0x0000000f40407c23 */ /* 0x000fe20008010884 */
[----:B------:R-:W-:Y:S01]  /*6230*/  FSEL R20, R20, RZ, P0 ;  /* 0x000000ff14147208 */ /* 0x000fe20000000000 */
[----:B------:R-:W-:Y:S01]  /*6240*/  FFMA.FTZ R23, R23, UR15, -R32 ;  /* 0x0000000f17177c23 */ /* 0x000fe20008010820 */
[----:B------:R-:W-:Y:S01]  /*6250*/  FSETP.NEU.FTZ.AND P0, PT, R190, -INF , PT ;  /* 0xff800000be00780b */ /* 0x000fe20003f1d000 */
[----:B------:R-:W-:Y:S01]  /*6260*/  MUFU.EX2 R157, R52 ;  /* 0x00000034009d7308 */ /* 0x000fe20000000800 */
[----:B------:R-:W-:Y:S01]  /*6270*/  FFMA.FTZ R65, R65, UR15, -R132 ;  /* 0x0000000f41417c23 */ /* 0x000fe20008010884 */
[--C-:B------:R-:W-:Y:S01]  /*6280*/  FFMA.FTZ R28, R28, UR15, -R20.reuse ;  /* 0x0000000f1c1c7c23 */ /* 0x100fe20008010814 */
[----:B------:R-:W-:Y:S01]  /*6290*/  FSEL R3, R3, RZ, P0 ;  /* 0x000000ff03037208 */ /* 0x000fe20000000000 */
[--C-:B------:R-:W-:Y:S01]  /*62a0*/  FFMA.FTZ R60, R60, UR15, -R20.reuse ;  /* 0x0000000f3c3c7c23 */ /* 0x100fe20008010814 */
[--C-:B------:R-:W-:Y:S01]  /*62b0*/  FFMA.FTZ R61, R61, UR15, -R20.reuse ;  /* 0x0000000f3d3d7c23 */ /* 0x100fe20008010814 */
[--C-:B------:R-:W-:Y:S01]  /*62c0*/  FFMA.FTZ R13, R13, UR15, -R20.reuse ;  /* 0x0000000f0d0d7c23 */ /* 0x100fe20008010814 */
[--C-:B------:R-:W-:Y:S03]  /*62d0*/  FFMA.FTZ R57, R57, UR15, -R20.reuse ;  /* 0x0000000f39397c23 */ /* 0x100fe60008010814 */
[----:B------:R3:W-:Y:S01]  /*62e0*/  MUFU.EX2 R227, R23 ;  /* 0x0000001700e37308 */ /* 0x0007e20000000800 */
[--C-:B------:R-:W-:Y:S01]  /*62f0*/  FFMA.FTZ R9, R9, UR15, -R20.reuse ;  /* 0x0000000f09097c23 */ /* 0x100fe20008010814 */
[--C-:B------:R-:W-:Y:S01]  /*6300*/  FFMA.FTZ R24, R24, UR15, -R20.reuse ;  /* 0x0000000f18187c23 */ /* 0x100fe20008010814 */
[----:B-1----:R-:W-:Y:S01]  /*6310*/  LOP3.LUT P0, RZ, R149, 0x10, RZ, 0xc0, !PT ;  /* 0x0000001095ff7812 */ /* 0x002fe2000780c0ff */
        /* <DEDUP_REMOVED lines=9> */
[----:B------:R-:W-:Y:S01]  /*63b0*/  FFMA.FTZ R8, R8, UR15, -R20 ;  /* 0x0000000f08087c23 */ /* 0x000fe20008010814 */
[C---:B------:R-:W-:Y:S02]  /*63c0*/  IMAD.SHL.U32 R20, R149.reuse, 0x10, RZ ;  /* 0x0000001095147824 */ /* 0x040fe400078e00ff */
[----:B------:R-:W-:Y:S01]  /*63d0*/  FFMA.FTZ R251, R4, UR15, -R132 ;  /* 0x0000000f04fb7c23 */ /* 0x000fe20008010884 */
[--C-:B------:R-:W-:Y:S01]  /*63e0*/  FFMA.FTZ R62, R62, UR15, -R3.reuse ;  /* 0x0000000f3e3e7c23 */ /* 0x100fe20008010803 */
[----:B---3--:R-:W-:Y:S02]  /*63f0*/  IMAD.SHL.U32 R23, R149, 0x2, RZ ;  /* 0x0000000295177824 */ /* 0x008fe400078e00ff */
[--C-:B------:R-:W-:Y:S01]  /*6400*/  FFMA.FTZ R63, R63, UR15, -R3.reuse ;  /* 0x0000000f3f3f7c23 */ /* 0x100fe20008010803 */
[----:B------:R-:W-:Y:S01]  /*6410*/  LOP3.LUT R20, R20, 0x1c0, RZ, 0xc0, !PT ;  /* 0x000001c014147812 */ /* 0x000fe200078ec0ff */
[----:B------:R-:W-:Y:S02]  /*6420*/  IMAD.SHL.U32 R4, R149, 0x40, RZ ;  /* 0x0000004095047824 */ /* 0x000fe400078e00ff */
[--C-:B------:R-:W-:Y:S01]  /*6430*/  FFMA.FTZ R30, R30, UR15, -R3.reuse ;  /* 0x0000000f1e1e7c23 */ /* 0x100fe20008010803 */
[----:B------:R-:W-:Y:S01]  /*6440*/  FFMA.FTZ R31, R31, UR15, -R3 ;  /* 0x0000000f1f1f7c23 */ /* 0x000fe20008010803 */
[--C-:B------:R-:W-:Y:S01]  /*6450*/  FFMA.FTZ R18, R18, UR15, -R32.reuse ;  /* 0x0000000f12127c23 */ /* 0x100fe20008010820 */
[--C-:B------:R-:W-:Y:S01]  /*6460*/  FFMA.FTZ R19, R19, UR15, -R32.reuse ;  /* 0x0000000f13137c23 */ /* 0x100fe20008010820 */
[----:B-1----:R-:W-:Y:S01]  /*6470*/  SHF.R.U32.HI R28, RZ, 0x5, R149 ;  /* 0x00000005ff1c7819 */ /* 0x002fe20000011695 */
[----:B------:R-:W-:Y:S01]  /*6480*/  FFMA.FTZ R247, R7, UR15, -R32 ;  /* 0x0000000f07f77c23 */ /* 0x000fe20008010820 */
[----:B------:R-:W-:Y:S01]  /*6490*/  LOP3.LUT R7, R20, 0x38, R23, 0xf8, !PT ;  /* 0x0000003814077812 */ /* 0x000fe200078ef817 */
[----:B------:R-:W-:Y:S01]  /*64a0*/  FFMA.FTZ R249, R5, UR15, -R132 ;  /* 0x0000000f05f97c23 */ /* 0x000fe20008010884 */
[----:B------:R-:W-:Y:S01]  /*64b0*/  LOP3.LUT R20, R23, 0xe006, R4, 0xc8, !PT ;  /* 0x0000e00617147812 */ /* 0x000fe200078ec804 */
[----:B------:R1:W-:Y:S01]  /*64c0*/  MUFU.EX2 R221, R29 ;  /* 0x0000001d00dd7308 */ /* 0x0003e20000000800 */
[----:B------:R-:W-:Y:S01]  /*64d0*/  LOP3.LUT R23, R28, 0x3, RZ, 0xc0, !PT ;  /* 0x000000031c177812 */ /* 0x000fe200078ec0ff */
[----:B------:R-:W-:Y:S02]  /*64e0*/  IMAD.SHL.U32 R5, R149, 0x20, RZ ;  /* 0x0000002095057824 */ /* 0x000fe400078e00ff */
[--C-:B------:R-:W-:Y:S01]  /*64f0*/  FFMA.FTZ R16, R16, UR15, -R132.reuse ;  /* 0x0000000f10107c23 */ /* 0x100fe20008010884 */
[----:B------:R-:W-:Y:S01]  /*6500*/  FFMA.FTZ R17, R17, UR15, -R132 ;  /* 0x0000000f11117c23 */ /* 0x000fe20008010884 */
[--C-:B------:R-:W-:Y:S01]  /*6510*/  FFMA.FTZ R22, R22, UR15, -R32.reuse ;  /* 0x0000000f16167c23 */ /* 0x100fe20008010820 */
[----:B------:R-:W-:Y:S01]  /*6520*/  FFMA.FTZ R252, R6, UR15, -R32 ;  /* 0x0000000f06fc7c23 */ /* 0x000fe20008010820 */
[----:B------:R-:W-:Y:S02]  /*6530*/  LOP3.LUT R20, R20, 0xc00, R5, 0xf8, !PT ;  /* 0x00000c0014147812 */ /* 0x000fe400078ef805 */
[----:B------:R-:W-:Y:S01]  /*6540*/  MUFU.EX2 R224, R30 ;  /* 0x0000001e00e07308 */ /* 0x000fe20000000800 */
[----:B------:R-:W-:Y:S02]  /*6550*/  IMAD.U32 R6, RZ, RZ, UR43 ;  /* 0x0000002bff067e24 */ /* 0x000fe4000f8e00ff */
[----:B------:R-:W-:Y:S01]  /*6560*/  FFMA.FTZ R27, R27, UR15, -R3 ;  /* 0x0000000f1b1b7c23 */ /* 0x000fe20008010803 */
[----:B------:R-:W-:Y:S01]  /*6570*/  LOP3.LUT R165, R20, R7, RZ, 0xfc, !PT ;  /* 0x0000000714a57212 */ /* 0x000fe200078efcff */
[----:B------:R-:W-:Y:S01]  /*6580*/  IMAD.SHL.U32 R148, R149, 0x8, RZ ;  /* 0x0000000895947824 */ /* 0x000fe200078e00ff */
[----:B------:R-:W-:Y:S01]  /*6590*/  LOP3.LUT R7, R4, 0x1c0, RZ, 0xc0, !PT ;  /* 0x000001c004077812 */ /* 0x000fe200078ec0ff */
[----:B------:R-:W-:Y:S01]  /*65a0*/  IMAD R23, R6, 0x8, R23 ;  /* 0x0000000806177824 */ /* 0x000fe200078e0217 */
[----:B------:R-:W-:Y:S02]  /*65b0*/  LOP3.LUT R4, R4, 0x200, RZ, 0xc0, !PT ;  /* 0x0000020004047812 */ /* 0x000fe400078ec0ff */
[----:B------:R3:W-:Y:S01]  /*65c0*/  MUFU.EX2 R219, R31 ;  /* 0x0000001f00db7308 */ /* 0x0007e20000000800 */
[----:B------:R-:W-:Y:S01]  /*65d0*/  LOP3.LUT R6, R7, 0x38, R148, 0xf8, !PT ;  /* 0x0000003807067812 */ /* 0x000fe200078ef894 */
[----:B------:R-:W-:Y:S01]  /*65e0*/  FFMA.FTZ R14, R14, UR15, -R3 ;  /* 0x0000000f0e0e7c23 */ /* 0x000fe20008010803 */
[----:B------:R-:W-:Y:S01]  /*65f0*/  LOP3.LUT R4, R4, 0xc00, R5, 0xf8, !PT ;  /* 0x00000c0004047812 */ /* 0x000fe200078ef805 */
[--C-:B------:R-:W-:Y:S01]  /*6600*/  FFMA.FTZ R10, R10, UR15, -R3.reuse ;  /* 0x0000000f0a0a7c23 */ /* 0x100fe20008010803 */
[--C-:B------:R-:W-:Y:S01]  /*6610*/  FFMA.FTZ R59, R59, UR15, -R3.reuse ;  /* 0x0000000f3b3b7c23 */ /* 0x100fe20008010803 */
[--C-:B------:R-:W-:Y:S01]  /*6620*/  FFMA.FTZ R58, R58, UR15, -R3.reuse ;  /* 0x0000000f3a3a7c23 */ /* 0x100fe20008010803 */
[----:B--2---:R-:W-:Y:S03]  /*6630*/  ULEA UR4, UR4, UR5, 0x18 ;  /* 0x0000000504047291 */ /* 0x004fe6000f8ec0ff */
[----:B------:R-:W-:Y:S01]  /*6640*/  MUFU.EX2 R240, R18 ;  /* 0x0000001200f07308 */ /* 0x000fe20000000800 */
[--C-:B------:R-:W-:Y:S01]  /*6650*/  FFMA.FTZ R26, R26, UR15, -R3.reuse ;  /* 0x0000000f1a1a7c23 */ /* 0x100fe20008010803 */
[--C-:B------:R-:W-:Y:S01]  /*6660*/  FFMA.FTZ R46, R46, UR15, -R3.reuse ;  /* 0x0000000f2e2e7c23 */ /* 0x100fe20008010803 */
[--C-:B------:R-:W-:Y:S01]  /*6670*/  FFMA.FTZ R47, R47, UR15, -R3.reuse ;  /* 0x0000000f2f2f7c23 */ /* 0x100fe20008010803 */
[--C-:B------:R-:W-:Y:S01]  /*6680*/  FFMA.FTZ R43, R43, UR15, -R3.reuse ;  /* 0x0000000f2b2b7c23 */ /* 0x100fe20008010803 */
[----:B------:R-:W-:Y:S01]  /*6690*/  LEA R165, R165, UR4, 0x1 ;  /* 0x00000004a5a57c11 */ /* 0x000fe2000f8e08ff */
[--C-:B------:R-:W-:Y:S01]  /*66a0*/  FFMA.FTZ R42, R42, UR15, -R3.reuse ;  /* 0x0000000f2a2a7c23 */ /* 0x100fe20008010803 */
[----:B------:R-:W-:Y:S03]  /*66b0*/  IMAD.WIDE.U32 R136, R23, -0x326172a9, RZ ;  /* 0xcd9e8d5717887825 */ /* 0x000fe600078e00ff */
[----:B------:R2:W-:Y:S01]  /*66c0*/  MUFU.EX2 R235, R19 ;  /* 0x0000001300eb7308 */ /* 0x0005e20000000800 */
[----:B------:R-:W-:Y:S01]  /*66d0*/  UIADD3 UR46, UPT, UPT, UR48, 0x3c6ef372, URZ ;  /* 0x3c6ef372302e7890 */ /* 0x000fe2000fffe0ff */
[--C-:B------:R-:W-:Y:S01]  /*66e0*/  FFMA.FTZ R15, R15, UR15, -R3.reuse ;  /* 0x0000000f0f0f7c23 */ /* 0x100fe20008010803 */
[----:B------:R-:W-:Y:S01]  /*66f0*/  FFMA.FTZ R11, R11, UR15, -R3 ;  /* 0x0000000f0b0b7c23 */ /* 0x000fe20008010803 */
[----:B------:R-:W-:Y:S01]  /*6700*/  SHF.R.U32.HI R3, RZ, 0x1, R149 ;  /* 0x00000001ff037819 */ /* 0x000fe20000011695 */
[----:B------:R-:W-:Y:S01]  /*6710*/  VIADD R23, R23, 0x4 ;  /* 0x0000000417177836 */ /* 0x000fe20000000000 */
[----:B------:R-:W-:Y:S01]  /*6720*/  LOP3.LUT R7, R186, UR48, R137, 0x96, !PT ;  /* 0x00000030ba077c12 */ /* 0x000fe2000f8e9689 */
[----:B-1----:R-:W-:Y:S01]  /*6730*/  IMAD.WIDE.U32 R28, R188, -0x326172a9, RZ ;  /* 0xcd9e8d57bc1c7825 */ /* 0x002fe200078e00ff */
[C---:B------:R-:W-:Y:S02]  /*6740*/  LOP3.LUT R3, R6.reuse, 0x8, R3, 0x78, !PT ;  /* 0x0000000806037812 */ /* 0x040fe400078e7803 */
[----:B------:R-:W-:Y:S01]  /*6750*/  MUFU.EX2 R242, R16 ;  /* 0x0000001000f27308 */ /* 0x000fe20000000800 */
[----:B------:R-:W-:Y:S01]  /*6760*/  LOP3.LUT R6, R6, 0x8, R149, 0x78, !PT ;  /* 0x0000000806067812 */ /* 0x000fe200078e7895 */
[----:B---3--:R-:W-:Y:S01]  /*6770*/  IMAD.WIDE.U32 R30, R187, -0x326172a9, RZ ;  /* 0xcd9e8d57bb1e7825 */ /* 0x008fe200078e00ff */
[----:B------:R-:W-:Y:S01]  /*6780*/  LOP3.LUT R138, R136, UR44, R29, 0x96, !PT ;  /* 0x0000002c888a7c12 */ /* 0x000fe2000f8e961d */
[----:B------:R-:W-:Y:S01]  /*6790*/  UIADD3 UR45, UPT, UPT, UR48, -0x255992d5, URZ ;  /* 0xdaa66d2b302d7890 */ /* 0x000fe2000fffe0ff */
[----:B------:R-:W-:Y:S01]  /*67a0*/  LOP3.LUT R5, R6, 0x7200, R5, 0xf8, !PT ;  /* 0x0000720006057812 */ /* 0x000fe200078ef805 */
[----:B------:R-:W-:Y:S01]  /*67b0*/  FFMA.FTZ R33, R33, UR15, -R132 ;  /* 0x0000000f21217c23 */ /* 0x000fe20008010884 */
[----:B------:R-:W-:Y:S03]  /*67c0*/  LOP3.LUT R136, R136, UR44, R31, 0x96, !PT ;  /* 0x0000002c88887c12 */ /* 0x000fe6000f8e961f */
[----:B------:R1:W-:Y:S01]  /*67d0*/  MUFU.EX2 R237, R17 ;  /* 0x0000001100ed7308 */ /* 0x0003e20000000800 */
[----:B------:R-:W-:Y:S01]  /*67e0*/  LOP3.LUT R3, R4, R3, RZ, 0xfc, !PT ;  /* 0x0000000304037212 */ /* 0x000fe200078efcff */
[----:B--2---:R-:W-:Y:S01]  /*67f0*/  IMAD.WIDE.U32 R18, R23, -0x326172a9, RZ ;  /* 0xcd9e8d5717127825 */ /* 0x004fe200078e00ff */
[----:B------:R-:W-:Y:S01]  /*6800*/  LEA R174, R5, UR4, 0x1 ;  /* 0x0000000405ae7c11 */ /* 0x000fe2000f8e08ff */
[----:B------:R-:W-:Y:S01]  /*6810*/  UISETP.GT.AND UP0, UPT, UR43, UR42, UPT ;  /* 0x0000002a2b00728c */ /* 0x000fe2000bf04270 */
[----:B------:R-:W-:Y:S01]  /*6820*/  LEA R154, R3, UR4, 0x1 ;  /* 0x00000004039a7c11 */ /* 0x000fe2000f8e08ff */
[--C-:B------:R-:W-:Y:S01]  /*6830*/  FFMA.FTZ R66, R66, UR15, -R32.reuse ;  /* 0x0000000f42427c23 */ /* 0x100fe20008010820 */
[----:B------:R-:W-:Y:S03]  /*6840*/  LOP3.LUT R6, R186, UR48, R19, 0x96, !PT ;  /* 0x00000030ba067c12 */ /* 0x000fe6000f8e9613 */
[----:B------:R2:W-:Y:S01]  /*6850*/  MUFU.EX2 R232, R22 ;  /* 0x0000001600e87308 */ /* 0x0005e20000000800 */
[--C-:B------:R-:W-:Y:S01]  /*6860*/  FFMA.FTZ R34, R34, UR15, -R32.reuse ;  /* 0x0000000f22227c23 */ /* 0x100fe20008010820 */
[----:B------:R-:W-:Y:S04]  /*6870*/  IMAD.WIDE.U32 R138, R138, -0x2daee0ad, RZ ;  /* 0xd2511f538a8a7825 */ /* 0x000fe800078e00ff */
[--C-:B------:R-:W-:Y:S01]  /*6880*/  FFMA.FTZ R67, R67, UR15, -R32.reuse ;  /* 0x0000000f43437c23 */ /* 0x100fe20008010820 */
[----:B------:R-:W-:Y:S01]  /*6890*/  FFMA.FTZ R35, R35, UR15, -R32 ;  /* 0x0000000f23237c23 */ /* 0x000fe20008010820 */
[----:B------:R-:W-:Y:S02]  /*68a0*/  VIADD R164, R165, 0x1c040 ;  /* 0x0001c040a5a47836 */ /* 0x000fe40000000000 */
[----:B------:R-:W-:Y:S01]  /*68b0*/  FFMA.FTZ R48, R48, UR15, -R132 ;  /* 0x0000000f30307c23 */ /* 0x000fe20008010884 */
[----:B------:R-:W-:Y:S01]  /*68c0*/  MUFU.EX2 R155, R64 ;  /* 0x00000040009b7308 */ /* 0x000fe20000000800 */
[----:B-1----:R-:W-:Y:S04]  /*68d0*/  IMAD.WIDE.U32 R16, R7, -0x2daee0ad, RZ ;  /* 0xd2511f5307107825 */ /* 0x002fe800078e00ff */
[--C-:B------:R-:W-:Y:S01]  /*68e0*/  FFMA.FTZ R55, R55, UR15, -R32.reuse ;  /* 0x0000000f37377c23 */ /* 0x100fe20008010820 */
[--C-:B------:R-:W-:Y:S01]  /*68f0*/  FFMA.FTZ R54, R54, UR15, -R32.reuse ;  /* 0x0000000f36367c23 */ /* 0x100fe20008010820 */
[----:B------:R-:W-:Y:S01]  /*6900*/  VIADD R7, R165, 0x1c000 ;  /* 0x0001c000a5077836 */ /* 0x000fe20000000000 */
[----:B------:R-:W-:Y:S01]  /*6910*/  LOP3.LUT R4, R196, UR39, R17, 0x96, !PT ;  /* 0x00000027c4047c12 */ /* 0x000fe2000f8e9611 */
[----:B------:R-:W-:Y:S01]  /*6920*/  IMAD.WIDE.U32 R136, R136, -0x2daee0ad, RZ ;  /* 0xd2511f5388887825 */ /* 0x000fe200078e00ff */
[----:B------:R1:W-:Y:S02]  /*6930*/  MUFU.EX2 R156, R65 ;  /* 0x00000041009c7308 */ /* 0x0003e40000000800 */
[C---:B--2---:R-:W-:Y:S01]  /*6940*/  LOP3.LUT R22, R18.reuse, UR44, R29, 0x96, !PT ;  /* 0x0000002c12167c12 */ /* 0x044fe2000f8e961d */
[----:B------:R-:W-:Y:S01]  /*6950*/  @P0 VIADD R164, R7, 0xffffffc0 ;  /* 0xffffffc007a40836 */ /* 0x000fe20000000000 */
[----:B------:R-:W-:Y:S01]  /*6960*/  LOP3.LUT R18, R18, UR44, R31, 0x96, !PT ;  /* 0x0000002c12127c12 */ /* 0x000fe2000f8e961f */
[----:B------:R-:W-:Y:S01]  /*6970*/  UIADD3 UR44, UPT, UPT, UR49, 0x76cf5d0a, URZ ;  /* 0x76cf5d0a312c7890 */ /* 0x000fe2000fffe0ff */
[----:B------:R-:W-:Y:S01]  /*6980*/  LOP3.LUT P0, RZ, R149, 0x8, RZ, 0xc0, !PT ;  /* 0x0000000895ff7812 */ /* 0x000fe2000780c0ff */
[----:B------:R-:W-:Y:S03]  /*6990*/  IMAD.WIDE.U32 R6, R6, -0x2daee0ad, RZ ;  /* 0xd2511f5306067825 */ /* 0x000fe600078e00ff */
[----:B------:R-:W2:Y:S01]  /*69a0*/  MUFU.EX2 R225, R33 ;  /* 0x0000002100e17308 */ /* 0x000ea20000000800 */
[--C-:B------:R-:W-:Y:S01]  /*69b0*/  FFMA.FTZ R39, R39, UR15, -R32.reuse ;  /* 0x0000000f27277c23 */ /* 0x100fe20008010820 */
[----:B------:R-:W-:Y:S01]  /*69c0*/  LOP3.LUT R134, R16, UR44, R139, 0x96, !PT ;  /* 0x0000002c10867c12 */ /* 0x000fe2000f8e968b */
[----:B------:R-:W-:Y:S01]  /*69d0*/  IMAD.WIDE.U32 R22, R22, -0x2daee0ad, RZ ;  /* 0xd2511f5316167825 */ /* 0x000fe200078e00ff */
[----:B------:R-:W-:Y:S03]  /*69e0*/  LOP3.LUT R16, R16, UR44, R137, 0x96, !PT ;  /* 0x0000002c10107c12 */ /* 0x000fe6000f8e9689 */
[--C-:B------:R-:W-:Y:S03]  /*69f0*/  FFMA.FTZ R38, R38, UR15, -R32.reuse ;  /* 0x0000000f26267c23 */ /* 0x100fe60008010820 */
[----:B------:R3:W-:Y:S01]  /*6a00*/  MUFU.EX2 R158, R66 ;  /* 0x00000042009e7308 */ /* 0x0007e20000000800 */
[--C-:B------:R-:W-:Y:S01]  /*6a10*/  FFMA.FTZ R50, R50, UR15, -R32.reuse ;  /* 0x0000000f32327c23 */ /* 0x100fe20008010820 */
[----:B------:R-:W-:Y:S01]  /*6a20*/  FFMA.FTZ R51, R51, UR15, -R32 ;  /* 0x0000000f33337c23 */ /* 0x000fe20008010820 */
[----:B------:R-:W-:Y:S01]  /*6a30*/  LOP3.LUT R32, R196, UR39, R7, 0x96, !PT ;  /* 0x00000027c4207c12 */ /* 0x000fe2000f8e9607 */
[----:B-1----:R-:W-:Y:S04]  /*6a40*/  IMAD.WIDE.U32 R64, R4, -0x326172a9, RZ ;  /* 0xcd9e8d5704407825 */ /* 0x002fe800078e00ff */
[--C-:B------:R-:W-:Y:S01]  /*6a50*/  FFMA.FTZ R49, R49, UR15, -R132.reuse ;  /* 0x0000000f31317c23 */ /* 0x100fe20008010884 */
[----:B------:R-:W-:Y:S01]  /*6a60*/  UIADD3 UR39, UPT, UPT, UR49, 0x32370b8f, URZ ;  /* 0x32370b8f31277890 */ /* 0x000fe2000fffe0ff */
[--C-:B------:R-:W-:Y:S01]  /*6a70*/  FFMA.FTZ R21, R21, UR15, -R132.reuse ;  /* 0x0000000f15157c23 */ /* 0x100fe20008010884 */
[----:B------:R1:W-:Y:S01]  /*6a80*/  MUFU.EX2 R228, R34 ;  /* 0x0000002200e47308 */ /* 0x0003e20000000800 */
[----:B------:R-:W-:Y:S01]  /*6a90*/  LOP3.LUT R7, R28, UR46, R65, 0x96, !PT ;  /* 0x0000002e1c077c12 */ /* 0x000fe2000f8e9641 */
[----:B------:R-:W-:Y:S04]  /*6aa0*/  IMAD.WIDE.U32 R18, R18, -0x2daee0ad, RZ ;  /* 0xd2511f5312127825 */ /* 0x000fe800078e00ff */
[--C-:B------:R-:W-:Y:S01]  /*6ab0*/  FFMA.FTZ R36, R36, UR15, -R132.reuse ;  /* 0x0000000f24247c23 */ /* 0x100fe20008010884 */
[----:B------:R-:W-:Y:S01]  /*6ac0*/  FFMA.FTZ R37, R37, UR15, -R132 ;  /* 0x0000000f25257c23 */ /* 0x000fe20008010884 */
[----:B------:R-:W-:Y:S01]  /*6ad0*/  LOP3.LUT R132, R6, UR44, R23, 0x96, !PT ;  /* 0x0000002c06847c12 */ /* 0x000fe2000f8e9617 */
[----:B------:R-:W-:Y:S01]  /*6ae0*/  IMAD.WIDE.U32 R134, R134, -0x326172a9, RZ ;  /* 0xcd9e8d5786867825 */ /* 0x000fe200078e00ff */
[----:B------:R4:W-:Y:S02]  /*6af0*/  MUFU.EX2 R151, R67 ;  /* 0x0000004300977308 */ /* 0x0009e40000000800 */
[----:B---3--:R-:W-:Y:S01]  /*6b00*/  LOP3.LUT R66, R6, UR44, R19, 0x96, !PT ;  /* 0x0000002c06427c12 */ /* 0x008fe2000f8e9613 */
[----:B------:R-:W-:Y:S01]  /*6b10*/  IMAD.WIDE.U32 R16, R16, -0x326172a9, RZ ;  /* 0xcd9e8d5710107825 */ /* 0x000fe200078e00ff */
[----:B------:R-:W-:Y:S01]  /*6b20*/  LOP3.LUT R6, R30, UR46, R65, 0x96, !PT ;  /* 0x0000002e1e067c12 */ /* 0x000fe2000f8e9641 */
[----:B------:R-:W-:Y:S02]  /*6b30*/  UIADD3 UR44, UPT, UPT, UR49, -0x126145ec, URZ ;  /* 0xed9eba14312c7890 */ /* 0x000fe4000fffe0ff */
[----:B------:R-:W-:Y:S03]  /*6b40*/  IMAD.WIDE.U32 R32, R32, -0x326172a9, RZ ;  /* 0xcd9e8d5720207825 */ /* 0x000fe600078e00ff */
[----:B------:R3:W-:Y:S01]  /*6b50*/  MUFU.EX2 R223, R35 ;  /* 0x0000002300df7308 */ /* 0x0007e20000000800 */
[----:B-1----:R-:W-:Y:S01]  /*6b60*/  LOP3.LUT R34, R64, UR45, R135, 0x96, !PT ;  /* 0x0000002d40227c12 */ /* 0x002fe2000f8e9687 */
[----:B------:R-:W-:Y:S01]  /*6b70*/  IMAD.WIDE.U32 R132, R132, -0x326172a9, RZ ;  /* 0xcd9e8d5784847825 */ /* 0x000fe200078e00ff */
[----:B------:R-:W-:Y:S02]  /*6b80*/  LOP3.LUT R64, R64, UR45, R17, 0x96, !PT ;  /* 0x0000002d40407c12 */ /* 0x000fe4000f8e9611 */
[--C-:B------:R-:W-:Y:S01]  /*6b90*/  LOP3.LUT R17, R30, UR46, R33.reuse, 0x96, !PT ;  /* 0x0000002e1e117c12 */ /* 0x100fe2000f8e9621 */
[----:B------:R-:W-:Y:S01]  /*6ba0*/  IMAD.WIDE.U32 R30, R7, -0x2daee0ad, RZ ;  /* 0xd2511f53071e7825 */ /* 0x000fe200078e00ff */
[----:B------:R-:W-:Y:S03]  /*6bb0*/  LOP3.LUT R4, R28, UR46, R33, 0x96, !PT ;  /* 0x0000002e1c047c12 */ /* 0x000fe6000f8e9621 */
[----:B------:R1:W-:Y:S01]  /*6bc0*/  MUFU.EX2 R210, R48 ;  /* 0x0000003000d27308 */ /* 0x0003e20000000800 */
[----:B------:R-:W-:Y:S01]  /*6bd0*/  UIADD3 UR46, UPT, UPT, UR48, 0x78dde6e4, URZ ;  /* 0x78dde6e4302e7890 */ /* 0x000fe2000fffe0ff */
[----:B----4-:R-:W-:Y:S04]  /*6be0*/  IMAD.WIDE.U32 R66, R66, -0x326172a9, RZ ;  /* 0xcd9e8d5742427825 */ /* 0x010fe800078e00ff */
[----:B------:R-:W-:Y:S04]  /*6bf0*/  IMAD.WIDE.U32 R64, R64, -0x2daee0ad, RZ ;  /* 0xd2511f5340407825 */ /* 0x000fe800078e00ff */
[----:B------:R-:W-:Y:S01]  /*6c00*/  MUFU.EX2 R208, R50 ;  /* 0x0000003200d07308 */ /* 0x000fe20000000800 */
[----:B---3--:R-:W-:Y:S04]  /*6c10*/  IMAD.WIDE.U32 R34, R34, -0x2daee0ad, RZ ;  /* 0xd2511f5322227825 */ /* 0x008fe800078e00ff */
[----:B------:R-:W-:Y:S01]  /*6c20*/  IMAD.WIDE.U32 R28, R6, -0x2daee0ad, RZ ;  /* 0xd2511f53061c7825 */ /* 0x000fe200078e00ff */
[----:B------:R-:W-:Y:S04]  /*6c30*/  LOP3.LUT R6, R138, UR39, R31, 0x96, !PT ;  /* 0x000000278a067c12 */ /* 0x000fe8000f8e961f */
[----:B------:R3:W-:Y:S01]  /*6c40*/  MUFU.EX2 R203, R51 ;  /* 0x0000003300cb7308 */ /* 0x0007e20000000800 */
[----:B-1----:R-:W-:Y:S01]  /*6c50*/  LOP3.LUT R48, R32, UR45, R133, 0x96, !PT ;  /* 0x0000002d20307c12 */ /* 0x002fe2000f8e9685 */
[----:B------:R-:W-:Y:S01]  /*6c60*/  IMAD.WIDE.U32 R138, R4, -0x2daee0ad, RZ ;  /* 0xd2511f53048a7825 */ /* 0x000fe200078e00ff */
[----:B------:R-:W-:Y:S01]  /*6c70*/  LOP3.LUT R32, R32, UR45, R67, 0x96, !PT ;  /* 0x0000002d20207c12 */ /* 0x000fe2000f8e9643 */
[----:B------:R-:W-:Y:S01]  /*6c80*/  UIADD3 UR45, UPT, UPT, UR48, 0x1715609d, URZ ;  /* 0x1715609d302d7890 */ /* 0x000fe2000fffe0ff */
[----:B------:R-:W-:Y:S01]  /*6c90*/  LOP3.LUT R30, R30, UR44, R35, 0x96, !PT ;  /* 0x0000002c1e1e7c12 */ /* 0x000fe2000f8e9623 */
[----:B------:R-:W-:Y:S01]  /*6ca0*/  IMAD.MOV.U32 R173, RZ, RZ, 0x40 ;  /* 0x00000040ffad7424 */ /* 0x000fe200078e00ff */
[----:B------:R-:W-:Y:S03]  /*6cb0*/  LOP3.LUT R7, R136, UR39, R29, 0x96, !PT ;  /* 0x0000002788077c12 */ /* 0x000fe6000f8e961d */
[----:B------:R1:W-:Y:S01]  /*6cc0*/  MUFU.EX2 R205, R49 ;  /* 0x0000003100cd7308 */ /* 0x0003e20000000800 */
[----:B------:R-:W-:Y:S01]  /*6cd0*/  LOP3.LUT R4, R22, UR39, R139, 0x96, !PT ;  /* 0x0000002716047c12 */ /* 0x000fe2000f8e968b */
[----:B------:R-:W-:Y:S01]  /*6ce0*/  IMAD.WIDE.U32 R32, R32, -0x2daee0ad, RZ ;  /* 0xd2511f5320207825 */ /* 0x000fe200078e00ff */
[----:B------:R-:W-:Y:S03]  /*6cf0*/  LOP3.LUT R28, R28, UR44, R65, 0x96, !PT ;  /* 0x0000002c1c1c7c12 */ /* 0x000fe6000f8e9641 */
[----:B------:R-:W-:Y:S04]  /*6d00*/  IMAD.WIDE.U32 R136, R6, -0x326172a9, RZ ;  /* 0xcd9e8d5706887825 */ /* 0x000fe800078e00ff */
[----:B------:R-:W-:Y:S01]  /*6d10*/  MUFU.EX2 R153, R55 ;  /* 0x0000003700997308 */ /* 0x000fe20000000800 */
[----:B---3--:R-:W-:Y:S01]  /*6d20*/  IMAD.WIDE.U32 R50, R17, -0x2daee0ad, RZ ;  /* 0xd2511f5311327825 */ /* 0x008fe200078e00ff */
[----:B------:R-:W-:Y:S03]  /*6d30*/  LOP3.LUT R6, R134, UR46, R137, 0x96, !PT ;  /* 0x0000002e86067c12 */ /* 0x000fe6000f8e9689 */
[----:B------:R-:W-:Y:S01]  /*6d40*/  IMAD.WIDE.U32 R30, R30, -0x326172a9, RZ ;  /* 0xcd9e8d571e1e7825 */ /* 0x000fe200078e00ff */
[----:B------:R-:W-:Y:S04]  /*6d50*/  LOP3.LUT R17, R18, UR39, R51, 0x96, !PT ;  /* 0x0000002712117c12 */ /* 0x000fe8000f8e9633 */
[----:B------:R3:W-:Y:S01]  /*6d60*/  MUFU.EX2 R204, R54 ;  /* 0x0000003600cc7308 */ /* 0x0007e20000000800 */
[----:B------:R-:W-:Y:S01]  /*6d70*/  LOP3.LUT R18, R50, UR44, R33, 0x96, !PT ;  /* 0x0000002c32127c12 */ /* 0x000fe2000f8e9621 */
[----:B-1----:R-:W-:Y:S01]  /*6d80*/  IMAD.WIDE.U32 R48, R48, -0x2daee0ad, RZ ;  /* 0xd2511f5330307825 */ /* 0x002fe200078e00ff */
[----:B------:R-:W-:Y:S03]  /*6d90*/  UIADD3 UR39, UPT, UPT, UR49, -0x56f99767, URZ ;  /* 0xa906689931277890 */ /* 0x000fe6000fffe0ff */
[----:B------:R-:W-:Y:S01]  /*6da0*/  IMAD.WIDE.U32 R50, R4, -0x326172a9, RZ ;  /* 0xcd9e8d5704327825 */ /* 0x000fe200078e00ff */
[----:B------:R-:W-:Y:S03]  /*6db0*/  LOP3.LUT R22, R138, UR44, R49, 0x96, !PT ;  /* 0x0000002c8a167c12 */ /* 0x000fe6000f8e9631 */
[----:B------:R1:W-:Y:S01]  /*6dc0*/  MUFU.EX2 R233, R27 ;  /* 0x0000001b00e97308 */ /* 0x0003e20000000800 */
[----:B------:R-:W-:Y:S01]  /*6dd0*/  UIADD3 UR44, UPT, UPT, UR49, 0x646e171e, URZ ;  /* 0x646e171e312c7890 */ /* 0x000fe2000fffe0ff */
[----:B------:R-:W-:Y:S01]  /*6de0*/  IMAD.WIDE.U32 R28, R28, -0x326172a9, RZ ;  /* 0xcd9e8d571c1c7825 */ /* 0x000fe200078e00ff */
[----:B------:R-:W-:Y:S03]  /*6df0*/  LOP3.LUT R20, R132, UR46, R51, 0x96, !PT ;  /* 0x0000002e84147c12 */ /* 0x000fe6000f8e9633 */
[----:B------:R-:W-:Y:S04]  /*6e00*/  IMAD.WIDE.U32 R132, R17, -0x326172a9, RZ ;  /* 0xcd9e8d5711847825 */ /* 0x000fe800078e00ff */
[----:B------:R4:W-:Y:S01]  /*6e10*/  MUFU.EX2 R231, R24 ;  /* 0x0000001800e77308 */ /* 0x0009e20000000800 */
[----:B---3--:R-:W-:Y:S01]  /*6e20*/  IMAD.WIDE.U32 R54, R7, -0x326172a9, RZ ;  /* 0xcd9e8d5707367825 */ /* 0x008fe200078e00ff */
[----:B------:R-:W-:Y:S03]  /*6e30*/  LOP3.LUT R7, R136, UR45, R31, 0x96, !PT ;  /* 0x0000002d88077c12 */ /* 0x000fe6000f8e961f */
[----:B------:R-:W-:Y:S01]  /*6e40*/  IMAD.WIDE.U32 R134, R6, -0x2daee0ad, RZ ;  /* 0xd2511f5306867825 */ /* 0x000fe200078e00ff */
[----:B------:R-:W-:Y:S04]  /*6e50*/  LOP3.LUT R16, R16, UR46, R55, 0x96, !PT ;  /* 0x0000002e10107c12 */ /* 0x000fe8000f8e9637 */
[----:B------:R-:W-:Y:S01]  /*6e60*/  MUFU.EX2 R246, R12 ;  /* 0x0000000c00f67308 */ /* 0x000fe20000000800 */
[----:B------:R-:W-:Y:S01]  /*6e70*/  LOP3.LUT R4, R54, UR45, R29, 0x96, !PT ;  /* 0x0000002d36047c12 */ /* 0x000fe2000f8e961d */
[----:B------:R-:W-:Y:S01]  /*6e80*/  IMAD.WIDE.U32 R22, R22, -0x326172a9, RZ ;  /* 0xcd9e8d5716167825 */ /* 0x000fe200078e00ff */
[----:B-1----:R-:W-:Y:S03]  /*6e90*/  LOP3.LUT R27, R34, UR39, R135, 0x96, !PT ;  /* 0x00000027221b7c12 */ /* 0x002fe6000f8e9687 */
[----:B------:R-:W-:Y:S01]  /*6ea0*/  IMAD.WIDE.U32 R54, R7, -0x2daee0ad, RZ ;  /* 0xd2511f5307367825 */ /* 0x000fe200078e00ff */
[----:B------:R-:W-:Y:S03]  /*6eb0*/  LOP3.LUT R7, R66, UR46, R133, 0x96, !PT ;  /* 0x0000002e42077c12 */ /* 0x000fe6000f8e9685 */
[----:B------:R1:W-:Y:S01]  /*6ec0*/  MUFU.EX2 R180, R56 ;  /* 0x0000003800b47308 */ /* 0x0003e20000000800 */
[----:B----4-:R-:W-:Y:S01]  /*6ed0*/  LOP3.LUT R24, R50, UR45, R23, 0x96, !PT ;  /* 0x0000002d32187c12 */ /* 0x010fe2000f8e9617 */
[----:B------:R-:W-:Y:S01]  /*6ee0*/  IMAD.WIDE.U32 R18, R18, -0x326172a9, RZ ;  /* 0xcd9e8d5712127825 */ /* 0x000fe200078e00ff */
[C---:B------:R-:W-:Y:S02]  /*6ef0*/  PRMT R34, R54.reuse, 0x7771, RZ ;  /* 0x0000777136227816 */ /* 0x040fe400000000ff */
[----:B------:R-:W-:Y:S01]  /*6f00*/  PRMT R35, R54, 0x7770, RZ ;  /* 0x0000777036237816 */ /* 0x000fe200000000ff */
[----:B------:R-:W-:Y:S01]  /*6f10*/  IMAD.WIDE.U32 R66, R16, -0x2daee0ad, RZ ;  /* 0xd2511f5310427825 */ /* 0x000fe200078e00ff */
[----:B------:R-:W-:Y:S03]  /*6f20*/  LOP3.LUT R6, R132, UR45, R19, 0x96, !PT ;  /* 0x0000002d84067c12 */ /* 0x000fe6000f8e9613 */
[----:B------:R-:W3:Y:S01]  /*6f30*/  MUFU.EX2 R230, R230 ;  /* 0x000000e600e67308 */ /* 0x000ee20000000800 */
[----:B------:R-:W-:Y:S01]  /*6f40*/  PRMT R33, R54, 0x7772, RZ ;  /* 0x0000777236217816 */ /* 0x000fe200000000ff */
[----:B------:R-:W-:Y:S01]  /*6f50*/  IMAD.WIDE.U32 R50, R4, -0x2daee0ad, RZ ;  /* 0xd2511f5304327825 */ /* 0x000fe200078e00ff */
[----:B------:R-:W-:Y:S02]  /*6f60*/  ISETP.GT.U32.AND P4, PT, R34, UR14, PT ;  /* 0x0000000e22007c0c */ /* 0x000fe4000bf84070 */
[----:B------:R-:W-:Y:S01]  /*6f70*/  ISETP.LE.U32.AND P2, PT, R35, UR14, PT ;  /* 0x0000000e23007c0c */ /* 0x000fe2000bf43070 */
[----:B------:R-:W-:Y:S01]  /*6f80*/  IMAD.WIDE.U32 R34, R24, -0x2daee0ad, RZ ;  /* 0xd2511f5318227825 */ /* 0x000fe200078e00ff */
[----:B------:R-:W-:Y:S03]  /*6f90*/  LOP3.LUT R16, R66, UR44, R51, 0x96, !PT ;  /* 0x0000002c42107c12 */ /* 0x000fe6000f8e9633 */
[----:B------:R-:W-:Y:S01]  /*6fa0*/  MUFU.EX2 R170, R60 ;  /* 0x0000003c00aa7308 */ /* 0x000fe20000000800 */
[C---:B------:R-:W-:Y:S01]  /*6fb0*/  PRMT R29, R50.reuse, 0x7770, RZ ;  /* 0x00007770321d7816 */ /* 0x040fe200000000ff */
[----:B-1----:R-:W-:Y:S01]  /*6fc0*/  IMAD.MOV.U32 R56, RZ, RZ, 0x20 ;  /* 0x00000020ff387424 */ /* 0x002fe200078e00ff */
[C---:B------:R-:W-:Y:S02]  /*6fd0*/  PRMT R19, R50.reuse, 0x7771, RZ ;  /* 0x0000777132137816 */ /* 0x040fe400000000ff */
[C---:B------:R-:W-:Y:S02]  /*6fe0*/  PRMT R12, R50.reuse, 0x7772, RZ ;  /* 0x00007772320c7816 */ /* 0x040fe400000000ff */
[----:B------:R-:W-:Y:S03]  /*6ff0*/  PRMT R4, R50, 0x7773, RZ ;  /* 0x0000777332047816 */ /* 0x000fe600000000ff */
[----:B------:R1:W-:Y:S01]  /*7000*/  MUFU.EX2 R244, R14 ;  /* 0x0000000e00f47308 */ /* 0x0003e20000000800 */
[----:B------:R-:W-:Y:S01]  /*7010*/  ISETP.GT.U32.AND P1, PT, R33, UR14, PT ;  /* 0x0000000e21007c0c */ /* 0x000fe2000bf24070 */
[----:B------:R-:W-:Y:S01]  /*7020*/  IMAD.WIDE.U32 R50, R20, -0x2daee0ad, RZ ;  /* 0xd2511f5314327825 */ /* 0x000fe200078e00ff */
[----:B------:R-:W-:Y:S02]  /*7030*/  ISETP.LE.U32.AND P3, PT, R29, UR14, PT ;  /* 0x0000000e1d007c0c */ /* 0x000fe4000bf63070 */
[----:B------:R-:W-:Y:S01]  /*7040*/  LOP3.LUT R17, R134, UR44, R55, 0x96, !PT ;  /* 0x0000002c86117c12 */ /* 0x000fe2000f8e9637 */
[----:B--2---:R-:W-:Y:S01]  /*7050*/  @P4 FADD.FTZ R225, -R225, -RZ ;  /* 0x800000ffe1e14221 */ /* 0x004fe20000010100 */
[----:B------:R-:W-:Y:S03]  /*7060*/  PRMT R31, R54, 0x7773, RZ ;  /* 0x00007773361f7816 */ /* 0x000fe600000000ff */
[----:B------:R2:W-:Y:S01]  /*7070*/  MUFU.EX2 R241, R13 ;  /* 0x0000000d00f17308 */ /* 0x0005e20000000800 */
[----:B------:R-:W-:Y:S01]  /*7080*/  LOP3.LUT R20, R48, UR39, R51, 0x96, !PT ;  /* 0x0000002730147c12 */ /* 0x000fe2000f8e9633 */
[----:B------:R-:W-:Y:S01]  /*7090*/  IMAD.WIDE.U32 R48, R7, -0x2daee0ad, RZ ;  /* 0xd2511f5307307825 */ /* 0x000fe200078e00ff */
[----:B------:R-:W-:Y:S02]  /*70a0*/  ISETP.GT.U32.AND P5, PT, R19, UR14, PT ;  /* 0x0000000e13007c0c */ /* 0x000fe4000bfa4070 */
[----:B------:R-:W-:Y:S01]  /*70b0*/  SEL R160, R56, 0xffffffe0, !P0 ;  /* 0xffffffe038a07807 */ /* 0x000fe20004000000 */
[----:B---3--:R-:W-:Y:S01]  /*70c0*/  @!P2 FADD.FTZ R230, -R230, -RZ ;  /* 0x800000ffe6e6a221 */ /* 0x008fe20000010100 */
[----:B------:R-:W-:Y:S03]  /*70d0*/  ISETP.GT.U32.AND P0, PT, R12, UR14, PT ;  /* 0x0000000e0c007c0c */ /* 0x000fe6000bf04070 */
[----:B------:R-:W-:Y:S01]  /*70e0*/  MUFU.EX2 R171, R61 ;  /* 0x0000003d00ab7308 */ /* 0x000fe20000000800 */
[----:B------:R-:W-:Y:S01]  /*70f0*/  ISETP.GT.U32.AND P6, PT, R31, UR14, PT ;  /* 0x0000000e1f007c0c */ /* 0x000fe2000bfc4070 */
[----:B------:R-:W-:Y:S01]  /*7100*/  IMAD.IADD R162, R165, 0x1, R160 ;  /* 0x00000001a5a27824 */ /* 0x000fe200078e02a0 */
[----:B------:R-:W-:Y:S01]  /*7110*/  LOP3.LUT R33, R17, 0xff, RZ, 0xc0, !PT ;  /* 0x000000ff11217812 */ /* 0x000fe200078ec0ff */
[----:B------:R-:W-:Y:S01]  /*7120*/  IMAD.IADD R160, R160, 0x1, R164 ;  /* 0x00000001a0a07824 */ /* 0x000fe200078e02a4 */
[----:B------:R-:W-:Y:S01]  /*7130*/  LOP3.LUT R19, R32, UR39, R49, 0x96, !PT ;  /* 0x0000002720137c12 */ /* 0x000fe2000f8e9631 */
[----:B------:R-:W-:Y:S01]  /*7140*/  @P1 FADD.FTZ R228, -R228, -RZ ;  /* 0x800000ffe4e41221 */ /* 0x000fe20000010100 */
[----:B------:R-:W-:Y:S03]  /*7150*/  SHF.R.U32.HI R32, RZ, 0x18, R17 ;  /* 0x00000018ff207819 */ /* 0x000fe60000011611 */
[----:B------:R-:W3:Y:S01]  /*7160*/  MUFU.EX2 R229, R229 ;  /* 0x000000e500e57308 */ /* 0x000ee20000000800 */
[----:B------:R-:W-:Y:S01]  /*7170*/  ISETP.LE.U32.AND P4, PT, R33, UR14, PT ;  /* 0x0000000e21007c0c */ /* 0x000fe2000bf83070 */
[----:B------:R-:W-:Y:S01]  /*7180*/  @!P3 FADD.FTZ R155, -R155, -RZ ;  /* 0x800000ff9b9bb221 */ /* 0x000fe20000010100 */
[----:B------:R-:W-:Y:S01]  /*7190*/  PRMT R29, R34, 0x7771, RZ ;  /* 0x00007771221d7816 */ /* 0x000fe200000000ff */
[----:B------:R-:W-:Y:S01]  /*71a0*/  @P5 FADD.FTZ R156, -R156, -RZ ;  /* 0x800000ff9c9c5221 */ /* 0x000fe20000010100 */
[----:B------:R-:W-:Y:S01]  /*71b0*/  ISETP.GT.U32.AND P2, PT, R4, UR14, PT ;  /* 0x0000000e04007c0c */ /* 0x000fe2000bf44070 */
[----:B------:R-:W-:Y:S01]  /*71c0*/  @P0 FADD.FTZ R158, -R158, -RZ ;  /* 0x800000ff9e9e0221 */ /* 0x000fe20000010100 */
[----:B------:R-:W-:Y:S03]  /*71d0*/  LOP3.LUT R23, R64, UR39, R67, 0x96, !PT ;  /* 0x0000002740177c12 */ /* 0x000fe6000f8e9643 */
[----:B------:R4:W-:Y:S01]  /*71e0*/  MUFU.EX2 R234, R26 ;  /* 0x0000001a00ea7308 */ /* 0x0009e20000000800 */
[----:B-1----:R-:W-:Y:S01]  /*71f0*/  PRMT R14, R34, 0x7772, RZ ;  /* 0x00007772220e7816 */ /* 0x002fe200000000ff */
[----:B------:R-:W-:Y:S01]  /*7200*/  UIADD3 UR39, UPT, UPT, UR48, -0x4ab325aa, URZ ;  /* 0xb54cda5630277890 */ /* 0x000fe2000fffe0ff */
[----:B------:R-:W-:Y:S01]  /*7210*/  ISETP.LE.U32.AND P1, PT, R32, UR14, PT ;  /* 0x0000000e20007c0c */ /* 0x000fe2000bf23070 */
[----:B------:R-:W-:Y:S01]  /*7220*/  IMAD.WIDE.U32 R32, R27, -0x326172a9, RZ ;  /* 0xcd9e8d571b207825 */ /* 0x000fe200078e00ff */
[C---:B--2---:R-:W-:Y:S02]  /*7230*/  PRMT R13, R34.reuse, 0x7773, RZ ;  /* 0x00007773220d7816 */ /* 0x044fe400000000ff */
[----:B------:R-:W-:Y:S03]  /*7240*/  ISETP.GT.U32.AND P3, PT, R29, UR14, PT ;  /* 0x0000000e1d007c0c */ /* 0x000fe6000bf64070 */
[----:B------:R1:W-:Y:S01]  /*7250*/  MUFU.EX2 R238, R21 ;  /* 0x0000001500ee7308 */ /* 0x0003e20000000800 */
[----:B------:R-:W-:Y:S01]  /*7260*/  PRMT R31, R34, 0x7770, RZ ;  /* 0x00007770221f7816 */ /* 0x000fe200000000ff */
[----:B------:R-:W-:Y:S01]  /*7270*/  @P6 FADD.FTZ R223, -R223, -RZ ;  /* 0x800000ffdfdf6221 */ /* 0x000fe20000010100 */
[----:B------:R-:W-:Y:S01]  /*7280*/  ISETP.GT.U32.AND P5, PT, R14, UR14, PT ;  /* 0x0000000e0e007c0c */ /* 0x000fe2000bfa4070 */
[----:B------:R-:W-:Y:S01]  /*7290*/  IMAD.WIDE.U32 R6, R6, -0x2daee0ad, RZ ;  /* 0xd2511f5306067825 */ /* 0x000fe200078e00ff */
[----:B------:R-:W-:Y:S02]  /*72a0*/  ISETP.GT.U32.AND P0, PT, R13, UR14, PT ;  /* 0x0000000e0d007c0c */ /* 0x000fe4000bf04070 */
[----:B------:R-:W-:Y:S03]  /*72b0*/  ISETP.LE.U32.AND P6, PT, R31, UR14, PT ;  /* 0x0000000e1f007c0c */ /* 0x000fe6000bfc3070 */
[----:B------:R-:W-:Y:S01]  /*72c0*/  MUFU.EX2 R167, R62 ;  /* 0x0000003e00a77308 */ /* 0x000fe20000000800 */
[----:B------:R-:W-:Y:S01]  /*72d0*/  LOP3.LUT R13, R30, UR39, R33, 0x96, !PT ;  /* 0x000000271e0d7c12 */ /* 0x000fe2000f8e9621 */
[----:B---3--:R-:W-:Y:S01]  /*72e0*/  @!P4 FADD.FTZ R229, -R229, -RZ ;  /* 0x800000ffe5e5c221 */ /* 0x008fe20000010100 */
[----:B------:R-:W-:Y:S01]  /*72f0*/  SHF.R.U32.HI R14, RZ, 0x18, R16 ;  /* 0x00000018ff0e7819 */ /* 0x000fe20000011610 */
[----:B------:R-:W-:Y:S01]  /*7300*/  @P2 FADD.FTZ R151, -R151, -RZ ;  /* 0x800000ff97972221 */ /* 0x000fe20000010100 */
[----:B------:R-:W-:Y:S01]  /*7310*/  LOP3.LUT R30, R16, 0xff, RZ, 0xc0, !PT ;  /* 0x000000ff101e7812 */ /* 0x000fe200078ec0ff */
[----:B------:R-:W-:Y:S01]  /*7320*/  @P3 FADD.FTZ R221, -R221, -RZ ;  /* 0x800000ffdddd3221 */ /* 0x000fe20000010100 */
[----:B------:R-:W-:Y:S03]  /*7330*/  ISETP.LE.U32.AND P4, PT, R14, UR14, PT ;  /* 0x0000000e0e007c0c */ /* 0x000fe6000bf83070 */
[----:B------:R-:W-:Y:S01]  /*7340*/  MUFU.EX2 R166, R63 ;  /* 0x0000003f00a67308 */ /* 0x000fe20000000800 */
[----:B------:R-:W-:Y:S01]  /*7350*/  PRMT R27, R32, 0x7771, RZ ;  /* 0x00007771201b7816 */ /* 0x000fe200000000ff */
[----:B------:R-:W-:Y:S01]  /*7360*/  @!P1 FADD.FTZ R227, -R227, -RZ ;  /* 0x800000ffe3e39221 */ /* 0x000fe20000010100 */
[----:B------:R-:W-:Y:S01]  /*7370*/  ISETP.LE.U32.AND P2, PT, R30, UR14, PT ;  /* 0x0000000e1e007c0c */ /* 0x000fe2000bf43070 */
[----:B------:R-:W-:Y:S01]  /*7380*/  @P5 FADD.FTZ R224, -R224, -RZ ;  /* 0x800000ffe0e05221 */ /* 0x000fe20000010100 */
[----:B------:R-:W-:Y:S01]  /*7390*/  PRMT R24, R6, 0x7770, RZ ;  /* 0x0000777006187816 */ /* 0x000fe200000000ff */
[----:B------:R-:W-:Y:S01]  /*73a0*/  @P0 FADD.FTZ R219, -R219, -RZ ;  /* 0x800000ffdbdb0221 */ /* 0x000fe20000010100 */
[C---:B----4-:R-:W-:Y:S03]  /*73b0*/  PRMT R26, R32.reuse, 0x7772, RZ ;  /* 0x00007772201a7816 */ /* 0x050fe600000000ff */
[----:B------:R2:W-:Y:S01]  /*73c0*/  MUFU.EX2 R239, R15 ;  /* 0x0000000f00ef7308 */ /* 0x0005e20000000800 */
[----:B-1----:R-:W-:Y:S01]  /*73d0*/  PRMT R21, R32, 0x7773, RZ ;  /* 0x0000777320157816 */ /* 0x002fe200000000ff */
[----:B------:R-:W-:Y:S01]  /*73e0*/  @!P6 FADD.FTZ R226, -R226, -RZ ;  /* 0x800000ffe2e2e221 */ /* 0x000fe20000010100 */
[----:B------:R-:W-:Y:S01]  /*73f0*/  ISETP.GT.U32.AND P3, PT, R27, UR14, PT ;  /* 0x0000000e1b007c0c */ /* 0x000fe2000bf64070 */
[----:B------:R-:W-:Y:S01]  /*7400*/  @!P4 FADD.FTZ R153, -R153, -RZ ;  /* 0x800000ff9999c221 */ /* 0x000fe20000010100 */
[----:B------:R-:W-:Y:S02]  /*7410*/  LOP3.LUT R12, R50, UR44, R35, 0x96, !PT ;  /* 0x0000002c320c7c12 */ /* 0x000fe4000f8e9623 */
[----:B------:R-:W-:Y:S01]  /*7420*/  PRMT R29, R32, 0x7770, RZ ;  /* 0x00007770201d7816 */ /* 0x000fe200000000ff */
[----:B------:R-:W-:Y:S01]  /*7430*/  IMAD.WIDE.U32 R32, R23, -0x326172a9, RZ ;  /* 0xcd9e8d5717207825 */ /* 0x000fe200078e00ff */
[----:B------:R-:W-:Y:S01]  /*7440*/  ISETP.LE.U32.AND P1, PT, R24, UR14, PT ;  /* 0x0000000e18007c0c */ /* 0x000fe2000bf23070 */
[----:B------:R-:W-:Y:S01]  /*7450*/  MUFU.EX2 R206, R53 ;  /* 0x0000003500ce7308 */ /* 0x000fe20000000800 */
[----:B------:R-:W-:Y:S01]  /*7460*/  PRMT R24, R17, 0x7632, R24 ;  /* 0x0000763211187816 */ /* 0x000fe20000000018 */
[----:B------:R-:W-:Y:S01]  /*7470*/  @!P2 FADD.FTZ R157, -R157, -RZ ;  /* 0x800000ff9d9da221 */ /* 0x000fe20000010100 */
[----:B------:R-:W-:Y:S02]  /*7480*/  ISETP.GT.U32.AND P5, PT, R26, UR14, PT ;  /* 0x0000000e1a007c0c */ /* 0x000fe4000bfa4070 */
[----:B------:R-:W-:Y:S01]  /*7490*/  ISETP.GT.U32.AND P0, PT, R21, UR14, PT ;  /* 0x0000000e15007c0c */ /* 0x000fe2000bf04070 */
[----:B------:R-:W-:Y:S01]  /*74a0*/  @P3 FADD.FTZ R237, -R237, -RZ ;  /* 0x800000ffeded3221 */ /* 0x000fe20000010100 */
[----:B------:R-:W-:Y:S03]  /*74b0*/  ISETP.LE.U32.AND P6, PT, R29, UR14, PT ;  /* 0x0000000e1d007c0c */ /* 0x000fe6000bfc3070 */
[----:B------:R-:W-:Y:S01]  /*74c0*/  MUFU.EX2 R175, R57 ;  /* 0x0000003900af7308 */ /* 0x000fe20000000800 */
[----:B------:R-:W-:Y:S02]  /*74d0*/  LOP3.LUT R21, R12, 0xff, RZ, 0xc0, !PT ;  /* 0x000000ff0c157812 */ /* 0x000fe400078ec0ff */
[----:B------:R-:W-:Y:S01]  /*74e0*/  LOP3.LUT R24, R24, 0xff, RZ, 0xc0, !PT ;  /* 0x000000ff18187812 */ /* 0x000fe200078ec0ff */
[----:B------:R-:W-:Y:S01]  /*74f0*/  @!P1 FADD.FTZ R170, -R170, -RZ ;  /* 0x800000ffaaaa9221 */ /* 0x000fe20000010100 */
[----:B------:R-:W-:Y:S02]  /*7500*/  ISETP.LE.U32.AND P4, PT, R21, UR14, PT ;  /* 0x0000000e15007c0c */ /* 0x000fe4000bf83070 */
[----:B------:R-:W-:Y:S01]  /*7510*/  ISETP.LE.U32.AND P2, PT, R24, UR14, PT ;  /* 0x0000000e18007c0c */ /* 0x000fe2000bf43070 */
[----:B------:R-:W-:Y:S01]  /*7520*/  @P5 FADD.FTZ R240, -R240, -RZ ;  /* 0x800000fff0f05221 */ /* 0x000fe20000010100 */
[----:B------:R-:W-:Y:S01]  /*7530*/  SHF.R.U32.HI R21, RZ, 0x18, R12 ;  /* 0x00000018ff157819 */ /* 0x000fe2000001160c */
[----:B------:R-:W-:Y:S01]  /*7540*/  @P0 FADD.FTZ R235, -R235, -RZ ;  /* 0x800000ffebeb0221 */ /* 0x000fe20000010100 */
[----:B------:R-:W-:Y:S01]  /*7550*/  PRMT R31, R32, 0x7770, RZ ;  /* 0x00007770201f7816 */ /* 0x000fe200000000ff */
[----:B------:R-:W-:Y:S01]  /*7560*/  @!P6 FADD.FTZ R242, -R242, -RZ ;  /* 0x800000fff2f2e221 */ /* 0x000fe20000010100 */
[----:B------:R-:W-:Y:S01]  /*7570*/  ISETP.LE.U32.AND P3, PT, R21, UR14, PT ;  /* 0x0000000e15007c0c */ /* 0x000fe2000bf63070 */
[----:B------:R-:W-:Y:S01]  /*7580*/  MUFU.EX2 R248, R10 ;  /* 0x0000000a00f87308 */ /* 0x000fe20000000800 */
[----:B--2---:R-:W-:Y:S01]  /*7590*/  PRMT R15, R6, 0x7771, RZ ;  /* 0x00007771060f7816 */ /* 0x004fe200000000ff */
[----:B------:R-:W-:Y:S01]  /*75a0*/  IMAD.WIDE.U32 R20, R20, -0x326172a9, RZ ;  /* 0xcd9e8d5714147825 */ /* 0x000fe200078e00ff */
[----:B------:R-:W-:Y:S02]  /*75b0*/  PRMT R30, R32, 0x7771, RZ ;  /* 0x00007771201e7816 */ /* 0x000fe400000000ff */
[----:B------:R-:W-:Y:S01]  /*75c0*/  ISETP.LE.U32.AND P5, PT, R31, UR14, PT ;  /* 0x0000000e1f007c0c */ /* 0x000fe2000bfa3070 */
[----:B------:R-:W-:Y:S01]  /*75d0*/  @!P4 FADD.FTZ R231, -R231, -RZ ;  /* 0x800000ffe7e7c221 */ /* 0x000fe20000010100 */
[----:B------:R-:W-:Y:S03]  /*75e0*/  LOP3.LUT R14, R28, UR39, R33, 0x96, !PT ;  /* 0x000000271c0e7c12 */ /* 0x000fe6000f8e9621 */
[----:B------:R1:W-:Y:S01]  /*75f0*/  MUFU.EX2 R250, R8 ;  /* 0x0000000800fa7308 */ /* 0x0003e20000000800 */
[----:B------:R-:W-:Y:S01]  /*7600*/  PRMT R23, R32, 0x7773, RZ ;  /* 0x0000777320177816 */ /* 0x000fe200000000ff */
[----:B------:R-:W-:Y:S01]  /*7610*/  @!P2 FADD.FTZ R232, -R232, -RZ ;  /* 0x800000ffe8e8a221 */ /* 0x000fe20000010100 */
[----:B------:R-:W-:Y:S01]  /*7620*/  ISETP.GT.U32.AND P6, PT, R15, UR14, PT ;  /* 0x0000000e0f007c0c */ /* 0x000fe2000bfc4070 */
[----:B------:R-:W-:Y:S01]  /*7630*/  @!P3 FADD.FTZ R233, -R233, -RZ ;  /* 0x800000ffe9e9b221 */ /* 0x000fe20000010100 */
[----:B------:R-:W-:Y:S02]  /*7640*/  PRMT R28, R32, 0x7772, RZ ;  /* 0x00007772201c7816 */ /* 0x000fe400000000ff */
[----:B------:R-:W-:Y:S03]  /*7650*/  PRMT R15, R16, 0x7632, R15 ;  /* 0x00007632100f7816 */ /* 0x000fe6000000000f */
[----:B------:R-:W-:Y:S01]  /*7660*/  MUFU.EX2 R245, R9 ;  /* 0x0000000900f57308 */ /* 0x000fe20000000800 */
[----:B------:R-:W-:Y:S01]  /*7670*/  ISETP.GT.U32.AND P0, PT, R30, UR14, PT ;  /* 0x0000000e1e007c0c */ /* 0x000fe2000bf04070 */
[----:B------:R-:W-:Y:S01]  /*7680*/  @!P5 FADD.FTZ R210, -R210, -RZ ;  /* 0x800000ffd2d2d221 */ /* 0x000fe20000010100 */
[----:B------:R-:W-:Y:S02]  /*7690*/  LOP3.LUT R4, R48, UR44, R7, 0x96, !PT ;  /* 0x0000002c30047c12 */ /* 0x000fe4000f8e9607 */
[----:B------:R-:W-:Y:S02]  /*76a0*/  ISETP.GT.U32.AND P4, PT, R23, UR14, PT ;  /* 0x0000000e17007c0c */ /* 0x000fe4000bf84070 */
[----:B------:R-:W-:Y:S03]  /*76b0*/  ISETP.GT.U32.AND P2, PT, R28, UR14, PT ;  /* 0x0000000e1c007c0c */ /* 0x000fe6000bf44070 */
[----:B------:R-:W-:Y:S01]  /*76c0*/  MUFU.EX2 R168, R59 ;  /* 0x0000003b00a87308 */ /* 0x000fe20000000800 */
[----:B------:R-:W-:Y:S01]  /*76d0*/  LOP3.LUT R23, R15, 0xff, RZ, 0xc0, !PT ;  /* 0x000000ff0f177812 */ /* 0x000fe200078ec0ff */
[----:B------:R-:W-:Y:S01]  /*76e0*/  @P6 FADD.FTZ R171, -R171, -RZ ;  /* 0x800000ffabab6221 */ /* 0x000fe20000010100 */
[----:B------:R-:W-:Y:S01]  /*76f0*/  LOP3.LUT R15, R4, 0xff, RZ, 0xc0, !PT ;  /* 0x000000ff040f7812 */ /* 0x000fe200078ec0ff */
[----:B------:R-:W-:Y:S01]  /*7700*/  IMAD.WIDE.U32 R28, R19, -0x326172a9, RZ ;  /* 0xcd9e8d57131c7825 */ /* 0x000fe200078e00ff */
[----:B------:R-:W-:Y:S02]  /*7710*/  ISETP.LE.U32.AND P3, PT, R23, UR14, PT ;  /* 0x0000000e17007c0c */ /* 0x000fe4000bf63070 */
[----:B------:R-:W-:Y:S01]  /*7720*/  ISETP.LE.U32.AND P5, PT, R15, UR14, PT ;  /* 0x0000000e0f007c0c */ /* 0x000fe2000bfa3070 */
[----:B------:R-:W-:Y:S01]  /*7730*/  @P0 FADD.FTZ R205, -R205, -RZ ;  /* 0x800000ffcdcd0221 */ /* 0x000fe20000010100 */
[----:B------:R-:W-:Y:S01]  /*7740*/  SHF.R.U32.HI R27, RZ, 0x18, R13 ;  /* 0x00000018ff1b7819 */ /* 0x000fe2000001160d */
[----:B------:R-:W2:Y:S01]  /*7750*/  MUFU.EX2 R247, R247 ;  /* 0x000000f700f77308 */ /* 0x000ea20000000800 */
[----:B------:R-:W-:Y:S01]  /*7760*/  LOP3.LUT R22, R22, UR39, R21, 0x96, !PT ;  /* 0x0000002716167c12 */ /* 0x000fe2000f8e9615 */
[----:B------:R-:W-:Y:S01]  /*7770*/  @P2 FADD.FTZ R208, -R208, -RZ ;  /* 0x800000ffd0d02221 */ /* 0x000fe20000010100 */
[C---:B------:R-:W-:Y:S01]  /*7780*/  PRMT R26, R20.reuse, 0x7770, RZ ;  /* 0x00007770141a7816 */ /* 0x040fe200000000ff */
[----:B------:R-:W-:Y:S01]  /*7790*/  @P4 FADD.FTZ R203, -R203, -RZ ;  /* 0x800000ffcbcb4221 */ /* 0x000fe20000010100 */
[C---:B------:R-:W-:Y:S02]  /*77a0*/  PRMT R24, R20.reuse, 0x7771, RZ ;  /* 0x0000777114187816 */ /* 0x040fe400000000ff */
[C---:B------:R-:W-:Y:S03]  /*77b0*/  PRMT R23, R20.reuse, 0x7772, RZ ;  /* 0x0000777214177816 */ /* 0x040fe600000000ff */
[----:B------:R3:W-:Y:S01]  /*77c0*/  MUFU.EX2 R243, R11 ;  /* 0x0000000b00f37308 */ /* 0x0007e20000000800 */
[----:B------:R-:W-:Y:S01]  /*77d0*/  PRMT R15, R20, 0x7773, RZ ;  /* 0x00007773140f7816 */ /* 0x000fe200000000ff */
[----:B------:R-:W-:Y:S01]  /*77e0*/  @!P3 FADD.FTZ R204, -R204, -RZ ;  /* 0x800000ffccccb221 */ /* 0x000fe20000010100 */
[----:B------:R-:W-:Y:S01]  /*77f0*/  PRMT R21, R28, 0x7770, RZ ;  /* 0x000077701c157816 */ /* 0x000fe200000000ff */
[----:B------:R-:W-:Y:S01]  /*7800*/  @!P5 FADD.FTZ R180, -R180, -RZ ;  /* 0x800000ffb4b4d221 */ /* 0x000fe20000010100 */
[C---:B------:R-:W-:Y:S02]  /*7810*/  PRMT R20, R28.reuse, 0x7771, RZ ;  /* 0x000077711c147816 */ /* 0x040fe400000000ff */
[C---:B------:R-:W-:Y:S03]  /*7820*/  PRMT R19, R28.reuse, 0x7772, RZ ;  /* 0x000077721c137816 */ /* 0x040fe600000000ff */
[----:B------:R-:W-:Y:S01]  /*7830*/  MUFU.EX2 R169, R58 ;  /* 0x0000003a00a97308 */ /* 0x000fe20000000800 */
[----:B-1----:R-:W-:Y:S02]  /*7840*/  PRMT R8, R28, 0x7773, RZ ;  /* 0x000077731c087816 */ /* 0x002fe400000000ff */
[----:B------:R-:W-:Y:S02]  /*7850*/  LOP3.LUT R28, R13, 0xff, RZ, 0xc0, !PT ;  /* 0x000000ff0d1c7812 */ /* 0x000fe400078ec0ff */
[----:B------:R-:W-:Y:S02]  /*7860*/  ISETP.LE.U32.AND P0, PT, R27, UR14, PT ;  /* 0x0000000e1b007c0c */ /* 0x000fe4000bf03070 */
[----:B------:R-:W-:Y:S03]  /*7870*/  ISETP.LE.U32.AND P2, PT, R28, UR14, PT ;  /* 0x0000000e1c007c0c */ /* 0x000fe6000bf43070 */
[----:B------:R-:W1:Y:S01]  /*7880*/  MUFU.EX2 R251, R251 ;  /* 0x000000fb00fb7308 */ /* 0x000e620000000800 */
[----:B------:R-:W-:Y:S02]  /*7890*/  LOP3.LUT R17, R17, 0xffff, RZ, 0xc0, !PT ;  /* 0x0000ffff11117812 */ /* 0x000fe400078ec0ff */
[----:B------:R-:W-:Y:S02]  /*78a0*/  ISETP.LE.U32.AND P4, PT, R26, UR14, PT ;  /* 0x0000000e1a007c0c */ /* 0x000fe4000bf83070 */
[----:B------:R-:W-:Y:S02]  /*78b0*/  ISETP.GT.U32.AND P3, PT, R24, UR14, PT ;  /* 0x0000000e18007c0c */ /* 0x000fe4000bf64070 */
[----:B------:R-:W-:Y:S03]  /*78c0*/  SHF.R.U32.HI R17, RZ, 0x8, R17 ;  /* 0x00000008ff117819 */ /* 0x000fe60000011611 */
[----:B------:R-:W4:Y:S01]  /*78d0*/  MUFU.EX2 R222, R36 ;  /* 0x0000002400de7308 */ /* 0x000f220000000800 */
[----:B---3--:R-:W-:Y:S01]  /*78e0*/  PRMT R11, R12, 0x7632, R11 ;  /* 0x000076320c0b7816 */ /* 0x008fe2000000000b */
[----:B--2---:R-:W-:Y:S01]  /*78f0*/  @!P0 FADD.FTZ R247, -R247, -RZ ;  /* 0x800000fff7f78221 */ /* 0x004fe20000010100 */
[----:B------:R-:W-:Y:S02]  /*7900*/  LOP3.LUT R17, R17, 0xffff, RZ, 0xc0, !PT ;  /* 0x0000ffff11117812 */ /* 0x000fe400078ec0ff */
[----:B------:R-:W-:Y:S02]  /*7910*/  ISETP.GT.U32.AND P0, PT, R15, UR14, PT ;  /* 0x0000000e0f007c0c */ /* 0x000fe4000bf04070 */
[----:B------:R-:W-:Y:S01]  /*7920*/  ISETP.GT.U32.AND P5, PT, R23, UR14, PT ;  /* 0x0000000e17007c0c */ /* 0x000fe2000bfa4070 */
[----:B------:R-:W-:Y:S01]  /*7930*/  @!P4 FADD.FTZ R246, -R246, -RZ ;  /* 0x800000fff6f6c221 */ /* 0x000fe20000010100 */
[----:B------:R-:W-:Y:S01]  /*7940*/  LOP3.LUT R11, R11, 0xff, RZ, 0xc0, !PT ;  /* 0x000000ff0b0b7812 */ /* 0x000fe200078ec0ff */
[----:B-1----:R-:W-:Y:S01]  /*7950*/  @!P2 FADD.FTZ R251, -R251, -RZ ;  /* 0x800000fffbfba221 */ /* 0x002fe20000010100 */
[----:B------:R-:W-:Y:S01]  /*7960*/  ISETP.LE.U32.AND P2, PT, R17, UR14, PT ;  /* 0x0000000e11007c0c */ /* 0x000fe2000bf43070 */
[----:B------:R-:W-:Y:S01]  /*7970*/  @P3 FADD.FTZ R241, -R241, -RZ ;  /* 0x800000fff1f13221 */ /* 0x000fe20000010100 */
[----:B------:R-:W-:Y:S01]  /*7980*/  LOP3.LUT R15, R14, 0xff, RZ, 0xc0, !PT ;  /* 0x000000ff0e0f7812 */ /* 0x000fe200078ec0ff */
[----:B------:R-:W1:Y:S01]  /*7990*/  MUFU.EX2 R214, R44 ;  /* 0x0000002c00d67308 */ /* 0x000e620000000800 */
[----:B------:R-:W-:Y:S02]  /*79a0*/  ISETP.LE.U32.AND P4, PT, R11, UR14, PT ;  /* 0x0000000e0b007c0c */ /* 0x000fe4000bf83070 */
[----:B------:R-:W-:Y:S01]  /*79b0*/  ISETP.LE.U32.AND P3, PT, R15, UR14, PT ;  /* 0x0000000e0f007c0c */ /* 0x000fe2000bf63070 */
[----:B------:R-:W-:Y:S01]  /*79c0*/  @P0 FADD.FTZ R239, -R239, -RZ ;  /* 0x800000ffefef0221 */ /* 0x000fe20000010100 */
[----:B------:R-:W-:Y:S01]  /*79d0*/  SHF.R.U32.HI R11, RZ, 0x18, R14 ;  /* 0x00000018ff0b7819 */ /* 0x000fe2000001160e */
[----:B------:R-:W-:Y:S01]  /*79e0*/  @P5 FADD.FTZ R244, -R244, -RZ ;  /* 0x800000fff4f45221 */ /* 0x000fe20000010100 */
[----:B------:R-:W-:Y:S03]  /*79f0*/  ISETP.LE.U32.AND P0, PT, R21, UR14, PT ;  /* 0x0000000e15007c0c */ /* 0x000fe6000bf03070 */
[----:B------:R-:W2:Y:S01]  /*7a00*/  MUFU.EX2 R215, R39 ;  /* 0x0000002700d77308 */ /* 0x000ea20000000800 */
[----:B------:R-:W-:Y:S01]  /*7a10*/  ISETP.LE.U32.AND P5, PT, R11, UR14, PT ;  /* 0x0000000e0b007c0c */ /* 0x000fe2000bfa3070 */
[----:B------:R-:W-:Y:S01]  /*7a20*/  @!P2 FADD.FTZ R238, -R238, -RZ ;  /* 0x800000ffeeeea221 */ /* 0x000fe20000010100 */
[----:B------:R-:W-:Y:S02]  /*7a30*/  ISETP.GT.U32.AND P2, PT, R20, UR14, PT ;  /* 0x0000000e14007c0c */ /* 0x000fe4000bf44070 */
[----:B------:R-:W-:Y:S01]  /*7a40*/  LOP3.LUT R16, R16, 0xffff, RZ, 0xc0, !PT ;  /* 0x0000ffff10107812 */ /* 0x000fe200078ec0ff */
[----:B------:R-:W-:Y:S01]  /*7a50*/  @!P4 FADD.FTZ R234, -R234, -RZ ;  /* 0x800000ffeaeac221 */ /* 0x000fe20000010100 */
[----:B------:R-:W-:Y:S03]  /*7a60*/  PRMT R11, R13, 0x7632, R11 ;  /* 0x000076320d0b7816 */ /* 0x000fe6000000000b */
[----:B------:R-:W3:Y:S01]  /*7a70*/  MUFU.EX2 R209, R45 ;  /* 0x0000002d00d17308 */ /* 0x000ee20000000800 */
[----:B------:R-:W-:Y:S01]  /*7a80*/  ISETP.GT.U32.AND P4, PT, R19, UR14, PT ;  /* 0x0000000e13007c0c */ /* 0x000fe2000bf84070 */
[----:B----4-:R-:W-:Y:S01]  /*7a90*/  @!P3 FADD.FTZ R222, -R222, -RZ ;  /* 0x800000ffdedeb221 */ /* 0x010fe20000010100 */
[----:B------:R-:W-:Y:S01]  /*7aa0*/  ISETP.GT.U32.AND P3, PT, R8, UR14, PT ;  /* 0x0000000e08007c0c */ /* 0x000fe2000bf64070 */
[----:B-1----:R-:W-:Y:S01]  /*7ab0*/  @!P0 FADD.FTZ R214, -R214, -RZ ;  /* 0x800000ffd6d68221 */ /* 0x002fe20000010100 */
[----:B------:R-:W-:Y:S02]  /*7ac0*/  SHF.R.U32.HI R16, RZ, 0x8, R16 ;  /* 0x00000008ff107819 */ /* 0x000fe40000011610 */
[----:B------:R-:W-:Y:S03]  /*7ad0*/  LOP3.LUT R12, R12, 0xffff, RZ, 0xc0, !PT ;  /* 0x0000ffff0c0c7812 */ /* 0x000fe600078ec0ff */
[----:B------:R-:W1:Y:S01]  /*7ae0*/  MUFU.EX2 R212, R46 ;  /* 0x0000002e00d47308 */ /* 0x000e620000000800 */
[----:B------:R-:W-:Y:S01]  /*7af0*/  LOP3.LUT R11, R11, 0xff, RZ, 0xc0, !PT ;  /* 0x000000ff0b0b7812 */ /* 0x000fe200078ec0ff */
[----:B--2---:R-:W-:Y:S01]  /*7b00*/  @!P5 FADD.FTZ R215, -R215, -RZ ;  /* 0x800000ffd7d7d221 */ /* 0x004fe20000010100 */
[----:B------:R-:W-:Y:S02]  /*7b10*/  LOP3.LUT R16, R16, 0xffff, RZ, 0xc0, !PT ;  /* 0x0000ffff10107812 */ /* 0x000fe400078ec0ff */
[----:B------:R-:W-:Y:S02]  /*7b20*/  LOP3.LUT R8, R22, 0xff, RZ, 0xc0, !PT ;  /* 0x000000ff16087812 */ /* 0x000fe400078ec0ff */
[----:B------:R-:W-:Y:S03]  /*7b30*/  SHF.R.U32.HI R12, RZ, 0x8, R12 ;  /* 0x00000008ff0c7819 */ /* 0x000fe6000001160c */
[----:B------:R-:W2:Y:S01]  /*7b40*/  MUFU.EX2 R207, R47 ;  /* 0x0000002f00cf7308 */ /* 0x000ea20000000800 */
[----:B------:R-:W-:Y:S01]  /*7b50*/  ISETP.LE.U32.AND P0, PT, R11, UR14, PT ;  /* 0x0000000e0b007c0c */ /* 0x000fe2000bf03070 */
[----:B---3--:R-:W-:Y:S01]  /*7b60*/  @P2 FADD.FTZ R209, -R209, -RZ ;  /* 0x800000ffd1d12221 */ /* 0x008fe20000010100 */
[----:B------:R-:W-:Y:S02]  /*7b70*/  ISETP.LE.U32.AND P5, PT, R16, UR14, PT ;  /* 0x0000000e10007c0c */ /* 0x000fe4000bfa3070 */
[----:B------:R-:W-:Y:S02]  /*7b80*/  ISETP.LE.U32.AND P2, PT, R8, UR14, PT ;  /* 0x0000000e08007c0c */ /* 0x000fe4000bf43070 */
[----:B------:R-:W-:Y:S03]  /*7b90*/  LOP3.LUT R12, R12, 0xffff, RZ, 0xc0, !PT ;  /* 0x0000ffff0c0c7812 */ /* 0x000fe600078ec0ff */
[----:B------:R-:W3:Y:S01]  /*7ba0*/  MUFU.EX2 R252, R252 ;  /* 0x000000fc00fc7308 */ /* 0x000ee20000000800 */
[----:B------:R-:W-:Y:S01]  /*7bb0*/  SHF.R.U32.HI R11, RZ, 0x18, R22 ;  /* 0x00000018ff0b7819 */ /* 0x000fe20000011616 */
[----:B-1----:R-:W-:Y:S01]  /*7bc0*/  @P4 FADD.FTZ R212, -R212, -RZ ;  /* 0x800000ffd4d44221 */ /* 0x002fe20000010100 */
[----:B------:R-:W-:Y:S02]  /*7bd0*/  PRMT R8, R14, 0x7632, R8 ;  /* 0x000076320e087816 */ /* 0x000fe40000000008 */
[----:B------:R-:W-:Y:S02]  /*7be0*/  LOP3.LUT R18, R18, UR39, R29, 0x96, !PT ;  /* 0x0000002712127c12 */ /* 0x000fe4000f8e961d */
[----:B------:R-:W-:Y:S03]  /*7bf0*/  ISETP.LE.U32.AND P4, PT, R11, UR14, PT ;  /* 0x0000000e0b007c0c */ /* 0x000fe6000bf83070 */
[----:B------:R-:W1:Y:S01]  /*7c00*/  MUFU.EX2 R218, R40 ;  /* 0x0000002800da7308 */ /* 0x000e620000000800 */
[----:B--2---:R-:W-:Y:S01]  /*7c10*/  @P3 FADD.FTZ R207, -R207, -RZ ;  /* 0x800000ffcfcf3221 */ /* 0x004fe20000010100 */
[----:B------:R-:W-:Y:S01]  /*7c20*/  ISETP.LE.U32.AND P3, PT, R12, UR14, PT ;  /* 0x0000000e0c007c0c */ /* 0x000fe2000bf63070 */
[----:B------:R-:W-:Y:S01]  /*7c30*/  @!P5 FADD.FTZ R206, -R206, -RZ ;  /* 0x800000ffceced221 */ /* 0x000fe20000010100 */
[----:B------:R-:W-:Y:S01]  /*7c40*/  LOP3.LUT R12, R8, 0xff, RZ, 0xc0, !PT ;  /* 0x000000ff080c7812 */ /* 0x000fe200078ec0ff */
[----:B------:R-:W-:Y:S01]  /*7c50*/  @!P2 FADD.FTZ R250, -R250, -RZ ;  /* 0x800000fffafaa221 */ /* 0x000fe20000010100 */
[----:B------:R-:W-:Y:S02]  /*7c60*/  LOP3.LUT R8, R4, 0xffff, RZ, 0xc0, !PT ;  /* 0x0000ffff04087812 */ /* 0x000fe400078ec0ff */
[----:B------:R-:W-:Y:S02]  /*7c70*/  LOP3.LUT R11, R18, 0xff, RZ, 0xc0, !PT ;  /* 0x000000ff120b7812 */ /* 0x000fe400078ec0ff */
[----:B------:R-:W2:Y:S01]  /*7c80*/  MUFU.EX2 R236, R25 ;  /* 0x0000001900ec7308 */ /* 0x000ea20000000800 */
[----:B---3--:R-:W-:Y:S01]  /*7c90*/  @!P0 FADD.FTZ R252, -R252, -RZ ;  /* 0x800000fffcfc8221 */ /* 0x008fe20000010100 */
[----:B------:R-:W-:Y:S01]  /*7ca0*/  SHF.R.U32.HI R8, RZ, 0x8, R8 ;  /* 0x00000008ff087819 */ /* 0x000fe20000011608 */
[----:B------:R-:W-:Y:S01]  /*7cb0*/  @!P4 FADD.FTZ R243, -R243, -RZ ;  /* 0x800000fff3f3c221 */ /* 0x000fe20000010100 */
[----:B------:R-:W-:Y:S02]  /*7cc0*/  ISETP.LE.U32.AND P0, PT, R11, UR14, PT ;  /* 0x0000000e0b007c0c */ /* 0x000fe4000bf03070 */
[----:B------:R-:W-:Y:S04]  /*7cd0*/  ISETP.LE.U32.AND P5, PT, R12, UR14, PT ;  /* 0x0000000e0c007c0c */ /* 0x000fe8000bfa3070 */
[----:B------:R-:W3:Y:S01]  /*7ce0*/  MUFU.EX2 R220, R38 ;  /* 0x0000002600dc7308 */ /* 0x000ee20000000800 */
[----:B------:R-:W-:Y:S02]  /*7cf0*/  LOP3.LUT R14, R14, 0xffff, RZ, 0xc0, !PT ;  /* 0x0000ffff0e0e7812 */ /* 0x000fe400078ec0ff */
[----:B------:R-:W-:Y:S02]  /*7d00*/  LOP3.LUT R13, R13, 0xffff, RZ, 0xc0, !PT ;  /* 0x0000ffff0d0d7812 */ /* 0x000fe400078ec0ff */
[----:B------:R-:W-:Y:S02]  /*7d10*/  LOP3.LUT R8, R8, 0xffff, RZ, 0xc0, !PT ;  /* 0x0000ffff08087812 */ /* 0x000fe400078ec0ff */
[----:B------:R-:W-:Y:S03]  /*7d20*/  SHF.R.U32.HI R14, RZ, 0x8, R14 ;  /* 0x00000008ff0e7819 */ /* 0x000fe6000001160e */
[----:B------:R-:W4:Y:S01]  /*7d30*/  MUFU.EX2 R217, R37 ;  /* 0x0000002500d97308 */ /* 0x000f220000000800 */
[----:B------:R-:W-:Y:S01]  /*7d40*/  SHF.R.U32.HI R13, RZ, 0x8, R13 ;  /* 0x00000008ff0d7819 */ /* 0x000fe2000001160d */
[----:B-1----:R-:W-:Y:S01]  /*7d50*/  @!P0 FADD.FTZ R218, -R218, -RZ ;  /* 0x800000ffdada8221 */ /* 0x002fe20000010100 */
[----:B------:R-:W-:Y:S01]  /*7d60*/  ISETP.LE.U32.AND P4, PT, R8, UR14, PT ;  /* 0x0000000e08007c0c */ /* 0x000fe2000bf83070 */
[----:B--2---:R-:W-:Y:S01]  /*7d70*/  @!P3 FADD.FTZ R236, -R236, -RZ ;  /* 0x800000ffececb221 */ /* 0x004fe20000010100 */
[----:B------:R-:W-:Y:S02]  /*7d80*/  PRMT R8, R22, 0x7632, R8 ;  /* 0x0000763216087816 */ /* 0x000fe40000000008 */
[----:B------:R-:W-:Y:S03]  /*7d90*/  LOP3.LUT R14, R14, 0xffff, RZ, 0xc0, !PT ;  /* 0x0000ffff0e0e7812 */ /* 0x000fe600078ec0ff */
[----:B------:R-:W1:Y:S01]  /*7da0*/  MUFU.EX2 R249, R249 ;  /* 0x000000f900f97308 */ /* 0x000e620000000800 */
[----:B------:R-:W-:Y:S01]  /*7db0*/  LOP3.LUT R22, R22, 0xffff, RZ, 0xc0, !PT ;  /* 0x0000ffff16167812 */ /* 0x000fe200078ec0ff */
[----:B---3--:R-:W-:Y:S01]  /*7dc0*/  @!P5 FADD.FTZ R220, -R220, -RZ ;  /* 0x800000ffdcdcd221 */ /* 0x008fe20000010100 */
[----:B------:R-:W-:Y:S02]  /*7dd0*/  LOP3.LUT R13, R13, 0xffff, RZ, 0xc0, !PT ;  /* 0x0000ffff0d0d7812 */ /* 0x000fe400078ec0ff */
[----:B------:R-:W-:Y:S02]  /*7de0*/  LOP3.LUT R8, R8, 0xff, RZ, 0xc0, !PT ;  /* 0x000000ff08087812 */ /* 0x000fe400078ec0ff */
[----:B------:R-:W-:Y:S01]  /*7df0*/  ISETP.LE.U32.AND P0, PT, R14, UR14, PT ;  /* 0x0000000e0e007c0c */ /* 0x000fe2000bf03070 */
[----:B------:R-:W-:Y:S01]  /*7e00*/  @!P4 FADD.FTZ R175, -R175, -RZ ;  /* 0x800000ffafafc221 */ /* 0x000fe20000010100 */
[----:B------:R-:W-:Y:S01]  /*7e10*/  SHF.R.U32.HI R22, RZ, 0x8, R22 ;  /* 0x00000008ff167819 */ /* 0x000fe20000011616 */
[----:B------:R-:W2:Y:S01]  /*7e20*/  MUFU.EX2 R211, R43 ;  /* 0x0000002b00d37308 */ /* 0x000ea20000000800 */
[----:B------:R-:W-:Y:S02]  /*7e30*/  ISETP.LE.U32.AND P3, PT, R13, UR14, PT ;  /* 0x0000000e0d007c0c */ /* 0x000fe4000bf63070 */
[----:B------:R-:W-:Y:S02]  /*7e40*/  ISETP.LE.U32.AND P5, PT, R8, UR14, PT ;  /* 0x0000000e08007c0c */ /* 0x000fe4000bfa3070 */
[----:B------:R-:W-:Y:S02]  /*7e50*/  LOP3.LUT R22, R22, 0xffff, RZ, 0xc0, !PT ;  /* 0x0000ffff16167812 */ /* 0x000fe400078ec0ff */
[----:B------:R-:W-:Y:S03]  /*7e60*/  SHF.R.U32.HI R11, RZ, 0x18, R18 ;  /* 0x00000018ff0b7819 */ /* 0x000fe60000011612 */
[----:B------:R-:W-:Y:S01]  /*7e70*/  MUFU.EX2 R216, R42 ;  /* 0x0000002a00d87308 */ /* 0x000fe20000000800 */
[C---:B------:R-:W-:Y:S01]  /*7e80*/  PRMT R8, R18.reuse, 0x7632, R8 ;  /* 0x0000763212087816 */ /* 0x040fe20000000008 */
[----:B----4-:R-:W-:Y:S01]  /*7e90*/  @!P0 FADD.FTZ R217, -R217, -RZ ;  /* 0x800000ffd9d98221 */ /* 0x010fe20000010100 */
[----:B------:R-:W-:Y:S02]  /*7ea0*/  LOP3.LUT R18, R18, 0xffff, RZ, 0xc0, !PT ;  /* 0x0000ffff12127812 */ /* 0x000fe400078ec0ff */
[----:B------:R-:W-:Y:S01]  /*7eb0*/  ISETP.LE.U32.AND P4, PT, R22, UR14, PT ;  /* 0x0000000e16007c0c */ /* 0x000fe2000bf83070 */
[----:B-1----:R-:W-:Y:S01]  /*7ec0*/  @!P3 FADD.FTZ R249, -R249, -RZ ;  /* 0x800000fff9f9b221 */ /* 0x002fe20000010100 */
[----:B------:R-:W-:Y:S01]  /*7ed0*/  SHF.R.U32.HI R18, RZ, 0x8, R18 ;  /* 0x00000008ff127819 */ /* 0x000fe20000011612 */
[----:B------:R-:W-:Y:S01]  /*7ee0*/  @!P5 FADD.FTZ R248, -R248, -RZ ;  /* 0x800000fff8f8d221 */ /* 0x000fe20000010100 */
[----:B------:R-:W-:Y:S01]  /*7ef0*/  PRMT R7, R6, 0x7772, RZ ;  /* 0x0000777206077816 */ /* 0x000fe200000000ff */
[----:B------:R-:W1:Y:S01]  /*7f00*/  MUFU.EX2 R213, R41 ;  /* 0x0000002900d57308 */ /* 0x000e620000000800 */
[----:B------:R-:W-:Y:S02]  /*7f10*/  LOP3.LUT R18, R18, 0xffff, RZ, 0xc0, !PT ;  /* 0x0000ffff12127812 */ /* 0x000fe400078ec0ff */
[----:B------:R-:W-:Y:S02]  /*7f20*/  LOP3.LUT P0, RZ, R149, 0x4, RZ, 0xc0, !PT ;  /* 0x0000000495ff7812 */ /* 0x000fe4000780c0ff */
[----:B------:R-:W-:Y:S02]  /*7f30*/  ISETP.LE.U32.AND P2, PT, R11, UR14, PT ;  /* 0x0000000e0b007c0c */ /* 0x000fe4000bf43070 */
[----:B------:R-:W-:Y:S01]  /*7f40*/  ISETP.GT.U32.AND P5, PT, R7, UR14, PT ;  /* 0x0000000e07007c0c */ /* 0x000fe2000bfa4070 */
[----:B------:R-:W-:Y:S01]  /*7f50*/  @!P4 FADD.FTZ R245, -R245, -RZ ;  /* 0x800000fff5f5c221 */ /* 0x000fe20000010100 */
[----:B------:R-:W-:Y:S02]  /*7f60*/  PRMT R7, R4, 0x7632, R7 ;  /* 0x0000763204077816 */ /* 0x000fe40000000007 */
[----:B------:R-:W-:Y:S02]  /*7f70*/  ISETP.LE.U32.AND P3, PT, R18, UR14, PT ;  /* 0x0000000e12007c0c */ /* 0x000fe4000bf63070 */
[----:B------:R-:W-:Y:S02]  /*7f80*/  SHF.R.U32.HI R4, RZ, 0x18, R4 ;  /* 0x00000018ff047819 */ /* 0x000fe40000011604 */
[----:B------:R-:W-:Y:S02]  /*7f90*/  SEL R159, R159, 0xfffffff0, !P0 ;  /* 0xfffffff09f9f7807 */ /* 0x000fe40004000000 */
[----:B------:R-:W-:Y:S01]  /*7fa0*/  F2FP.RELU.F16.F32.PACK_AB R16, R247, R252 ;  /* 0x000000fcf710723e */ /* 0x000fe200000008ff */
[----:B--2---:R-:W-:Y:S01]  /*7fb0*/  @!P2 FADD.FTZ R211, -R211, -RZ ;  /* 0x800000ffd3d3a221 */ /* 0x004fe20000010100 */
[----:B------:R-:W-:Y:S01]  /*7fc0*/  F2FP.RELU.F16.F32.PACK_AB R18, R249, R251 ;  /* 0x000000fbf912723e */ /* 0x000fe200000008ff */
[----:B------:R-:W-:Y:S01]  /*7fd0*/  IMAD.IADD R163, R165, 0x1, R159 ;  /* 0x00000001a5a37824 */ /* 0x000fe200078e029f */
[----:B------:R-:W-:Y:S01]  /*7fe0*/  ISETP.LE.U32.AND P4, PT, R4, UR14, PT ;  /* 0x0000000e04007c0c */ /* 0x000fe2000bf83070 */
[----:B------:R-:W-:Y:S01]  /*7ff0*/  STS [R165+0x1c400], R16 ;  /* 0x01c40010a5007388 */ /* 0x000fe20000000800 */
[----:B------:R-:W-:Y:S01]  /*8000*/  F2FP.RELU.F16.F32.PACK_AB R4, R235, R240 ;  /* 0x000000f0eb04723e */ /* 0x000fe200000008ff */
[----:B-1----:R-:W-:Y:S01]  /*8010*/  @!P3 FADD.FTZ R213, -R213, -RZ ;  /* 0x800000ffd5d5b221 */ /* 0x002fe20000010100 */
[----:B------:R-:W-:Y:S01]  /*8020*/  LOP3.LUT R8, R8, 0xff, RZ, 0xc0, !PT ;  /* 0x000000ff08087812 */ /* 0x000fe200078ec0ff */
[----:B------:R-:W-:Y:S01]  /*8030*/  STS [R165+0x1c000], R18 ;  /* 0x01c00012a5007388 */ /* 0x000fe20000000800 */
[----:B------:R-:W-:Y:S01]  /*8040*/  F2FP.RELU.F16.F32.PACK_AB R10, R237, R242 ;  /* 0x000000f2ed0a723e */ /* 0x000fe200000008ff */
[----:B------:R-:W-:Y:S01]  /*8050*/  IMAD.IADD R161, R159, 0x1, R162 ;  /* 0x000000019fa17824 */ /* 0x000fe200078e02a2 */
[----:B------:R-:W-:Y:S01]  /*8060*/  ISETP.LE.U32.AND P2, PT, R8, UR14, PT ;  /* 0x0000000e08007c0c */ /* 0x000fe2000bf43070 */
[----:B------:R1:W-:Y:S01]  /*8070*/  STS [R163+0x1c400], R4 ;  /* 0x01c40004a3007388 */ /* 0x0003e20000000800 */
[----:B------:R-:W-:Y:S01]  /*8080*/  PRMT R6, R6, 0x7773, RZ ;  /* 0x0000777306067816 */ /* 0x000fe200000000ff */
[----:B------:R-:W-:Y:S01]  /*8090*/  @P5 FADD.FTZ R167, -R167, -RZ ;  /* 0x800000ffa7a75221 */ /* 0x000fe20000010100 */
[----:B------:R-:W-:Y:S01]  /*80a0*/  F2FP.RELU.F16.F32.PACK_AB R14, R245, R250 ;  /* 0x000000faf50e723e */ /* 0x000fe200000008ff */
[----:B------:R2:W-:Y:S01]  /*80b0*/  STS [R163+0x1c000], R10 ;  /* 0x01c0000aa3007388 */ /* 0x0005e20000000800 */
[----:B------:R-:W-:Y:S01]  /*80c0*/  F2FP.RELU.F16.F32.PACK_AB R12, R243, R248 ;  /* 0x000000f8f30c723e */ /* 0x000fe200000008ff */
[----:B------:R-:W-:Y:S01]  /*80d0*/  @!P4 FADD.FTZ R168, -R168, -RZ ;  /* 0x800000ffa8a8c221 */ /* 0x000fe20000010100 */
[----:B------:R-:W-:Y:S01]  /*80e0*/  LOP3.LUT R7, R7, 0xff, RZ, 0xc0, !PT ;  /* 0x000000ff07077812 */ /* 0x000fe200078ec0ff */
[----:B------:R-:W-:Y:S01]  /*80f0*/  STS [R165+0x1e000], R14 ;  /* 0x01e0000ea5007388 */ /* 0x000fe20000000800 */
[----:B------:R-:W-:Y:S02]  /*8100*/  F2FP.RELU.F16.F32.PACK_AB R8, R241, R246 ;  /* 0x000000f6f108723e */ /* 0x000fe400000008ff */
[----:B------:R-:W-:Y:S01]  /*8110*/  ISETP.LE.U32.AND P3, PT, R7, UR14, PT ;  /* 0x0000000e07007c0c */ /* 0x000fe2000bf63070 */
[----:B------:R-:W-:Y:S01]  /*8120*/  @!P2 FADD.FTZ R216, -R216, -RZ ;  /* 0x800000ffd8d8a221 */ /* 0x000fe20000010100 */
[----:B------:R-:W-:Y:S01]  /*8130*/  ISETP.GT.U32.AND P2, PT, R6, UR14, PT ;  /* 0x0000000e06007c0c */ /* 0x000fe2000bf44070 */
[----:B------:R-:W-:Y:S01]  /*8140*/  STS [R165+0x1e400], R12 ;  /* 0x01e4000ca5007388 */ /* 0x000fe20000000800 */
[----:B------:R-:W-:Y:S02]  /*8150*/  F2FP.RELU.F16.F32.PACK_AB R6, R239, R244 ;  /* 0x000000f4ef06723e */ /* 0x000fe400000008ff */
[----:B------:R-:W-:Y:S01]  /*8160*/  F2FP.RELU.F16.F32.PACK_AB R9, R238, R229 ;  /* 0x000000e5ee09723e */ /* 0x000fe200000008ff */
[----:B------:R3:W-:Y:S01]  /*8170*/  STS [R163+0x1e000], R8 ;  /* 0x01e00008a3007388 */ /* 0x0007e20000000800 */
[----:B------:R-:W-:Y:S02]  /*8180*/  F2FP.RELU.F16.F32.PACK_AB R7, R227, R232 ;  /* 0x000000e8e307723e */ /* 0x000fe400000008ff */
[----:B------:R-:W-:Y:S01]  /*8190*/  F2FP.RELU.F16.F32.PACK_AB R13, R236, R231 ;  /* 0x000000e7ec0d723e */ /* 0x000fe200000008ff */
[----:B------:R4:W-:Y:S01]  /*81a0*/  STS [R163+0x1e400], R6 ;  /* 0x01e40006a3007388 */ /* 0x0009e20000000800 */
[----:B------:R-:W-:Y:S01]  /*81b0*/  F2FP.RELU.F16.F32.PACK_AB R11, R233, R234 ;  /* 0x000000eae90b723e */ /* 0x000fe200000008ff */
[----:B------:R-:W-:Y:S01]  /*81c0*/  @!P3 FADD.FTZ R169, -R169, -RZ ;  /* 0x800000ffa9a9b221 */ /* 0x000fe20000010100 */
[----:B-1----:R-:W-:Y:S01]  /*81d0*/  F2FP.RELU.F16.F32.PACK_AB R4, R223, R228 ;  /* 0x000000e4df04723e */ /* 0x002fe200000008ff */
[----:B------:R1:W-:Y:S01]  /*81e0*/  STS [R162+0x1c000], R9 ;  /* 0x01c00009a2007388 */ /* 0x0003e20000000800 */
[----:B------:R-:W-:Y:S01]  /*81f0*/  F2FP.RELU.F16.F32.PACK_AB R17, R205, R210 ;  /* 0x000000d2cd11723e */ /* 0x000fe200000008ff */
[----:B------:R-:W-:Y:S01]  /*8200*/  @P2 FADD.FTZ R166, -R166, -RZ ;  /* 0x800000ffa6a62221 */ /* 0x000fe20000010100 */
[----:B--2---:R-:W-:Y:S01]  /*8210*/  F2FP.RELU.F16.F32.PACK_AB R10, R225, R230 ;  /* 0x000000e6e10a723e */ /* 0x004fe200000008ff */
[----:B------:R2:W-:Y:S01]  /*8220*/  STS [R162+0x1c400], R7 ;  /* 0x01c40007a2007388 */ /* 0x0005e20000000800 */
[----:B------:R-:W-:Y:S02]  /*8230*/  F2FP.RELU.F16.F32.PACK_AB R15, R203, R208 ;  /* 0x000000d0cb0f723e */ /* 0x000fe400000008ff */
[----:B------:R-:W-:Y:S01]  /*8240*/  F2FP.RELU.F16.F32.PACK_AB R21, R213, R218 ;  /* 0x000000dad515723e */ /* 0x000fe200000008ff */
[----:B------:R2:W-:Y:S01]  /*8250*/  STS [R161+0x1c400], R4 ;  /* 0x01c40004a1007388 */ /* 0x0005e20000000800 */
[----:B------:R-:W-:Y:S02]  /*8260*/  F2FP.RELU.F16.F32.PACK_AB R19, R211, R216 ;  /* 0x000000d8d313723e */ /* 0x000fe400000008ff */
[----:B------:R-:W-:Y:S01]  /*8270*/  F2FP.RELU.F16.F32.PACK_AB R22, R171, R170 ;  /* 0x000000aaab16723e */ /* 0x000fe200000008ff */
[----:B------:R-:W-:Y:S01]  /*8280*/  STS [R161+0x1c000], R10 ;  /* 0x01c0000aa1007388 */ /* 0x000fe20000000800 */
[----:B------:R-:W-:Y:S02]  /*8290*/  F2FP.RELU.F16.F32.PACK_AB R20, R166, R167 ;  /* 0x000000a7a614723e */ /* 0x000fe400000008ff */
[----:B------:R-:W-:Y:S01]  /*82a0*/  LOP3.LUT P1, RZ, R149, 0x2, RZ, 0xc0, !PT ;  /* 0x0000000295ff7812 */ /* 0x000fe2000782c0ff */
[----:B------:R2:W-:Y:S01]  /*82b0*/  STS [R162+0x1e000], R13 ;  /* 0x01e0000da2007388 */ /* 0x0005e20000000800 */
[----:B---3--:R-:W-:Y:S02]  /*82c0*/  F2FP.RELU.F16.F32.PACK_AB R8, R221, R226 ;  /* 0x000000e2dd08723e */ /* 0x008fe400000008ff */
[----:B------:R-:W-:Y:S01]  /*82d0*/  SEL R3, R56, 0xffffffe0, !P1 ;  /* 0xffffffe038037807 */ /* 0x000fe20004800000 */
[----:B------:R3:W-:Y:S01]  /*82e0*/  STS [R162+0x1e400], R11 ;  /* 0x01e4000ba2007388 */ /* 0x0007e20000000800 */
[----:B----4-:R-:W-:Y:S02]  /*82f0*/  F2FP.RELU.F16.F32.PACK_AB R6, R219, R224 ;  /* 0x000000e0db06723e */ /* 0x010fe400000008ff */
[----:B------:R-:W-:Y:S01]  /*8300*/  SEL R173, R173, 0xffffffc0, !P0 ;  /* 0xffffffc0adad7807 */ /* 0x000fe20004000000 */
[----:B------:R4:W-:Y:S01]  /*8310*/  STS [R161+0x1e000], R8 ;  /* 0x01e00008a1007388 */ /* 0x0009e20000000800 */
[----:B-1----:R-:W-:Y:S01]  /*8320*/  F2FP.RELU.F16.F32.PACK_AB R9, R217, R222 ;  /* 0x000000ded909723e */ /* 0x002fe200000008ff */
[----:B------:R-:W-:Y:S01]  /*8330*/  IMAD.IADD R150, R154, 0x1, R3 ;  /* 0x000000019a967824 */ /* 0x000fe200078e0203 */
[----:B------:R-:W-:Y:S01]  /*8340*/  FSETP.GE.FTZ.AND P2, PT, R249, RZ, PT ;  /* 0x000000fff900720b */ /* 0x000fe20003f56000 */
[----:B------:R1:W-:Y:S01]  /*8350*/  STS [R161+0x1e400], R6 ;  /* 0x01e40006a1007388 */ /* 0x0003e20000000800 */
[----:B--2---:R-:W-:Y:S01]  /*8360*/  F2FP.RELU.F16.F32.PACK_AB R7, R215, R220 ;  /* 0x000000dcd707723e */ /* 0x004fe200000008ff */
[----:B------:R-:W-:Y:S01]  /*8370*/  IMAD.IADD R172, R3, 0x1, R174 ;  /* 0x0000000103ac7824 */ /* 0x000fe200078e02ae */
[----:B------:R-:W-:Y:S01]  /*8380*/  FSETP.GE.FTZ.AND P1, PT, R252, RZ, PT ;  /* 0x000000fffc00720b */ /* 0x000fe20003f36000 */
[----:B------:R2:W-:Y:S01]  /*8390*/  STS [R164], R9 ;  /* 0x00000009a4007388 */ /* 0x0005e20000000800 */
[----:B------:R-:W-:Y:S01]  /*83a0*/  IMAD.IADD R4, R159, 0x1, R164 ;  /* 0x000000019f047824 */ /* 0x000fe200078e02a4 */
[----:B------:R-:W-:Y:S01]  /*83b0*/  FSETP.GE.FTZ.AND P0, PT, R247, RZ, PT ;  /* 0x000000fff700720b */ /* 0x000fe20003f16000 */
[----:B------:R-:W-:Y:S01]  /*83c0*/  IMAD.IADD R159, R159, 0x1, R160 ;  /* 0x000000019f9f7824 */ /* 0x000fe200078e02a0 */
[----:B------:R2:W-:Y:S01]  /*83d0*/  STS [R164+0x400], R7 ;  /* 0x00040007a4007388 */ /* 0x0005e20000000800 */
[----:B------:R-:W-:Y:S01]  /*83e0*/  IMAD.IADD R152, R154, 0x1, R173 ;  /* 0x000000019a987824 */ /* 0x000fe200078e02ad */
[----:B------:R-:W-:Y:S01]  /*83f0*/  FSETP.GE.FTZ.AND P3, PT, R251, RZ, PT ;  /* 0x000000fffb00720b */ /* 0x000fe20003f76000 */
[----:B------:R-:W-:Y:S01]  /*8400*/  IMAD.IADD R178, R173, 0x1, R174 ;  /* 0x00000001adb27824 */ /* 0x000fe200078e02ae */
[----:B------:R-:W-:Y:S01]  /*8410*/  STS [R4], R17 ;  /* 0x0000001104007388 */ /* 0x000fe20000000800 */
[----:B------:R-:W-:Y:S02]  /*8420*/  F2FP.RELU.F16.F32.PACK_AB R13, R209, R214 ;  /* 0x000000d6d10d723e */ /* 0x000fe400000008ff */
[----:B------:R-:W-:Y:S01]  /*8430*/  IMAD.IADD R176, R3, 0x1, R178 ;  /* 0x0000000103b07824 */ /* 0x000fe200078e02b2 */
[----:B------:R2:W-:Y:S01]  /*8440*/  STS [R4+0x400], R15 ;  /* 0x0004000f04007388 */ /* 0x0005e20000000800 */
[----:B---3--:R-:W-:Y:S02]  /*8450*/  F2FP.RELU.F16.F32.PACK_AB R11, R207, R212 ;  /* 0x000000d4cf0b723e */ /* 0x008fe400000008ff */
[C---:B------:R-:W-:Y:S01]  /*8460*/  FSETP.GE.FTZ.AND P4, PT, R156.reuse, RZ, PT ;  /* 0x000000ff9c00720b */ /* 0x040fe20003f96000 */
[----:B------:R-:W-:Y:S01]  /*8470*/  STS [R164+0x2000], R21 ;  /* 0x00200015a4007388 */ /* 0x000fe20000000800 */
[----:B----4-:R-:W-:Y:S03]  /*8480*/  F2FP.RELU.F16.F32.PACK_AB R8, R151, R158 ;  /* 0x0000009e9708723e */ /* 0x010fe600000008ff */
[----:B------:R-:W-:Y:S01]  /*8490*/  STS [R164+0x2400], R19 ;  /* 0x00240013a4007388 */ /* 0x000fe20000000800 */
[----:B-1----:R-:W-:Y:S03]  /*84a0*/  F2FP.RELU.F16.F32.PACK_AB R6, R156, R155 ;  /* 0x0000009b9c06723e */ /* 0x002fe600000008ff */
[----:B------:R1:W-:Y:S01]  /*84b0*/  STS [R4+0x2000], R13 ;  /* 0x0020000d04007388 */ /* 0x0003e20000000800 */
[----:B--2---:R-:W-:Y:S03]  /*84c0*/  F2FP.RELU.F16.F32.PACK_AB R9, R206, R157 ;  /* 0x0000009dce09723e */ /* 0x004fe600000008ff */
[----:B------:R-:W-:Y:S01]  /*84d0*/  STS [R4+0x2400], R11 ;  /* 0x0024000b04007388 */ /* 0x000fe20000000800 */
[----:B------:R-:W-:Y:S03]  /*84e0*/  F2FP.RELU.F16.F32.PACK_AB R7, R153, R204 ;  /* 0x000000cc9907723e */ /* 0x000fe600000008ff */
[----:B------:R-:W-:Y:S04]  /*84f0*/  STS [R160], R9 ;  /* 0x00000009a0007388 */ /* 0x000fe80000000800 */
[----:B------:R-:W-:Y:S01]  /*8500*/  STS [R160+0x400], R7 ;  /* 0x00040007a0007388 */ /* 0x000fe20000000800 */
[----:B------:R-:W-:Y:S03]  /*8510*/  F2FP.RELU.F16.F32.PACK_AB R15, R175, R180 ;  /* 0x000000b4af0f723e */ /* 0x000fe600000008ff */
[----:B------:R-:W-:Y:S04]  /*8520*/  STS [R159], R6 ;  /* 0x000000069f007388 */ /* 0x000fe80000000800 */
[----:B------:R-:W-:Y:S04]  /*8530*/  STS [R159+0x400], R8 ;  /* 0x000400089f007388 */ /* 0x000fe80000000800 */
[----:B------:R-:W-:Y:S01]  /*8540*/  STS [R160+0x2000], R15 ;  /* 0x0020000fa0007388 */ /* 0x000fe20000000800 */
[----:B-1----:R-:W-:Y:S05]  /*8550*/  F2FP.RELU.F16.F32.PACK_AB R13, R168, R169 ;  /* 0x000000a9a80d723e */ /* 0x002fea00000008ff */
[----:B------:R-:W-:Y:S04]  /*8560*/  STS [R160+0x2400], R13 ;  /* 0x0024000da0007388 */ /* 0x000fe80000000800 */
[----:B------:R-:W-:Y:S04]  /*8570*/  STS [R159+0x2000], R22 ;  /* 0x002000169f007388 */ /* 0x000fe80000000800 */
        /* <DEDUP_REMOVED lines=61> */
[--C-:B------:R-:W-:Y:S01]  /*8950*/  SHF.R.U32.HI R144, RZ, 0x1, R149.reuse ;  /* 0x00000001ff907819 */ /* 0x100fe20000011695 */
[----:B------:R-:W-:Y:S03]  /*8960*/  IMAD.IADD R145, R3, 0x1, R152 ;  /* 0x0000000103917824 */ /* 0x000fe600078e0298 */
[----:B------:R-:W-:Y:S01]  /*8970*/  LOP3.LUT R144, R144, 0x30, RZ, 0xc0, !PT ;  /* 0x0000003090907812 */ /* 0x000fe200078ec0ff */
[-C--:B------:R-:W-:Y:S08]  /*8980*/  HMMA.16816.F32 R44, R132, R146.reuse, R44 ;  /* 0x00000092842c723c */ /* 0x080ff0000000182c */
[C---:B------:R-:W-:Y:S04]  /*8990*/  HMMA.16816.F32 R48, R140.reuse, R146, R48 ;  /* 0x000000928c30723c */ /* 0x040fe80000001830 */
[----:B------:R-:W-:Y:S04]  /*89a0*/  IMAD.SHL.U32 R147, R149, 0x40, RZ ;  /* 0x0000004095937824 */ /* 0x000fe800078e00ff */
        /* <DEDUP_REMOVED lines=8> */
[C---:B--2---:R-:W-:Y:S04]  /*8a30*/  HMMA.16816.F32 R8, R140.reuse, R136, R8 ;  /* 0x000000888c08723c */ /* 0x044fe80000001808 */
[----:B------:R-:W-:Y:S02]  /*8a40*/  SHF.R.U32.HI R136, RZ, 0x4, R149 ;  /* 0x00000004ff887819 */ /* 0x000fe40000011695 */
[----:B------:R-:W-:Y:S02]  /*8a50*/  LOP3.LUT R137, R147, 0x1c0, RZ, 0xc0, !PT ;  /* 0x000001c093897812 */ /* 0x000fe400078ec0ff */
[----:B------:R-:W-:Y:S01]  /*8a60*/  LOP3.LUT R136, R136, 0x8, RZ, 0xc0, !PT ;  /* 0x0000000888887812 */ /* 0x000fe200078ec0ff */
[-C--:B------:R-:W-:Y:S03]  /*8a70*/  HMMA.16816.F32 R12, R140, R138.reuse, R12 ;  /* 0x0000008a8c0c723c */ /* 0x080fe6000000180c */
[----:B------:R-:W-:Y:S01]  /*8a80*/  LOP3.LUT R137, R137, 0x38, R148, 0xf8, !PT ;  /* 0x0000003889897812 */ /* 0x000fe200078ef894 */
[----:B-----5:R-:W-:Y:S01]  /*8a90*/  FADD.FTZ R7, -R200, R7 ;  /* 0x00000007c8077221 */ /* 0x020fe20000010100 */
[----:B------:R-:W-:Y:S03]  /*8aa0*/  LOP3.LUT R146, R136, 0x10, R149, 0xf8, !PT ;  /* 0x0000001088927812 */ /* 0x000fe600078ef895 */
[C---:B------:R-:W-:Y:S04]  /*8ab0*/  HMMA.16816.F32 R16, R132.reuse, R138, R16 ;  /* 0x0000008a8410723c */ /* 0x040fe80000001810 */
[----:B------:R-:W-:Y:S01]  /*8ac0*/  LOP3.LUT R146, R146, R137, RZ, 0x3c, !PT ;  /* 0x0000008992927212 */ /* 0x000fe200078e3cff */
[C---:B------:R-:W-:Y:S01]  /*8ad0*/  FADD.FTZ R138, -R185.reuse, R4 ;  /* 0x00000004b98a7221 */ /* 0x040fe20000010100 */
[----:B------:R-:W-:Y:S01]  /*8ae0*/  FADD.FTZ R4, -R185, R5 ;  /* 0x00000005b9047221 */ /* 0x000fe20000010100 */
[----:B------:R-:W-:Y:S01]  /*8af0*/  FADD.FTZ R5, -R200, R6 ;  /* 0x00000006c8057221 */ /* 0x000fe20000010100 */
[----:B------:R-:W-:Y:S01]  /*8b00*/  LOP3.LUT R139, R146, 0x200, R147, 0xf8, !PT ;  /* 0x00000200928b7812 */ /* 0x000fe200078ef893 */
[----:B------:R-:W-:Y:S01]  /*8b10*/  FADD.FTZ R137, -R202, R8 ;  /* 0x00000008ca897221 */ /* 0x000fe20000010100 */
[-C--:B------:R-:W-:Y:S01]  /*8b20*/  FSEL R138, R138, R185.reuse, P3 ;  /* 0x000000b98a8a7208 */ /* 0x080fe20001800000 */
[----:B------:R-:W-:Y:S01]  /*8b30*/  FADD.FTZ R8, -R201, R14 ;  /* 0x0000000ec9087221 */ /* 0x000fe20000010100 */
[----:B------:R-:W-:Y:S01]  /*8b40*/  FSEL R6, R4, R185, P2 ;  /* 0x000000b904067208 */ /* 0x000fe20001000000 */
[C---:B------:R-:W-:Y:S01]  /*8b50*/  FADD.FTZ R13, -R202.reuse, R13 ;  /* 0x0000000dca0d7221 */ /* 0x040fe20000010100 */
        /* <DEDUP_REMOVED lines=9> */
[----:B------:R-:W1:Y:S01]  /*8bf0*/  LDSM.16.M88.4 R4, [R176+0x10800] ;  /* 0x01080000b004783b */ /* 0x000e620000000200 */
[----:B------:R-:W-:Y:S01]  /*8c00*/  FSETP.GE.FTZ.AND P3, PT, R250, RZ, PT ;  /* 0x000000fffa00720b */ /* 0x000fe20003f76000 */
[----:B------:R-:W-:Y:S01]  /*8c10*/  FADD.FTZ R19, -R200, R19 ;  /* 0x00000013c8137221 */ /* 0x000fe20000010100 */
[-C--:B------:R-:W-:Y:S01]  /*8c20*/  FSEL R146, R9, R202.reuse, P2 ;  /* 0x000000ca09927208 */ /* 0x080fe20001000000 */
[----:B------:R-:W-:Y:S01]  /*8c30*/  FADD.FTZ R9, -R202, R12 ;  /* 0x0000000cca097221 */ /* 0x000fe20000010100 */
[----:B------:R-:W-:Y:S01]  /*8c40*/  FSEL R137, R137, R202, P3 ;  /* 0x000000ca89897208 */ /* 0x000fe20001800000 */
[----:B------:R-:W-:Y:S01]  /*8c50*/  FADD.FTZ R10, -R201, R10 ;  /* 0x0000000ac90a7221 */ /* 0x000fe20000010100 */
[----:B------:R-:W-:Y:S01]  /*8c60*/  FSETP.GE.FTZ.AND P2, PT, R241, RZ, PT ;  /* 0x000000fff100720b */ /* 0x000fe20003f56000 */
[----:B------:R-:W-:Y:S01]  /*8c70*/  FMUL.FTZ R251, R251, R138 ;  /* 0x0000008afbfb7220 */ /* 0x000fe20000410000 */
[----:B------:R-:W-:Y:S01]  /*8c80*/  LOP3.LUT R138, R144, 0x8, R149, 0xf8, !PT ;  /* 0x00000008908a7812 */ /* 0x000fe200078ef895 */
[----:B------:R-:W-:Y:S01]  /*8c90*/  FMUL.FTZ R245, R245, R146 ;  /* 0x00000092f5f57220 */ /* 0x000fe20000410000 */
[----:B------:R-:W-:Y:S01]  /*8ca0*/  FSETP.GE.FTZ.AND P3, PT, R246, RZ, PT ;  /* 0x000000fff600720b */ /* 0x000fe20003f76000 */
[----:B------:R-:W-:Y:S01]  /*8cb0*/  FADD.FTZ R146, -R185, R17 ;  /* 0x00000011b9927221 */ /* 0x000fe20000010100 */
[----:B------:R-:W-:Y:S01]  /*8cc0*/  LOP3.LUT R147, R138, 0x1c0, R147, 0xf8, !PT ;  /* 0x000001c08a937812 */ /* 0x000fe200078ef893 */
[C---:B------:R-:W-:Y:S01]  /*8cd0*/  FADD.FTZ R138, -R201.reuse, R11 ;  /* 0x0000000bc98a7221 */ /* 0x040fe20000010100 */
[----:B------:R-:W-:Y:S01]  /*8ce0*/  FSEL R11, R10, R201, P1 ;  /* 0x000000c90a0b7208 */ /* 0x000fe20000800000 */
[----:B------:R-:W-:Y:S01]  /*8cf0*/  FADD.FTZ R10, -R201, R15 ;  /* 0x0000000fc90a7221 */ /* 0x000fe20000010100 */
[----:B------:R-:W-:Y:S01]  /*8d00*/  FSETP.GE.FTZ.AND P1, PT, R244, RZ, PT ;  /* 0x000000fff400720b */ /* 0x000fe20003f36000 */
[----:B------:R-:W-:Y:S01]  /*8d10*/  FMUL.FTZ R250, R250, R137 ;  /* 0x00000089fafa7220 */ /* 0x000fe20000410000 */
[----:B------:R-:W-:Y:S01]  /*8d20*/  FSEL R138, R138, R201, P0 ;  /* 0x000000c98a8a7208 */ /* 0x000fe20000000000 */
[----:B------:R-:W-:Y:S01]  /*8d30*/  FMUL.FTZ R248, R248, R11 ;  /* 0x0000000bf8f87220 */ /* 0x000fe20000410000 */
[----:B------:R-:W-:Y:S01]  /*8d40*/  FSETP.GE.FTZ.AND P0, PT, R239, RZ, PT ;  /* 0x000000ffef00720b */ /* 0x000fe20003f16000 */
[----:B------:R-:W-:Y:S01]  /*8d50*/  FADD.FTZ R11, -R200, R18 ;  /* 0x00000012c80b7221 */ /* 0x000fe20000010100 */
[----:B------:R-:W-:Y:S01]  /*8d60*/  FSEL R9, R9, R202, P3 ;  /* 0x000000ca09097208 */ /* 0x000fe20001800000 */
[----:B------:R-:W-:Y:S01]  /*8d70*/  FMUL.FTZ R243, R243, R138 ;  /* 0x0000008af3f37220 */ /* 0x000fe20000410000 */
[----:B------:R-:W-:Y:S01]  /*8d80*/  FSEL R10, R10, R201, P0 ;  /* 0x000000c90a0a7208 */ /* 0x000fe20000000000 */
[----:B------:R-:W-:Y:S01]  /*8d90*/  FADD.FTZ R138, -R185, R16 ;  /* 0x00000010b98a7221 */ /* 0x000fe20000010100 */
[----:B------:R-:W-:Y:S01]  /*8da0*/  FSEL R16, R13, R202, P2 ;  /* 0x000000ca0d107208 */ /* 0x000fe20001000000 */
[----:B------:R-:W-:Y:S01]  /*8db0*/  FMUL.FTZ R9, R246, R9 ;  /* 0x00000009f6097220 */ /* 0x000fe20000410000 */
[----:B------:R-:W-:Y:S01]  /*8dc0*/  FSEL R13, R8, R201, P1 ;  /* 0x000000c9080d7208 */ /* 0x000fe20000800000 */
[----:B------:R-:W-:Y:S01]  /*8dd0*/  FMUL.FTZ R10, R239, R10 ;  /* 0x0000000aef0a7220 */ /* 0x000fe20000410000 */
[----:B------:R-:W-:Y:S02]  /*8de0*/  FSETP.GE.FTZ.AND P1, PT, R240, RZ, PT ;  /* 0x000000fff000720b */ /* 0x000fe40003f36000 */
[----:B------:R-:W-:Y:S01]  /*8df0*/  FSETP.GE.FTZ.AND P0, PT, R235, RZ, PT ;  /* 0x000000ffeb00720b */ /* 0x000fe20003f16000 */
[----:B------:R-:W-:Y:S01]  /*8e00*/  FMUL.FTZ R13, R244, R13 ;  /* 0x0000000df40d7220 */ /* 0x000fe20000410000 */
[----:B------:R-:W-:Y:S02]  /*8e10*/  FSETP.GE.FTZ.AND P3, PT, R242, RZ, PT ;  /* 0x000000fff200720b */ /* 0x000fe40003f76000 */
[-C--:B------:R-:W-:Y:S02]  /*8e20*/  FSEL R11, R11, R200.reuse, P1 ;  /* 0x000000c80b0b7208 */ /* 0x080fe40000800000 */
[----:B------:R-:W-:Y:S01]  /*8e30*/  FSEL R8, R19, R200, P0 ;  /* 0x000000c813087208 */ /* 0x000fe20000000000 */
[-C--:B-1----:R-:W-:Y:S03]  /*8e40*/  HMMA.16816.F32 R20, R132, R4.reuse, R20 ;  /* 0x000000048414723c */ /* 0x082fe60000001814 */
[----:B------:R-:W-:Y:S01]  /*8e50*/  FSEL R15, R138, R185, P3 ;  /* 0x000000b98a0f7208 */ /* 0x000fe20001800000 */
[----:B------:R-:W-:Y:S01]  /*8e60*/  FMUL.FTZ R240, R240, R11 ;  /* 0x0000000bf0f07220 */ /* 0x000fe20000410000 */
[----:B------:R-:W-:Y:S01]  /*8e70*/  FSETP.GE.FTZ.AND P2, PT, R237, RZ, PT ;  /* 0x000000ffed00720b */ /* 0x000fe20003f56000 */
[----:B------:R-:W-:Y:S01]  /*8e80*/  FMUL.FTZ R235, R235, R8 ;  /* 0x00000008ebeb7220 */ /* 0x000fe20000410000 */
[----:B------:R-:W-:Y:S01]  /*8e90*/  FSETP.GE.FTZ.AND P3, PT, R229, RZ, PT ;  /* 0x000000ffe500720b */ /* 0x000fe20003f76000 */
        /* <DEDUP_REMOVED lines=9> */
[----:B------:R-:W-:Y:S01]  /*8f30*/  F2FP.F16.F32.PACK_AB R20, R10, R13 ;  /* 0x0000000d0a14723e */ /* 0x000fe200000000ff */
[----:B------:R-:W-:Y:S01]  /*8f40*/  FADD.FTZ R5, -R200, R22 ;  /* 0x00000016c8057221 */ /* 0x000fe20000010100 */
[----:B------:R-:W-:Y:S01]  /*8f50*/  F2FP.F16.F32.PACK_AB R22, R4, R9 ;  /* 0x000000090416723e */ /* 0x000fe200000000ff */
[C---:B------:R-:W-:Y:S01]  /*8f60*/  HMMA.16816.F32 R32, R132.reuse, R6, R32 ;  /* 0x000000068420723c */ /* 0x040fe20000001820 */
[----:B------:R-:W1:Y:S03]  /*8f70*/  LDSM.16.M88.4 R8, [R176+0x11000] ;  /* 0x01100000b008783b */ /* 0x000e660000000200 */
[----:B------:R-:W-:Y:S01]  /*8f80*/  FSEL R138, R138, R185, P3 ;  /* 0x000000b98a8a7208 */ /* 0x000fe20001800000 */
[----:B------:R-:W-:Y:S01]  /*8f90*/  FADD.FTZ R4, -R201, R26 ;  /* 0x0000001ac9047221 */ /* 0x000fe20000010100 */
[----:B------:R-:W-:Y:S01]  /*8fa0*/  FSEL R5, R5, R200, P1 ;  /* 0x000000c805057208 */ /* 0x000fe20000800000 */
[----:B------:R-:W-:Y:S01]  /*8fb0*/  FADD.FTZ R23, -R200, R23 ;  /* 0x00000017c8177221 */ /* 0x000fe20000010100 */
[----:B------:R-:W-:Y:S01]  /*8fc0*/  FSETP.GE.FTZ.AND P3, PT, R231, RZ, PT ;  /* 0x000000ffe700720b */ /* 0x000fe20003f76000 */
[----:B------:R-:W-:Y:S01]  /*8fd0*/  FADD.FTZ R146, -R185, R21 ;  /* 0x00000015b9927221 */ /* 0x000fe20000010100 */
[----:B------:R-:W-:Y:S01]  /*8fe0*/  FSETP.GE.FTZ.AND P1, PT, R234, RZ, PT ;  /* 0x000000ffea00720b */ /* 0x000fe20003f36000 */
[----:B------:R-:W-:Y:S01]  /*8ff0*/  FMUL.FTZ R5, R232, R5 ;  /* 0x00000005e8057220 */ /* 0x000fe20000410000 */
[----:B------:R-:W-:Y:S01]  /*9000*/  F2FP.F16.F32.PACK_AB R14, R249, R251 ;  /* 0x000000fbf90e723e */ /* 0x000fe200000000ff */
        /* <DEDUP_REMOVED lines=8> */
[C---:B------:R-:W-:Y:S01]  /*9090*/  FADD.FTZ R13, -R202.reuse, R24 ;  /* 0x00000018ca0d7221 */ /* 0x040fe20000010100 */
[----:B------:R-:W-:Y:S01]  /*90a0*/  FSEL R24, R23, R200, P0 ;  /* 0x000000c817187208 */ /* 0x000fe20000000000 */
[----:B------:R-:W-:Y:S01]  /*90b0*/  FADD.FTZ R25, -R202, R25 ;  /* 0x00000019ca197221 */ /* 0x000fe20000010100 */
[----:B------:R-:W-:Y:S01]  /*90c0*/  FSETP.GE.FTZ.AND P0, PT, R233, RZ, PT ;  /* 0x000000ffe900720b */ /* 0x000fe20003f16000 */
[----:B------:R-:W-:Y:S01]  /*90d0*/  FMUL.FTZ R237, R237, R244 ;  /* 0x000000f4eded7220 */ /* 0x000fe20000410000 */
[----:B------:R-:W-:Y:S01]  /*90e0*/  FSEL R146, R13, R202, P3 ;  /* 0x000000ca0d927208 */ /* 0x000fe20001800000 */
[----:B------:R-:W-:Y:S01]  /*90f0*/  FMUL.FTZ R6, R227, R24 ;  /* 0x00000018e3067220 */ /* 0x000fe20000410000 */
        /* <DEDUP_REMOVED lines=8> */
[----:B------:R-:W-:Y:S01]  /*9180*/  FSEL R244, R244, R201, P0 ;  /* 0x000000c9f4f47208 */ /* 0x000fe20000000000 */
[----:B------:R-:W-:Y:S01]  /*9190*/  FMUL.FTZ R236, R236, R25 ;  /* 0x00000019ecec7220 */ /* 0x000fe20000410000 */
[----:B------:R-:W-:Y:S01]  /*91a0*/  FSETP.GE.FTZ.AND P0, PT, R219, RZ, PT ;  /* 0x000000ffdb00720b */ /* 0x000fe20003f16000 */
[----:B------:R-:W-:Y:S01]  /*91b0*/  FMUL.FTZ R138, R229, R138 ;  /* 0x0000008ae58a7220 */ /* 0x000fe20000410000 */
[----:B------:R-:W-:Y:S01]  /*91c0*/  FSETP.GE.FTZ.AND P1, PT, R224, RZ, PT ;  /* 0x000000ffe000720b */ /* 0x000fe20003f36000 */
[-C--:B-1----:R-:W-:Y:S03]  /*91d0*/  HMMA.16816.F32 R36, R132, R8.reuse, R36 ;  /* 0x000000088424723c */ /* 0x082fe60000001824 */
[----:B------:R-:W-:Y:S01]  /*91e0*/  F2FP.F16.F32.PACK_AB R13, R6, R5 ;  /* 0x00000005060d723e */ /* 0x000fe200000000ff */
[----:B------:R-:W-:Y:S01]  /*91f0*/  FADD.FTZ R6, -R185, R33 ;  /* 0x00000021b9067221 */ /* 0x000fe20000010100 */
[----:B------:R-:W-:Y:S01]  /*9200*/  FSEL R4, R4, R201, P0 ;  /* 0x000000c904047208 */ /* 0x000fe20000000000 */
[----:B------:R-:W-:Y:S01]  /*9210*/  FADD.FTZ R5, -R200, R34 ;  /* 0x00000022c8057221 */ /* 0x000fe20000010100 */
[-C--:B------:R-:W-:Y:S01]  /*9220*/  FSEL R7, R7, R202.reuse, P3 ;  /* 0x000000ca07077208 */ /* 0x080fe20001800000 */
[----:B------:R-:W-:Y:S01]  /*9230*/  FMUL.FTZ R15, R238, R15 ;  /* 0x0000000fee0f7220 */ /* 0x000fe20000410000 */
        /* <DEDUP_REMOVED lines=9> */
[C---:B------:R-:W-:Y:S04]  /*92d0*/  HMMA.16816.F32 R40, R140.reuse, R8, R40 ;  /* 0x000000088c28723c */ /* 0x040fe80000001828 */
[----:B------:R-:W-:Y:S01]  /*92e0*/  FSEL R6, R6, R185, P2 ;  /* 0x000000b906067208 */ /* 0x000fe20001000000 */
[----:B------:R-:W-:Y:S01]  /*92f0*/  FMUL.FTZ R8, R224, R19 ;  /* 0x00000013e0087220 */ /* 0x000fe20000410000 */
[-C--:B------:R-:W-:Y:S01]  /*9300*/  FSEL R5, R5, R200.reuse, P1 ;  /* 0x000000c805057208 */ /* 0x080fe20000800000 */
[----:B------:R-:W-:Y:S01]  /*9310*/  FADD.FTZ R36, -R185, R36 ;  /* 0x00000024b9247221 */ /* 0x000fe20000010100 */
[----:B------:R-:W-:Y:S01]  /*9320*/  FSEL R4, R35, R200, P0 ;  /* 0x000000c823047208 */ /* 0x000fe20000000000 */
[----:B------:R-:W-:Y:S01]  /*9330*/  FMUL.FTZ R225, R225, R6 ;  /* 0x00000006e1e17220 */ /* 0x000fe20000410000 */
[----:B------:R-:W-:Y:S01]  /*9340*/  F2FP.F16.F32.PACK_AB R28, R28, R7 ;  /* 0x000000071c1c723e */ /* 0x000fe200000000ff */
[----:B------:R-:W-:Y:S01]  /*9350*/  FMUL.FTZ R228, R228, R5 ;  /* 0x00000005e4e47220 */ /* 0x000fe20000410000 */
[----:B------:R-:W-:Y:S01]  /*9360*/  FSETP.GE.FTZ.AND P3, PT, R230, RZ, PT ;  /* 0x000000ffe600720b */ /* 0x000fe20003f76000 */
[----:B------:R-:W-:Y:S01]  /*9370*/  FMUL.FTZ R223, R223, R4 ;  /* 0x00000004dfdf7220 */ /* 0x000fe20000410000 */
[----:B------:R-:W-:Y:S01]  /*9380*/  FSETP.GE.FTZ.AND P2, PT, R217, RZ, PT ;  /* 0x000000ffd900720b */ /* 0x000fe20003f56000 */
[----:B------:R-:W1:Y:S01]  /*9390*/  LDSM.16.M88.4 R4, [R176+0x11800] ;  /* 0x01180000b004783b */ /* 0x000e620000000200 */
[-C--:B------:R-:W-:Y:S01]  /*93a0*/  FSEL R21, R32, R185.reuse, P3 ;  /* 0x000000b920157208 */ /* 0x080fe20001800000 */
[----:B------:R-:W-:Y:S01]  /*93b0*/  FADD.FTZ R30, -R185, R37 ;  /* 0x00000025b91e7221 */ /* 0x000fe20000010100 */
[----:B------:R-:W-:Y:S01]  /*93c0*/  FSETP.GE.FTZ.AND P3, PT, R222, RZ, PT ;  /* 0x000000ffde00720b */ /* 0x000fe20003f76000 */
[-C--:B------:R-:W-:Y:S03]  /*93d0*/  HMMA.16816.F32 R44, R140, R10.reuse, R44 ;  /* 0x0000000a8c2c723c */ /* 0x080fe6000000182c */
[----:B------:R-:W-:Y:S01]  /*93e0*/  FSETP.GE.FTZ.AND P0, PT, R215, RZ, PT ;  /* 0x000000ffd700720b */ /* 0x000fe20003f16000 */
[----:B------:R-:W-:Y:S01]  /*93f0*/  FADD.FTZ R39, -R200, R39 ;  /* 0x00000027c8277221 */ /* 0x000fe20000010100 */
[----:B------:R-:W-:Y:S01]  /*9400*/  FSETP.GE.FTZ.AND P1, PT, R220, RZ, PT ;  /* 0x000000ffdc00720b */ /* 0x000fe20003f36000 */
[----:B------:R-:W-:Y:S01]  /*9410*/  FADD.FTZ R19, -R200, R38 ;  /* 0x00000026c8137221 */ /* 0x000fe20000010100 */
[-C--:B------:R-:W-:Y:S01]  /*9420*/  FSEL R23, R36, R185.reuse, P3 ;  /* 0x000000b924177208 */ /* 0x080fe20001800000 */
[C---:B------:R-:W-:Y:S04]  /*9430*/  HMMA.16816.F32 R48, R132.reuse, R10, R48 ;  /* 0x0000000a8430723c */ /* 0x040fe80000001830 */
[----:B------:R-:W-:Y:S01]  /*9440*/  FSEL R30, R30, R185, P2 ;  /* 0x000000b91e1e7208 */ /* 0x000fe20001000000 */
[----:B------:R-:W-:Y:S01]  /*9450*/  FMUL.FTZ R230, R230, R21 ;  /* 0x00000015e6e67220 */ /* 0x000fe20000410000 */
[-C--:B------:R-:W-:Y:S01]  /*9460*/  FSEL R34, R39, R200.reuse, P0 ;  /* 0x000000c827227208 */ /* 0x080fe20000000000 */
[----:B------:R-:W-:Y:S01]  /*9470*/  FADD.FTZ R21, -R202, R40 ;  /* 0x00000028ca157221 */ /* 0x000fe20000010100 */
[----:B------:R-:W-:Y:S01]  /*9480*/  FSEL R19, R19, R200, P1 ;  /* 0x000000c813137208 */ /* 0x000fe20000800000 */
[----:B------:R-:W-:Y:S01]  /*9490*/  FADD.FTZ R32, -R201, R43 ;  /* 0x0000002bc9207221 */ /* 0x000fe20000010100 */
[----:B------:R-:W-:Y:S01]  /*94a0*/  FSETP.GE.FTZ.AND P3, PT, R218, RZ, PT ;  /* 0x000000ffda00720b */ /* 0x000fe20003f76000 */
[----:B------:R-:W-:Y:S01]  /*94b0*/  FADD.FTZ R41, -R202, R41 ;  /* 0x00000029ca297221 */ /* 0x000fe20000010100 */
[----:B------:R-:W-:Y:S01]  /*94c0*/  FSETP.GE.FTZ.AND P0, PT, R211, RZ, PT ;  /* 0x000000ffd300720b */ /* 0x000fe20003f16000 */
[----:B------:R-:W-:Y:S01]  /*94d0*/  FADD.FTZ R42, -R201, R42 ;  /* 0x0000002ac92a7221 */ /* 0x000fe20000010100 */
[----:B------:R-:W-:Y:S01]  /*94e0*/  FSETP.GE.FTZ.AND P2, PT, R213, RZ, PT ;  /* 0x000000ffd500720b */ /* 0x000fe20003f56000 */
[----:B------:R-:W-:Y:S01]  /*94f0*/  FMUL.FTZ R23, R222, R23 ;  /* 0x00000017de177220 */ /* 0x000fe20000410000 */
[----:B------:R-:W-:Y:S01]  /*9500*/  FSETP.GE.FTZ.AND P1, PT, R216, RZ, PT ;  /* 0x000000ffd800720b */ /* 0x000fe20003f36000 */
[----:B------:R-:W-:Y:S01]  /*9510*/  FMUL.FTZ R30, R217, R30 ;  /* 0x0000001ed91e7220 */ /* 0x000fe20000410000 */
[-C--:B------:R-:W-:Y:S01]  /*9520*/  FSEL R25, R21, R202.reuse, P3 ;  /* 0x000000ca15197208 */ /* 0x080fe20001800000 */
[----:B------:R-:W-:Y:S01]  /*9530*/  FADD.FTZ R45, -R202, R45 ;  /* 0x0000002dca2d7221 */ /* 0x000fe20000010100 */
[-C--:B------:R-:W-:Y:S01]  /*9540*/  FSEL R32, R32, R201.reuse, P0 ;  /* 0x000000c920207208 */ /* 0x080fe20000000000 */
[----:B------:R-:W-:Y:S01]  /*9550*/  FADD.FTZ R46, -R201, R46 ;  /* 0x0000002ec92e7221 */ /* 0x000fe20000010100 */
[----:B------:R-:W-:Y:S01]  /*9560*/  FSEL R36, R41, R202, P2 ;  /* 0x000000ca29247208 */ /* 0x000fe20001000000 */
[----:B------:R-:W-:Y:S01]  /*9570*/  FADD.FTZ R10, -R201, R47 ;  /* 0x0000002fc90a7221 */ /* 0x000fe20000010100 */
[----:B------:R-:W-:Y:S01]  /*9580*/  FSEL R21, R42, R201, P1 ;  /* 0x000000c92a157208 */ /* 0x000fe20000800000 */
[----:B------:R-:W-:Y:S01]  /*9590*/  FMUL.FTZ R218, R218, R25 ;  /* 0x00000019dada7220 */ /* 0x000fe20000410000 */
[----:B------:R-:W-:Y:S01]  /*95a0*/  FSETP.GE.FTZ.AND P2, PT, R209, RZ, PT ;  /* 0x000000ffd100720b */ /* 0x000fe20003f56000 */
[----:B------:R-:W-:Y:S01]  /*95b0*/  FMUL.FTZ R211, R211, R32 ;  /* 0x00000020d3d37220 */ /* 0x000fe20000410000 */
[----:B------:R-:W-:Y:S01]  /*95c0*/  FSETP.GE.FTZ.AND P1, PT, R212, RZ, PT ;  /* 0x000000ffd400720b */ /* 0x000fe20003f36000 */
[-C--:B-1----:R-:W-:Y:S03]  /*95d0*/  HMMA.16816.F32 R52, R132, R4.reuse, R52 ;  /* 0x000000048434723c */ /* 0x082fe60000001834 */
[----:B------:R-:W-:Y:S01]  /*95e0*/  FSETP.GE.FTZ.AND P0, PT, R207, RZ, PT ;  /* 0x000000ffcf00720b */ /* 0x000fe20003f16000 */
[----:B------:R-:W-:Y:S01]  /*95f0*/  FMUL.FTZ R19, R220, R19 ;  /* 0x00000013dc137220 */ /* 0x000fe20000410000 */
[----:B------:R-:W-:Y:S01]  /*9600*/  F2FP.F16.F32.PACK_AB R23, R30, R23 ;  /* 0x000000171e17723e */ /* 0x000fe200000000ff */
[----:B------:R-:W-:Y:S01]  /*9610*/  FMUL.FTZ R34, R215, R34 ;  /* 0x00000022d7227220 */ /* 0x000fe20000410000 */
[----:B------:R-:W-:Y:S01]  /*9620*/  FSEL R32, R45, R202, P2 ;  /* 0x000000ca2d207208 */ /* 0x000fe20001000000 */
[C---:B------:R-:W-:Y:S04]  /*9630*/  HMMA.16816.F32 R56, R140.reuse, R4, R56 ;  /* 0x000000048c38723c */ /* 0x040fe80000001838 */
[-C--:B------:R-:W-:Y:S01]  /*9640*/  FSEL R25, R46, R201.reuse, P1 ;  /* 0x000000c92e197208 */ /* 0x080fe20000800000 */
[----:B------:R-:W-:Y:S01]  /*9650*/  FADD.FTZ R11, -R202, R44 ;  /* 0x0000002cca0b7221 */ /* 0x000fe20000010100 */
[----:B------:R-:W-:Y:S01]  /*9660*/  FSEL R10, R10, R201, P0 ;  /* 0x000000c90a0a7208 */ /* 0x000fe20000000000 */
[----:B------:R-:W-:Y:S01]  /*9670*/  FADD.FTZ R30, -R185, R49 ;  /* 0x00000031b91e7221 */ /* 0x000fe20000010100 */
[----:B------:R-:W-:Y:S01]  /*9680*/  FSETP.GE.FTZ.AND P3, PT, R214, RZ, PT ;  /* 0x000000ffd600720b */ /* 0x000fe20003f76000 */
[----:B------:R-:W-:Y:S01]  /*9690*/  FADD.FTZ R51, -R200, R51 ;  /* 0x00000033c8337221 */ /* 0x000fe20000010100 */
[----:B------:R-:W-:Y:S01]  /*96a0*/  FSETP.GE.FTZ.AND P2, PT, R205, RZ, PT ;  /* 0x000000ffcd00720b */ /* 0x000fe20003f56000 */
[----:B------:R-:W-:Y:S01]  /*96b0*/  FMUL.FTZ R25, R212, R25 ;  /* 0x00000019d4197220 */ /* 0x000fe20000410000 */
[----:B------:R-:W-:Y:S01]  /*96c0*/  FSETP.GE.FTZ.AND P0, PT, R203, RZ, PT ;  /* 0x000000ffcb00720b */ /* 0x000fe20003f16000 */
[----:B------:R-:W-:Y:S01]  /*96d0*/  FMUL.FTZ R10, R207, R10 ;  /* 0x0000000acf0a7220 */ /* 0x000fe20000410000 */
[----:B------:R-:W-:Y:S01]  /*96e0*/  F2FP.F16.F32.PACK_AB R19, R34, R19 ;  /* 0x000000132213723e */ /* 0x000fe200000000ff */
[----:B------:R-:W-:Y:S01]  /*96f0*/  FADD.FTZ R4, -R185, R53 ;  /* 0x00000035b9047221 */ /* 0x000fe20000010100 */
[----:B------:R-:W-:Y:S01]  /*9700*/  FSEL R11, R11, R202, P3 ;  /* 0x000000ca0b0b7208 */ /* 0x000fe20001800000 */
[----:B------:R-:W-:Y:S01]  /*9710*/  FADD.FTZ R55, -R200, R55 ;  /* 0x00000037c8377221 */ /* 0x000fe20000010100 */
[----:B------:R-:W-:Y:S01]  /*9720*/  FSEL R30, R30, R185, P2 ;  /* 0x000000b91e1e7208 */ /* 0x000fe20001000000 */
[-C--:B------:R-:W-:Y:S03]  /*9730*/  HMMA.16816.F32 R60, R140, R6.reuse, R60 ;  /* 0x000000068c3c723c */ /* 0x080fe6000000183c */
[----:B------:R-:W-:Y:S01]  /*9740*/  FSEL R34, R51, R200, P0 ;  /* 0x000000c833227208 */ /* 0x000fe20000000000 */
[----:B------:R-:W-:Y:S01]  /*9750*/  FMUL.FTZ R216, R216, R21 ;  /* 0x00000015d8d87220 */ /* 0x000fe20000410000 */
        /* <DEDUP_REMOVED lines=8> */
[-C--:B------:R-:W-:Y:S01]  /*97e0*/  FSEL R4, R55, R200.reuse, P0 ;  /* 0x000000c837047208 */ /* 0x080fe20000000000 */
[----:B------:R-:W-:Y:S01]  /*97f0*/  FADD.FTZ R5, -R200, R54 ;  /* 0x00000036c8057221 */ /* 0x000fe20000010100 */
[----:B------:R-:W-:Y:S01]  /*9800*/  FSETP.GE.FTZ.AND P1, PT, R208, RZ, PT ;  /* 0x000000ffd000720b */ /* 0x000fe20003f36000 */
[----:B------:R-:W-:Y:S01]  /*9810*/  FADD.FTZ R57, -R202, R57 ;  /* 0x00000039ca397221 */ /* 0x000fe20000010100 */
[----:B------:R-:W-:Y:S01]  /*9820*/  FSETP.GE.FTZ.AND P0, PT, R180, RZ, PT ;  /* 0x000000ffb400720b */ /* 0x000fe20003f16000 */
[----:B------:R-:W-:Y:S04]  /*9830*/  HMMA.16816.F32 R64, R132, R6, R64 ;  /* 0x000000068440723c */ /* 0x000fe80000001840 */
[----:B------:R-:W-:Y:S01]  /*9840*/  F2FP.F16.F32.PACK_AB R11, R32, R11 ;  /* 0x0000000b200b723e */ /* 0x000fe200000000ff */
[----:B------:R-:W-:Y:S01]  /*9850*/  FADD.FTZ R32, -R201, R59 ;  /* 0x0000003bc9207221 */ /* 0x000fe20000010100 */
[----:B------:R-:W-:Y:S01]  /*9860*/  FSEL R21, R21, R200, P1 ;  /* 0x000000c815157208 */ /* 0x000fe20000800000 */
        /* <DEDUP_REMOVED lines=37> */
[----:B------:R-:W-:Y:S01]  /*9ac0*/  FSETP.GE.FTZ.AND P1, PT, R151, RZ, PT ;  /* 0x000000ff9700720b */ /* 0x000fe20003f36000 */
[----:B------:R-:W-:Y:S01]  /*9ad0*/  FMUL.FTZ R52, R157, R52 ;  /* 0x000000349d347220 */ /* 0x000fe20000410000 */
        /* <DEDUP_REMOVED lines=8> */
[----:B------:R-:W-:Y:S01]  /*9b60*/  FSEL R35, R35, R200, P0 ;  /* 0x000000c823237208 */ /* 0x000fe20000000000 */
[----:B------:R-:W-:Y:S01]  /*9b70*/  FMUL.FTZ R62, R167, R62 ;  /* 0x0000003ea73e7220 */ /* 0x000fe20000410000 */
[----:B------:R-:W-:Y:S01]  /*9b80*/  F2FP.F16.F32.PACK_AB R16, R243, R248 ;  /* 0x000000f8f310723e */ /* 0x000fe200000000ff */
[----:B------:R-:W-:Y:S01]  /*9b90*/  @P4 FADD.FTZ R185, -R185, R65 ;  /* 0x00000041b9b94221 */ /* 0x000fe20000010100 */
        /* <DEDUP_REMOVED lines=21> */
[----:B------:R-:W-:Y:S01]  /*9cf0*/  LOP3.LUT R142, R148, 0x38, RZ, 0xc0, !PT ;  /* 0x00000038948e7812 */ /* 0x000fe200078ec0ff */
        /* <DEDUP_REMOVED lines=18> */
[C---:B------:R-:W-:Y:S04]  /*9e20*/  LEA R36, P2, R7.reuse, R182, 0x6 ;  /* 0x000000b607247211 */ /* 0x040fe800078430ff */
[----:B------:R-:W-:Y:S01]  /*9e30*/  @!PT LDS RZ, [RZ] ;  /* 0x00000000fffff984 */ /* 0x000fe20000000800 */
[----:B------:R-:W-:Y:S01]  /*9e40*/  @!PT LDS RZ, [RZ] ;  /* 0x00000000fffff984 */ /* 0x000fe20000000800 */
[----:B------:R-:W-:Y:S01]  /*9e50*/  @!PT LDS RZ, [RZ] ;  /* 0x00000000fffff984 */ /* 0x000fe20000000800 */
[----:B------:R1:W-:Y:S01]  /*9e60*/  @!P1 LDGSTS.E.BYPASS.LTC128B.128 [R189], desc[UR36][R180.64] ;  /* 0x00000000b4bd9fae */ /* 0x0003e2000b981a24 */
[C-C-:B--2---:R-:W-:Y:S02]  /*9e70*/  LEA.HI.X R37, R7.reuse, R181, R4.reuse, 0x6, P2 ;  /* 0x000000b507257211 */ /* 0x144fe400010f3404 */
[CC--:B------:R-:W-:Y:S01]  /*9e80*/  @!P0 LEA R38, P3, R7.reuse, R36.reuse, 0x6 ;  /* 0x0000002407268211 */ /* 0x0c0fe200078630ff */
[----:B------:R1:W-:Y:S01]  /*9e90*/  @P1 STS.64 [R195], RZ ;  /* 0x000000ffc3001388 */ /* 0x0003e20000000a00 */
[C---:B------:R-:W-:Y:S02]  /*9ea0*/  @!P0 LEA R6, P2, R7.reuse, R36, 0x7 ;  /* 0x0000002407068211 */ /* 0x040fe400078438ff */
[CCC-:B------:R-:W-:Y:S01]  /*9eb0*/  @!P0 LEA.HI.X R39, R7.reuse, R37.reuse, R4.reuse, 0x6, P3 ;  /* 0x0000002507278211 */ /* 0x1c0fe200018f3404 */
[----:B------:R1:W-:Y:S01]  /*9ec0*/  @P1 STS.64 [R195+0x8], RZ ;  /* 0x000008ffc3001388 */ /* 0x0003e20000000a00 */
[----:B------:R-:W-:Y:S03]  /*9ed0*/  @!P0 LEA.HI.X R7, R7, R37, R4, 0x7, P2 ;  /* 0x0000002507078211 */ /* 0x000fe600010f3c04 */
        /* <DEDUP_REMOVED lines=19> */
.L_x_2633:
[----:B------:R-:W-:Y:S01]  /*a010*/  STS [R165+0x14000], R14 ;  /* 0x0140000ea5007388 */ /* 0x000fe20000000800 */
[----:B------:R-:W-:Y:S01]  /*a020*/  IMAD.MOV.U32 R4, RZ, RZ, 0x10 ;  /* 0x00000010ff047424 */ /* 0x000fe200078e00ff */
[----:B------:R-:W-:Y:S01]  /*a030*/  LOP3.LUT P0, RZ, R149, 0x4, RZ, 0xc0, !PT ;  /* 0x0000000495ff7812 */ /* 0x000fe2000780c0ff */
[----:B------:R-:W-:Y:S01]  /*a040*/  FMUL.FTZ R200, R151, R200 ;  /* 0x000000c897c87220 */ /* 0x000fe20000410000 */
[----:B------:R-:W-:Y:S01]  /*a050*/  STS [R165+0x14400], R12 ;  /* 0x0144000ca5007388 */ /* 0x000fe20000000800 */
[----:B------:R-:W-:Y:S01]  /*a060*/  FMUL.FTZ R185, R156, R185 ;  /* 0x000000b99cb97220 */ /* 0x000fe20000410000 */
[----:B-1----:R-:W-:Y:S01]  /*a070*/  SEL R7, R4, 0xfffffff0, !P0 ;  /* 0xfffffff004077807 */ /* 0x002fe20004000000 */
[----:B------:R-:W-:Y:S01]  /*a080*/  IMAD.SHL.U32 R137, R149, 0x20, RZ ;  /* 0x0000002095897824 */ /* 0x000fe200078e00ff */
[----:B------:R-:W-:Y:S01]  /*a090*/  STS [R163+0x14000], R26 ;  /* 0x0140001aa3007388 */ /* 0x000fe20000000800 */
[----:B------:R-:W-:Y:S01]  /*a0a0*/  F2FP.F16.F32.PACK_AB R200, R200, R35 ;  /* 0x00000023c8c8723e */ /* 0x000fe200000000ff */
[----:B------:R-:W1:Y:S01]  /*a0b0*/  LDC R143, c[0x0][0x44c] ;  /* 0x00011300ff8f7b82 */ /* 0x000e620000000800 */
[----:B------:R-:W-:Y:S01]  /*a0c0*/  IMAD.IADD R6, R7, 0x1, R164 ;  /* 0x0000000107067824 */ /* 0x000fe200078e02a4 */
[----:B------:R-:W-:Y:S01]  /*a0d0*/  STS [R163+0x14400], R24 ;  /* 0x01440018a3007388 */ /* 0x000fe20000000800 */
[----:B------:R-:W-:Y:S02]  /*a0e0*/  F2FP.F16.F32.PACK_AB R64, R185, R64 ;  /* 0x00000040b940723e */ /* 0x000fe400000000ff */
[----:B------:R-:W-:Y:S01]  /*a0f0*/  F2FP.F16.F32.PACK_AB R202, R202, R31 ;  /* 0x0000001fcaca723e */ /* 0x000fe200000000ff */
[----:B------:R-:W-:Y:S01]  /*a100*/  STS [R165+0x16000], R18 ;  /* 0x01600012a5007388 */ /* 0x000fe20000000800 */
[----:B------:R-:W-:Y:S02]  /*a110*/  F2FP.F16.F32.PACK_AB R62, R201, R62 ;  /* 0x0000003ec93e723e */ /* 0x000fe400000000ff */
[--C-:B------:R-:W-:Y:S01]  /*a120*/  LOP3.LUT R4, R147, 0x38, R148.reuse, 0x78, !PT ;  /* 0x0000003893047812 */ /* 0x100fe200078e7894 */
[----:B------:R-:W-:Y:S01]  /*a130*/  STS [R165+0x16400], R16 ;  /* 0x01640010a5007388 */ /* 0x000fe20000000800 */
[----:B------:R-:W-:Y:S02]  /*a140*/  LEA R140, R139, UR4, 0x1 ;  /* 0x000000048b8c7c11 */ /* 0x000fe4000f8e08ff */
[----:B------:R-:W-:Y:S01]  /*a150*/  LOP3.LUT R4, R4, 0x200, R137, 0xf8, !PT ;  /* 0x0000020004047812 */ /* 0x000fe200078ef889 */
[----:B------:R-:W-:Y:S02]  /*a160*/  STS [R163+0x16000], R22 ;  /* 0x01600016a3007388 */ /* 0x000fe40000000800 */
[----:B------:R-:W-:Y:S01]  /*a170*/  IMAD.IADD R139, R140, 0x1, R173 ;  /* 0x000000018c8b7824 */ /* 0x000fe200078e02ad */
[----:B------:R-:W-:Y:S01]  /*a180*/  LEA R138, R4, UR4, 0x1 ;  /* 0x00000004048a7c11 */ /* 0x000fe2000f8e08ff */
[----:B------:R-:W-:Y:S04]  /*a190*/  STS [R163+0x16400], R20 ;  /* 0x01640014a3007388 */ /* 0x000fe80000000800 */
[----:B------:R-:W-:Y:S01]  /*a1a0*/  STS [R162+0x14000], R15 ;  /* 0x0140000fa2007388 */ /* 0x000fe20000000800 */
[----:B-1----:R-:W-:Y:S03]  /*a1b0*/  IMAD R143, R143, UR13, RZ ;  /* 0x0000000d8f8f7c24 */ /* 0x002fe6000f8e02ff */
[----:B------:R-:W-:Y:S04]  /*a1c0*/  STS [R162+0x14400], R13 ;  /* 0x0144000da2007388 */ /* 0x000fe80000000800 */
        /* <DEDUP_REMOVED lines=112> */
[----:B------:R-:W-:Y:S01]  /*a8d0*/  LOP3.LUT R4, R148, 0x1f8, RZ, 0xc0, !PT ;  /* 0x000001f894047812 */ /* 0x000fe200078ec0ff */
[----:B------:R-:W-:Y:S03]  /*a8e0*/  IMAD.U32 R5, R143, -0x80, RZ ;  /* 0xffffff808f057824 */ /* 0x000fe600078e00ff */
[-C--:B-1----:R-:W-:Y:S05]  /*a8f0*/  HMMA.16816.F32 R68, R12, R20.reuse, R68 ;  /* 0x000000140c44723c */ /* 0x082fea0000001844 */
[----:B------:R-:W-:Y:S02]  /*a900*/  LOP3.LUT R141, R4, 0x38, R149, 0x78, !PT ;  /* 0x00000038048d7812 */ /* 0x000fe400078e7895 */
[----:B------:R-:W-:Y:S01]  /*a910*/  LEA R198, P0, R5, R198, 0x2 ;  /* 0x000000c605c67211 */ /* 0x000fe200078010ff */
[C---:B------:R-:W-:Y:S04]  /*a920*/  HMMA.16816.F32 R72, R32.reuse, R20, R72 ;  /* 0x000000142048723c */ /* 0x040fe80000001848 */
[----:B------:R-:W-:Y:S02]  /*a930*/  LOP3.LUT R141, R141, 0x1e00, R148, 0xf8, !PT ;  /* 0x00001e008d8d7812 */ /* 0x000fe400078ef894 */
[----:B------:R-:W-:Y:S02]  /*a940*/  LEA.HI.X.SX32 R199, R5, R199, 0x2, P0 ;  /* 0x000000c705c77211 */ /* 0x000fe400000f16ff */
[-C--:B------:R-:W-:Y:S03]  /*a950*/  HMMA.16816.F32 R76, R32, R22.reuse, R76 ;  /* 0x00000016204c723c */ /* 0x080fe6000000184c */
[----:B------:R-:W-:Y:S05]  /*a960*/  LEA R141, R141, UR4, 0x1 ;  /* 0x000000048d8d7c11 */ /* 0x000fea000f8e08ff */
        /* <DEDUP_REMOVED lines=45> */
.L_x_2634:
[----:B------:R-:W-:Y:S01]  /*ac40*/  LDSM.16.M88.4 R32, [R154+0x14000] ;  /* 0x014000009a20783b */ /* 0x000fe20000000200 */
[----:B------:R-:W-:Y:S01]  /*ac50*/  PLOP3.LUT P2, PT, PT, PT, UP0, 0x80, 0x8 ;  /* 0x000000000008781c */ /* 0x000fe20003f4f008 */
[----:B------:R-:W-:Y:S02]  /*ac60*/  @UP0 UIADD3 UR44, UP1, UPT, UR50, -0x200, URZ ;  /* 0xfffffe00322c0890 */ /* 0x000fe4000ff3e0ff */
        /* <DEDUP_REMOVED lines=115> */
[C---:B------:R-:W-:Y:S04]  /*b3a0*/  LEA.HI.X.SX32 R165, R143.reuse, R163, 0x5, P0 ;  /* 0x000000a38fa57211 */ /* 0x040fe800000f2eff */
[-C--:B------:R-:W-:Y:S03]  /*b3b0*/  HMMA.16816.F32 R12, R40, R54.reuse, R12 ;  /* 0x00000036280c723c */ /* 0x080fe6000000180c */
[C---:B------:R-:W-:Y:S05]  /*b3c0*/  IMAD.WIDE R166, R143.reuse, -0x1c0, R164 ;  /* 0xfffffe408fa67825 */ /* 0x040fea00078e02a4 */
[C---:B------:R-:W-:Y:S01]  /*b3d0*/  HMMA.16816.F32 R16, R44.reuse, R54, R16 ;  /* 0x000000362c10723c */ /* 0x040fe20000001810 */
[----:B------:R-:W2:Y:S03]  /*b3e0*/  LDSM.16.MT88.4 R52, [R140+0xf800] ;  /* 0x00f800008c34783b */ /* 0x000ea60000004200 */
[C---:B------:R-:W-:Y:S04]  /*b3f0*/  LEA R168, P0, R143.reuse, R166, 0x5 ;  /* 0x000000a68fa87211 */ /* 0x040fe800078028ff */
[C---:B------:R-:W-:Y:S01]  /*b400*/  LEA.HI.X.SX32 R169, R143.reuse, R167, 0x5, P0 ;  /* 0x000000a78fa97211 */ /* 0x040fe200000f2eff */
[-C--:B-1----:R-:W-:Y:S03]  /*b410*/  HMMA.16816.F32 R20, R44, R36.reuse, R20 ;  /* 0x000000242c14723c */ /* 0x082fe60000001814 */
[C---:B------:R-:W-:Y:S04]  /*b420*/  LEA R170, P0, R143.reuse, R168, 0x5 ;  /* 0x000000a88faa7211 */ /* 0x040fe800078028ff */
[C---:B------:R-:W-:Y:S01]  /*b430*/  LEA.HI.X.SX32 R171, R143.reuse, R169, 0x5, P0 ;  /* 0x000000a98fab7211 */ /* 0x040fe200000f2eff */
[C---:B------:R-:W-:Y:S08]  /*b440*/  HMMA.16816.F32 R24, R40.reuse, R36, R24 ;  /* 0x000000242818723c */ /* 0x040ff00000001818 */
        /* <DEDUP_REMOVED lines=16> */
[----:B------:R2:W5:Y:S01]  /*b550*/  @P2 LDG.E R193, desc[UR36][R144.64+-0x200] ;  /* 0xfffe002490c12981 */ /* 0x000562000c1e1900 */
[----:B------:R-:W-:Y:S01]  /*b560*/  UISETP.GT.AND UP0, UPT, UR43, UR42, UPT ;  /* 0x0000002a2b00728c */ /* 0x000fe2000bf04270 */
[C---:B------:R-:W-:Y:S01]  /*b570*/  LEA.HI.X.SX32 R45, R143.reuse, R43, 0x5, P0 ;  /* 0x0000002b8f2d7211 */ /* 0x040fe200000f2eff */
[----:B------:R-:W-:Y:S02]  /*b580*/  UIADD3 UR43, UPT, UPT, UR43, -0x1, URZ ;  /* 0xffffffff2b2b7890 */ /* 0x000fe4000fffe0ff */
[----:B------:R2:W5:Y:S01]  /*b590*/  @P2 LDG.E R192, desc[UR36][R144.64+-0x1e0] ;  /* 0xfffe202490c02981 */ /* 0x000562000c1e1900 */
[C---:B------:R-:W-:Y:S01]  /*b5a0*/  LEA R52, P0, R143.reuse, R44, 0x5 ;  /* 0x0000002c8f347211 */ /* 0x040fe200078028ff */
[C---:B------:R-:W-:Y:S03]  /*b5b0*/  HMMA.16816.F32 R16, R48.reuse, R54, R16 ;  /* 0x000000363010723c */ /* 0x040fe60000001810 */
[----:B------:R2:W5:Y:S01]  /*b5c0*/  @P2 LDG.E R191, desc[UR36][R144.64+-0x100] ;  /* 0xffff002490bf2981 */ /* 0x000562000c1e1900 */
        /* <DEDUP_REMOVED lines=9> */
[----:B------:R-:W-:Y:S01]  /*b660*/  REDG.E.ADD.F32.FTZ.RN.STRONG.GPU desc[UR36][R60.64], R6 ;  /* 0x000000063c0079a6 */ /* 0x000fe2000c12f324 */
[C---:B------:R-:W-:Y:S04]  /*b670*/  LEA.HI.X.SX32 R201, R143.reuse, R55, 0x5, P0 ;  /* 0x000000378fc97211 */ /* 0x040fe800000f2eff */
[----:B------:R-:W-:Y:S01]  /*b680*/  REDG.E.ADD.F32.FTZ.RN.STRONG.GPU desc[UR36][R134.64], R7 ;  /* 0x00000007860079a6 */ /* 0x000fe2000c12f324 */
[C---:B------:R-:W-:Y:S01]  /*b690*/  LEA R36, P0, R143.reuse, R200, 0x5 ;  /* 0x000000c88f247211 */ /* 0x040fe200078028ff */
[-C--:B------:R-:W-:Y:S03]  /*b6a0*/  HMMA.16816.F32 R28, R56, R38.reuse, R28 ;  /* 0x00000026381c723c */ /* 0x080fe6000000181c */
[----:B------:R-:W-:Y:S01]  /*b6b0*/  REDG.E.ADD.F32.FTZ.RN.STRONG.GPU desc[UR36][R62.64], R8 ;  /* 0x000000083e0079a6 */ /* 0x000fe2000c12f324 */
[C---:B------:R-:W-:Y:S04]  /*b6c0*/  LEA.HI.X.SX32 R37, R143.reuse, R201, 0x5, P0 ;  /* 0x000000c98f257211 */ /* 0x040fe800000f2eff */
[----:B------:R-:W-:Y:S01]  /*b6d0*/  REDG.E.ADD.F32.FTZ.RN.STRONG.GPU desc[UR36][R146.64], R9 ;  /* 0x00000009920079a6 */ /* 0x000fe2000c12f324 */
[----:B------:R-:W-:Y:S01]  /*b6e0*/  LEA R46, P0, R143, R36, 0x5 ;  /* 0x000000248f2e7211 */ /* 0x000fe200078028ff */
[----:B------:R-:W-:Y:S03]  /*b6f0*/  HMMA.16816.F32 R32, R48, R38, R32 ;  /* 0x000000263020723c */ /* 0x000fe60000001820 */
[----:B------:R-:W-:Y:S01]  /*b700*/  REDG.E.ADD.F32.FTZ.RN.STRONG.GPU desc[UR36][R64.64], R10 ;  /* 0x0000000a400079a6 */ /* 0x000fe2000c12f324 */
[----:B------:R-:W-:Y:S04]  /*b710*/  IMAD.IADD R48, R173, 0x1, R0 ;  /* 0x00000001ad307824 */ /* 0x000fe800078e0200 */
[----:B------:R-:W-:Y:S01]  /*b720*/  REDG.E.ADD.F32.FTZ.RN.STRONG.GPU desc[UR36][R66.64], R11 ;  /* 0x0000000b420079a6 */ /* 0x000fe2000c12f324 */
[C---:B------:R-:W-:Y:S02]  /*b730*/  LEA.HI.X.SX32 R47, R143.reuse, R37, 0x5, P0 ;  /* 0x000000258f2f7211 */ /* 0x040fe400000f2eff */
[C---:B------:R-:W-:Y:S02]  /*b740*/  LEA R38, P0, R143.reuse, R46, 0x5 ;  /* 0x0000002e8f267211 */ /* 0x040fe400078028ff */
[----:B------:R-:W-:Y:S02]  /*b750*/  REDG.E.ADD.F32.FTZ.RN.STRONG.GPU desc[UR36][R150.64], R16 ;  /* 0x00000010960079a6 */ /* 0x000fe4000c12f324 */
[C---:B------:R-:W-:Y:S03]  /*b760*/  LEA.HI.X.SX32 R39, R143.reuse, R47, 0x5, P0 ;  /* 0x0000002f8f277211 */ /* 0x040fe600000f2eff */
[----:B------:R-:W-:Y:S01]  /*b770*/  REDG.E.ADD.F32.FTZ.RN.STRONG.GPU desc[UR36][R154.64], R17 ;  /* 0x000000119a0079a6 */ /* 0x000fe2000c12f324 */
[C---:B------:R-:W-:Y:S04]  /*b780*/  LEA R50, P0, R143.reuse, R38, 0x5 ;  /* 0x000000268f327211 */ /* 0x040fe800078028ff */
        /* <DEDUP_REMOVED lines=8> */
[----:B------:R-:W-:Y:S04]  /*b810*/  LEA.HI.X.SX32 R59, R143, R57, 0x5, P0 ;  /* 0x000000398f3b7211 */ /* 0x000fe800000f2eff */
[----:B------:R-:W-:Y:S05]  /*b820*/  LDSM.16.MT88.4 R4, [R138+0x14000] ;  /* 0x014000008a04783b */ /* 0x000fea0000004200 */
[----:B------:R-:W1:Y:S05]  /*b830*/  LDSM.16.MT88.4 R8, [R0] ;  /* 0x000000000008783b */ /* 0x000e6a0000004200 */
[----:B------:R-:W-:Y:S05]  /*b840*/  REDG.E.ADD.F32.FTZ.RN.STRONG.GPU desc[UR36][R162.64], R14 ;  /* 0x0000000ea20079a6 */ /* 0x000fea000c12f324 */
[----:B------:R-:W-:Y:S05]  /*b850*/  REDG.E.ADD.F32.FTZ.RN.STRONG.GPU desc[UR36][R164.64], R15 ;  /* 0x0000000fa40079a6 */ /* 0x000fea000c12f324 */
[----:B------:R-:W3:Y:S05]  /*b860*/  LDSM.16.MT88.4 R12, [R138+0x18000] ;  /* 0x018000008a0c783b */ /* 0x000eea0000004200 */
[----:B------:R-:W-:Y:S05]  /*b870*/  REDG.E.ADD.F32.FTZ.RN.STRONG.GPU desc[UR36][R198.64+0x80], R20 ;  /* 0x00008014c60079a6 */ /* 0x000fea000c12f324 */
[----:B------:R-:W-:Y:S05]  /*b880*/  REDG.E.ADD.F32.FTZ.RN.STRONG.GPU desc[UR36][R166.64+0x80], R21 ;  /* 0x00008015a60079a6 */ /* 0x000fea000c12f324 */
[----:B------:R-:W4:Y:S05]  /*b890*/  LDSM.16.MT88.4 R16, [R48] ;  /* 0x000000003010783b */ /* 0x000f2a0000004200 */
[----:B------:R-:W-:Y:S05]  /*b8a0*/  REDG.E.ADD.F32.FTZ.RN.STRONG.GPU desc[UR36][R168.64+0x80], R22 ;  /* 0x00008016a80079a6 */ /* 0x000fea000c12f324 */
[----:B------:R-:W-:Y:S05]  /*b8b0*/  REDG.E.ADD.F32.FTZ.RN.STRONG.GPU desc[UR36][R170.64+0x80], R23 ;  /* 0x00008017aa0079a6 */ /* 0x000fea000c12f324 */
[----:B------:R-:W-:Y:S01]  /*b8c0*/  LDSM.16.MT88.4 R20, [R138+0x14800] ;  /* 0x014800008a14783b */ /* 0x000fe20000004200 */
[-C--:B-1----:R-:W-:Y:S04]  /*b8d0*/  HMMA.16816.F32 R100, R4, R8.reuse, R100 ;  /* 0x000000080464723c */ /* 0x082fe80000001864 */
[----:B------:R-:W-:Y:S05]  /*b8e0*/  REDG.E.ADD.F32.FTZ.RN.STRONG.GPU desc[UR36][R40.64+0x80], R24 ;  /* 0x00008018280079a6 */ /* 0x000fea000c12f324 */
[----:B------:R-:W-:Y:S05]  /*b8f0*/  REDG.E.ADD.F32.FTZ.RN.STRONG.GPU desc[UR36][R42.64+0x80], R25 ;  /* 0x000080192a0079a6 */ /* 0x000fea000c12f324 */
[----:B------:R-:W-:Y:S01]  /*b900*/  LDSM.16.MT88.4 R40, [R138+0x19000] ;  /* 0x019000008a28783b */ /* 0x000fe20000004200 */
[C---:B---3--:R-:W-:Y:S04]  /*b910*/  HMMA.16816.F32 R104, R12.reuse, R8, R104 ;  /* 0x000000080c68723c */ /* 0x048fe80000001868 */
[----:B------:R-:W-:Y:S04]  /*b920*/  REDG.E.ADD.F32.FTZ.RN.STRONG.GPU desc[UR36][R44.64+0x80], R26 ;  /* 0x0000801a2c0079a6 */ /* 0x000fe8000c12f324 */
[-C--:B------:R-:W-:Y:S01]  /*b930*/  HMMA.16816.F32 R108, R12, R10.reuse, R108 ;  /* 0x0000000a0c6c723c */ /* 0x080fe2000000186c */
[----:B------:R-:W-:Y:S05]  /*b940*/  REDG.E.ADD.F32.FTZ.RN.STRONG.GPU desc[UR36][R52.64+0x80], R27 ;  /* 0x0000801b340079a6 */ /* 0x000fea000c12f324 */
[----:B------:R-:W-:Y:S02]  /*b950*/  REDG.E.ADD.F32.FTZ.RN.STRONG.GPU desc[UR36][R54.64+0x80], R32 ;  /* 0x00008020360079a6 */ /* 0x000fe4000c12f324 */
[C---:B------:R-:W-:Y:S03]  /*b960*/  HMMA.16816.F32 R112, R4.reuse, R10, R112 ;  /* 0x0000000a0470723c */ /* 0x040fe60000001870 */
[----:B------:R-:W-:Y:S05]  /*b970*/  REDG.E.ADD.F32.FTZ.RN.STRONG.GPU desc[UR36][R200.64+0x80], R33 ;  /* 0x00008021c80079a6 */ /* 0x000fea000c12f324 */
[----:B------:R-:W1:Y:S01]  /*b980*/  LDSM.16.MT88.4 R24, [R0+0x800] ;  /* 0x000800000018783b */ /* 0x000e620000004200 */
[-C--:B----4-:R-:W-:Y:S04]  /*b990*/  HMMA.16816.F32 R116, R4, R16.reuse, R116 ;  /* 0x000000100474723c */ /* 0x090fe80000001874 */
[----:B------:R-:W-:Y:S05]  /*b9a0*/  REDG.E.ADD.F32.FTZ.RN.STRONG.GPU desc[UR36][R36.64+0x80], R34 ;  /* 0x00008022240079a6 */ /* 0x000fea000c12f324 */
[----:B------:R-:W-:Y:S01]  /*b9b0*/  REDG.E.ADD.F32.FTZ.RN.STRONG.GPU desc[UR36][R46.64+0x80], R35 ;  /* 0x000080232e0079a6 */ /* 0x000fe2000c12f324 */
[C---:B------:R-:W-:Y:S04]  /*b9c0*/  HMMA.16816.F32 R120, R12.reuse, R16, R120 ;  /* 0x000000100c78723c */ /* 0x040fe80000001878 */
[----:B------:R-:W3:Y:S05]  /*b9d0*/  LDSM.16.MT88.4 R32, [R138+0x18800] ;  /* 0x018800008a20783b */ /* 0x000eea0000004200 */
[----:B------:R-:W-:Y:S01]  /*b9e0*/  LDSM.16.MT88.4 R8, [R138+0x15000] ;  /* 0x015000008a08783b */ /* 0x000fe20000004200 */
[-C--:B------:R-:W-:Y:S04]  /*b9f0*/  HMMA.16816.F32 R124, R12, R18.reuse, R124 ;  /* 0x000000120c7c723c */ /* 0x080fe8000000187c */
[----:B------:R-:W-:Y:S04]  /*ba00*/  REDG.E.ADD.F32.FTZ.RN.STRONG.GPU desc[UR36][R38.64+0x80], R28 ;  /* 0x0000801c260079a6 */ /* 0x000fe8000c12f324 */
[----:B------:R-:W-:Y:S01]  /*ba10*/  HMMA.16816.F32 R128, R4, R18, R128 ;  /* 0x000000120480723c */ /* 0x000fe20000001880 */
[----:B------:R-:W4:Y:S05]  /*ba20*/  LDSM.16.MT88.4 R36, [R48+0x800] ;  /* 0x000800003024783b */ /* 0x000f2a0000004200 */
[----:B------:R-:W-:Y:S05]  /*ba30*/  LDSM.16.MT88.4 R44, [R48+0x1000] ;  /* 0x00100000302c783b */ /* 0x000fea0000004200 */
[----:B------:R-:W-:Y:S01]  /*ba40*/  LDSM.16.MT88.4 R4, [R138+0x15800] ;  /* 0x015800008a04783b */ /* 0x000fe20000004200 */
[-C--:B-1----:R-:W-:Y:S04]  /*ba50*/  HMMA.16816.F32 R100, R20, R24.reuse, R100 ;  /* 0x000000181464723c */ /* 0x082fe80000001864 */
[----:B------:R-:W-:Y:S05]  /*ba60*/  LDSM.16.MT88.4 R12, [R0+0x1800] ;  /* 0x00180000000c783b */ /* 0x000fea0000004200 */
[----:B------:R-:W-:Y:S01]  /*ba70*/  LDSM.16.MT88.4 R16, [R138+0x19800] ;  /* 0x019800008a10783b */ /* 0x000fe20000004200 */
[C---:B---3--:R-:W-:Y:S04]  /*ba80*/  HMMA.16816.F32 R104, R32.reuse, R24, R104 ;  /* 0x000000182068723c */ /* 0x048fe80000001868 */
[----:B------:R-:W-:Y:S05]  /*ba90*/  REDG.E.ADD.F32.FTZ.RN.STRONG.GPU desc[UR36][R50.64+0x80], R29 ;  /* 0x0000801d320079a6 */ /* 0x000fea000c12f324 */
[----:B------:R-:W-:Y:S01]  /*baa0*/  REDG.E.ADD.F32.FTZ.RN.STRONG.GPU desc[UR36][R56.64+0x80], R30 ;  /* 0x0000801e380079a6 */ /* 0x000fe2000c12f324 */
[-C--:B------:R-:W-:Y:S04]  /*bab0*/  HMMA.16816.F32 R108, R32, R26.reuse, R108 ;  /* 0x0000001a206c723c */ /* 0x080fe8000000186c */
[----:B------:R-:W-:Y:S05]  /*bac0*/  REDG.E.ADD.F32.FTZ.RN.STRONG.GPU desc[UR36][R58.64+0x80], R31 ;  /* 0x0000801f3a0079a6 */ /* 0x000fea000c12f324 */
[----:B------:R-:W1:Y:S01]  /*bad0*/  LDSM.16.MT88.4 R28, [R0+0x1000] ;  /* 0x00100000001c783b */ /* 0x000e620000004200 */
[C---:B------:R-:W-:Y:S04]  /*bae0*/  HMMA.16816.F32 R112, R20.reuse, R26, R112 ;  /* 0x0000001a1470723c */ /* 0x040fe80000001870 */
[----:B------:R-:W3:Y:S04]  /*baf0*/  LDSM.16.MT88.4 R24, [R48+0x1800] ;  /* 0x001800003018783b */ /* 0x000ee80000004200 */
[-C--:B----4-:R-:W-:Y:S08]  /*bb00*/  HMMA.16816.F32 R116, R20, R36.reuse, R116 ;  /* 0x000000241474723c */ /* 0x090ff00000001874 */
[C---:B------:R-:W-:Y:S08]  /*bb10*/  HMMA.16816.F32 R120, R32.reuse, R36, R120 ;  /* 0x000000242078723c */ /* 0x040ff00000001878 */
[-C--:B------:R-:W-:Y:S01]  /*bb20*/  HMMA.16816.F32 R124, R32, R38.reuse, R124 ;  /* 0x00000026207c723c */ /* 0x080fe2000000187c */
[----:B------:R-:W-:Y:S07]  /*bb30*/  LDSM.16.MT88.4 R32, [R138+0x1a000] ;  /* 0x01a000008a20783b */ /* 0x000fee0000004200 */
[----:B------:R-:W-:Y:S01]  /*bb40*/  HMMA.16816.F32 R128, R20, R38, R128 ;  /* 0x000000261480723c */ /* 0x000fe20000001880 */
[----:B------:R-:W-:Y:S05]  /*bb50*/  LDSM.16.MT88.4 R20, [R138+0x16000] ;  /* 0x016000008a14783b */ /* 0x000fea0000004200 */
[----:B------:R-:W-:Y:S02]  /*bb60*/  LDSM.16.MT88.4 R36, [R48+0x2000] ;  /* 0x002000003024783b */ /* 0x000fe40000004200 */
        /* <DEDUP_REMOVED lines=19> */
[----:B------:R-:W3:Y:S07]  /*bca0*/  LDSM.16.MT88.4 R16, [R48+0x2800] ;  /* 0x002800003010783b */ /* 0x000eee0000004200 */
        /* <DEDUP_REMOVED lines=13> */
[----:B------:R-:W1:Y:S05]  /*bd80*/  LDSM.16.MT88.4 R20, [R48+0x3000] ;  /* 0x003000003014783b */ /* 0x000e6a0000004200 */
[----:B------:R-:W-:Y:S02]  /*bd90*/  LDSM.16.MT88.4 R36, [R138+0x1b800] ;  /* 0x01b800008a24783b */ /* 0x000fe40000004200 */
[-C--:B----4-:R-:W-:Y:S08]  /*bda0*/  HMMA.16816.F32 R100, R8, R12.reuse, R100 ;  /* 0x0000000c0864723c */ /* 0x090ff00000001864 */
        /* <DEDUP_REMOVED lines=8> */
[----:B------:R-:W-:Y:S08]  /*be30*/  HMMA.16816.F32 R128, R8, R18, R128 ;  /* 0x000000120880723c */ /* 0x000ff00000001880 */
[-C--:B--2---:R-:W-:Y:S08]  /*be40*/  HMMA.16816.F32 R100, R4, R24.reuse, R100 ;  /* 0x000000180464723c */ /* 0x084ff00000001864 */
[C---:B-1----:R-:W-:Y:S08]  /*be50*/  HMMA.16816.F32 R104, R28.reuse, R24, R104 ;  /* 0x000000181c68723c */ /* 0x042ff00000001868 */
[-C--:B------:R-:W-:Y:S08]  /*be60*/  HMMA.16816.F32 R108, R28, R26.reuse, R108 ;  /* 0x0000001a1c6c723c */ /* 0x080ff0000000186c */
[C---:B------:R-:W-:Y:S08]  /*be70*/  HMMA.16816.F32 R112, R4.reuse, R26, R112 ;  /* 0x0000001a0470723c */ /* 0x040ff00000001870 */
[-C--:B------:R-:W-:Y:S08]  /*be80*/  HMMA.16816.F32 R116, R4, R20.reuse, R116 ;  /* 0x000000140474723c */ /* 0x080ff00000001874 */
[C---:B------:R-:W-:Y:S08]  /*be90*/  HMMA.16816.F32 R120, R28.reuse, R20, R120 ;  /* 0x000000141c78723c */ /* 0x040ff00000001878 */
[-C--:B------:R-:W-:Y:S08]  /*bea0*/  HMMA.16816.F32 R124, R28, R22.reuse, R124 ;  /* 0x000000161c7c723c */ /* 0x080ff0000000187c */
[----:B------:R-:W-:Y:S04]  /*beb0*/  HMMA.16816.F32 R128, R4, R22, R128 ;  /* 0x000000160480723c */ /* 0x000fe80000001880 */
[C---:B------:R-:W-:Y:S02]  /*bec0*/  VIADD R4, R0.reuse, 0xffffc000 ;  /* 0xffffc00000047836 */ /* 0x040fe40000000000 */
[----:B------:R-:W-:Y:S02]  /*bed0*/  @P1 VIADD R4, R0, 0x4000 ;  /* 0x0000400000041836 */ /* 0x000fe40000000000 */
[-C--:B----4-:R-:W-:Y:S05]  /*bee0*/  HMMA.16816.F32 R100, R12, R32.reuse, R100 ;  /* 0x000000200c64723c */ /* 0x090fea0000001864 */
        /* <DEDUP_REMOVED lines=11> */
[----:B------:R-:W-:Y:S02]  /*bfa0*/  SHF.L.U32 R0, R149, 0x4, RZ ;  /* 0x0000000495007819 */ /* 0x000fe400000006ff */
        /* <DEDUP_REMOVED lines=8> */
[----:B------:R-:W-:Y:S02]  /*c030*/  LOP3.LUT P1, RZ, R149, 0x10, RZ, 0xc0, !PT ;  /* 0x0000001095ff7812 */ /* 0x000fe4000782c0ff */
        /* <DEDUP_REMOVED lines=151> */
[----:B------:R-:W-:Y:S01]  /*c9b0*/  MOV R0, UR5 ;  /* 0x0000000500007c02 */ /* 0x000fe20008000f00 */
[----:B------:R-:W-:Y:S05]  /*c9c0*/  BRA `(.L_x_2637) ;  /* 0x00000000001c7947 */ /* 0x000fea0003800000 */
.L_x_2636:
[----:B------:R-:W2:Y:S01]  /*c9d0*/  LDCU.64 UR8, c[0x0][0x5c0] ;  /* 0x0000b800ff0877ac */ /* 0x000ea20008000a00 */
[----:B------:R-:W-:-:S04]  /*c9e0*/  UIADD3 UR4, UPT, UPT, UR27, UR29, URZ ;  /* 0x0000001d1b047290 */ /* 0x000fc8000fffe0ff */
[----:B--2---:R-:W-:Y:S02]  /*c9f0*/  UIMAD.WIDE.U32 UR10, UR4, UR8, URZ ;  /* 0x00000008040a72a5 */ /* 0x004fe4000f8e00ff */
[----:B------:R-:W-:-:S04]  /*ca00*/  UIMAD UR4, UR4, UR9, URZ ;  /* 0x00000009040472a4 */ /* 0x000fc8000f8e02ff */
[----:B------:R-:W-:Y:S01]  /*ca10*/  UIADD3 UR4, UPT, UPT, UR11, UR4, URZ ;  /* 0x000000040b047290 */ /* 0x000fe2000fffe0ff */
[----:B------:R-:W-:-:S05]  /*ca20*/  UMOV UR28, UR10 ;  /* 0x0000000a001c7c82 */ /* 0x000fca0008000000 */
[----:B------:R-:W-:Y:S02]  /*ca30*/  MOV R0, UR4 ;  /* 0x0000000400007c02 */ /* 0x000fe40008000f00 */
.L_x_2637:
        /* <DEDUP_REMOVED lines=12> */
.L_x_2638:
[----:B------:R-:W2:Y:S01]  /*cb00*/  LDCU.64 UR4, c[0x0][0x5c8] ;  /* 0x0000b900ff0477ac */ /* 0x000ea20008000a00 */
[----:B------:R-:W-:-:S04]  /*cb10*/  UIADD3 UR10, UPT, UPT, UR27, UR29, URZ ;  /* 0x0000001d1b0a7290 */ /* 0x000fc8000fffe0ff */
[----:B--2---:R-:W-:Y:S02]  /*cb20*/  UIMAD.WIDE.U32 UR14, UR10, UR4, URZ ;  /* 0x000000040a0e72a5 */ /* 0x004fe4000f8e00ff */
[----:B------:R-:W-:-:S04]  /*cb30*/  UIMAD UR10, UR10, UR5, URZ ;  /* 0x000000050a0a72a4 */ /* 0x000fc8000f8e02ff */
[----:B------:R-:W-:-:S06]  /*cb40*/  UIADD3 UR10, UPT, UPT, UR15, UR10, URZ ;  /* 0x0000000a0f0a7290 */ /* 0x000fcc000fffe0ff */
[----:B------:R-:W-:-:S07]  /*cb50*/  MOV R12, UR10 ;  /* 0x0000000a000c7c02 */ /* 0x000fce0008000f00 */
.L_x_2639:
[----:B------:R-:W-:Y:S01]  /*cb60*/  BAR.SYNC.DEFER_BLOCKING 0x0 ;  /* 0x0000000000007b1d */ /* 0x000fe20000010000 */
[----:B------:R-:W-:Y:S01]  /*cb70*/  USHF.L.U32 UR12, UR30, 0x7, URZ ;  /* 0x000000071e0c7899 */ /* 0x000fe200080006ff */
[----:B------:R-:W-:Y:S01]  /*cb80*/  SHF.R.U32.HI R25, RZ, 0x3, R149 ;  /* 0x00000003ff197819 */ /* 0x000fe20000011695 */
[----:B------:R-:W-:Y:S02]  /*cb90*/  USHF.L.U32 UR15, UR30, 0x7, URZ ;  /* 0x000000071e0f7899 */ /* 0x000fe400080006ff */
[----:B------:R-:W-:-:S03]  /*cba0*/  UIMAD.WIDE.U32 UR42, UR12, UR8, URZ ;  /* 0x000000080c2a72a5 */ /* 0x000fc6000f8e00ff */
[----:B-1----:R-:W1:Y:S01]  /*cbb0*/  LDC.64 R4, c[0x0][0x5d8] ;  /* 0x00017600ff047b82 */ /* 0x002e620000000a00 */
        /* <DEDUP_REMOVED lines=20> */
[----:B------:R-:W-:Y:S02]  /*cd00*/  ISETP.GE.OR P3, PT, R6, UR26, P6 ;  /* 0x0000001a06007c0c */ /* 0x000fe4000b766670 */
[C---:B------:R-:W-:Y:S02]  /*cd10*/  ISETP.GE.OR P6, PT, R25.reuse, UR26, P6 ;  /* 0x0000001a19007c0c */ /* 0x040fe4000b7c6670 */
[----:B------:R-:W-:Y:S01]  /*cd20*/  IADD3.X R17, PT, PT, R0, UR43, R7, P0, !PT ;  /* 0x0000002b00117c10 */ /* 0x000fe200087fe407 */
[----:B------:R-:W-:Y:S01]  /*cd30*/  IMAD.X R7, RZ, RZ, RZ, P2 ;  /* 0x000000ffff077224 */ /* 0x000fe200010e06ff */
[----:B------:R-:W-:-:S02]  /*cd40*/  IADD3 R6, P1, PT, R25, 0x40, RZ ;  /* 0x0000004019067810 */ /* 0x000fc40007f3e0ff */
        /* <DEDUP_REMOVED lines=12> */
.L_x_2641:
[----:B------:R-:W-:Y:S05]  /*ce10*/  BSYNC.RECONVERGENT B0 ;  /* 0x0000000000007941 */ /* 0x000fea0003800200 */
.L_x_2640:
[----:B------:R-:W-:Y:S04]  /*ce20*/  BSSY.RECONVERGENT B0, `(.L_x_2642) ;  /* 0x000000b000007945 */ /* 0x000fe80003800200 */
[----:B------:R-:W-:Y:S05]  /*ce30*/  @P5 BRA `(.L_x_2643) ;  /* 0x0000000000245947 */ /* 0x000fea0003800000 */
[----:B------:R-:W2:Y:S01]  /*ce40*/  LDCU.64 UR10, c[0x0][0x560] ;  /* 0x0000ac00ff0a77ac */ /* 0x000ea20008000a00 */
[----:B------:R-:W-:Y:S01]  /*ce50*/  MOV R4, R14 ;  /* 0x0000000e00047202 */ /* 0x000fe20000000f00 */
[----:B------:R-:W-:-:S04]  /*ce60*/  IMAD R13, R7, UR8, RZ ;  /* 0x00000008070d7c24 */ /* 0x000fc8000f8e02ff */
[----:B-1----:R-:W-:-:S04]  /*ce70*/  IMAD.WIDE.U32 R16, R24, UR8, R4 ;  /* 0x0000000818107c25 */ /* 0x002fc8000f8e0004 */
[----:B------:R-:W-:-:S05]  /*ce80*/  IMAD R4, R24, UR9, R13 ;  /* 0x0000000918047c24 */ /* 0x000fca000f8e020d */
[----:B------:R-:W-:Y:S02]  /*ce90*/  IADD3 R4, PT, PT, R4, R17, RZ ;  /* 0x0000001104047210 */ /* 0x000fe40007ffe0ff */
[----:B--2---:R-:W-:-:S04]  /*cea0*/  LEA R18, P2, R16, UR10, 0x1 ;  /* 0x0000000a10127c11 */ /* 0x004fc8000f8408ff */
[----:B------:R-:W-:-:S05]  /*ceb0*/  LEA.HI.X R19, R16, UR11, R4, 0x1, P2 ;  /* 0x0000000b10137c11 */ /* 0x000fca00090f0c04 */
[----:B---3--:R2:W-:Y:S04]  /*cec0*/  STG.E.128 desc[UR36][R18.64], R8 ;  /* 0x0000000812007986 */ /* 0x0085e8000c101d24 */
.L_x_2643:
[----:B------:R-:W-:Y:S05]  /*ced0*/  BSYNC.RECONVERGENT B0 ;  /* 0x0000000000007941 */ /* 0x000fea0003800200 */
.L_x_2642:
[----:B--23--:R2:W3:Y:S01]  /*cee0*/  LDS.128 R8, [R141+0xe000] ;  /* 0x00e000008d087984 */ /* 0x00c4e20000000c00 */
[----:B------:R-:W-:Y:S01]  /*cef0*/  BSSY.RECONVERGENT B0, `(.L_x_2644) ;  /* 0x000000c000007945 */ /* 0x000fe20003800200 */
[----:B------:R-:W-:-:S03]  /*cf00*/  IADD3.X R27, PT, PT, RZ, RZ, RZ, P1, !PT ;  /* 0x000000ffff1b7210 */ /* 0x000fc60000ffe4ff */
[----:B------:R-:W-:Y:S05]  /*cf10*/  @P4 BRA `(.L_x_2645) ;  /* 0x0000000000244947 */ /* 0x000fea0003800000 */
[----:B------:R-:W4:Y:S01]  /*cf20*/  LDCU.64 UR10, c[0x0][0x560] ;  /* 0x0000ac00ff0a77ac */ /* 0x000f220008000a00 */
[----:B------:R-:W-:Y:S01]  /*cf30*/  MOV R4, R14 ;  /* 0x0000000e00047202 */ /* 0x000fe20000000f00 */
[----:B------:R-:W-:-:S04]  /*cf40*/  IMAD R13, R27, UR8, RZ ;  /* 0x000000081b0d7c24 */ /* 0x000fc8000f8e02ff */
[----:B-1----:R-:W-:-:S04]  /*cf50*/  IMAD.WIDE.U32 R16, R6, UR8, R4 ;  /* 0x0000000806107c25 */ /* 0x002fc8000f8e0004 */
[----:B------:R-:W-:-:S05]  /*cf60*/  IMAD R4, R6, UR9, R13 ;  /* 0x0000000906047c24 */ /* 0x000fca000f8e020d */
[----:B------:R-:W-:Y:S02]  /*cf70*/  IADD3 R4, PT, PT, R4, R17, RZ ;  /* 0x0000001104047210 */ /* 0x000fe40007ffe0ff */
[----:B----4-:R-:W-:-:S04]  /*cf80*/  LEA R18, P1, R16, UR10, 0x1 ;  /* 0x0000000a10127c11 */ /* 0x010fc8000f8208ff */
[----:B------:R-:W-:-:S05]  /*cf90*/  LEA.HI.X R19, R16, UR11, R4, 0x1, P1 ;  /* 0x0000000b10137c11 */ /* 0x000fca00088f0c04 */
[----:B---3--:R4:W-:Y:S04]  /*cfa0*/  STG.E.128 desc[UR36][R18.64], R8 ;  /* 0x0000000812007986 */ /* 0x0089e8000c101d24 */
.L_x_2645:
[----:B------:R-:W-:Y:S05]  /*cfb0*/  BSYNC.RECONVERGENT B0 ;  /* 0x0000000000007941 */ /* 0x000fea0003800200 */
.L_x_2644:
        /* <DEDUP_REMOVED lines=14> */
.L_x_2647:
[----:B------:R-:W-:Y:S05]  /*d0a0*/  BSYNC.RECONVERGENT B0 ;  /* 0x0000000000007941 */ /* 0x000fea0003800200 */
.L_x_2646:
[----:B------:R-:W-:Y:S01]  /*d0b0*/  MOV R143, RZ ;  /* 0x000000ff008f7202 */ /* 0x000fe20000000f00 */
[----:B-1----:R-:W1:Y:S01]  /*d0c0*/  LDS.128 R16, [R141+0x10000] ;  /* 0x010000008d107984 */ /* 0x002e620000000c00 */
[----:B------:R-:W-:Y:S01]  /*d0d0*/  UIMAD UR13, UR13, UR4, URZ ;  /* 0x000000040d0d72a4 */ /* 0x000fe2000f8e02ff */
[----:B------:R-:W-:Y:S01]  /*d0e0*/  BSSY.RECONVERGENT B0, `(.L_x_2648) ;  /* 0x000001c000007945 */ /* 0x000fe20003800200 */
[----:B----4-:R-:W-:Y:S02]  /*d0f0*/  IMAD.WIDE.U32 R8, R4, UR12, R142 ;  /* 0x0000000c04087c25 */ /* 0x010fe4000f8e008e */
[----:B------:R-:W-:Y:S01]  /*d100*/  UIMAD UR13, UR12, UR5, UR13 ;  /* 0x000000050c0d72a4 */ /* 0x000fe2000f8e020d */
[----:B------:R-:W4:Y:S01]  /*d110*/  @!P6 LDC.64 R4, c[0x0][0x568] ;  /* 0x00015a00ff04eb82 */ /* 0x000f220000000a00 */
        /* <DEDUP_REMOVED lines=10> */
[----:B----4-:R-:W-:-:S04]  /*d1c0*/  @!P6 LEA R4, P0, R32, R4, 0x1 ;  /* 0x000000042004e211 */ /* 0x010fc800078008ff */
[----:B------:R-:W-:-:S05]  /*d1d0*/  @!P6 LEA.HI.X R5, R32, R5, R2, 0x1, P0 ;  /* 0x000000052005e211 */ /* 0x000fca00000f0c02 */
[----:B-1----:R1:W-:Y:S01]  /*d1e0*/  @!P6 STG.E.128 desc[UR36][R4.64], R16 ;  /* 0x000000100400e986 */ /* 0x0023e2000c101d24 */
        /* <DEDUP_REMOVED lines=11> */
.L_x_2649:
[----:B------:R-:W-:Y:S05]  /*d2a0*/  BSYNC.RECONVERGENT B0 ;  /* 0x0000000000007941 */ /* 0x000fea0003800200 */
.L_x_2648:
        /* <DEDUP_REMOVED lines=12> */
.L_x_2651:
[----:B------:R-:W-:Y:S05]  /*d370*/  BSYNC.RECONVERGENT B0 ;  /* 0x0000000000007941 */ /* 0x000fea0003800200 */
.L_x_2650:
        /* <DEDUP_REMOVED lines=11> */
.L_x_2590:
[----:B------:R-:W-:Y:S05]  /*d430*/  BSYNC.RECONVERGENT B1 ;  /* 0x0000000000017941 */ /* 0x000fea0003800200 */
.L_x_2564:
[----:B------:R-:W2:Y:S01]  /*d440*/  LDCU UR5, c[0x0][0x438] ;  /* 0x00008700ff0577ac */ /* 0x000ea20008000800 */
[----:B------:R-:W3:Y:S01]  /*d450*/  LDCU UR8, c[0x0][0x370] ;  /* 0x00006e00ff0877ac */ /* 0x000ee20008000800 */
[----:B--2---:R-:W-:-:S04]  /*d460*/  UIADD3 UR5, UPT, UPT, UR5, 0x7f, URZ ;  /* 0x0000007f05057890 */ /* 0x004fc8000fffe0ff */
[----:B------:R-:W-:Y:S02]  /*d470*/  USHF.R.S32.HI UR4, URZ, 0x1f, UR5 ;  /* 0x0000001fff047899 */ /* 0x000fe40008011405 */
[----:B---3--:R-:W-:Y:S02]  /*d480*/  UIADD3 UR30, UPT, UPT, UR8, UR30, URZ ;  /* 0x0000001e081e7290 */ /* 0x008fe4000fffe0ff */
[----:B------:R-:W-:Y:S01]  /*d490*/  ULEA.HI UR4, UR4, UR5, URZ, 0x7 ;  /* 0x0000000504047291 */ /* 0x000fe2000f8f38ff */
[----:B------:R-:W-:-:S03]  /*d4a0*/  UMOV UR8, UR17 ;  /* 0x0000001100087c82 */ /* 0x000fc60008000000 */
[----:B------:R-:W-:-:S04]  /*d4b0*/  USHF.R.S32.HI UR4, URZ, 0x7, UR4 ;  /* 0x00000007ff047899 */ /* 0x000fc80008011404 */
[----:B------:R-:W-:-:S09]  /*d4c0*/  UISETP.GE.AND UP0, UPT, UR30, UR4, UPT ;  /* 0x000000041e00728c */ /* 0x000fd2000bf06270 */
[----:B------:R-:W-:Y:S05]  /*d4d0*/  BRA.U !UP0, `(.L_x_2652) ;  /* 0xffffff2d087c7547 */ /* 0x000fea000b83ffff */
[----:B------:R-:W-:Y:S05]  /*d4e0*/  EXIT ;  /* 0x000000000000794d */ /* 0x000fea0003800000 */
.L_x_2653:
        /* <DEDUP_REMOVED lines=9> */
.L_x_2797:


//--------------------- .text._ZN5flash44flash_bwd_dq_dk_dv_loop_seqk_parallel_kernelI23Flash_bwd_kernel_traitsILi64ELi128ELi128ELi8ELi4ELi4ELi4ELb0ELb0EN7cutlass6half_tE19Flash_kernel_traitsILi64ELi128ELi128ELi8ES3_EELb0ELb0ELb1ELb1ELb0ELb0ELb1EEEvNS_16Flash_bwd_paramsE --------------------------
	.section	.text._ZN5flash44flash_bwd_dq_dk_dv_loop_seqk_parallel_kernelI23Flash_bwd_kernel_traitsILi64ELi128ELi128ELi8ELi4ELi4ELi4ELb0ELb0EN7cutlass6half_tE19Flash_kernel_traitsILi64ELi128ELi128ELi8ES3_EELb0ELb0ELb1ELb1ELb0ELb0ELb1EEEvNS_16Flash_bwd_paramsE,"ax",@progbits
	.align	128
        .global         _ZN5flash44flash_bwd_dq_dk_dv_loop_seqk_parallel_kernelI23Flash_bwd_kernel_traitsILi64ELi128ELi128ELi8ELi4ELi4ELi4ELb0ELb0EN7cutlass6half_tE19Flash_kernel_traitsILi64ELi128ELi128ELi8ES3_EELb0ELb0ELb1ELb1ELb0ELb0ELb1EEEvNS_16Flash_bwd_paramsE
        .type           _ZN5flash44flash_bwd_dq_dk_dv_loop_seqk_parallel_kernelI23Flash_bwd_kernel_traitsILi64ELi128ELi128ELi8ELi4ELi4ELi4ELb0ELb0EN7cutlass6half_tE19Flash_kernel_traitsILi64ELi128ELi128ELi8ES3_EELb0ELb0ELb1ELb1ELb0ELb0ELb1EEEvNS_16Flash_bwd_paramsE,@function
        .size           _ZN5flash44flash_bwd_dq_dk_dv_loop_seqk_parallel_kernelI23Flash_bwd_kernel_traitsILi64ELi128ELi128ELi8ELi4ELi4ELi4ELb0ELb0EN7cutlass6half_tE19Flash_kernel_traitsILi64ELi128ELi128ELi8ES3_EELb0ELb0ELb1ELb1ELb0ELb0ELb1EEEvNS_16Flash_bwd_paramsE,(.L_x_2798 - _ZN5flash44flash_bwd_dq_dk_dv_loop_seqk_parallel_kernelI23Flash_bwd_kernel_traitsILi64ELi128ELi128ELi8ELi4ELi4ELi4ELb0ELb0EN7cutlass6half_tE19Flash_kernel_traitsILi64ELi128ELi128ELi8ES3_EELb0ELb0ELb1ELb1ELb0ELb0ELb1EEEvNS_16Flash_bwd_paramsE)
        .other          _ZN5flash44flash_bwd_dq_dk_dv_loop_seqk_parallel_kernelI23Flash_bwd_kernel_traitsILi64ELi128ELi128ELi8ELi4ELi4ELi4ELb0ELb0EN7cutlass6half_tE19Flash_kernel_traitsILi64ELi128ELi128ELi8ES3_EELb0ELb0ELb1ELb1ELb0ELb0ELb1EEEvNS_16Flash_bwd_paramsE,@"STO_CUDA_ENTRY STV_DEFAULT"
_ZN5flash44flash_bwd_dq_dk_dv_loop_seqk_parallel_kernelI23Flash_bwd_kernel_traitsILi64ELi128ELi128ELi8ELi4ELi4ELi4ELb0ELb0EN7cutlass6half_tE19Flash_kernel_traitsILi64ELi128ELi128ELi8ES3_EELb0ELb0ELb1ELb1ELb0ELb0ELb1EEEvNS_16Flash_bwd_paramsE:
.text._ZN5flash44flash_bwd_dq_dk_dv_loop_seqk_parallel_kernelI23Flash_bwd_kernel_traitsILi64ELi128ELi128ELi8ELi4ELi4ELi4ELb0ELb0EN7cutlass6half_tE19Flash_kernel_traitsILi64ELi128ELi128ELi8ES3_EELb0ELb0ELb1ELb1ELb0ELb0ELb1EEEvNS_16Flash_bwd_paramsE:
        /* <DEDUP_REMOVED lines=50> */
.L_x_2743:
        /* <DEDUP_REMOVED lines=52> */
.L_x_2654:
        /* <DEDUP_REMOVED lines=43> */
.L_x_2656:
[----:B------:R-:W1:Y:S01]  /*0910*/  LDCU.64 UR16, c[0x0][0x3b8] ;  /* 0x00007700ff1077ac */ /* 0x000e620008000a00 */
[----:B------:R-:W-:-:S04]  /*0920*/  UIADD3 UR8, UPT, UPT, UR38, UR40, URZ ;  /* 0x0000002826087290 */ /* 0x000fc8000fffe0ff */
[----:B-1----:R-:W-:Y:S02]  /*0930*/  UIMAD.WIDE.U32 UR56, UR8, UR16, URZ ;  /* 0x00000010083872a5 */ /* 0x002fe4000f8e00ff */
[----:B------:R-:W-:-:S04]  /*0940*/  UIMAD UR8, UR8, UR17, URZ ;  /* 0x00000011080872a4 */ /* 0x000fc8000f8e02ff */
[----:B------:R-:W-:-:S06]  /*0950*/  UIADD3 UR8, UPT, UPT, UR57, UR8, URZ ;  /* 0x0000000839087290 */ /* 0x000fcc000fffe0ff */
[----:B------:R-:W-:Y:S02]  /*0960*/  MOV R21, UR8 ;  /* 0x0000000800157c02 */ /* 0x000fe40008000f00 */
.L_x_2657:
        /* <DEDUP_REMOVED lines=44> */
.L_x_2658:
[----:B------:R-:W1:Y:S01]  /*0c30*/  LDCU.64 UR14, c[0x0][0x3c0] ;  /* 0x00007800ff0e77ac */ /* 0x000e620008000a00 */
[----:B------:R-:W-:-:S04]  /*0c40*/  UIADD3 UR8, UPT, UPT, UR38, UR40, URZ ;  /* 0x0000002826087290 */ /* 0x000fc8000fffe0ff */
[----:B-1----:R-:W-:Y:S02]  /*0c50*/  UIMAD.WIDE.U32 UR10, UR8, UR14, URZ ;  /* 0x0000000e080a72a5 */ /* 0x002fe4000f8e00ff */
[----:B------:R-:W-:-:S04]  /*0c60*/  UIMAD UR8, UR8, UR15, URZ ;  /* 0x0000000f080872a4 */ /* 0x000fc8000f8e02ff */
[----:B------:R-:W-:Y:S01]  /*0c70*/  UIADD3 UR8, UPT, UPT, UR11, UR8, URZ ;  /* 0x000000080b087290 */ /* 0x000fe2000fffe0ff */
[----:B------:R-:W-:-:S05]  /*0c80*/  UMOV UR50, UR10 ;  /* 0x0000000a00327c82 */ /* 0x000fca0008000000 */
[----:B------:R-:W-:-:S07]  /*0c90*/  MOV R25, UR8 ;  /* 0x0000000800197c02 */ /* 0x000fce0008000f00 */
.L_x_2659:
        /* <DEDUP_REMOVED lines=27> */
.L_x_2660:
[----:B------:R-:W-:Y:S02]  /*0e50*/  UIMAD.WIDE.U32 UR62, UR66, UR44, URZ ;  /* 0x0000002c423e72a5 */ /* 0x000fe4000f8e00ff */
[----:B------:R-:W-:-:S04]  /*0e60*/  UIMAD UR8, UR67, UR44, URZ ;  /* 0x0000002c430872a4 */ /* 0x000fc8000f8e02ff */
[----:B------:R-:W-:Y:S02]  /*0e70*/  UIADD3 UR8, UPT, UPT, UR63, UR8, URZ ;  /* 0x000000083f087290 */ /* 0x000fe4000fffe0ff */
.L_x_2661:
        /* <DEDUP_REMOVED lines=21> */
.L_x_2662:
[----:B------:R-:W1:Y:S01]  /*0fd0*/  LDCU UR53, c[0x0][0x434] ;  /* 0x00008680ff3577ac */ /* 0x000e620008000800 */
[----:B------:R-:W-:-:S04]  /*0fe0*/  UIMAD UR9, UR25, UR59, UR24 ;  /* 0x0000003b190972a4 */ /* 0x000fc8000f8e0218 */
[----:B-1----:R-:W-:Y:S02]  /*0ff0*/  UIMAD UR53, UR9, UR53, URZ ;  /* 0x00000035093572a4 */ /* 0x002fe4000f8e02ff */
.L_x_2663:
        /* <DEDUP_REMOVED lines=11> */
.L_x_2664:
[----:B------:R-:W1:Y:S01]  /*10b0*/  LDCU UR57, c[0x0][0x444] ;  /* 0x00008880ff3977ac */ /* 0x000e620008000800 */
[----:B------:R-:W-:-:S04]  /*10c0*/  UIMAD UR9, UR25, UR59, UR24 ;  /* 0x0000003b190972a4 */ /* 0x000fc8000f8e0218 */
[----:B-1----:R-:W-:-:S12]  /*10d0*/  UIMAD UR57, UR9, UR57, URZ ;  /* 0x00000039093972a4 */ /* 0x002fd8000f8e02ff */
.L_x_2665:
        /* <DEDUP_REMOVED lines=33> */
[C---:B------:R-:W-:Y:S01]  /*12f0*/  IADD3 R27, PT, PT, R26.reuse, 0x20, RZ ;  /* 0x000000201a1b7810 */ /* 0x040fe20007ffe0ff */
[----:B------:R-:W-:Y:S01]  /*1300*/  VIADD R29, R26, 0x40 ;  /* 0x000000401a1d7836 */ /* 0x000fe20000000000 */
[----:B------:R-:W-:Y:S01]  /*1310*/  IADD3 R4, P0, PT, R2, UR52, RZ ;  /* 0x0000003402047c10 */ /* 0x000fe2000ff1e0ff */
[----:B------:R-:W-:Y:S01]  /*1320*/  UISETP.GT.AND UP0, UPT, UR49, UR44, UPT ;  /* 0x0000002c3100728c */ /* 0x000fe2000bf04270 */
[----:B------:R-:W-:-:S02]  /*1330*/  VIADD R28, R26, 0x60 ;  /* 0x000000601a1c7836 */ /* 0x000fc40000000000 */
[----:B------:R-:W-:Y:S02]  /*1340*/  IADD3.X R5, PT, PT, R3, UR13, R0, P0, !PT ;  /* 0x0000000d03057c10 */ /* 0x000fe400087fe400 */
[----:B------:R-:W-:Y:S01]  /*1350*/  IADD3 R2, P0, PT, R10, UR60, RZ ;  /* 0x0000003c0a027c10 */ /* 0x000fe2000ff1e0ff */
[----:B------:R-:W4:Y:S03]  /*1360*/  LDCU.64 UR60, c[0x0][0x5e8] ;  /* 0x0000bd00ff3c77ac */ /* 0x000f260008000a00 */
        /* <DEDUP_REMOVED lines=34> */
[C---:B--2---:R-:W-:Y:S01]  /*1590*/  LEA R34, P1, R2.reuse, UR10, 0x1 ;  /* 0x0000000a02227c11 */ /* 0x044fe2000f8208ff */
[----:B------:R1:W-:Y:S01]  /*15a0*/  STL [R1+0x10], R31 ;  /* 0x0000101f01007387 */ /* 0x0003e20000100800 */
[C---:B-----5:R-:W-:Y:S01]  /*15b0*/  LEA R206, P0, R5.reuse, UR8, 0x2 ;  /* 0x0000000805ce7c11 */ /* 0x060fe2000f8010ff */
[----:B------:R-:W-:Y:S01]  /*15c0*/  UIMAD.WIDE UR12, UR57, 0x4, UR60 ;  /* 0x00000004390c78a5 */ /* 0x000fe2000f8e023c */
[----:B------:R-:W-:Y:S01]  /*15d0*/  LEA.HI.X R33, R2, UR11, R0, 0x1, P1 ;  /* 0x0000000b02217c11 */ /* 0x000fe200088f0c00 */
[----:B------:R1:W-:Y:S01]  /*15e0*/  STL [R1+0xc], R34 ;  /* 0x00000c2201007387 */ /* 0x0003e20000100800 */
[----:B------:R-:W-:Y:S01]  /*15f0*/  LEA.HI.X R207, R5, UR9, R4, 0x2, P0 ;  /* 0x0000000905cf7c11 */ /* 0x000fe200080f1404 */
[----:B------:R-:W-:Y:S01]  /*1600*/  IMAD.SHL.U32 R6, R14, 0x20, RZ ;  /* 0x000000200e067824 */ /* 0x000fe200078e00ff */
[C---:B------:R-:W-:Y:S01]  /*1610*/  IADD3 R18, P1, PT, R26.reuse, 0x40, RZ ;  /* 0x000000401a127810 */ /* 0x040fe20007f3e0ff */
[----:B------:R1:W-:Y:S01]  /*1620*/  STL [R1+0x8], R33 ;  /* 0x0000082101007387 */ /* 0x0003e20000100800 */
[----:B------:R-:W-:Y:S01]  /*1630*/  IADD3 R19, P0, PT, R26, 0x60, RZ ;  /* 0x000000601a137810 */ /* 0x000fe20007f1e0ff */
[----:B------:R-:W-:Y:S01]  /*1640*/  IMAD.X R20, RZ, RZ, RZ, P2 ;  /* 0x000000ffff147224 */ /* 0x000fe200010e06ff */
[----:B------:R-:W-:Y:S01]  /*1650*/  SHF.L.U64.HI R7, R14, 0x5, R15 ;  /* 0x000000050e077819 */ /* 0x000fe2000001020f */
[----:B------:R-:W-:Y:S01]  /*1660*/  IMAD.X R22, RZ, RZ, RZ, P1 ;  /* 0x000000ffff167224 */ /* 0x000fe200008e06ff */
[C---:B------:R-:W-:Y:S01]  /*1670*/  SHF.L.U64.HI R5, R12.reuse, 0x5, R13 ;  /* 0x000000050c057819 */ /* 0x040fe2000001020d */
[----:B------:R-:W-:Y:S01]  /*1680*/  UIMAD.WIDE UR54, UR53, 0x4, UR62 ;  /* 0x00000004353678a5 */ /* 0x000fe2000f8e023e */
[----:B------:R-:W-:Y:S01]  /*1690*/  SHF.L.U32 R4, R12, 0x5, RZ ;  /* 0x000000050c047819 */ /* 0x000fe200000006ff */
[----:B------:R-:W-:Y:S01]  /*16a0*/  UMOV UR52, UR12 ;  /* 0x0000000c00347c82 */ /* 0x000fe20008000000 */
[----:B------:R-:W-:Y:S01]  /*16b0*/  IADD3.X R23, PT, PT, RZ, RZ, RZ, P0, !PT ;  /* 0x000000ffff177210 */ /* 0x000fe200007fe4ff */
[----:B------:R-:W-:Y:S08]  /*16c0*/  BRA.U UP0, `(.L_x_2666) ;  /* 0x0000000900707547 */ /* 0x000ff0000b800000 */
        /* <DEDUP_REMOVED lines=12> */
.L_x_2667:
[----:B------:R-:W2:Y:S01]  /*1790*/  LDCU.64 UR10, c[0x0][0x5c0] ;  /* 0x0000b800ff0a77ac */ /* 0x000ea20008000a00 */
[----:B------:R-:W-:-:S04]  /*17a0*/  UIADD3 UR5, UPT, UPT, UR38, UR40, URZ ;  /* 0x0000002826057290 */ /* 0x000fc8000fffe0ff */
[----:B--2---:R-:W-:Y:S02]  /*17b0*/  UIMAD.WIDE.U32 UR16, UR5, UR10, URZ ;  /* 0x0000000a051072a5 */ /* 0x004fe4000f8e00ff */
[----:B------:R-:W-:-:S04]  /*17c0*/  UIMAD UR5, UR5, UR11, URZ ;  /* 0x0000000b050572a4 */ /* 0x000fc8000f8e02ff */
[----:B------:R-:W-:-:S06]  /*17d0*/  UIADD3 UR5, UPT, UPT, UR17, UR5, URZ ;  /* 0x0000000511057290 */ /* 0x000fcc000fffe0ff */
[----:B------:R-:W-:Y:S02]  /*17e0*/  MOV R0, UR5 ;  /* 0x0000000500007c02 */ /* 0x000fe40008000f00 */
.L_x_2668:
        /* <DEDUP_REMOVED lines=12> */
.L_x_2669:
[----:B------:R-:W2:Y:S01]  /*18b0*/  LDCU.64 UR8, c[0x0][0x5c8] ;  /* 0x0000b900ff0877ac */ /* 0x000ea20008000a00 */
[----:B------:R-:W-:-:S04]  /*18c0*/  UIADD3 UR38, UPT, UPT, UR38, UR40, URZ ;  /* 0x0000002826267290 */ /* 0x000fc8000fffe0ff */
[----:B--2---:R-:W-:Y:S02]  /*18d0*/  UIMAD.WIDE.U32 UR14, UR38, UR8, URZ ;  /* 0x00000008260e72a5 */ /* 0x004fe4000f8e00ff */
[----:B------:R-:W-:-:S04]  /*18e0*/  UIMAD UR38, UR38, UR9, URZ ;  /* 0x00000009262672a4 */ /* 0x000fc8000f8e02ff */
[----:B------:R-:W-:-:S06]  /*18f0*/  UIADD3 UR38, UPT, UPT, UR15, UR38, URZ ;  /* 0x000000260f267290 */ /* 0x000fcc000fffe0ff */
[----:B------:R-:W-:Y:S02]  /*1900*/  MOV R12, UR38 ;  /* 0x00000026000c7c02 */ /* 0x000fe40008000f00 */
.L_x_2670:
[----:B------:R-:W2:Y:S01]  /*1910*/  LDCU UR5, c[0x0][0x440] ;  /* 0x00008800ff0577ac */ /* 0x000ea20008000800 */
[----:B------:R-:W-:Y:S01]  /*1920*/  IMAD.U32 R2, RZ, RZ, UR10 ;  /* 0x0000000aff027e24 */ /* 0x000fe2000f8e00ff */
[----:B------:R-:W-:Y:S01]  /*1930*/  BSSY.RECONVERGENT B0, `(.L_x_2671) ;  /* 0x0000023000007945 */ /* 0x000fe20003800200 */
[----:B------:R-:W-:Y:S02]  /*1940*/  UIADD3 UR35, UPT, UPT, -UR47, UR35, URZ ;  /* 0x000000232f237290 */ /* 0x000fe4000fffe1ff */
[----:B------:R-:W-:Y:S01]  /*1950*/  IMAD.WIDE.U32 R2, R2, UR47, R10 ;  /* 0x0000002f02027c25 */ /* 0x000fe2000f8e000a */
[----:B------:R-:W3:Y:S02]  /*1960*/  LDCU.64 UR12, c[0x0][0x5d8] ;  /* 0x0000bb00ff0c77ac */ /* 0x000ee40008000a00 */
[----:B------:R-:W-:Y:S02]  /*1970*/  IADD3 R2, P1, PT, R2, UR16, RZ ;  /* 0x0000001002027c10 */ /* 0x000fe4000ff3e0ff */
[----:B--2---:R-:W-:Y:S01]  /*1980*/  ISETP.GE.AND P0, PT, R10, UR5, PT ;  /* 0x000000050a007c0c */ /* 0x004fe2000bf06270 */
[----:B------:R-:W-:-:S03]  /*1990*/  UIMAD UR5, UR48, UR10, URZ ;  /* 0x0000000a300572a4 */ /* 0x000fc6000f8e02ff */
[----:B------:R-:W-:Y:S01]  /*19a0*/  ISETP.GE.OR P3, PT, R26, UR35, P0 ;  /* 0x000000231a007c0c */ /* 0x000fe20008766670 */
[----:B------:R-:W-:Y:S01]  /*19b0*/  UIMAD UR5, UR47, UR11, UR5 ;  /* 0x0000000b2f0572a4 */ /* 0x000fe2000f8e0205 */
[----:B---3--:R-:W-:Y:S01]  /*19c0*/  IMAD.U32 R6, RZ, RZ, UR13 ;  /* 0x0000000dff067e24 */ /* 0x008fe2000f8e00ff */
[----:B------:R-:W-:-:S04]  /*19d0*/  ISETP.GE.OR P2, PT, R27, UR35, P0 ;  /* 0x000000231b007c0c */ /* 0x000fc80008746670 */
[----:B------:R-:W-:Y:S01]  /*19e0*/  IADD3.X R3, PT, PT, R0, UR5, R3, P1, !PT ;  /* 0x0000000500037c10 */ /* 0x000fe20008ffe403 */
[----:B------:R-:W-:Y:S01]  /*19f0*/  IMAD.U32 R0, RZ, RZ, UR12 ;  /* 0x0000000cff007e24 */ /* 0x000fe2000f8e00ff */
[----:B------:R-:W-:Y:S02]  /*1a00*/  ISETP.GE.OR P1, PT, R29, UR35, P0 ;  /* 0x000000231d007c0c */ /* 0x000fe40008726670 */
[----:B------:R-:W-:Y:S01]  /*1a10*/  ISETP.GE.OR P0, PT, R28, UR35, P0 ;  /* 0x000000231c007c0c */ /* 0x000fe20008706670 */
[----:B------:R-:W-:Y:S01]  /*1a20*/  IMAD.WIDE.U32 R8, R0, UR24, R2 ;  /* 0x0000001800087c25 */ /* 0x000fe2000f8e0002 */
[----:B------:R-:W2:Y:S03]  /*1a30*/  @!P3 LDC.64 R4, c[0x0][0x560] ;  /* 0x00015800ff04bb82 */ /* 0x000ea60000000a00 */
        /* <DEDUP_REMOVED lines=18> */
.L_x_2672:
[----:B------:R-:W-:Y:S05]  /*1b60*/  BSYNC.RECONVERGENT B0 ;  /* 0x0000000000007941 */ /* 0x000fea0003800200 */
.L_x_2671:
        /* <DEDUP_REMOVED lines=12> */
.L_x_2674:
[----:B------:R-:W-:Y:S05]  /*1c30*/  BSYNC.RECONVERGENT B0 ;  /* 0x0000000000007941 */ /* 0x000fea0003800200 */
.L_x_2673:
        /* <DEDUP_REMOVED lines=12> */
.L_x_2676:
[----:B------:R-:W-:Y:S05]  /*1d00*/  BSYNC.RECONVERGENT B0 ;  /* 0x0000000000007941 */ /* 0x000fea0003800200 */
.L_x_2675:
        /* <DEDUP_REMOVED lines=30> */
.L_x_2678:
[----:B------:R-:W-:Y:S05]  /*1ef0*/  BSYNC.RECONVERGENT B0 ;  /* 0x0000000000007941 */ /* 0x000fea0003800200 */
.L_x_2677:
        /* <DEDUP_REMOVED lines=12> */
.L_x_2680:
[----:B------:R-:W-:Y:S05]  /*1fc0*/  BSYNC.RECONVERGENT B0 ;  /* 0x0000000000007941 */ /* 0x000fea0003800200 */
.L_x_2679:
        /* <DEDUP_REMOVED lines=12> */
.L_x_2666:
        /* <DEDUP_REMOVED lines=22> */
.L_x_2684:
[----:B------:R4:W-:Y:S01]  /*21f0*/  STS.128 [R8+0x8000], RZ ;  /* 0x008000ff08007388 */ /* 0x0009e20000000c00 */
[----:B------:R-:W-:Y:S05]  /*2200*/  BRA `(.L_x_2685) ;  /* 0x0000000000047947 */ /* 0x000fea0003800000 */
.L_x_2683:
[----:B------:R2:W-:Y:S02]  /*2210*/  STS.128 [R8+0x8000], RZ ;  /* 0x008000ff08007388 */ /* 0x0005e40000000c00 */
.L_x_2685:
[----:B------:R-:W-:Y:S05]  /*2220*/  BSYNC.RECONVERGENT B0 ;  /* 0x0000000000007941 */ /* 0x000fea0003800200 */
.L_x_2682:
[----:B------:R-:W-:Y:S01]  /*2230*/  ISETP.GE.AND P6, PT, R27, UR9, PT ;  /* 0x000000091b007c0c */ /* 0x000fe2000bfc6270 */
[----:B------:R-:W-:Y:S01]  /*2240*/  BSSY.RECONVERGENT B0, `(.L_x_2686) ;  /* 0x000000f000007945 */ /* 0x000fe20003800200 */
[----:B---3--:R-:W-:Y:S02]  /*2250*/  LEA R2, P0, R4, R34, 0x1 ;  /* 0x0000002204027211 */ /* 0x008fe400078008ff */
        /* <DEDUP_REMOVED lines=13> */
.L_x_2687:
[----:B------:R-:W-:Y:S05]  /*2330*/  BSYNC.RECONVERGENT B0 ;  /* 0x0000000000007941 */ /* 0x000fea0003800200 */
.L_x_2686:
        /* <DEDUP_REMOVED lines=13> */
.L_x_2689:
[----:B------:R-:W-:Y:S05]  /*2410*/  BSYNC.RECONVERGENT B0 ;  /* 0x0000000000007941 */ /* 0x000fea0003800200 */
.L_x_2688:
        /* <DEDUP_REMOVED lines=13> */
.L_x_2691:
[----:B------:R-:W-:Y:S05]  /*24f0*/  BSYNC.RECONVERGENT B0 ;  /* 0x0000000000007941 */ /* 0x000fea0003800200 */
.L_x_2690:
        /* <DEDUP_REMOVED lines=13> */
.L_x_2694:
[----:B------:R1:W-:Y:S01]  /*25d0*/  STS.128 [R184], RZ ;  /* 0x000000ffb8007388 */ /* 0x0003e20000000c00 */
[----:B------:R-:W-:Y:S05]  /*25e0*/  BRA `(.L_x_2695) ;  /* 0x0000000000047947 */ /* 0x000fea0003800000 */
.L_x_2693:
[----:B------:R1:W-:Y:S02]  /*25f0*/  STS.128 [R184], RZ ;  /* 0x000000ffb8007388 */ /* 0x0003e40000000c00 */
.L_x_2695:
[----:B------:R-:W-:Y:S05]  /*2600*/  BSYNC.RECONVERGENT B0 ;  /* 0x0000000000007941 */ /* 0x000fea0003800200 */
.L_x_2692:
        /* <DEDUP_REMOVED lines=14> */
[----:B------:R-:W-:Y:S02]  /*26f0*/  ISETP.GE.AND P0, PT, R0, UR9, PT ;  /* 0x0000000900007c0c */ /* 0x000fe4000bf06270 */
[----:B------:R-:W-:Y:S01]  /*2700*/  ISETP.GE.AND P2, PT, R3, UR9, PT ;  /* 0x0000000903007c0c */ /* 0x000fe2000bf46270 */
[----:B------:R-:W-:-:S06]  /*2710*/  IMAD.WIDE.U32 R2, R219, R2, UR54 ;  /* 0x00000036db027e25 */ /* 0x000fcc000f8e0002 */
[----:B------:R-:W5:Y:S04]  /*2720*/  @!P3 LDG.E R13, desc[UR36][R2.64] ;  /* 0x00000024020db981 */ /* 0x000f68000c1e1900 */
[----:B------:R-:W2:Y:S04]  /*2730*/  @!P0 LDG.E R4, desc[UR36][R2.64+0x120] ;  /* 0x0001202402048981 */ /* 0x000ea8000c1e1900 */
[----:B------:R-:W3:Y:S04]  /*2740*/  @!P1 LDG.E R5, desc[UR36][R2.64+0x100] ;  /* 0x0001002402059981 */ /* 0x000ee8000c1e1900 */
[----:B------:R1:W4:Y:S04]  /*2750*/  @!P2 LDG.E R9, desc[UR36][R2.64+0x20] ;  /* 0x000020240209a981 */ /* 0x000328000c1e1900 */
[----:B------:R2:W-:Y:S01]  /*2760*/  @P6 STS.128 [R184+0x1000], RZ ;  /* 0x001000ffb8006388 */ /* 0x0005e20000000c00 */
[----:B------:R-:W-:Y:S01]  /*2770*/  BSSY.RECONVERGENT B0, `(.L_x_2696) ;  /* 0x0000010000007945 */ /* 0x000fe20003800200 */
[----:B-1----:R-:W-:-:S04]  /*2780*/  LEA R2, P0, R6, R32, 0x1 ;  /* 0x0000002006027211 */ /* 0x002fc800078008ff */
[----:B------:R-:W-:Y:S01]  /*2790*/  LEA.HI.X R3, R6, R31, R7, 0x1, P0 ;  /* 0x0000001f06037211 */ /* 0x000fe200000f0c07 */
[----:B--2---:R1:W-:Y:S04]  /*27a0*/  STL [R1+0x18], R4 ;  /* 0x0000180401007387 */ /* 0x0043e80000100800 */
[----:B---3--:R1:W-:Y:S04]  /*27b0*/  STL [R1+0x1c], R5 ;  /* 0x00001c0501007387 */ /* 0x0083e80000100800 */
[----:B----4-:R1:W-:Y:S04]  /*27c0*/  STL [R1+0x20], R9 ;  /* 0x0000200901007387 */ /* 0x0103e80000100800 */
        /* <DEDUP_REMOVED lines=10> */
.L_x_2697:
[----:B------:R-:W-:Y:S05]  /*2870*/  BSYNC.RECONVERGENT B0 ;  /* 0x0000000000007941 */ /* 0x000fea0003800200 */
.L_x_2696:
        /* <DEDUP_REMOVED lines=13> */
.L_x_2699:
[----:B------:R-:W-:Y:S05]  /*2950*/  BSYNC.RECONVERGENT B0 ;  /* 0x0000000000007941 */ /* 0x000fea0003800200 */
.L_x_2698:
        /* <DEDUP_REMOVED lines=13> */
.L_x_2701:
[----:B------:R-:W-:Y:S05]  /*2a30*/  BSYNC.RECONVERGENT B0 ;  /* 0x0000000000007941 */ /* 0x000fea0003800200 */
.L_x_2700:
        /* <DEDUP_REMOVED lines=30> */
.L_x_2704:
[----:B------:R3:W-:Y:S01]  /*2c20*/  STS.128 [R8+0xc000], RZ ;  /* 0x00c000ff08007388 */ /* 0x0007e20000000c00 */
[----:B------:R-:W-:Y:S05]  /*2c30*/  BRA `(.L_x_2705) ;  /* 0x0000000000047947 */ /* 0x000fea0003800000 */
.L_x_2703:
[----:B------:R1:W-:Y:S02]  /*2c40*/  STS.128 [R8+0xc000], RZ ;  /* 0x00c000ff08007388 */ /* 0x0003e40000000c00 */
.L_x_2705:
[----:B------:R-:W-:Y:S05]  /*2c50*/  BSYNC.RECONVERGENT B0 ;  /* 0x0000000000007941 */ /* 0x000fea0003800200 */
.L_x_2702:
        /* <DEDUP_REMOVED lines=23> */
.L_x_2707:
[----:B------:R-:W-:Y:S05]  /*2dd0*/  BSYNC.RECONVERGENT B0 ;  /* 0x0000000000007941 */ /* 0x000fea0003800200 */
.L_x_2706:
        /* <DEDUP_REMOVED lines=20> */
.L_x_2709:
[----:B------:R-:W-:Y:S05]  /*2f20*/  BSYNC.RECONVERGENT B0 ;  /* 0x0000000000007941 */ /* 0x000fea0003800200 */
.L_x_2708:
        /* <DEDUP_REMOVED lines=20> */
.L_x_2711:
[----:B------:R-:W-:Y:S05]  /*3070*/  BSYNC.RECONVERGENT B0 ;  /* 0x0000000000007941 */ /* 0x000fea0003800200 */
.L_x_2710:
        /* <DEDUP_REMOVED lines=28> */
.L_x_2714:
[----:B------:R1:W-:Y:S01]  /*3240*/  STS.128 [R8+0x10000], RZ ;  /* 0x010000ff08007388 */ /* 0x0003e20000000c00 */
[----:B------:R-:W-:Y:S05]  /*3250*/  BRA `(.L_x_2715) ;  /* 0x0000000000047947 */ /* 0x000fea0003800000 */
.L_x_2713:
[----:B------:R1:W-:Y:S02]  /*3260*/  STS.128 [R8+0x10000], RZ ;  /* 0x010000ff08007388 */ /* 0x0003e40000000c00 */
.L_x_2715:
[----:B------:R-:W-:Y:S05]  /*3270*/  BSYNC.RECONVERGENT B0 ;  /* 0x0000000000007941 */ /* 0x000fea0003800200 */
.L_x_2712:
        /* <DEDUP_REMOVED lines=20> */
.L_x_2717:
[----:B------:R-:W-:Y:S05]  /*33c0*/  BSYNC.RECONVERGENT B0 ;  /* 0x0000000000007941 */ /* 0x000fea0003800200 */
.L_x_2716:
        /* <DEDUP_REMOVED lines=20> */
.L_x_2719:
[----:B------:R-:W-:Y:S05]  /*3510*/  BSYNC.RECONVERGENT B0 ;  /* 0x0000000000007941 */ /* 0x000fea0003800200 */
.L_x_2718:
        /* <DEDUP_REMOVED lines=20> */
.L_x_2721:
[----:B------:R-:W-:Y:S05]  /*3660*/  BSYNC.RECONVERGENT B0 ;  /* 0x0000000000007941 */ /* 0x000fea0003800200 */
.L_x_2720:
[----:B------:R-:W5:Y:S01]  /*3670*/  LDCU.64 UR10, c[0x0][0x538] ;  /* 0x0000a700ff0a77ac */ /* 0x000f620008000a00 */
[C---:B------:R-:W-:Y:S01]  /*3680*/  IMAD.SHL.U32 R6, R183.reuse, 0x40, RZ ;  /* 0x00000040b7067824 */ /* 0x040fe200078e00ff */
[----:B-1-3--:R-:W-:Y:S01]  /*3690*/  SHF.R.U32.HI R8, RZ, 0x4, R183 ;  /* 0x00000004ff087819 */ /* 0x00afe200000116b7 */
[----:B------:R-:W-:Y:S01]  /*36a0*/  IMAD.SHL.U32 R7, R183, 0x20, RZ ;  /* 0x00000020b7077824 */ /* 0x000fe200078e00ff */
[----:B------:R-:W0:Y:S01]  /*36b0*/  LDGDEPBAR ;  /* 0x00000000000079af */ /* 0x000e220000000000 */
[----:B-----5:R-:W-:-:S04]  /*36c0*/  UISETP.NE.U32.AND UP0, UPT, UR10, URZ, UPT ;  /* 0x000000ff0a00728c */ /* 0x020fc8000bf05070 */
        /* <DEDUP_REMOVED lines=12> */
[----:B------:R-:W-:Y:S01]  /*3790*/  IMAD.MOV.U32 R153, RZ, RZ, 0x40 ;  /* 0x00000040ff997424 */ /* 0x000fe200078e00ff */
[----:B------:R-:W-:Y:S01]  /*37a0*/  LOP3.LUT R8, R8, 0x8, RZ, 0xc0, !PT ;  /* 0x0000000808087812 */ /* 0x000fe200078ec0ff */
[----:B------:R-:W-:Y:S01]  /*37b0*/  IMAD.U32 R3, RZ, RZ, UR11 ;  /* 0x0000000bff037e24 */ /* 0x000fe2000f8e00ff */
[----:B------:R-:W-:Y:S01]  /*37c0*/  R2P PR, R183, 0x6 ;  /* 0x00000006b7007804 */ /* 0x000fe20000000000 */
[----:B-1----:R-:W1:Y:S01]  /*37d0*/  @P0 MUFU.RCP R4, UR8 ;  /* 0x0000000800040d08 */ /* 0x002e620008001000 */
[----:B------:R-:W-:Y:S01]  /*37e0*/  LOP3.LUT R0, R0, 0x38, R30, 0xf8, !PT ;  /* 0x0000003800007812 */ /* 0x000fe200078ef81e */
[----:B------:R-:W-:Y:S01]  /*37f0*/  IMAD.MOV.U32 R173, RZ, RZ, 0x20 ;  /* 0x00000020ffad7424 */ /* 0x000fe200078e00ff */
[----:B------:R3:W1:Y:S01]  /*3800*/  @P0 LDG.E R5, desc[UR36][R2.64] ;  /* 0x0000002402050981 */ /* 0x000662000c1e1900 */
[----:B------:R-:W-:Y:S01]  /*3810*/  SEL R153, R153, 0xffffffc0, !P2 ;  /* 0xffffffc099997807 */ /* 0x000fe20005000000 */
[----:B------:R-:W-:Y:S01]  /*3820*/  IMAD.MOV.U32 R222, RZ, RZ, R184 ;  /* 0x000000ffffde7224 */ /* 0x000fe200078e00b8 */
[----:B------:R-:W-:-:S02]  /*3830*/  CS2R R126, SRZ ;  /* 0x00000000007e7805 */ /* 0x000fc4000001ff00 */
[----:B------:R-:W-:Y:S02]  /*3840*/  SEL R173, R173, 0xffffffe0, !P1 ;  /* 0xffffffe0adad7807 */ /* 0x000fe40004800000 */
        /* <DEDUP_REMOVED lines=20> */
[----:B---3--:R-:W-:Y:S01]  /*3990*/  IMAD.SHL.U32 R3, R183, 0x2, RZ ;  /* 0x00000002b7037824 */ /* 0x008fe200078e00ff */
[----:B------:R-:W-:Y:S01]  /*39a0*/  CS2R R88, SRZ ;  /* 0x0000000000587805 */ /* 0x000fe2000001ff00 */
[----:B------:R-:W-:Y:S01]  /*39b0*/  IMAD.U32 R2, RZ, RZ, UR5 ;  /* 0x00000005ff027e24 */ /* 0x000fe2000f8e00ff */
[----:B------:R-:W-:Y:S02]  /*39c0*/  CS2R R86, SRZ ;  /* 0x0000000000567805 */ /* 0x000fe4000001ff00 */
[----:B------:R-:W-:-:S02]  /*39d0*/  CS2R R84, SRZ ;  /* 0x0000000000547805 */ /* 0x000fc4000001ff00 */
        /* <DEDUP_REMOVED lines=8> */
[----:B------:R-:W-:Y:S02]  /*3a60*/  IADD3 R2, PT, PT, -R2, UR35, -R3 ;  /* 0x0000002302027c10 */ /* 0x000fe4000fffe903 */
[----:B------:R-:W-:Y:S02]  /*3a70*/  CS2R R70, SRZ ;  /* 0x0000000000467805 */ /* 0x000fe4000001ff00 */
[----:B------:R-:W-:Y:S02]  /*3a80*/  LOP3.LUT R3, R6, 0x200, RZ, 0xc0, !PT ;  /* 0x0000020006037812 */ /* 0x000fe400078ec0ff */
[----:B------:R-:W-:Y:S01]  /*3a90*/  CS2R R68, SRZ ;  /* 0x0000000000447805 */ /* 0x000fe2000001ff00 */
[----:B------:R-:W-:Y:S01]  /*3aa0*/  UMOV UR16, URZ ;  /* 0x000000ff00107c82 */ /* 0x000fe20008000000 */
[----:B------:R3:W-:Y:S01]  /*3ab0*/  STL [R1+0x28], R2 ;  /* 0x0000280201007387 */ /* 0x0007e20000100800 */
[----:B------:R-:W1:Y:S01]  /*3ac0*/  LDCU UR8, c[0x0][0x440] ;  /* 0x00008800ff0877ac */ /* 0x000e620008000800 */
[----:B------:R-:W1:Y:S01]  /*3ad0*/  LDCU UR10, c[0x0][0x504] ;  /* 0x0000a080ff0a77ac */ /* 0x000e620008000800 */
[----:B------:R-:W1:Y:S01]  /*3ae0*/  LDCU UR9, c[0x0][0x508] ;  /* 0x0000a100ff0977ac */ /* 0x000e620008000800 */
[----:B------:R-:W1:Y:S01]  /*3af0*/  LDCU UR5, c[0x0][0x3e0] ;  /* 0x00007c00ff0577ac */ /* 0x000e620008000800 */
[----:B------:R-:W1:Y:S01]  /*3b00*/  LDCU UR14, c[0x0][0x50c] ;  /* 0x0000a180ff0e77ac */ /* 0x000e620008000800 */
[----:B------:R-:W1:Y:S01]  /*3b10*/  LDCU UR11, c[0x0][0x45c] ;  /* 0x00008b80ff0b77ac */ /* 0x000e620008000800 */
[----:B---3--:R-:W-:Y:S01]  /*3b20*/  LOP3.LUT R2, R8, 0x10, R183, 0xf8, !PT ;  /* 0x0000001008027812 */ /* 0x008fe200078ef8b7 */
[----:B------:R-:W-:-:S03]  /*3b30*/  UIADD3 UR29, UPT, UPT, -UR45, 0x80, UR29 ;  /* 0x000000802d1d7890 */ /* 0x000fc6000fffe11d */
[----:B------:R-:W-:-:S04]  /*3b40*/  LOP3.LUT R2, R2, R0, RZ, 0x3c, !PT ;  /* 0x0000000002027212 */ /* 0x000fc800078e3cff */
[----:B------:R-:W-:-:S04]  /*3b50*/  LOP3.LUT R2, R2, 0x200, R6, 0xf8, !PT ;  /* 0x0000020002027812 */ /* 0x000fc800078ef806 */
[----:B------:R-:W-:-:S05]  /*3b60*/  LEA R180, R2, UR26, 0x1 ;  /* 0x0000001a02b47c11 */ /* 0x000fca000f8e08ff */
[----:B------:R-:W-:Y:S02]  /*3b70*/  VIADD R180, R180, UR12 ;  /* 0x0000000cb4b47c36 */ /* 0x000fe40008000000 */
[----:B-1----:R-:W-:Y:S01]  /*3b80*/  @P0 FMUL.FTZ R5, R5, R4 ;  /* 0x0000000405050220 */ /* 0x002fe20000410000 */
[----:B------:R-:W-:Y:S02]  /*3b90*/  LOP3.LUT R4, R3, 0xc00, R7, 0xf8, !PT ;  /* 0x00000c0003047812 */ /* 0x000fe400078ef807 */
[C---:B------:R-:W-:Y:S02]  /*3ba0*/  LOP3.LUT R3, R0.reuse, 0x8, R12, 0x78, !PT ;  /* 0x0000000800037812 */ /* 0x040fe400078e780c */
[----:B------:R-:W-:Y:S02]  /*3bb0*/  LOP3.LUT R0, R0, 0x8, R183, 0x78, !PT ;  /* 0x0000000800007812 */ /* 0x000fe400078e78b7 */
[----:B------:R-:W-:Y:S02]  /*3bc0*/  @P0 R2UR UR15, R5 ;  /* 0x00000000050f02ca */ /* 0x000fe400000e0000 */
[----:B------:R-:W-:-:S02]  /*3bd0*/  LOP3.LUT R0, R0, 0x7200, R7, 0xf8, !PT ;  /* 0x0000720000007812 */ /* 0x000fc400078ef807 */
[----:B------:R-:W-:Y:S02]  /*3be0*/  LOP3.LUT R3, R4, R3, RZ, 0xfc, !PT ;  /* 0x0000000304037212 */ /* 0x000fe400078efcff */
[----:B------:R-:W-:Y:S02]  /*3bf0*/  LEA R146, R0, UR26, 0x1 ;  /* 0x0000001a00927c11 */ /* 0x000fe4000f8e08ff */
[----:B------:R-:W-:-:S03]  /*3c00*/  LEA R182, R3, UR26, 0x1 ;  /* 0x0000001a03b67c11 */ /* 0x000fc6000f8e08ff */
[--C-:B------:R-:W-:Y:S02]  /*3c10*/  IMAD.IADD R172, R153, 0x1, R146.reuse ;  /* 0x0000000199ac7824 */ /* 0x100fe400078e0292 */
[----:B------:R-:W-:Y:S01]  /*3c20*/  VIADD R182, R182, UR12 ;  /* 0x0000000cb6b67c36 */ /* 0x000fe20008000000 */
[----:B------:R-:W-:Y:S01]  /*3c30*/  @UP0 UMOV UR16, UR15 ;  /* 0x0000000f00100c82 */ /* 0x000fe20008000000 */
[C---:B------:R-:W-:Y:S02]  /*3c40*/  IMAD.IADD R152, R173.reuse, 0x1, R146 ;  /* 0x00000001ad987824 */ /* 0x040fe400078e0292 */
[----:B------:R-:W-:-:S07]  /*3c50*/  IMAD.IADD R181, R173, 0x1, R172 ;  /* 0x00000001adb57824 */ /* 0x000fce00078e02ac */
.L_x_2726:
[----:B------:R-:W0:Y:S01]  /*3c60*/  LDGDEPBAR ;  /* 0x00000000000079af */ /* 0x000e220000000000 */
[C---:B------:R-:W-:Y:S01]  /*3c70*/  IADD3 R144, PT, PT, R182.reuse, R173, RZ ;  /* 0x000000adb6907210 */ /* 0x040fe20007ffe0ff */
[----:B------:R-:W-:Y:S01]  /*3c80*/  USHF.L.U32 UR12, UR46, 0x7, URZ ;  /* 0x000000072e0c7899 */ /* 0x000fe200080006ff */
[----:B------:R-:W-:Y:S05]  /*3c90*/  IADD3 R0, PT, PT, R182, R153, RZ ;  /* 0x00000099b6007210 */ /* 0x000fea0007ffe0ff */
[----:B------:R-:W3:Y:S01]  /*3ca0*/  LDL R201, [R1+0x28] ;  /* 0x0000280001c97983 */ /* 0x000ee20000100800 */
        /* <DEDUP_REMOVED lines=8> */
[----:B------:R-:W1:Y:S08]  /*3d30*/  LDSM.16.M88.4 R16, [R146+0xc000] ;  /* 0x00c000009210783b */ /* 0x000e700000000200 */
[----:B------:R-:W2:Y:S08]  /*3d40*/  LDSM.16.M88.4 R60, [R182+0x2000] ;  /* 0x00200000b63c783b */ /* 0x000eb00000000200 */
[----:B------:R-:W4:Y:S08]  /*3d50*/  LDSM.16.M88.4 R32, [R146+0xc800] ;  /* 0x00c800009220783b */ /* 0x000f300000000200 */
        /* <DEDUP_REMOVED lines=21> */
[----:B----4-:R-:W-:Y:S06]  /*3eb0*/  IADD3 R0, PT, PT, R173, R0, RZ ;  /* 0x00000000ad007210 */ /* 0x010fec0007ffe0ff */
        /* <DEDUP_REMOVED lines=8> */
[----:B------:R-:W1:Y:S07]  /*3f40*/  LDSM.16.M88.4 R152, [R152+0xd800] ;  /* 0x00d800009898783b */ /* 0x000e6e0000000200 */
[C---:B--2---:R-:W-:Y:S08]  /*3f50*/  HMMA.16816.F32 R8, R144.reuse, R140, R8 ;  /* 0x0000008c9008723c */ /* 0x044ff00000001808 */
[-C--:B------:R-:W-:Y:S08]  /*3f60*/  HMMA.16816.F32 R12, R144, R142.reuse, R12 ;  /* 0x0000008e900c723c */ /* 0x080ff0000000180c */
[C---:B------:R-:W-:Y:S01]  /*3f70*/  HMMA.16816.F32 R16, R136.reuse, R142, R16 ;  /* 0x0000008e8810723c */ /* 0x040fe20000001810 */
[----:B------:R-:W2:Y:S07]  /*3f80*/  LDSM.16.M88.4 R140, [R172+0xd000] ;  /* 0x00d00000ac8c783b */ /* 0x000eae0000000200 */
[-C--:B------:R-:W-:Y:S01]  /*3f90*/  HMMA.16816.F32 R20, R136, R148.reuse, R20 ;  /* 0x000000948814723c */ /* 0x080fe20000001814 */
[----:B------:R-:W3:Y:S07]  /*3fa0*/  LDSM.16.M88.4 R172, [R172+0xd800] ;  /* 0x00d80000acac783b */ /* 0x000eee0000000200 */
[C---:B------:R-:W-:Y:S08]  /*3fb0*/  HMMA.16816.F32 R24, R144.reuse, R148, R24 ;  /* 0x000000949018723c */ /* 0x040ff00000001818 */
[-C--:B------:R-:W-:Y:S08]  /*3fc0*/  HMMA.16816.F32 R28, R144, R150.reuse, R28 ;  /* 0x00000096901c723c */ /* 0x080ff0000000181c */
[C---:B------:R-:W-:Y:S01]  /*3fd0*/  HMMA.16816.F32 R32, R136.reuse, R150, R32 ;  /* 0x000000968820723c */ /* 0x040fe20000001820 */
[----:B------:R-:W3:Y:S07]  /*3fe0*/  LDSM.16.M88.4 R148, [R0] ;  /* 0x000000000094783b */ /* 0x000eee0000000200 */
[-C--:B----4-:R-:W-:Y:S08]  /*3ff0*/  HMMA.16816.F32 R36, R136, R132.reuse, R36 ;  /* 0x000000848824723c */ /* 0x090ff00000001824 */
[C---:B------:R-:W-:Y:S08]  /*4000*/  HMMA.16816.F32 R40, R144.reuse, R132, R40 ;  /* 0x000000849028723c */ /* 0x040ff00000001828 */
[-C--:B------:R-:W-:Y:S08]  /*4010*/  HMMA.16816.F32 R44, R144, R134.reuse, R44 ;  /* 0x00000086902c723c */ /* 0x080ff0000000182c */
[C---:B------:R-:W-:Y:S01]  /*4020*/  HMMA.16816.F32 R48, R136.reuse, R134, R48 ;  /* 0x000000868830723c */ /* 0x040fe20000001830 */
[----:B------:R-:W4:Y:S07]  /*4030*/  LDSM.16.M88.4 R132, [R0+0x2000] ;  /* 0x002000000084783b */ /* 0x000f2e0000000200 */
[-C--:B-1----:R-:W-:Y:S08]  /*4040*/  HMMA.16816.F32 R52, R136, R152.reuse, R52 ;  /* 0x000000988834723c */ /* 0x082ff00000001834 */
[C---:B------:R-:W-:Y:S08]  /*4050*/  HMMA.16816.F32 R56, R144.reuse, R152, R56 ;  /* 0x000000989038723c */ /* 0x040ff00000001838 */
[-C--:B------:R-:W-:Y:S08]  /*4060*/  HMMA.16816.F32 R60, R144, R154.reuse, R60 ;  /* 0x0000009a903c723c */ /* 0x080ff0000000183c */
[----:B------:R-:W-:Y:S01]  /*4070*/  HMMA.16816.F32 R64, R136, R154, R64 ;  /* 0x0000009a8840723c */ /* 0x000fe20000001840 */
[----:B------:R-:W1:Y:S07]  /*4080*/  LDSM.16.M88.4 R136, [R181+0xc800] ;  /* 0x00c80000b588783b */ /* 0x000e6e0000000200 */
[-C--:B------:R-:W-:Y:S08]  /*4090*/  HMMA.16816.F32 R4, R156, R160.reuse, R4 ;  /* 0x000000a09c04723c */ /* 0x080ff00000001804 */
[C---:B------:R-:W-:Y:S01]  /*40a0*/  HMMA.16816.F32 R8, R164.reuse, R160, R8 ;  /* 0x000000a0a408723c */ /* 0x040fe20000001808 */
[----:B------:R-:W5:Y:S07]  /*40b0*/  LDG.E R160, desc[UR36][R2.64] ;  /* 0x0000002402a07981 */ /* 0x000f6e000c1e1900 */
        /* <DEDUP_REMOVED lines=9> */
[C---:B------:R-:W-:Y:S08]  /*4150*/  HMMA.16816.F32 R48, R156.reuse, R142, R48 ;  /* 0x0000008e9c30723c */ /* 0x040ff00000001830 */
[-C--:B---3--:R-:W-:Y:S08]  /*4160*/  HMMA.16816.F32 R52, R156, R172.reuse, R52 ;  /* 0x000000ac9c34723c */ /* 0x088ff00000001834 */
[C---:B------:R-:W-:Y:S08]  /*4170*/  HMMA.16816.F32 R56, R164.reuse, R172, R56 ;  /* 0x000000aca438723c */ /* 0x040ff00000001838 */
[-C--:B------:R-:W-:Y:S08]  /*4180*/  HMMA.16816.F32 R60, R164, R174.reuse, R60 ;  /* 0x000000aea43c723c */ /* 0x080ff0000000183c */
[----:B------:R-:W-:Y:S01]  /*4190*/  HMMA.16816.F32 R64, R156, R174, R64 ;  /* 0x000000ae9c40723c */ /* 0x000fe20000001840 */
[----:B------:R-:W5:Y:S04]  /*41a0*/  LDG.E R159, desc[UR36][R2.64+0x20] ;  /* 0x00002024029f7981 */ /* 0x000f68000c1e1900 */
[----:B------:R-:W5:Y:S03]  /*41b0*/  LDG.E R158, desc[UR36][R2.64+0x100] ;  /* 0x00010024029e7981 */ /* 0x000f66000c1e1900 */
[-C--:B------:R-:W-:Y:S01]  /*41c0*/  HMMA.16816.F32 R4, R148, R176.reuse, R4 ;  /* 0x000000b09404723c */ /* 0x080fe20000001804 */
[----:B------:R2:W5:Y:S07]  /*41d0*/  LDG.E R157, desc[UR36][R2.64+0x120] ;  /* 0x00012024029d7981 */ /* 0x00056e000c1e1900 */
[C---:B----4-:R-:W-:Y:S08]  /*41e0*/  HMMA.16816.F32 R8, R132.reuse, R176, R8 ;  /* 0x000000b08408723c */ /* 0x050ff00000001808 */
        /* <DEDUP_REMOVED lines=12> */
[-C--:B-1----:R-:W-:Y:S03]  /*42b0*/  HMMA.16816.F32 R20, R148, R136.reuse, R20 ;  /* 0x000000889414723c */ /* 0x082fe60000001814 */
[----:B------:R-:W-:Y:S01]  /*42c0*/  FMUL.FTZ R14, R14, UR14 ;  /* 0x0000000e0e0e7c20 */ /* 0x000fe20008410000 */
[----:B--2---:R-:W-:Y:S01]  /*42d0*/  LOP3.LUT R3, R219, UR12, RZ, 0xfc, !PT ;  /* 0x0000000cdb037c12 */ /* 0x004fe2000f8efcff */
[----:B------:R-:W-:Y:S03]  /*42e0*/  FMUL.FTZ R12, R12, UR14 ;  /* 0x0000000e0c0c7c20 */ /* 0x000fe60008410000 */
[----:B------:R-:W-:Y:S01]  /*42f0*/  MUFU.TANH R188, R6 ;  /* 0x0000000600bc7308 */ /* 0x000fe20000002400 */
[----:B------:R-:W-:Y:S01]  /*4300*/  FMUL.FTZ R15, R15, UR14 ;  /* 0x0000000e0f0f7c20 */ /* 0x000fe20008410000 */
[C---:B------:R-:W-:Y:S04]  /*4310*/  HMMA.16816.F32 R24, R132.reuse, R136, R24 ;  /* 0x000000888418723c */ /* 0x040fe80000001818 */
[----:B------:R-:W-:Y:S01]  /*4320*/  IADD3 R0, PT, PT, R3, R201, RZ ;  /* 0x000000c903007210 */ /* 0x000fe20007ffe0ff */
[----:B------:R-:W-:Y:S03]  /*4330*/  FMUL.FTZ R16, R16, UR14 ;  /* 0x0000000e10107c20 */ /* 0x000fe60008410000 */
[----:B------:R1:W-:Y:S01]  /*4340*/  MUFU.TANH R187, R7 ;  /* 0x0000000700bb7308 */ /* 0x0003e20000002400 */
[----:B------:R-:W-:Y:S01]  /*4350*/  FMUL.FTZ R18, R18, UR14 ;  /* 0x0000000e12127c20 */ /* 0x000fe20008410000 */
[-C--:B------:R-:W-:Y:S03]  /*4360*/  HMMA.16816.F32 R28, R132, R138.reuse, R28 ;  /* 0x0000008a841c723c */ /* 0x080fe6000000181c */
[----:B------:R-:W-:Y:S01]  /*4370*/  FMUL.FTZ R22, R22, UR14 ;  /* 0x0000000e16167c20 */ /* 0x000fe20008410000 */
[----:B------:R-:W-:Y:S01]  /*4380*/  FMUL.FTZ R20, R20, UR14 ;  /* 0x0000000e14147c20 */ /* 0x000fe20008410000 */
[----:B------:R-:W-:Y:S03]  /*4390*/  FMUL.FTZ R13, R13, UR14 ;  /* 0x0000000e0d0d7c20 */ /* 0x000fe60008410000 */
[----:B------:R-:W-:Y:S01]  /*43a0*/  MUFU.TANH R185, R10 ;  /* 0x0000000a00b97308 */ /* 0x000fe20000002400 */
[----:B------:R-:W-:Y:S01]  /*43b0*/  FMUL.FTZ R19, R19, UR14 ;  /* 0x0000000e13137c20 */ /* 0x000fe20008410000 */
[C---:B------:R-:W-:Y:S04]  /*43c0*/  HMMA.16816.F32 R32, R148.reuse, R138, R32 ;  /* 0x0000008a9420723c */ /* 0x040fe80000001820 */
[----:B------:R-:W-:Y:S01]  /*43d0*/  FMUL.FTZ R26, R26, UR14 ;  /* 0x0000000e1a1a7c20 */ /* 0x000fe20008410000 */
[----:B------:R-:W-:Y:S03]  /*43e0*/  FMUL.FTZ R24, R24, UR14 ;  /* 0x0000000e18187c20 */ /* 0x000fe60008410000 */
[----:B------:R-:W-:Y:S01]  /*43f0*/  MUFU.TANH R179, R11 ;  /* 0x0000000b00b37308 */ /* 0x000fe20000002400 */
[----:B-1----:R-:W1:Y:S01]  /*4400*/  LDSM.16.M88.4 R4, [R181+0xd000] ;  /* 0x00d00000b504783b */ /* 0x002e620000000200 */
[----:B------:R-:W-:Y:S01]  /*4410*/  FMUL.FTZ R17, R17, UR14 ;  /* 0x0000000e11117c20 */ /* 0x000fe20008410000 */
[----:B------:R-:W-:Y:S01]  /*4420*/  FMUL.FTZ R23, R23, UR14 ;  /* 0x0000000e17177c20 */ /* 0x000fe20008410000 */
[----:B------:R-:W-:Y:S01]  /*4430*/  FMUL.FTZ R21, R21, UR14 ;  /* 0x0000000e15157c20 */ /* 0x000fe20008410000 */
[----:B------:R-:W-:Y:S01]  /*4440*/  FMUL.FTZ R30, R30, UR14 ;  /* 0x0000000e1e1e7c20 */ /* 0x000fe20008410000 */
[----:B------:R-:W-:Y:S01]  /*4450*/  FMUL.FTZ R136, R29, UR14 ;  /* 0x0000000e1d887c20 */ /* 0x000fe20008410000 */
[----:B------:R-:W-:Y:S03]  /*4460*/  FMUL.FTZ R28, R28, UR14 ;  /* 0x0000000e1c1c7c20 */ /* 0x000fe60008410000 */
[----:B------:R-:W-:Y:S01]  /*4470*/  MUFU.TANH R178, R8 ;  /* 0x0000000800b27308 */ /* 0x000fe20000002400 */
[----:B------:R-:W-:Y:S01]  /*4480*/  FMUL.FTZ R27, R27, UR14 ;  /* 0x0000000e1b1b7c20 */ /* 0x000fe20008410000 */
[----:B------:R-:W-:Y:S01]  /*4490*/  FMUL.FTZ R31, R31, UR14 ;  /* 0x0000000e1f1f7c20 */ /* 0x000fe20008410000 */
[----:B------:R-:W-:Y:S01]  /*44a0*/  IADD3 R2, PT, PT, R0, 0xc7, RZ ;  /* 0x000000c700027810 */ /* 0x000fe20007ffe0ff */
[----:B------:R-:W-:Y:S01]  /*44b0*/  FMUL.FTZ R140, R33, UR14 ;  /* 0x0000000e218c7c20 */ /* 0x000fe20008410000 */
[----:B------:R-:W-:Y:S01]  /*44c0*/  FMUL.FTZ R137, R34, UR14 ;  /* 0x0000000e22897c20 */ /* 0x000fe20008410000 */
[----:B------:R-:W-:Y:S04]  /*44d0*/  FMUL.FTZ R138, R35, UR14 ;  /* 0x0000000e238a7c20 */ /* 0x000fe80008410000 */
[----:B------:R2:W-:Y:S01]  /*44e0*/  MUFU.TANH R175, R9 ;  /* 0x0000000900af7308 */ /* 0x0005e20000002400 */
[----:B------:R-:W-:Y:S09]  /*44f0*/  FMUL.FTZ R139, R32, UR14 ;  /* 0x0000000e208b7c20 */ /* 0x000ff20008410000 */
[----:B------:R3:W-:Y:S10]  /*4500*/  MUFU.TANH R165, R18 ;  /* 0x0000001200a57308 */ /* 0x0007f40000002400 */
[----:B------:R-:W-:Y:S01]  /*4510*/  MUFU.TANH R162, R16 ;  /* 0x0000001000a27308 */ /* 0x000fe20000002400 */
[----:B--2---:R-:W2:Y:S09]  /*4520*/  LDSM.16.M88.4 R8, [R181+0xd800] ;  /* 0x00d80000b508783b */ /* 0x004eb20000000200 */
[----:B------:R-:W-:Y:S01]  /*4530*/  MUFU.TANH R171, R12 ;  /* 0x0000000c00ab7308 */ /* 0x000fe20000002400 */
[-C--:B-1----:R-:W-:Y:S03]  /*4540*/  HMMA.16816.F32 R36, R148, R4.reuse, R36 ;  /* 0x000000049424723c */ /* 0x082fe60000001824 */
[----:B---3--:R-:W-:Y:S01]  /*4550*/  FMUL.FTZ R18, R25, UR14 ;  /* 0x0000000e19127c20 */ /* 0x008fe20008410000 */
[C---:B------:R-:W-:Y:S05]  /*4560*/  IADD3 R25, PT, PT, R0.reuse, 0x70, RZ ;  /* 0x0000007000197810 */ /* 0x040fea0007ffe0ff */
[----:B------:R1:W3:Y:S01]  /*4570*/  MUFU.TANH R174, R14 ;  /* 0x0000000e00ae7308 */ /* 0x0002e20000002400 */
[C---:B------:R-:W-:Y:S04]  /*4580*/  HMMA.16816.F32 R40, R132.reuse, R4, R40 ;  /* 0x000000048428723c */ /* 0x040fe80000001828 */
[C---:B------:R-:W-:Y:S02]  /*4590*/  IADD3 R5, PT, PT, R0.reuse, 0xbf, RZ ;  /* 0x000000bf00057810 */ /* 0x040fe40007ffe0ff */
[----:B------:R-:W-:Y:S03]  /*45a0*/  IADD3 R4, PT, PT, R0, 0xc8, RZ ;  /* 0x000000c800047810 */ /* 0x000fe60007ffe0ff */
[----:B------:R-:W-:Y:S01]  /*45b0*/  MUFU.TANH R170, R15 ;  /* 0x0000000f00aa7308 */ /* 0x000fe20000002400 */
[-C--:B------:R-:W-:Y:S03]  /*45c0*/  HMMA.16816.F32 R44, R132, R6.reuse, R44 ;  /* 0x00000006842c723c */ /* 0x080fe6000000182c */
[----:B------:R-:W-:Y:S01]  /*45d0*/  FMUL.FTZ R141, R38, UR14 ;  /* 0x0000000e268d7c20 */ /* 0x000fe20008410000 */
[----:B------:R-:W-:Y:S01]  /*45e0*/  IADD3 R38, PT, PT, R0, 0x57, RZ ;  /* 0x0000005700267810 */ /* 0x000fe20007ffe0ff */
[----:B------:R-:W-:Y:S01]  /*45f0*/  FMUL.FTZ R147, R36, UR14 ;  /* 0x0000000e24937c20 */ /* 0x000fe20008410000 */
[C---:B------:R-:W-:Y:S03]  /*4600*/  IADD3 R36, PT, PT, R0.reuse, 0x97, RZ ;  /* 0x0000009700247810 */ /* 0x040fe60007ffe0ff */
[----:B------:R-:W-:Y:S01]  /*4610*/  MUFU.TANH R168, R13 ;  /* 0x0000000d00a87308 */ /* 0x000fe20000002400 */
[C---:B------:R-:W-:Y:S04]  /*4620*/  HMMA.16816.F32 R48, R148.reuse, R6, R48 ;  /* 0x000000069430723c */ /* 0x040fe80000001830 */
[----:B------:R-:W-:Y:S01]  /*4630*/  FMUL.FTZ R154, R41, UR14 ;  /* 0x0000000e299a7c20 */ /* 0x000fe20008410000 */
[----:B-1----:R-:W-:Y:S01]  /*4640*/  IADD3 R14, PT, PT, R0, 0xaf, RZ ;  /* 0x000000af000e7810 */ /* 0x002fe20007ffe0ff */
[----:B------:R-:W-:Y:S03]  /*4650*/  FMUL.FTZ R145, R43, UR14 ;  /* 0x0000000e2b917c20 */ /* 0x000fe60008410000 */
[----:B------:R-:W-:Y:S01]  /*4660*/  MUFU.TANH R164, R19 ;  /* 0x0000001300a47308 */ /* 0x000fe20000002400 */
[-C--:B--2---:R-:W-:Y:S03]  /*4670*/  HMMA.16816.F32 R52, R148, R8.reuse, R52 ;  /* 0x000000089434723c */ /* 0x084fe60000001834 */
[----:B------:R-:W-:Y:S01]  /*4680*/  FMUL.FTZ R163, R46, UR14 ;  /* 0x0000000e2ea37c20 */ /* 0x000fe20008410000 */
[C---:B------:R-:W-:Y:S01]  /*4690*/  IADD3 R43, PT, PT, R0.reuse, 0x47, RZ ;  /* 0x00000047002b7810 */ /* 0x040fe20007ffe0ff */
[----:B------:R-:W-:Y:S01]  /*46a0*/  FMUL.FTZ R146, R37, UR14 ;  /* 0x0000000e25927c20 */ /* 0x000fe20008410000 */
[----:B------:R-:W-:Y:S03]  /*46b0*/  IADD3 R6, PT, PT, R0, 0xc0, RZ ;  /* 0x000000c000067810 */ /* 0x000fe60007ffe0ff */
[----:B------:R-:W-:Y:S01]  /*46c0*/  MUFU.TANH R161, R17 ;  /* 0x0000001100a17308 */ /* 0x000fe20000002400 */
[C---:B------:R-:W-:Y:S04]  /*46d0*/  HMMA.16816.F32 R56, R132.reuse, R8, R56 ;  /* 0x000000088438723c */ /* 0x040fe80000001838 */
[----:B------:R-:W-:Y:S01]  /*46e0*/  FMUL.FTZ R169, R50, UR14 ;  /* 0x0000000e32a97c20 */ /* 0x000fe20008410000 */
[----:B------:R-:W-:Y:S01]  /*46f0*/  IADD3 R8, PT, PT, R0, 0x88, RZ ;  /* 0x0000008800087810 */ /* 0x000fe20007ffe0ff */
[----:B------:R-:W-:Y:S03]  /*4700*/  FMUL.FTZ R144, R39, UR14 ;  /* 0x0000000e27907c20 */ /* 0x000fe60008410000 */
[----:B------:R1:W-:Y:S01]  /*4710*/  MUFU.TANH R156, R22 ;  /* 0x00000016009c7308 */ /* 0x0003e20000002400 */
[-C--:B------:R-:W-:Y:S03]  /*4720*/  HMMA.16816.F32 R60, R132, R10.reuse, R60 ;  /* 0x0000000a843c723c */ /* 0x080fe6000000183c */
[----:B------:R-:W-:Y:S01]  /*4730*/  IABS R33, R8 ;  /* 0x0000000800217213 */ /* 0x000fe20000000000 */
[----:B------:R-:W-:Y:S01]  /*4740*/  FMUL.FTZ R181, R54, UR14 ;  /* 0x0000000e36b57c20 */ /* 0x000fe20008410000 */
[----:B------:R-:W-:Y:S01]  /*4750*/  FMUL.FTZ R191, R52, UR14 ;  /* 0x0000000e34bf7c20 */ /* 0x000fe20008410000 */
[----:B------:R-:W-:Y:S03]  /*4760*/  IABS R29, R6 ;  /* 0x00000006001d7213 */ /* 0x000fe60000000000 */
[----:B------:R2:W-:Y:S01]  /*4770*/  MUFU.TANH R135, R26 ;  /* 0x0000001a00877308 */ /* 0x0005e20000002400 */
[----:B------:R-:W-:Y:S01]  /*4780*/  I2FP.F32.S32 R50, R33 ;  /* 0x0000002100327245 */ /* 0x000fe20000201400 */
[----:B------:R-:W-:Y:S04]  /*4790*/  HMMA.16816.F32 R64, R148, R10, R64 ;  /* 0x0000000a9440723c */ /* 0x000fe80000001840 */
[C---:B------:R-:W-:Y:S01]  /*47a0*/  IADD3 R10, PT, PT, R0.reuse, 0x80, RZ ;  /* 0x00000080000a7810 */ /* 0x040fe20007ffe0ff */
[----:B------:R-:W-:Y:S03]  /*47b0*/  FMUL.FTZ R186, R55, UR14 ;  /* 0x0000000e37ba7c20 */ /* 0x000fe60008410000 */
[----:B------:R4:W-:Y:S01]  /*47c0*/  MUFU.TANH R151, R20 ;  /* 0x0000001400977308 */ /* 0x0009e20000002400 */
[----:B-1----:R-:W-:Y:S01]  /*47d0*/  IADD3 R22, PT, PT, R0, 0x9f, RZ ;  /* 0x0000009f00167810 */ /* 0x002fe20007ffe0ff */
[----:B------:R-:W-:Y:S01]  /*47e0*/  FMUL.FTZ R193, R58, UR14 ;  /* 0x0000000e3ac17c20 */ /* 0x000fe20008410000 */
[----:B------:R-:W-:Y:S01]  /*47f0*/  IABS R35, R10 ;  /* 0x0000000a00237213 */ /* 0x000fe20000000000 */
[----:B------:R-:W-:Y:S01]  /*4800*/  FMUL.FTZ R197, R60, UR14 ;  /* 0x0000000e3cc57c20 */ /* 0x000fe20008410000 */
[----:B------:R-:W-:Y:S01]  /*4810*/  IABS R10, R22 ;  /* 0x00000016000a7213 */ /* 0x000fe20000000000 */
[----:B------:R-:W-:Y:S01]  /*4820*/  FMUL.FTZ R194, R59, UR14 ;  /* 0x0000000e3bc27c20 */ /* 0x000fe20008410000 */
[----:B------:R-:W-:Y:S03]  /*4830*/  IABS R22, R38 ;  /* 0x0000002600167213 */ /* 0x000fe60000000000 */
[----:B------:R-:W-:Y:S01]  /*4840*/  MUFU.TANH R155, R23 ;  /* 0x00000017009b7308 */ /* 0x000fe20000002400 */
[----:B------:R-:W-:Y:S01]  /*4850*/  IABS R6, R14 ;  /* 0x0000000e00067213 */ /* 0x000fe20000000000 */
[----:B------:R-:W-:Y:S01]  /*4860*/  FMUL.FTZ R133, R42, UR14 ;  /* 0x0000000e2a857c20 */ /* 0x000fe20008410000 */
[----:B------:R-:W-:Y:S01]  /*4870*/  IABS R14, R43 ;  /* 0x0000002b000e7213 */ /* 0x000fe20000000000 */
[----:B------:R-:W-:Y:S01]  /*4880*/  FMUL.FTZ R153, R40, UR14 ;  /* 0x0000000e28997c20 */ /* 0x000fe20008410000 */
[----:B------:R-:W-:Y:S01]  /*4890*/  FMUL.FTZ R201, R66, UR14 ;  /* 0x0000000e42c97c20 */ /* 0x000fe20008410000 */
[----:B------:R-:W-:Y:S01]  /*48a0*/  I2FP.F32.S32 R66, R22 ;  /* 0x0000001600427245 */ /* 0x000fe20000201400 */
[----:B------:R-:W-:Y:S03]  /*48b0*/  FMUL.FTZ R202, R67, UR14 ;  /* 0x0000000e43ca7c20 */ /* 0x000fe60008410000 */
[----:B------:R-:W-:Y:S01]  /*48c0*/  MUFU.TANH R150, R21 ;  /* 0x0000001500967308 */ /* 0x000fe20000002400 */
[----:B------:R-:W-:Y:S01]  /*48d0*/  IADD3 R9, PT, PT, R0, 0x7f, RZ ;  /* 0x0000007f00097810 */ /* 0x000fe20007ffe0ff */
[----:B------:R-:W-:Y:S01]  /*48e0*/  FMUL.FTZ R203, R64, UR14 ;  /* 0x0000000e40cb7c20 */ /* 0x000fe20008410000 */
[----:B------:R-:W-:Y:S01]  /*48f0*/  IADD3 R41, PT, PT, R0, 0x90, RZ ;  /* 0x0000009000297810 */ /* 0x000fe20007ffe0ff */
[----:B------:R-:W-:Y:S01]  /*4900*/  FMUL.FTZ R167, R44, UR14 ;  /* 0x0000000e2ca77c20 */ /* 0x000fe20008410000 */
[----:B------:R-:W-:Y:S01]  /*4910*/  IABS R34, R9 ;  /* 0x0000000900227213 */ /* 0x000fe20000000000 */
[----:B------:R-:W-:Y:S01]  /*4920*/  FMUL.FTZ R176, R48, UR14 ;  /* 0x0000000e30b07c20 */ /* 0x000fe20008410000 */
[C---:B------:R-:W-:Y:S03]  /*4930*/  IADD3 R7, PT, PT, R0.reuse, 0x87, RZ ;  /* 0x0000008700077810 */ /* 0x040fe60007ffe0ff */
[----:B------:R1:W-:Y:S01]  /*4940*/  MUFU.TANH R142, R27 ;  /* 0x0000001b008e7308 */ /* 0x0003e20000002400 */
[C---:B------:R-:W-:Y:S01]  /*4950*/  IADD3 R37, PT, PT, R0.reuse, 0x58, RZ ;  /* 0x0000005800257810 */ /* 0x040fe20007ffe0ff */
[----:B------:R-:W-:Y:S01]  /*4960*/  FMUL.FTZ R177, R49, UR14 ;  /* 0x0000000e31b17c20 */ /* 0x000fe20008410000 */
[----:B------:R-:W-:Y:S01]  /*4970*/  IABS R32, R7 ;  /* 0x0000000700207213 */ /* 0x000fe20000000000 */
[----:B------:R-:W-:Y:S01]  /*4980*/  FMUL.FTZ R173, R51, UR14 ;  /* 0x0000000e33ad7c20 */ /* 0x000fe20008410000 */
[----:B------:R-:W-:Y:S01]  /*4990*/  IABS R7, R36 ;  /* 0x0000002400077213 */ /* 0x000fe20000000000 */
[----:B------:R-:W-:Y:S01]  /*49a0*/  FMUL.FTZ R204, R65, UR14 ;  /* 0x0000000e41cc7c20 */ /* 0x000fe20008410000 */
[C---:B--2---:R-:W-:Y:S03]  /*49b0*/  IADD3 R26, PT, PT, R0.reuse, 0x77, RZ ;  /* 0x00000077001a7810 */ /* 0x044fe60007ffe0ff */
[----:B------:R2:W-:Y:S01]  /*49c0*/  MUFU.TANH R60, R24 ;  /* 0x00000018003c7308 */ /* 0x0005e20000002400 */
[----:B------:R-:W-:Y:S01]  /*49d0*/  IADD3 R16, PT, PT, R0, 0xa7, RZ ;  /* 0x000000a700107810 */ /* 0x000fe20007ffe0ff */
[----:B------:R-:W-:Y:S01]  /*49e0*/  FMUL.FTZ R195, R56, UR14 ;  /* 0x0000000e38c37c20 */ /* 0x000fe20008410000 */
[----:B------:R-:W-:Y:S01]  /*49f0*/  IABS R26, R26 ;  /* 0x0000001a001a7213 */ /* 0x000fe20000000000 */
[----:B------:R-:W-:Y:S01]  /*4a00*/  FMUL.FTZ R166, R47, UR14 ;  /* 0x0000000e2fa67c20 */ /* 0x000fe20008410000 */
[C---:B------:R-:W-:Y:S01]  /*4a10*/  IADD3 R12, PT, PT, R0.reuse, 0xb0, RZ ;  /* 0x000000b0000c7810 */ /* 0x040fe20007ffe0ff */
[----:B------:R-:W-:Y:S01]  /*4a20*/  FMUL.FTZ R172, R45, UR14 ;  /* 0x0000000e2dac7c20 */ /* 0x000fe20008410000 */
[C---:B----4-:R-:W-:Y:S03]  /*4a30*/  IADD3 R20, PT, PT, R0.reuse, 0xa0, RZ ;  /* 0x000000a000147810 */ /* 0x050fe60007ffe0ff */
[----:B------:R4:W-:Y:S01]  /*4a40*/  MUFU.TANH R59, R18 ;  /* 0x00000012003b7308 */ /* 0x0009e20000002400 */
[C---:B------:R-:W-:Y:S01]  /*4a50*/  IADD3 R13, PT, PT, R0.reuse, 0xb8, RZ ;  /* 0x000000b8000d7810 */ /* 0x040fe20007ffe0ff */
[----:B------:R-:W-:Y:S01]  /*4a60*/  FMUL.FTZ R198, R61, UR14 ;  /* 0x0000000e3dc67c20 */ /* 0x000fe20008410000 */
[C---:B------:R-:W-:Y:S01]  /*4a70*/  IADD3 R11, PT, PT, R0.reuse, 0xb7, RZ ;  /* 0x000000b7000b7810 */ /* 0x040fe20007ffe0ff */
[----:B------:R-:W-:Y:S01]  /*4a80*/  FMUL.FTZ R196, R57, UR14 ;  /* 0x0000000e39c47c20 */ /* 0x000fe20008410000 */
[C---:B-1----:R-:W-:Y:S01]  /*4a90*/  IADD3 R27, PT, PT, R0.reuse, 0x78, RZ ;  /* 0x00000078001b7810 */ /* 0x042fe20007ffe0ff */
[----:B------:R-:W-:Y:S01]  /*4aa0*/  FMUL.FTZ R192, R53, UR14 ;  /* 0x0000000e35c07c20 */ /* 0x000fe20008410000 */
[C---:B------:R-:W-:Y:S03]  /*4ab0*/  IADD3 R23, PT, PT, R0.reuse, 0x6f, RZ ;  /* 0x0000006f00177810 */ /* 0x040fe60007ffe0ff */
[----:B------:R-:W-:Y:S01]  /*4ac0*/  MUFU.TANH R143, R31 ;  /* 0x0000001f008f7308 */ /* 0x000fe20000002400 */
[C---:B--2---:R-:W-:Y:S01]  /*4ad0*/  IADD3 R24, PT, PT, R0.reuse, 0x98, RZ ;  /* 0x0000009800187810 */ /* 0x044fe20007ffe0ff */
[----:B------:R-:W-:Y:S01]  /*4ae0*/  FMUL.FTZ R200, R63, UR14 ;  /* 0x0000000e3fc87c20 */ /* 0x000fe20008410000 */
[----:B------:R-:W-:Y:S01]  /*4af0*/  IADD3 R15, PT, PT, R0, 0xa8, RZ ;  /* 0x000000a8000f7810 */ /* 0x000fe20007ffe0ff */
[----:B------:R-:W-:Y:S01]  /*4b00*/  FMUL.FTZ R199, R62, UR14 ;  /* 0x0000000e3ec77c20 */ /* 0x000fe20008410000 */
[----:B------:R-:W-:Y:S02]  /*4b10*/  IABS R9, R24 ;  /* 0x0000001800097213 */ /* 0x000fe40000000000 */
[----:B------:R-:W-:Y:S03]  /*4b20*/  IABS R24, R37 ;  /* 0x0000002500187213 */ /* 0x000fe60000000000 */
[----:B------:R-:W1:Y:S01]  /*4b30*/  MUFU.TANH R152, R30 ;  /* 0x0000001e00987308 */ /* 0x000e620000002400 */
[----:B------:R-:W-:Y:S01]  /*4b40*/  I2FP.F32.S32 R36, R9 ;  /* 0x0000000900247245 */ /* 0x000fe20000201400 */
[----:B---3--:R-:W-:Y:S01]  /*4b50*/  FFMA.FTZ R9, -R174, R174, 1 ;  /* 0x3f800000ae097423 */ /* 0x008fe200000101ae */
[----:B------:R-:W-:Y:S02]  /*4b60*/  I2FP.F32.S32 R67, R24 ;  /* 0x0000001800437245 */ /* 0x000fe40000201400 */
[C---:B------:R-:W-:Y:S01]  /*4b70*/  IADD3 R21, PT, PT, R0.reuse, 0x68, RZ ;  /* 0x0000006800157810 */ /* 0x040fe20007ffe0ff */
[----:B------:R-:W-:Y:S01]  /*4b80*/  FMUL.FTZ R210, R9, UR14 ;  /* 0x0000000e09d27c20 */ /* 0x000fe20008410000 */
[C---:B------:R-:W-:Y:S03]  /*4b90*/  IADD3 R19, PT, PT, R0.reuse, 0x67, RZ ;  /* 0x0000006700137810 */ /* 0x040fe60007ffe0ff */
[----:B------:R2:W-:Y:S01]  /*4ba0*/  MUFU.TANH R132, R138 ;  /* 0x0000008a00847308 */ /* 0x0005e20000002400 */
[C---:B------:R-:W-:Y:S02]  /*4bb0*/  IADD3 R17, PT, PT, R0.reuse, 0x60, RZ ;  /* 0x0000006000117810 */ /* 0x040fe40007ffe0ff */
[C---:B----4-:R-:W-:Y:S02]  /*4bc0*/  IADD3 R18, PT, PT, R0.reuse, 0x5f, RZ ;  /* 0x0000005f00127810 */ /* 0x050fe40007ffe0ff */
[C---:B------:R-:W-:Y:S02]  /*4bd0*/  IADD3 R39, PT, PT, R0.reuse, 0x50, RZ ;  /* 0x0000005000277810 */ /* 0x040fe40007ffe0ff */
[----:B------:R-:W-:Y:S03]  /*4be0*/  IADD3 R40, PT, PT, R0, 0x4f, RZ ;  /* 0x0000004f00287810 */ /* 0x000fe60007ffe0ff */
[----:B------:R-:W-:Y:S01]  /*4bf0*/  MUFU.TANH R149, R139 ;  /* 0x0000008b00957308 */ /* 0x000fe20000002400 */
[----:B-1----:R-:W-:Y:S01]  /*4c00*/  FFMA.FTZ R9, -R152, R152, 1 ;  /* 0x3f80000098097423 */ /* 0x002fe20000010198 */
[C---:B------:R-:W-:Y:S02]  /*4c10*/  IADD3 R42, PT, PT, R0.reuse, 0x8f, RZ ;  /* 0x0000008f002a7810 */ /* 0x040fe40007ffe0ff */
[----:B------:R-:W-:Y:S01]  /*4c20*/  IADD3 R44, PT, PT, R0, 0x48, RZ ;  /* 0x00000048002c7810 */ /* 0x000fe20007ffe0ff */
[----:B------:R-:W-:Y:S01]  /*4c30*/  FMUL.FTZ R221, R9, UR14 ;  /* 0x0000000e09dd7c20 */ /* 0x000fe20008410000 */
[----:B------:R-:W-:Y:S04]  /*4c40*/  IABS R31, R4 ;  /* 0x00000004001f7213 */ /* 0x000fe80000000000 */
[----:B------:R1:W-:Y:S01]  /*4c50*/  MUFU.TANH R58, R28 ;  /* 0x0000001c003a7308 */ /* 0x0003e20000002400 */
[----:B--2---:R-:W-:Y:S02]  /*4c60*/  MOV R138, R26 ;  /* 0x0000001a008a7202 */ /* 0x004fe40000000f00 */
[----:B------:R-:W-:Y:S02]  /*4c70*/  I2FP.F32.S32 R26, R35 ;  /* 0x00000023001a7245 */ /* 0x000fe40000201400 */
[----:B------:R-:W-:Y:S02]  /*4c80*/  IABS R0, R16 ;  /* 0x0000001000007213 */ /* 0x000fe40000000000 */
[----:B------:R-:W-:Y:S03]  /*4c90*/  IABS R8, R12 ;  /* 0x0000000c00087213 */ /* 0x000fe60000000000 */
[----:B------:R-:W2:Y:S01]  /*4ca0*/  MUFU.TANH R134, R137 ;  /* 0x0000008900867308 */ /* 0x000ea20000002400 */
[C---:B------:R-:W-:Y:S01]  /*4cb0*/  FFMA.FTZ R24, R26.reuse, -UR16, R190 ;  /* 0x800000101a187c23 */ /* 0x040fe200080100be */
[----:B------:R-:W-:Y:S01]  /*4cc0*/  IABS R30, R2 ;  /* 0x00000002001e7213 */ /* 0x000fe20000000000 */
[----:B------:R-:W-:Y:S01]  /*4cd0*/  FFMA.FTZ R26, R26, -UR16, R165 ;  /* 0x800000101a1a7c23 */ /* 0x000fe200080100a5 */
[----:B------:R-:W-:Y:S02]  /*4ce0*/  IABS R12, R20 ;  /* 0x00000014000c7213 */ /* 0x000fe40000000000 */
[----:B------:R-:W-:Y:S04]  /*4cf0*/  IABS R20, R39 ;  /* 0x0000002700147213 */ /* 0x000fe80000000000 */
[----:B------:R-:W-:Y:S01]  /*4d00*/  MUFU.TANH R51, R144 ;  /* 0x0000009000337308 */ /* 0x000fe20000002400 */
[----:B-1----:R-:W-:Y:S02]  /*4d10*/  IABS R28, R5 ;  /* 0x00000005001c7213 */ /* 0x002fe40000000000 */
[----:B------:R-:W-:Y:S02]  /*4d20*/  IABS R5, R41 ;  /* 0x0000002900057213 */ /* 0x000fe40000000000 */
[----:B------:R-:W-:Y:S01]  /*4d30*/  I2FP.F32.S32 R41, R6 ;  /* 0x0000000600297245 */ /* 0x000fe20000201400 */
[----:B------:R-:W-:Y:S01]  /*4d40*/  FFMA.FTZ R6, -R179, R179, 1 ;  /* 0x3f800000b3067423 */ /* 0x000fe200000101b3 */
[----:B------:R-:W-:Y:S03]  /*4d50*/  I2FP.F32.S32 R64, R5 ;  /* 0x0000000500407245 */ /* 0x000fe60000201400 */
[----:B------:R-:W-:Y:S01]  /*4d60*/  MUFU.TANH R144, R177 ;  /* 0x000000b100907308 */ /* 0x000fe20000002400 */
[----:B------:R-:W-:Y:S01]  /*4d70*/  FFMA.FTZ R5, -R190, R190, 1 ;  /* 0x3f800000be057423 */ /* 0x000fe200000101be */
[----:B------:R-:W-:Y:S01]  /*4d80*/  FMUL.FTZ R190, R6, UR14 ;  /* 0x0000000e06be7c20 */ /* 0x000fe20008410000 */
[----:B------:R-:W-:Y:S01]  /*4d90*/  FFMA.FTZ R6, -R162, R162, 1 ;  /* 0x3f800000a2067423 */ /* 0x000fe200000101a2 */
[----:B------:R-:W-:Y:S02]  /*4da0*/  IABS R2, R42 ;  /* 0x0000002a00027213 */ /* 0x000fe40000000000 */
[----:B------:R-:W-:Y:S01]  /*4db0*/  I2FP.F32.S32 R48, R31 ;  /* 0x0000001f00307245 */ /* 0x000fe20000201400 */
[----:B------:R-:W-:Y:S03]  /*4dc0*/  FMUL.FTZ R211, R6, UR14 ;  /* 0x0000000e06d37c20 */ /* 0x000fe60008410000 */
[----:B------:R1:W-:Y:S01]  /*4dd0*/  MUFU.TANH R55, R154 ;  /* 0x0000009a00377308 */ /* 0x0003e20000002400 */
[----:B------:R-:W-:Y:S01]  /*4de0*/  FFMA.FTZ R6, -R135, R135, 1 ;  /* 0x3f80000087067423 */ /* 0x000fe20000010187 */
[----:B------:R-:W-:Y:S01]  /*4df0*/  I2FP.F32.S32 R39, R0 ;  /* 0x0000000000277245 */ /* 0x000fe20000201400 */
[----:B------:R-:W-:Y:S01]  /*4e00*/  FFMA.FTZ R0, -R187, R187, 1 ;  /* 0x3f800000bb007423 */ /* 0x000fe200000101bb */
[----:B------:R-:W-:Y:S01]  /*4e10*/  IABS R27, R27 ;  /* 0x0000001b001b7213 */ /* 0x000fe20000000000 */
[----:B------:R-:W-:Y:S01]  /*4e20*/  FMUL.FTZ R217, R6, UR14 ;  /* 0x0000000e06d97c20 */ /* 0x000fe20008410000 */
[----:B--2---:R-:W-:Y:S01]  /*4e30*/  FFMA.FTZ R6, -R134, R134, 1 ;  /* 0x3f80000086067423 */ /* 0x004fe20000010186 */
[----:B------:R-:W-:Y:S03]  /*4e40*/  I2FP.F32.S32 R49, R32 ;  /* 0x0000002000317245 */ /* 0x000fe60000201400 */
[----:B------:R-:W-:Y:S01]  /*4e50*/  MUFU.TANH R148, R140 ;  /* 0x0000008c00947308 */ /* 0x000fe20000002400 */
[----:B------:R-:W-:Y:S01]  /*4e60*/  I2FP.F32.S32 R35, R7 ;  /* 0x0000000700237245 */ /* 0x000fe20000201400 */
[----:B------:R-:W-:Y:S01]  /*4e70*/  FMUL.FTZ R224, R6, UR14 ;  /* 0x0000000e06e07c20 */ /* 0x000fe20008410000 */
[----:B------:R-:W-:Y:S01]  /*4e80*/  I2FP.F32.S32 R65, R2 ;  /* 0x0000000200417245 */ /* 0x000fe20000201400 */
[----:B------:R-:W-:Y:S01]  /*4e90*/  FFMA.FTZ R2, -R189, R189, 1 ;  /* 0x3f800000bd027423 */ /* 0x000fe200000101bd */
[----:B------:R-:W-:Y:S01]  /*4ea0*/  I2FP.F32.S32 R46, R29 ;  /* 0x0000001d002e7245 */ /* 0x000fe20000201400 */
[----:B------:R-:W-:Y:S01]  /*4eb0*/  FFMA.FTZ R48, R48, -UR16, R185 ;  /* 0x8000001030307c23 */ /* 0x000fe200080100b9 */
[----:B------:R-:W-:Y:S03]  /*4ec0*/  FFMA.FTZ R7, -R185, R185, 1 ;  /* 0x3f800000b9077423 */ /* 0x000fe600000101b9 */
[----:B------:R-:W-:Y:S01]  /*4ed0*/  MUFU.TANH R37, R145 ;  /* 0x0000009100257308 */ /* 0x000fe20000002400 */
[----:B-1----:R-:W-:Y:S01]  /*4ee0*/  I2FP.F32.S32 R154, R14 ;  /* 0x0000000e009a7245 */ /* 0x002fe20000201400 */
[----:B------:R-:W-:Y:S01]  /*4ef0*/  FMUL.FTZ R185, R0, UR14 ;  /* 0x0000000e00b97c20 */ /* 0x000fe20008410000 */
[----:B------:R-:W-:Y:S01]  /*4f00*/  I2FP.F32.S32 R139, R27 ;  /* 0x0000001b008b7245 */ /* 0x000fe20000201400 */
[----:B------:R-:W-:Y:S01]  /*4f10*/  FFMA.FTZ R0, -R175, R175, 1 ;  /* 0x3f800000af007423 */ /* 0x000fe200000101af */
[----:B------:R-:W-:Y:S01]  /*4f20*/  FFMA.FTZ R27, R49, -UR16, R187 ;  /* 0x80000010311b7c23 */ /* 0x000fe200080100bb */
[----:B------:R-:W-:Y:S01]  /*4f30*/  FMUL.FTZ R187, R2, UR14 ;  /* 0x0000000e02bb7c20 */ /* 0x000fe20008410000 */
[----:B------:R-:W-:Y:S03]  /*4f40*/  FFMA.FTZ R2, -R178, R178, 1 ;  /* 0x3f800000b2027423 */ /* 0x000fe600000101b2 */
[----:B------:R-:W-:Y:S01]  /*4f50*/  MUFU.TANH R145, R176 ;  /* 0x000000b000917308 */ /* 0x000fe20000002400 */
[----:B------:R-:W-:Y:S01]  /*4f60*/  FFMA.FTZ R32, R46, -UR16, R178 ;  /* 0x800000102e207c23 */ /* 0x000fe200080100b2 */
[----:B------:R-:W-:Y:S01]  /*4f70*/  FMUL.FTZ R178, R0, UR14 ;  /* 0x0000000e00b27c20 */ /* 0x000fe20008410000 */
[----:B------:R-:W-:Y:S01]  /*4f80*/  FFMA.FTZ R0, -R168, R168, 1 ;  /* 0x3f800000a8007423 */ /* 0x000fe200000101a8 */
[----:B------:R-:W-:Y:S01]  /*4f90*/  I2FP.F32.S32 R42, R8 ;  /* 0x00000008002a7245 */ /* 0x000fe20000201400 */
[----:B------:R-:W-:Y:S01]  /*4fa0*/  FFMA.FTZ R8, -R170, R170, 1 ;  /* 0x3f800000aa087423 */ /* 0x000fe200000101aa */
[----:B------:R-:W-:Y:S01]  /*4fb0*/  IABS R25, R25 ;  /* 0x0000001900197213 */ /* 0x000fe20000000000 */
[----:B------:R-:W-:Y:S03]  /*4fc0*/  FMUL.FTZ R205, R0, UR14 ;  /* 0x0000000e00cd7c20 */ /* 0x000fe60008410000 */
[----:B------:R-:W-:Y:S01]  /*4fd0*/  MUFU.TANH R56, R153 ;  /* 0x0000009900387308 */ /* 0x000fe20000002400 */
[----:B------:R-:W-:Y:S01]  /*4fe0*/  IABS R4, R15 ;  /* 0x0000000f00047213 */ /* 0x000fe20000000000 */
[----:B------:R-:W-:Y:S01]  /*4ff0*/  FFMA.FTZ R0, -R150, R150, 1 ;  /* 0x3f80000096007423 */ /* 0x000fe20000010196 */
[----:B------:R-:W-:Y:S01]  /*5000*/  IABS R11, R11 ;  /* 0x0000000b000b7213 */ /* 0x000fe20000000000 */
[----:B------:R-:W-:Y:S01]  /*5010*/  FMUL.FTZ R209, R8, UR14 ;  /* 0x0000000e08d17c20 */ /* 0x000fe20008410000 */
[----:B------:R-:W-:Y:S01]  /*5020*/  IABS R15, R18 ;  /* 0x00000012000f7213 */ /* 0x000fe20000000000 */
[----:B------:R-:W-:Y:S01]  /*5030*/  FFMA.FTZ R8, -R156, R156, 1 ;  /* 0x3f8000009c087423 */ /* 0x000fe2000001019c */
[----:B------:R-:W-:Y:S03]  /*5040*/  MOV R137, R25 ;  /* 0x0000001900897202 */ /* 0x000fe60000000f00 */
[----:B------:R-:W1:Y:S01]  /*5050*/  MUFU.TANH R52, R141 ;  /* 0x0000008d00347308 */ /* 0x000e620000002400 */
[----:B------:R-:W-:Y:S01]  /*5060*/  IABS R18, R40 ;  /* 0x0000002800127213 */ /* 0x000fe20000000000 */
[----:B------:R-:W-:Y:S01]  /*5070*/  FMUL.FTZ R177, R0, UR14 ;  /* 0x0000000e00b17c20 */ /* 0x000fe20008410000 */
[----:B------:R-:W-:Y:S01]  /*5080*/  I2FP.F32.S32 R25, R34 ;  /* 0x0000002200197245 */ /* 0x000fe20000201400 */
[----:B------:R-:W-:Y:S01]  /*5090*/  FFMA.FTZ R0, -R59, R59, 1 ;  /* 0x3f8000003b007423 */ /* 0x000fe2000001013b */
[----:B------:R-:W-:Y:S01]  /*50a0*/  I2FP.F32.S32 R40, R4 ;  /* 0x0000000400287245 */ /* 0x000fe20000201400 */
[----:B------:R-:W-:Y:S01]  /*50b0*/  FFMA.FTZ R4, -R188, R188, 1 ;  /* 0x3f800000bc047423 */ /* 0x000fe200000101bc */
[----:B------:R-:W-:Y:S03]  /*50c0*/  I2FP.F32.S32 R11, R11 ;  /* 0x0000000b000b7245 */ /* 0x000fe60000201400 */
[----:B------:R-:W-:Y:S01]  /*50d0*/  MUFU.TANH R38, R133 ;  /* 0x0000008500267308 */ /* 0x000fe20000002400 */
[----:B------:R-:W-:Y:S01]  /*50e0*/  FMUL.FTZ R216, R8, UR14 ;  /* 0x0000000e08d87c20 */ /* 0x000fe20008410000 */
[----:B------:R-:W-:Y:S01]  /*50f0*/  FFMA.FTZ R59, R41, -UR16, R59 ;  /* 0x80000010293b7c23 */ /* 0x000fe2000801003b */
[----:B------:R-:W-:Y:S01]  /*5100*/  I2FP.F32.S32 R47, R30 ;  /* 0x0000001e002f7245 */ /* 0x000fe20000201400 */
[----:B------:R-:W-:Y:S01]  /*5110*/  FFMA.FTZ R31, R25, -UR16, R189 ;  /* 0x80000010191f7c23 */ /* 0x000fe200080100bd */
[----:B------:R-:W-:Y:S01]  /*5120*/  FFMA.FTZ R41, R41, -UR16, R143 ;  /* 0x8000001029297c23 */ /* 0x000fe2000801008f */
[----:B------:R-:W-:Y:S01]  /*5130*/  FFMA.FTZ R8, -R143, R143, 1 ;  /* 0x3f8000008f087423 */ /* 0x000fe2000001018f */
[----:B------:R-:W-:Y:S03]  /*5140*/  I2FP.F32.S32 R45, R28 ;  /* 0x0000001c002d7245 */ /* 0x000fe60000201400 */
[----:B------:R-:W2:Y:S01]  /*5150*/  MUFU.TANH R14, R163 ;  /* 0x000000a3000e7308 */ /* 0x000ea20000002400 */
[----:B-1----:R-:W-:Y:S01]  /*5160*/  FFMA.FTZ R9, -R52, R52, 1 ;  /* 0x3f80000034097423 */ /* 0x002fe20000010134 */
[----:B------:R-:W-:Y:S01]  /*5170*/  FMUL.FTZ R189, R4, UR14 ;  /* 0x0000000e04bd7c20 */ /* 0x000fe20008410000 */
[----:B------:R-:W-:Y:S01]  /*5180*/  I2FP.F32.S32 R140, R20 ;  /* 0x00000014008c7245 */ /* 0x000fe20000201400 */
[----:B------:R-:W-:Y:S01]  /*5190*/  FFMA.FTZ R28, R50, -UR16, R188 ;  /* 0x80000010321c7c23 */ /* 0x000fe200080100bc */
[----:B------:R-:W-:Y:S01]  /*51a0*/  FMUL.FTZ R228, R9, UR14 ;  /* 0x0000000e09e47c20 */ /* 0x000fe20008410000 */
[----:B------:R-:W-:Y:S01]  /*51b0*/  FFMA.FTZ R61, R11, -UR16, R168 ;  /* 0x800000100b3d7c23 */ /* 0x000fe200080100a8 */
[----:B------:R-:W-:Y:S03]  /*51c0*/  FFMA.FTZ R4, -R161, R161, 1 ;  /* 0x3f800000a1047423 */ /* 0x000fe600000101a1 */
[----:B------:R1:W-:Y:S01]  /*51d0*/  MUFU.TANH R143, R191 ;  /* 0x000000bf008f7308 */ /* 0x0003e20000002400 */
[----:B------:R-:W-:Y:S01]  /*51e0*/  FFMA.FTZ R43, R11, -UR16, R142 ;  /* 0x800000100b2b7c23 */ /* 0x000fe2000801008e */
[----:B------:R-:W-:Y:S01]  /*51f0*/  IABS R19, R19 ;  /* 0x0000001300137213 */ /* 0x000fe20000000000 */
[----:B------:R-:W-:Y:S01]  /*5200*/  FMUL.FTZ R188, R2, UR14 ;  /* 0x0000000e02bc7c20 */ /* 0x000fe20008410000 */
[----:B------:R-:W-:Y:S01]  /*5210*/  FFMA.FTZ R2, -R164, R164, 1 ;  /* 0x3f800000a4027423 */ /* 0x000fe200000101a4 */
[----:B------:R-:W-:Y:S01]  /*5220*/  IABS R16, R44 ;  /* 0x0000002c00107213 */ /* 0x000fe20000000000 */
[----:B------:R-:W-:Y:S01]  /*5230*/  FFMA.FTZ R47, R47, -UR16, R179 ;  /* 0x800000102f2f7c23 */ /* 0x000fe200080100b3 */
[----:B------:R-:W-:Y:S03]  /*5240*/  I2FP.F32.S32 R137, R137 ;  /* 0x0000008900897245 */ /* 0x000fe60000201400 */
[----:B------:R3:W-:Y:S01]  /*5250*/  MUFU.TANH R20, R186 ;  /* 0x000000ba00147308 */ /* 0x0007e20000002400 */
[----:B--2---:R-:W-:Y:S01]  /*5260*/  FFMA.FTZ R9, -R14, R14, 1 ;  /* 0x3f8000000e097423 */ /* 0x004fe2000001010e */
[----:B------:R-:W-:Y:S01]  /*5270*/  FMUL.FTZ R179, R5, UR14 ;  /* 0x0000000e05b37c20 */ /* 0x000fe20008410000 */
[----:B------:R-:W-:Y:S01]  /*5280*/  FMUL.FTZ R176, R4, UR14 ;  /* 0x0000000e04b07c20 */ /* 0x000fe20008410000 */
[----:B------:R-:W-:Y:S01]  /*5290*/  I2FP.F32.S32 R19, R19 ;  /* 0x0000001300137245 */ /* 0x000fe20000201400 */
[----:B------:R-:W-:Y:S01]  /*52a0*/  FMUL.FTZ R233, R9, UR14 ;  /* 0x0000000e09e97c20 */ /* 0x000fe20008410000 */
[----:B------:R-:W-:Y:S01]  /*52b0*/  FFMA.FTZ R5, -R171, R171, 1 ;  /* 0x3f800000ab057423 */ /* 0x000fe200000101ab */
[----:B------:R-:W-:Y:S03]  /*52c0*/  FFMA.FTZ R4, -R142, R142, 1 ;  /* 0x3f8000008e047423 */ /* 0x000fe6000001018e */
[----:B------:R2:W-:Y:S01]  /*52d0*/  MUFU.TANH R11, R194 ;  /* 0x000000c2000b7308 */ /* 0x0005e20000002400 */
[----:B------:R-:W-:Y:S01]  /*52e0*/  FMUL.FTZ R213, R2, UR14 ;  /* 0x0000000e02d57c20 */ /* 0x000fe20008410000 */
[----:B------:R-:W-:Y:S01]  /*52f0*/  I2FP.F32.S32 R153, R16 ;  /* 0x0000001000997245 */ /* 0x000fe20000201400 */
[----:B------:R-:W-:Y:S01]  /*5300*/  FFMA.FTZ R2, -R151, R151, 1 ;  /* 0x3f80000097027423 */ /* 0x000fe20000010197 */
[----:B------:R-:W-:Y:S01]  /*5310*/  FFMA.FTZ R151, R137, -UR16, R151 ;  /* 0x8000001089977c23 */ /* 0x000fe20008010097 */
[----:B------:R-:W-:Y:S01]  /*5320*/  FMUL.FTZ R208, R5, UR14 ;  /* 0x0000000e05d07c20 */ /* 0x000fe20008410000 */
[----:B------:R-:W-:Y:S01]  /*5330*/  FFMA.FTZ R137, R137, -UR16, R134 ;  /* 0x8000001089897c23 */ /* 0x000fe20008010086 */
[----:B------:R-:W-:Y:S03]  /*5340*/  FMUL.FTZ R220, R8, UR14 ;  /* 0x0000000e08dc7c20 */ /* 0x000fe60008410000 */
[----:B------:R-:W4:Y:S01]  /*5350*/  MUFU.TANH R57, R136 ;  /* 0x0000008800397308 */ /* 0x000f220000002400 */
[----:B------:R-:W-:Y:S01]  /*5360*/  FFMA.FTZ R5, -R155, R155, 1 ;  /* 0x3f8000009b057423 */ /* 0x000fe2000001019b */
[----:B------:R-:W-:Y:S01]  /*5370*/  FFMA.FTZ R134, R19, -UR16, R51 ;  /* 0x8000001013867c23 */ /* 0x000fe20008010033 */
[----:B------:R-:W-:Y:S01]  /*5380*/  FFMA.FTZ R8, -R51, R51, 1 ;  /* 0x3f80000033087423 */ /* 0x000fe20000010133 */
[----:B------:R-:W-:Y:S01]  /*5390*/  IABS R17, R17 ;  /* 0x0000001100117213 */ /* 0x000fe20000000000 */
[----:B------:R-:W-:Y:S01]  /*53a0*/  FMUL.FTZ R214, R2, UR14 ;  /* 0x0000000e02d67c20 */ /* 0x000fe20008410000 */
[----:B------:R-:W-:Y:S01]  /*53b0*/  I2FP.F32.S32 R141, R18 ;  /* 0x00000012008d7245 */ /* 0x000fe20000201400 */
[----:B------:R-:W-:Y:S03]  /*53c0*/  FFMA.FTZ R2, -R60, R60, 1 ;  /* 0x3f8000003c027423 */ /* 0x000fe6000001013c */
[----:B------:R-:W4:Y:S01]  /*53d0*/  MUFU.TANH R33, R169 ;  /* 0x000000a900217308 */ /* 0x000f220000002400 */
[----:B------:R-:W-:Y:S01]  /*53e0*/  FMUL.FTZ R215, R5, UR14 ;  /* 0x0000000e05d77c20 */ /* 0x000fe20008410000 */
[----:B------:R-:W-:Y:S01]  /*53f0*/  I2FP.F32.S32 R133, R17 ;  /* 0x0000001100857245 */ /* 0x000fe20000201400 */
[----:B------:R-:W-:Y:S01]  /*5400*/  FMUL.FTZ R218, R4, UR14 ;  /* 0x0000000e04da7c20 */ /* 0x000fe20008410000 */
[----:B------:R-:W-:Y:S01]  /*5410*/  FFMA.FTZ R5, -R148, R148, 1 ;  /* 0x3f80000094057423 */ /* 0x000fe20000010194 */
[----:B------:R-:W-:Y:S01]  /*5420*/  IABS R23, R23 ;  /* 0x0000001700177213 */ /* 0x000fe20000000000 */
[----:B------:R-:W-:Y:S01]  /*5430*/  FFMA.FTZ R4, -R132, R132, 1 ;  /* 0x3f80000084047423 */ /* 0x000fe20000010184 */
[----:B------:R-:W-:Y:S03]  /*5440*/  I2FP.F32.S32 R12, R12 ;  /* 0x0000000c000c7245 */ /* 0x000fe60000201400 */
[----:B------:R-:W4:Y:S01]  /*5450*/  MUFU.TANH R22, R181 ;  /* 0x000000b500167308 */ /* 0x000f220000002400 */
[----:B-1----:R-:W-:Y:S01]  /*5460*/  FMUL.FTZ R191, R2, UR14 ;  /* 0x0000000e02bf7c20 */ /* 0x002fe20008410000 */
[----:B------:R-:W-:Y:S01]  /*5470*/  FFMA.FTZ R2, -R58, R58, 1 ;  /* 0x3f8000003a027423 */ /* 0x000fe2000001013a */
[----:B---3--:R-:W-:Y:S01]  /*5480*/  FMUL.FTZ R186, R0, UR14 ;  /* 0x0000000e00ba7c20 */ /* 0x008fe20008410000 */
[----:B------:R-:W-:Y:S01]  /*5490*/  FFMA.FTZ R58, R40, -UR16, R58 ;  /* 0x80000010283a7c23 */ /* 0x000fe2000801003a */
[----:B--2---:R-:W-:Y:S01]  /*54a0*/  FMUL.FTZ R194, R5, UR14 ;  /* 0x0000000e05c27c20 */ /* 0x004fe20008410000 */
[----:B------:R-:W-:Y:S01]  /*54b0*/  I2FP.F32.S32 R23, R23 ;  /* 0x0000001700177245 */ /* 0x000fe20000201400 */
[----:B----4-:R-:W-:Y:S03]  /*54c0*/  FFMA.FTZ R0, -R57, R57, 1 ;  /* 0x3f80000039007423 */ /* 0x010fe60000010139 */
[----:B------:R1:W-:Y:S01]  /*54d0*/  MUFU.TANH R142, R192 ;  /* 0x000000c0008e7308 */ /* 0x0003e20000002400 */
[----:B------:R-:W-:Y:S01]  /*54e0*/  FFMA.FTZ R6, -R33, R33, 1 ;  /* 0x3f80000021067423 */ /* 0x000fe20000010121 */
[----:B------:R-:W-:Y:S01]  /*54f0*/  FMUL.FTZ R225, R4, UR14 ;  /* 0x0000000e04e17c20 */ /* 0x000fe20008410000 */
[----:B------:R-:W-:Y:S01]  /*5500*/  FFMA.FTZ R40, R40, -UR16, R38 ;  /* 0x8000001028287c23 */ /* 0x000fe20008010026 */
[----:B------:R-:W-:Y:S01]  /*5510*/  FFMA.FTZ R5, -R38, R38, 1 ;  /* 0x3f80000026057423 */ /* 0x000fe20000010126 */
[----:B------:R-:W-:Y:S01]  /*5520*/  FMUL.FTZ R237, R6, UR14 ;  /* 0x0000000e06ed7c20 */ /* 0x000fe20008410000 */
[----:B------:R-:W-:Y:S01]  /*5530*/  I2FP.F32.S32 R15, R15 ;  /* 0x0000000f000f7245 */ /* 0x000fe20000201400 */
[----:B------:R-:W-:Y:S03]  /*5540*/  FFMA.FTZ R4, -R37, R37, 1 ;  /* 0x3f80000025047423 */ /* 0x000fe60000010125 */
[----:B------:R-:W2:Y:S01]  /*5550*/  MUFU.TANH R146, R146 ;  /* 0x0000009200927308 */ /* 0x000ea20000002400 */
[----:B------:R-:W-:Y:S01]  /*5560*/  FFMA.FTZ R9, -R22, R22, 1 ;  /* 0x3f80000016097423 */ /* 0x000fe20000010116 */
[----:B------:R-:W-:Y:S01]  /*5570*/  FFMA.FTZ R38, R12, -UR16, R14 ;  /* 0x800000100c267c23 */ /* 0x000fe2000801000e */
[----:B------:R-:W-:Y:S01]  /*5580*/  IABS R13, R13 ;  /* 0x0000000d000d7213 */ /* 0x000fe20000000000 */
[----:B------:R-:W-:Y:S01]  /*5590*/  FFMA.FTZ R136, R23, -UR16, R132 ;  /* 0x8000001017887c23 */ /* 0x000fe20008010084 */
[----:B------:R-:W-:Y:S01]  /*55a0*/  FMUL.FTZ R6, R9, UR14 ;  /* 0x0000000e09067c20 */ /* 0x000fe20008410000 */
[----:B------:R-:W-:Y:S01]  /*55b0*/  IABS R21, R21 ;  /* 0x0000001500157213 */ /* 0x000fe20000000000 */
[----:B------:R-:W-:Y:S03]  /*55c0*/  FMUL.FTZ R231, R4, UR14 ;  /* 0x0000000e04e77c20 */ /* 0x000fe60008410000 */
[----:B------:R-:W3:Y:S01]  /*55d0*/  MUFU.TANH R16, R173 ;  /* 0x000000ad00107308 */ /* 0x000ee20000002400 */
[----:B-1----:R-:W-:Y:S01]  /*55e0*/  FMUL.FTZ R192, R0, UR14 ;  /* 0x0000000e00c07c20 */ /* 0x002fe20008410000 */
[----:B------:R1:W-:Y:S01]  /*55f0*/  STL [R1], R6 ;  /* 0x0000000601007387 */ /* 0x0003e20000100800 */
[----:B------:R-:W-:Y:S01]  /*5600*/  I2FP.F32.S32 R13, R13 ;  /* 0x0000000d000d7245 */ /* 0x000fe20000201400 */
[C---:B------:R-:W-:Y:S01]  /*5610*/  FFMA.FTZ R57, R39.reuse, -UR16, R57 ;  /* 0x8000001027397c23 */ /* 0x040fe20008010039 */
[----:B------:R-:W-:Y:S01]  /*5620*/  I2FP.F32.S32 R21, R21 ;  /* 0x0000001500157245 */ /* 0x000fe20000201400 */
[----:B------:R-:W-:Y:S01]  /*5630*/  FFMA.FTZ R39, R39, -UR16, R37 ;  /* 0x8000001027277c23 */ /* 0x000fe20008010025 */
[----:B------:R-:W-:Y:S03]  /*5640*/  I2FP.F32.S32 R10, R10 ;  /* 0x0000000a000a7245 */ /* 0x000fe60000201400 */
[----:B------:R4:W-:Y:S01]  /*5650*/  MUFU.TANH R51, R196 ;  /* 0x000000c400337308 */ /* 0x0009e20000002400 */
[----:B--2---:R-:W-:Y:S01]  /*5660*/  FFMA.FTZ R0, -R146, R146, 1 ;  /* 0x3f80000092007423 */ /* 0x004fe20000010192 */
[----:B------:R-:W-:Y:S01]  /*5670*/  FFMA.FTZ R44, R13, -UR16, R135 ;  /* 0x800000100d2c7c23 */ /* 0x000fe20008010087 */
[----:B------:R-:W-:Y:S01]  /*5680*/  FFMA.FTZ R135, R21, -UR16, R52 ;  /* 0x8000001015877c23 */ /* 0x000fe20008010034 */
[----:B------:R-:W-:Y:S01]  /*5690*/  FFMA.FTZ R62, R13, -UR16, R171 ;  /* 0x800000100d3e7c23 */ /* 0x000fe200080100ab */
[----:B------:R-:W-:Y:S01]  /*56a0*/  FFMA.FTZ R146, R15, -UR16, R146 ;  /* 0x800000100f927c23 */ /* 0x000fe20008010092 */
[----:B------:R-:W-:Y:S01]  /*56b0*/  FFMA.FTZ R63, R45, -UR16, R175 ;  /* 0x800000102d3f7c23 */ /* 0x000fe200080100af */
[----:B------:R-:W-:Y:S03]  /*56c0*/  FMUL.FTZ R175, R7, UR14 ;  /* 0x0000000e07af7c20 */ /* 0x000fe60008410000 */
[----:B------:R2:W1:Y:S01]  /*56d0*/  MUFU.TANH R18, R193 ;  /* 0x000000c100127308 */ /* 0x0004620000002400 */
[----:B---3--:R-:W-:Y:S01]  /*56e0*/  FFMA.FTZ R132, R15, -UR16, R16 ;  /* 0x800000100f847c23 */ /* 0x008fe20008010010 */
[----:B------:R-:W-:Y:S01]  /*56f0*/  FFMA.FTZ R4, -R16, R16, 1 ;  /* 0x3f80000010047423 */ /* 0x000fe20000010110 */
[----:B------:R-:W-:Y:S01]  /*5700*/  FFMA.FTZ R7, -R165, R165, 1 ;  /* 0x3f800000a5077423 */ /* 0x000fe200000101a5 */
[----:B------:R-:W-:Y:S01]  /*5710*/  FMUL.FTZ R227, R8, UR14 ;  /* 0x0000000e08e37c20 */ /* 0x000fe20008410000 */
[----:B------:R-:W-:Y:S01]  /*5720*/  FMUL.FTZ R229, R5, UR14 ;  /* 0x0000000e05e57c20 */ /* 0x000fe20008410000 */
[----:B------:R-:W-:Y:S01]  /*5730*/  FMUL.FTZ R236, R4, UR14 ;  /* 0x0000000e04ec7c20 */ /* 0x000fe20008410000 */
[----:B------:R-:W-:Y:S03]  /*5740*/  FFMA.FTZ R4, -R11, R11, 1 ;  /* 0x3f8000000b047423 */ /* 0x000fe6000001010b */
[----:B------:R-:W3:Y:S01]  /*5750*/  MUFU.TANH R147, R147 ;  /* 0x0000009300937308 */ /* 0x000ee20000002400 */
[----:B----4-:R-:W-:Y:S01]  /*5760*/  FMUL.FTZ R196, R0, UR14 ;  /* 0x0000000e00c47c20 */ /* 0x010fe20008410000 */
[----:B------:R-:W-:Y:S01]  /*5770*/  FFMA.FTZ R0, -R55, R55, 1 ;  /* 0x3f80000037007423 */ /* 0x000fe20000010137 */
[----:B------:R-:W-:Y:S01]  /*5780*/  FFMA.FTZ R55, R10, -UR16, R55 ;  /* 0x800000100a377c23 */ /* 0x000fe20008010037 */
[----:B------:R-:W-:Y:S01]  /*5790*/  FMUL.FTZ R212, R7, UR14 ;  /* 0x0000000e07d47c20 */ /* 0x000fe20008410000 */
[----:B------:R-:W-:Y:S01]  /*57a0*/  FFMA.FTZ R7, -R149, R149, 1 ;  /* 0x3f80000095077423 */ /* 0x000fe20000010195 */
[----:B------:R-:W-:Y:S01]  /*57b0*/  FFMA.FTZ R5, -R144, R144, 1 ;  /* 0x3f80000090057423 */ /* 0x000fe20000010190 */
[----:B------:R-:W-:Y:S03]  /*57c0*/  I2FP.F32.S32 R138, R138 ;  /* 0x0000008a008a7245 */ /* 0x000fe60000201400 */
[----:B------:R4:W4:Y:S01]  /*57d0*/  MUFU.TANH R17, R197 ;  /* 0x000000c500117308 */ /* 0x0009220000002400 */
[----:B--2---:R-:W-:Y:S01]  /*57e0*/  FMUL.FTZ R193, R2, UR14 ;  /* 0x0000000e02c17c20 */ /* 0x004fe20008410000 */
[----:B------:R-:W-:Y:S01]  /*57f0*/  FMUL.FTZ R223, R7, UR14 ;  /* 0x0000000e07df7c20 */ /* 0x000fe20008410000 */
[----:B------:R-:W-:Y:S01]  /*5800*/  FMUL.FTZ R234, R5, UR14 ;  /* 0x0000000e05ea7c20 */ /* 0x000fe20008410000 */
[----:B------:R-:W-:Y:S01]  /*5810*/  FFMA.FTZ R7, -R145, R145, 1 ;  /* 0x3f80000091077423 */ /* 0x000fe20000010191 */
[----:B-1----:R-:W-:Y:S01]  /*5820*/  FFMA.FTZ R5, -R18, R18, 1 ;  /* 0x3f80000012057423 */ /* 0x002fe20000010112 */
[----:B------:R-:W-:Y:S01]  /*5830*/  FMUL.FTZ R250, R4, UR14 ;  /* 0x0000000e04fa7c20 */ /* 0x000fe20008410000 */
[----:B------:R-:W-:Y:S03]  /*5840*/  FFMA.FTZ R30, R139, -UR16, R162 ;  /* 0x800000108b1e7c23 */ /* 0x000fe600080100a2 */
[----:B------:R-:W1:Y:S01]  /*5850*/  MUFU.TANH R53, R172 ;  /* 0x000000ac00357308 */ /* 0x000e620000002400 */
[----:B---3--:R-:W-:Y:S01]  /*5860*/  FFMA.FTZ R2, -R147, R147, 1 ;  /* 0x3f80000093027423 */ /* 0x008fe20000010193 */
[----:B------:R-:W-:Y:S01]  /*5870*/  FMUL.FTZ R235, R7, UR14 ;  /* 0x0000000e07eb7c20 */ /* 0x000fe20008410000 */
[----:B------:R-:W-:Y:S01]  /*5880*/  FMUL.FTZ R251, R5, UR14 ;  /* 0x0000000e05fb7c20 */ /* 0x000fe20008410000 */
[----:B------:R-:W-:Y:S01]  /*5890*/  FFMA.FTZ R147, R133, -UR16, R147 ;  /* 0x8000001085937c23 */ /* 0x000fe20008010093 */
[----:B------:R-:W-:Y:S01]  /*58a0*/  FMUL.FTZ R226, R2, UR14 ;  /* 0x0000000e02e27c20 */ /* 0x000fe20008410000 */
[----:B------:R-:W-:Y:S01]  /*58b0*/  FFMA.FTZ R2, -R56, R56, 1 ;  /* 0x3f80000038027423 */ /* 0x000fe20000010138 */
[----:B------:R-:W-:Y:S03]  /*58c0*/  FFMA.FTZ R56, R12, -UR16, R56 ;  /* 0x800000100c387c23 */ /* 0x000fe60008010038 */
[----:B------:R-:W2:Y:S01]  /*58d0*/  MUFU.TANH R34, R166 ;  /* 0x000000a600227308 */ /* 0x000ea20000002400 */
[----:B----4-:R-:W-:Y:S01]  /*58e0*/  FMUL.FTZ R197, R0, UR14 ;  /* 0x0000000e00c57c20 */ /* 0x010fe20008410000 */
[----:B------:R-:W-:Y:S01]  /*58f0*/  FFMA.FTZ R9, -R17, R17, 1 ;  /* 0x3f80000011097423 */ /* 0x000fe20000010111 */
[----:B------:R-:W-:Y:S01]  /*5900*/  FFMA.FTZ R133, R133, -UR16, R33 ;  /* 0x8000001085857c23 */ /* 0x000fe20008010021 */
[----:B------:R-:W-:Y:S01]  /*5910*/  FFMA.FTZ R29, R138, -UR16, R161 ;  /* 0x800000108a1d7c23 */ /* 0x000fe200080100a1 */
[----:B------:R-:W-:Y:S01]  /*5920*/  FFMA.FTZ R60, R42, -UR16, R60 ;  /* 0x800000102a3c7c23 */ /* 0x000fe2000801003c */
[----:B------:R-:W-:Y:S01]  /*5930*/  FFMA.FTZ R145, R67, -UR16, R145 ;  /* 0x8000001043917c23 */ /* 0x000fe20008010091 */
[----:B------:R-:W-:Y:S03]  /*5940*/  FFMA.FTZ R144, R66, -UR16, R144 ;  /* 0x8000001042907c23 */ /* 0x000fe60008010090 */
[----:B------:R3:W4:Y:S01]  /*5950*/  MUFU.TANH R14, R198 ;  /* 0x000000c6000e7308 */ /* 0x0007220000002400 */
[----:B-1----:R-:W-:Y:S01]  /*5960*/  FFMA.FTZ R0, -R53, R53, 1 ;  /* 0x3f80000035007423 */ /* 0x002fe20000010135 */
[C---:B------:R-:W-:Y:S01]  /*5970*/  FFMA.FTZ R53, R35.reuse, -UR16, R53 ;  /* 0x8000001023357c23 */ /* 0x040fe20008010035 */
[----:B------:R-:W-:Y:S01]  /*5980*/  FFMA.FTZ R35, R35, -UR16, R11 ;  /* 0x8000001023237c23 */ /* 0x000fe2000801000b */
[----:B------:R-:W-:Y:S01]  /*5990*/  FFMA.FTZ R46, R46, -UR16, R174 ;  /* 0x800000102e2e7c23 */ /* 0x000fe200080100ae */
[----:B------:R-:W-:Y:S01]  /*59a0*/  FFMA.FTZ R45, R45, -UR16, R170 ;  /* 0x800000102d2d7c23 */ /* 0x000fe200080100aa */
[----:B------:R-:W-:Y:S01]  /*59b0*/  FFMA.FTZ R25, R25, -UR16, R164 ;  /* 0x8000001019197c23 */ /* 0x000fe200080100a4 */
[----:B------:R-:W-:Y:S03]  /*59c0*/  FFMA.FTZ R139, R139, -UR16, R156 ;  /* 0x800000108b8b7c23 */ /* 0x000fe6000801009c */
[----:B------:R-:W1:Y:S01]  /*59d0*/  MUFU.TANH R54, R167 ;  /* 0x000000a700367308 */ /* 0x000e620000002400 */
[----:B--2---:R-:W-:Y:S01]  /*59e0*/  FFMA.FTZ R37, R10, -UR16, R34 ;  /* 0x800000100a257c23 */ /* 0x004fe20008010022 */
[----:B------:R-:W-:Y:S01]  /*59f0*/  FFMA.FTZ R8, -R34, R34, 1 ;  /* 0x3f80000022087423 */ /* 0x000fe20000010122 */
[----:B------:R-:W-:Y:S01]  /*5a00*/  FFMA.FTZ R138, R138, -UR16, R155 ;  /* 0x800000108a8a7c23 */ /* 0x000fe2000801009b */
[----:B------:R-:W-:Y:S01]  /*5a10*/  FFMA.FTZ R150, R23, -UR16, R150 ;  /* 0x8000001017967c23 */ /* 0x000fe20008010096 */
[----:B------:R-:W-:Y:S01]  /*5a20*/  FFMA.FTZ R42, R42, -UR16, R152 ;  /* 0x800000102a2a7c23 */ /* 0x000fe20008010098 */
[----:B------:R-:W-:Y:S01]  /*5a30*/  FMUL.FTZ R232, R8, UR14 ;  /* 0x0000000e08e87c20 */ /* 0x000fe20008410000 */
[----:B------:R-:W-:Y:S03]  /*5a40*/  FFMA.FTZ R8, -R20, R20, 1 ;  /* 0x3f80000014087423 */ /* 0x000fe60000010114 */
[----:B------:R2:W2:Y:S01]  /*5a50*/  MUFU.TANH R16, R200 ;  /* 0x000000c800107308 */ /* 0x0004a20000002400 */
[----:B---3--:R-:W-:Y:S01]  /*5a60*/  FMUL.FTZ R198, R2, UR14 ;  /* 0x0000000e02c67c20 */ /* 0x008fe20008410000 */
[----:B----4-:R-:W-:Y:S01]  /*5a70*/  FFMA.FTZ R7, -R14, R14, 1 ;  /* 0x3f8000000e077423 */ /* 0x010fe2000001010e */
[----:B------:R-:W-:Y:S01]  /*5a80*/  FMUL.FTZ R252, R8, UR14 ;  /* 0x0000000e08fc7c20 */ /* 0x000fe20008410000 */
[----:B------:R-:W-:Y:S01]  /*5a90*/  FFMA.FTZ R149, R21, -UR16, R149 ;  /* 0x8000001015957c23 */ /* 0x000fe20008010095 */
[----:B------:R-:W-:Y:S01]  /*5aa0*/  FFMA.FTZ R148, R19, -UR16, R148 ;  /* 0x8000001013947c23 */ /* 0x000fe20008010094 */
[----:B------:R-:W-:Y:S01]  /*5ab0*/  FFMA.FTZ R67, R67, -UR16, R22 ;  /* 0x8000001043437c23 */ /* 0x000fe20008010016 */
[----:B------:R-:W-:Y:S03]  /*5ac0*/  FFMA.FTZ R66, R66, -UR16, R20 ;  /* 0x8000001042427c23 */ /* 0x000fe60008010014 */
[----:B------:R-:W3:Y:S01]  /*5ad0*/  MUFU.TANH R52, R195 ;  /* 0x000000c300347308 */ /* 0x000ee20000002400 */
[----:B-1----:R-:W-:Y:S01]  /*5ae0*/  FFMA.FTZ R2, -R54, R54, 1 ;  /* 0x3f80000036027423 */ /* 0x002fe20000010136 */
[C---:B------:R-:W-:Y:S01]  /*5af0*/  FFMA.FTZ R54, R36.reuse, -UR16, R54 ;  /* 0x8000001024367c23 */ /* 0x040fe20008010036 */
[----:B------:R-:W-:Y:S01]  /*5b00*/  FFMA.FTZ R36, R36, -UR16, R18 ;  /* 0x8000001024247c23 */ /* 0x000fe20008010012 */
[----:B------:R-:W-:Y:S01]  /*5b10*/  FFMA.FTZ R50, R50, -UR16, R17 ;  /* 0x8000001032327c23 */ /* 0x000fe20008010011 */
[----:B------:R-:W-:Y:S01]  /*5b20*/  FMUL.FTZ R230, R2, UR14 ;  /* 0x0000000e02e67c20 */ /* 0x000fe20008410000 */
[----:B------:R-:W-:Y:S01]  /*5b30*/  FFMA.FTZ R2, -R143, R143, 1 ;  /* 0x3f8000008f027423 */ /* 0x000fe2000001018f */
[----:B------:R-:W-:Y:S03]  /*5b40*/  FFMA.FTZ R143, R140, -UR16, R143 ;  /* 0x800000108c8f7c23 */ /* 0x000fe6000801008f */
[----:B------:R-:W1:Y:S01]  /*5b50*/  MUFU.TANH R13, R199 ;  /* 0x000000c7000d7308 */ /* 0x000e620000002400 */
[----:B--2---:R-:W-:Y:S01]  /*5b60*/  FMUL.FTZ R200, R0, UR14 ;  /* 0x0000000e00c87c20 */ /* 0x004fe20008410000 */
[----:B------:R-:W-:Y:S01]  /*5b70*/  FFMA.FTZ R0, -R142, R142, 1 ;  /* 0x3f8000008e007423 */ /* 0x000fe2000001018e */
[----:B------:R-:W-:Y:S01]  /*5b80*/  FMUL.FTZ R247, R2, UR14 ;  /* 0x0000000e02f77c20 */ /* 0x000fe20008410000 */
[----:B------:R-:W-:Y:S01]  /*5b90*/  FFMA.FTZ R6, -R16, R16, 1 ;  /* 0x3f80000010067423 */ /* 0x000fe20000010110 */
[----:B------:R-:W-:Y:S01]  /*5ba0*/  FFMA.FTZ R33, R65, -UR16, R16 ;  /* 0x8000001041217c23 */ /* 0x000fe20008010010 */
[----:B------:R-:W-:Y:S01]  /*5bb0*/  FMUL.FTZ R246, R0, UR14 ;  /* 0x0000000e00f67c20 */ /* 0x000fe20008410000 */
[----:B------:R-:W-:Y:S03]  /*5bc0*/  FFMA.FTZ R0, -R51, R51, 1 ;  /* 0x3f80000033007423 */ /* 0x000fe60000010133 */
[----:B------:R-:W2:Y:S01]  /*5bd0*/  MUFU.TANH R15, R201 ;  /* 0x000000c9000f7308 */ /* 0x000ea20000002400 */
[----:B---3--:R-:W-:Y:S01]  /*5be0*/  FFMA.FTZ R2, -R52, R52, 1 ;  /* 0x3f80000034027423 */ /* 0x008fe20000010134 */
[----:B------:R-:W-:Y:S01]  /*5bf0*/  FFMA.FTZ R52, R64, -UR16, R52 ;  /* 0x8000001040347c23 */ /* 0x000fe20008010034 */
[----:B------:R-:W-:Y:S01]  /*5c00*/  FMUL.FTZ R244, R0, UR14 ;  /* 0x0000000e00f47c20 */ /* 0x000fe20008410000 */
[----:B------:R-:W-:Y:S01]  /*5c10*/  FFMA.FTZ R51, R65, -UR16, R51 ;  /* 0x8000001041337c23 */ /* 0x000fe20008010033 */
[----:B------:R-:W-:Y:S01]  /*5c20*/  FMUL.FTZ R245, R2, UR14 ;  /* 0x0000000e02f57c20 */ /* 0x000fe20008410000 */
[----:B------:R-:W-:Y:S01]  /*5c30*/  FFMA.FTZ R142, R141, -UR16, R142 ;  /* 0x800000108d8e7c23 */ /* 0x000fe2000801008e */
[----:B------:R-:W-:Y:S03]  /*5c40*/  FFMA.FTZ R49, R49, -UR16, R14 ;  /* 0x8000001031317c23 */ /* 0x000fe6000801000e */
[----:B------:R-:W3:Y:S01]  /*5c50*/  MUFU.TANH R10, R202 ;  /* 0x000000ca000a7308 */ /* 0x000ee20000002400 */
[----:B-1----:R-:W-:Y:S01]  /*5c60*/  FFMA.FTZ R8, -R13, R13, 1 ;  /* 0x3f8000000d087423 */ /* 0x002fe2000001010d */
[----:B------:R-:W-:Y:S01]  /*5c70*/  FFMA.FTZ R34, R64, -UR16, R13 ;  /* 0x8000001040227c23 */ /* 0x000fe2000801000d */
[----:B------:R-:W-:Y:S01]  /*5c80*/  FMUL.FTZ R242, R9, UR14 ;  /* 0x0000000e09f27c20 */ /* 0x000fe20008410000 */
[----:B------:R-:W-:Y:S01]  /*5c90*/  FMUL.FTZ R239, R7, UR14 ;  /* 0x0000000e07ef7c20 */ /* 0x000fe20008410000 */
[----:B------:R-:W-:Y:S01]  /*5ca0*/  FMUL.FTZ R241, R8, UR14 ;  /* 0x0000000e08f17c20 */ /* 0x000fe20008410000 */
[----:B------:R-:W-:Y:S04]  /*5cb0*/  FMUL.FTZ R238, R6, UR14 ;  /* 0x0000000e06ee7c20 */ /* 0x000fe80008410000 */
[----:B------:R-:W1:Y:S01]  /*5cc0*/  MUFU.TANH R12, R203 ;  /* 0x000000cb000c7308 */ /* 0x000e620000002400 */
[----:B--2---:R-:W-:Y:S01]  /*5cd0*/  FFMA.FTZ R4, -R15, R15, 1 ;  /* 0x3f8000000f047423 */ /* 0x004fe2000001010f */
[----:B------:R-:W-:Y:S03]  /*5ce0*/  FFMA.FTZ R65, R140, -UR16, R15 ;  /* 0x800000108c417c23 */ /* 0x000fe6000801000f */
[----:B------:R-:W-:Y:S05]  /*5cf0*/  FMUL.FTZ R249, R4, UR14 ;  /* 0x0000000e04f97c20 */ /* 0x000fea0008410000 */
[----:B------:R-:W2:Y:S01]  /*5d00*/  MUFU.TANH R11, R204 ;  /* 0x000000cc000b7308 */ /* 0x000ea20000002400 */
[----:B---3--:R-:W-:Y:S01]  /*5d10*/  FFMA.FTZ R0, -R10, R10, 1 ;  /* 0x3f8000000a007423 */ /* 0x008fe2000001010a */
[----:B------:R-:W-:Y:S03]  /*5d20*/  FFMA.FTZ R64, R141, -UR16, R10 ;  /* 0x800000108d407c23 */ /* 0x000fe6000801000a */
[----:B------:R-:W-:Y:S01]  /*5d30*/  FMUL.FTZ R248, R0, UR14 ;  /* 0x0000000e00f87c20 */ /* 0x000fe20008410000 */
[----:B-1----:R-:W-:Y:S01]  /*5d40*/  FFMA.FTZ R5, -R12, R12, 1 ;  /* 0x3f8000000c057423 */ /* 0x002fe2000001010c */
[----:B------:R-:W-:Y:S03]  /*5d50*/  FFMA.FTZ R141, R153, -UR16, R12 ;  /* 0x80000010998d7c23 */ /* 0x000fe6000801000c */
[----:B------:R-:W-:Y:S01]  /*5d60*/  FMUL.FTZ R243, R5, UR14 ;  /* 0x0000000e05f37c20 */ /* 0x000fe20008410000 */
[----:B--2---:R-:W-:Y:S01]  /*5d70*/  FFMA.FTZ R2, -R11, R11, 1 ;  /* 0x3f8000000b027423 */ /* 0x004fe2000001010b */
[----:B------:R-:W-:Y:S03]  /*5d80*/  FFMA.FTZ R140, R154, -UR16, R11 ;  /* 0x800000109a8c7c23 */ /* 0x000fe6000801000b */
[----:B------:R-:W-:Y:S01]  /*5d90*/  FMUL.FTZ R240, R2, UR14 ;  /* 0x0000000e02f07c20 */ /* 0x000fe20008410000 */
[----:B------:R-:W-:Y:S06]  /*5da0*/  BRA.U !UP0, `(.L_x_2722) ;  /* 0x00000001082c7547 */ /* 0x000fec000b800000 */
[----:B------:R-:W-:Y:S02]  /*5db0*/  USHF.L.U32 UR17, UR41, 0x7, URZ ;  /* 0x0000000729117899 */ /* 0x000fe400080006ff */
[----:B------:R-:W-:Y:S02]  /*5dc0*/  UIADD3 UR12, UPT, UPT, UR12, 0x80, URZ ;  /* 0x000000800c0c7890 */ /* 0x000fe4000fffe0ff */
[----:B------:R-:W-:Y:S04]  /*5dd0*/  UIADD3 UR17, UPT, UPT, UR17, 0x80, URZ ;  /* 0x0000008011117890 */ /* 0x000fe8000fffe0ff */
[----:B------:R-:W-:Y:S02]  /*5de0*/  UIADD3 UR15, UPT, UPT, -UR35, UR39, UR17 ;  /* 0x00000027230f7290 */ /* 0x000fe4000fffe111 */
[----:B------:R-:W-:Y:S02]  /*5df0*/  IMAD.U32 R0, RZ, RZ, UR17 ;  /* 0x00000011ff007e24 */ /* 0x000fe4000f8e00ff */
[----:B------:R-:W-:Y:S03]  /*5e00*/  UIADD3 UR15, UPT, UPT, UR15, -0x80, UR10 ;  /* 0xffffff800f0f7890 */ /* 0x000fe6000fffe00a */
[----:B------:R-:W-:Y:S01]  /*5e10*/  ISETP.LT.AND P0, PT, R0, UR35, PT ;  /* 0x0000002300007c0c */ /* 0x000fe2000bf01270 */
[----:B------:R-:W-:Y:S06]  /*5e20*/  UISETP.GE.AND UP0, UPT, UR12, UR15, UPT ;  /* 0x0000000f0c00728c */ /* 0x000fec000bf06270 */
[----:B------:R-:W-:Y:S11]  /*5e30*/  PLOP3.LUT P1, PT, PT, PT, UP0, 0x80, 0x8 ;  /* 0x000000000008781c */ /* 0x000ff60003f2f008 */
[----:B------:R-:W-:Y:S02]  /*5e40*/  @!UPT UIADD3 URZ, UPT, UPT, URZ, URZ, URZ ;  /* 0x000000fffffff290 */ /* 0x000fe4000fffe0ff */
[----:B------:R-:W-:Y:S05]  /*5e50*/  @!P1 BRA P0, `(.L_x_2723) ;  /* 0x0000001000a09947 */ /* 0x000fea0000000000 */
.L_x_2722:
[--C-:B------:R-:W-:Y:S01]  /*5e60*/  SHF.R.U32.HI R4, RZ, 0x1, R183.reuse ;  /* 0x00000001ff047819 */ /* 0x100fe200000116b7 */
[----:B------:R-:W-:Y:S01]  /*5e70*/  IMAD.SHL.U32 R5, R183, 0x2, RZ ;  /* 0x00000002b7057824 */ /* 0x000fe200078e00ff */
[----:B------:R-:W-:Y:S01]  /*5e80*/  SHF.R.U32.HI R183, RZ, 0x2, R183 ;  /* 0x00000002ffb77819 */ /* 0x000fe200000116b7 */
[----:B------:R-:W-:Y:S01]  /*5e90*/  UIADD3 UR12, UPT, UPT, UR35, UR9, -UR39 ;  /* 0x00000009230c7290 */ /* 0x000fe2000fffe827 */
[----:B------:R-:W-:Y:S01]  /*5ea0*/  LOP3.LUT R219, R4, 0x30, RZ, 0xc0, !PT ;  /* 0x0000003004db7812 */ /* 0x000fe200078ec0ff */
[----:B------:R-:W-:Y:S01]  /*5eb0*/  UIADD3 UR15, UPT, UPT, UR35, -UR10, -UR39 ;  /* 0x8000000a230f7290 */ /* 0x000fe2000fffe827 */
[----:B------:R-:W-:Y:S01]  /*5ec0*/  LOP3.LUT R5, R5, 0x6, RZ, 0xc0, !PT ;  /* 0x0000000605057812 */ /* 0x000fe200078ec0ff */
[----:B------:R-:W-:Y:S01]  /*5ed0*/  IMAD.MOV.U32 R8, RZ, RZ, 0x1 ;  /* 0x00000001ff087424 */ /* 0x000fe200078e00ff */
[----:B------:R-:W-:Y:S01]  /*5ee0*/  LOP3.LUT R219, R219, 0x7, R183, 0xf8, !PT ;  /* 0x00000007dbdb7812 */ /* 0x000fe200078ef8b7 */
[----:B------:R-:W-:Y:S01]  /*5ef0*/  IMAD.MOV.U32 R6, RZ, RZ, 0x9 ;  /* 0x00000009ff067424 */ /* 0x000fe200078e00ff */
[----:B------:R-:W-:Y:S01]  /*5f00*/  LOP3.LUT R5, R5, 0x1c0, R4, 0xf8, !PT ;  /* 0x000001c005057812 */ /* 0x000fe200078ef804 */
[----:B------:R-:W-:Y:S02]  /*5f10*/  IMAD.MOV.U32 R9, RZ, RZ, 0x41 ;  /* 0x00000041ff097424 */ /* 0x000fe400078e00ff */
[C---:B------:R-:W-:Y:S02]  /*5f20*/  VIADD R2, R3.reuse, UR12 ;  /* 0x0000000c03027c36 */ /* 0x040fe40008000000 */
[----:B------:R-:W-:Y:S02]  /*5f30*/  IMAD.MOV.U32 R7, RZ, RZ, 0x49 ;  /* 0x00000049ff077424 */ /* 0x000fe400078e00ff */
[----:B------:R-:W-:Y:S01]  /*5f40*/  IMAD.U32 R0, RZ, RZ, UR41 ;  /* 0x00000029ff007e24 */ /* 0x000fe2000f8e00ff */
[C---:B------:R-:W-:Y:S01]  /*5f50*/  VIADDMNMX R8, R2.reuse, R8, UR35, PT ;  /* 0x0000002302087e46 */ /* 0x040fe2000b800108 */
[----:B------:R-:W-:Y:S01]  /*5f60*/  VIADD R3, R3, UR15 ;  /* 0x0000000f03037c36 */ /* 0x000fe20008000000 */
[----:B------:R-:W-:Y:S01]  /*5f70*/  VIADDMNMX R6, R2, R6, UR35, PT ;  /* 0x0000002302067e46 */ /* 0x000fe2000b800106 */
[----:B------:R-:W-:Y:S01]  /*5f80*/  IMAD R0, R0, 0x80, R5 ;  /* 0x0000008000007824 */ /* 0x000fe200078e0205 */
[C---:B------:R-:W-:Y:S02]  /*5f90*/  VIADDMNMX R4, R2.reuse, R9, UR35, PT ;  /* 0x0000002302047e46 */ /* 0x040fe4000b800109 */
        /* <DEDUP_REMOVED lines=21> */
[C---:B------:R-:W-:Y:S01]  /*60f0*/  VIADD R13, R0.reuse, 0x29 ;  /* 0x00000029000d7836 */ /* 0x040fe20000000000 */
[-C--:B------:R-:W-:Y:S01]  /*6100*/  ISETP.GE.AND P2, PT, R23, R9.reuse, PT ;  /* 0x000000091700720c */ /* 0x080fe20003f46270 */
[----:B------:R-:W-:Y:S01]  /*6110*/  VIADD R12, R0, 0x30 ;  /* 0x00000030000c7836 */ /* 0x000fe20000000000 */
[-C--:B------:R-:W-:Y:S01]  /*6120*/  ISETP.GE.AND P1, PT, R22, R9.reuse, PT ;  /* 0x000000091600720c */ /* 0x080fe20003f26270 */
[C---:B------:R-:W-:Y:S01]  /*6130*/  VIADD R11, R0.reuse, 0x31 ;  /* 0x00000031000b7836 */ /* 0x040fe20000000000 */
[-C--:B------:R-:W-:Y:S01]  /*6140*/  ISETP.GE.AND P0, PT, R21, R9.reuse, PT ;  /* 0x000000091500720c */ /* 0x080fe20003f06270 */
[----:B------:R-:W-:Y:S01]  /*6150*/  VIADD R10, R0, 0x38 ;  /* 0x00000038000a7836 */ /* 0x000fe20000000000 */
[----:B------:R-:W-:Y:S02]  /*6160*/  FSEL R31, R31, -INF , P2 ;  /* 0xff8000001f1f7808 */ /* 0x000fe40001000000 */
[----:B------:R-:W-:Y:S02]  /*6170*/  FSEL R30, R30, -INF , P1 ;  /* 0xff8000001e1e7808 */ /* 0x000fe40000800000 */
[----:B------:R-:W-:Y:S02]  /*6180*/  FSEL R29, R29, -INF , P0 ;  /* 0xff8000001d1d7808 */ /* 0x000fe40000000000 */
[-C--:B------:R-:W-:Y:S02]  /*6190*/  ISETP.GE.AND P2, PT, R20, R9.reuse, PT ;  /* 0x000000091400720c */ /* 0x080fe40003f46270 */
        /* <DEDUP_REMOVED lines=244> */
.L_x_2723:
[----:B------:R-:W2:Y:S01]  /*70e0*/  LDL R3, [R1+0x24] ;  /* 0x0000240001037983 */ /* 0x000ea20000100800 */
[----:B------:R-:W-:Y:S01]  /*70f0*/  MOV R164, 0x10 ;  /* 0x0000001000a47802 */ /* 0x000fe20000000f00 */
[----:B------:R-:W-:Y:S02]  /*7100*/  UISETP.GT.AND UP0, UPT, UR46, UR44, UPT ;  /* 0x0000002c2e00728c */ /* 0x000fe4000bf04270 */
[----:B------:R-:W3:Y:S04]  /*7110*/  LDL R2, [R1+0x20] ;  /* 0x0000200001027983 */ /* 0x000ee80000100800 */
        /* <DEDUP_REMOVED lines=51> */
[----:B------:R-:W-:Y:S01]  /*7450*/  STL [R1+0x2c], R68 ;  /* 0x00002c4401007387 */ /* 0x000fe20000100800 */
[C---:B-1----:R-:W-:Y:S02]  /*7460*/  SHF.L.U32 R154, R183.reuse, 0x5, RZ ;  /* 0x00000005b79a7819 */ /* 0x042fe400000006ff */
[----:B------:R-:W-:Y:S01]  /*7470*/  LOP3.LUT R155, R183, 0x8, RZ, 0xc0, !PT ;  /* 0x00000008b79b7812 */ /* 0x000fe200078ec0ff */
[C---:B--2---:R-:W-:Y:S01]  /*7480*/  FMUL.FTZ R4, R3.reuse, 1.4426950216293334961 ;  /* 0x3fb8aa3b03047820 */ /* 0x044fe20000410000 */
[----:B------:R-:W-:Y:S01]  /*7490*/  FSETP.NEU.FTZ.AND P0, PT, R3, -INF , PT ;  /* 0xff8000000300780b */ /* 0x000fe20003f1d000 */
[----:B---3--:R-:W-:Y:S03]  /*74a0*/  FMUL.FTZ R3, R2, 1.4426950216293334961 ;  /* 0x3fb8aa3b02037820 */ /* 0x008fe60000410000 */
[----:B------:R-:W-:Y:S02]  /*74b0*/  FSEL R4, R4, RZ, P0 ;  /* 0x000000ff04047208 */ /* 0x000fe40000000000 */
[----:B------:R-:W-:Y:S01]  /*74c0*/  FSETP.NEU.FTZ.AND P0, PT, R2, -INF , PT ;  /* 0xff8000000200780b */ /* 0x000fe20003f1d000 */
[----:B----4-:R-:W-:Y:S02]  /*74d0*/  FMUL.FTZ R2, R0, 1.4426950216293334961 ;  /* 0x3fb8aa3b00027820 */ /* 0x010fe40000410000 */
[--C-:B------:R-:W-:Y:S01]  /*74e0*/  FFMA.FTZ R148, R148, UR11, -R4.reuse ;  /* 0x0000000b94947c23 */ /* 0x100fe20008010804 */
[----:B------:R-:W-:Y:S01]  /*74f0*/  FSEL R3, R3, RZ, P0 ;  /* 0x000000ff03037208 */ /* 0x000fe20000000000 */
        /* <DEDUP_REMOVED lines=20> */
[----:B------:R2:W-:Y:S01]  /*7640*/  MUFU.EX2 R97, R146 ;  /* 0x0000009200617308 */ /* 0x0005e20000000800 */
[----:B------:R-:W-:Y:S01]  /*7650*/  FSETP.NEU.FTZ.AND P0, PT, R0, -INF , PT ;  /* 0xff8000000000780b */ /* 0x000fe20003f1d000 */
[----:B------:R-:W-:Y:S01]  /*7660*/  FMUL.FTZ R0, R5, 1.4426950216293334961 ;  /* 0x3fb8aa3b05007820 */ /* 0x000fe20000410000 */
[----:B-1----:R-:W-:Y:S01]  /*7670*/  SHF.L.U32 R148, R183, 0x6, RZ ;  /* 0x00000006b7947819 */ /* 0x002fe200000006ff */
[--C-:B------:R-:W-:Y:S01]  /*7680*/  FFMA.FTZ R150, R150, UR11, -R4.reuse ;  /* 0x0000000b96967c23 */ /* 0x100fe20008010804 */
[----:B------:R-:W-:Y:S01]  /*7690*/  FSEL R2, R2, RZ, P0 ;  /* 0x000000ff02027208 */ /* 0x000fe20000000000 */
[--C-:B------:R-:W-:Y:S01]  /*76a0*/  FFMA.FTZ R141, R141, UR11, -R4.reuse ;  /* 0x0000000b8d8d7c23 */ /* 0x100fe20008010804 */
[----:B------:R-:W-:Y:S03]  /*76b0*/  FSETP.NEU.FTZ.AND P0, PT, R5, -INF , PT ;  /* 0xff8000000500780b */ /* 0x000fe60003f1d000 */
[----:B------:R-:W1:Y:S01]  /*76c0*/  MUFU.EX2 R3, R3 ;  /* 0x0000000300037308 */ /* 0x000e620000000800 */
[----:B------:R-:W-:Y:S01]  /*76d0*/  SHF.L.U32 R5, R183, 0x1, RZ ;  /* 0x00000001b7057819 */ /* 0x000fe200000006ff */
[--C-:B------:R-:W-:Y:S01]  /*76e0*/  FFMA.FTZ R24, R24, UR11, -R4.reuse ;  /* 0x0000000b18187c23 */ /* 0x100fe20008010804 */
[--C-:B------:R-:W-:Y:S01]  /*76f0*/  FFMA.FTZ R31, R31, UR11, -R4.reuse ;  /* 0x0000000b1f1f7c23 */ /* 0x100fe20008010804 */
[----:B------:R-:W-:Y:S01]  /*7700*/  FFMA.FTZ R30, R30, UR11, -R4 ;  /* 0x0000000b1e1e7c23 */ /* 0x000fe20008010804 */
[----:B------:R-:W-:Y:S01]  /*7710*/  LOP3.LUT R156, R5, 0xe006, R148, 0xc8, !PT ;  /* 0x0000e006059c7812 */ /* 0x000fe200078ec894 */
[--C-:B------:R-:W-:Y:S01]  /*7720*/  FFMA.FTZ R29, R29, UR11, -R4.reuse ;  /* 0x0000000b1d1d7c23 */ /* 0x100fe20008010804 */
[--C-:B------:R-:W-:Y:S03]  /*7730*/  FFMA.FTZ R151, R151, UR11, -R4.reuse ;  /* 0x0000000b97977c23 */ /* 0x100fe60008010804 */
[----:B------:R3:W-:Y:S01]  /*7740*/  MUFU.EX2 R113, R150 ;  /* 0x0000009600717308 */ /* 0x0007e20000000800 */
[----:B--2---:R-:W-:Y:S01]  /*7750*/  LOP3.LUT R146, R154, 0x7200, RZ, 0xc0, !PT ;  /* 0x000072009a927812 */ /* 0x004fe200078ec0ff */
[----:B------:R-:W-:Y:S01]  /*7760*/  FFMA.FTZ R149, R149, UR11, -R4 ;  /* 0x0000000b95957c23 */ /* 0x000fe20008010804 */
[----:B------:R-:W-:Y:S01]  /*7770*/  LOP3.LUT R156, R156, 0xc00, R154, 0xf8, !PT ;  /* 0x00000c009c9c7812 */ /* 0x000fe200078ef89a */
[--C-:B------:R-:W-:Y:S01]  /*7780*/  FFMA.FTZ R147, R147, UR11, -R4.reuse ;  /* 0x0000000b93937c23 */ /* 0x100fe20008010804 */
[--C-:B------:R-:W-:Y:S01]  /*7790*/  FFMA.FTZ R145, R145, UR11, -R4.reuse ;  /* 0x0000000b91917c23 */ /* 0x100fe20008010804 */
[--C-:B------:R-:W-:Y:S01]  /*77a0*/  FFMA.FTZ R144, R144, UR11, -R4.reuse ;  /* 0x0000000b90907c23 */ /* 0x100fe20008010804 */
[----:B------:R-:W-:Y:S03]  /*77b0*/  FFMA.FTZ R4, R140, UR11, -R4 ;  /* 0x0000000b8c047c23 */ /* 0x000fe60008010804 */
[----:B------:R2:W-:Y:S01]  /*77c0*/  MUFU.EX2 R114, R151 ;  /* 0x0000009700727308 */ /* 0x0005e20000000800 */
[----:B-1----:R1:W-:Y:S01]  /*77d0*/  STL [R1+0x4], R3 ;  /* 0x0000040301007387 */ /* 0x0023e20000100800 */
[----:B------:R-:W-:Y:S01]  /*77e0*/  FSEL R0, R0, RZ, P0 ;  /* 0x000000ff00007208 */ /* 0x000fe20000000000 */
        /* <DEDUP_REMOVED lines=18> */
[----:B------:R-:W-:Y:S01]  /*7910*/  SHF.L.U32 R2, R183, 0x4, RZ ;  /* 0x00000004b7027819 */ /* 0x000fe200000006ff */
[--C-:B------:R-:W-:Y:S01]  /*7920*/  FFMA.FTZ R48, R48, UR11, -R0.reuse ;  /* 0x0000000b30307c23 */ /* 0x100fe20008010800 */
[--C-:B------:R-:W-:Y:S03]  /*7930*/  FFMA.FTZ R35, R35, UR11, -R0.reuse ;  /* 0x0000000b23237c23 */ /* 0x100fe60008010800 */
[----:B------:R-:W4:Y:S01]  /*7940*/  MUFU.EX2 R171, R31 ;  /* 0x0000001f00ab7308 */ /* 0x000f220000000800 */
[--C-:B------:R-:W-:Y:S01]  /*7950*/  FFMA.FTZ R34, R34, UR11, -R0.reuse ;  /* 0x0000000b22227c23 */ /* 0x100fe20008010800 */
[----:B-1----:R-:W-:Y:S01]  /*7960*/  LOP3.LUT R3, R148, 0x200, RZ, 0xc0, !PT ;  /* 0x0000020094037812 */ /* 0x002fe200078ec0ff */
[--C-:B------:R-:W-:Y:S01]  /*7970*/  FFMA.FTZ R33, R33, UR11, -R0.reuse ;  /* 0x0000000b21217c23 */ /* 0x100fe20008010800 */
[--C-:B------:R-:W-:Y:S01]  /*7980*/  FFMA.FTZ R44, R44, UR11, -R0.reuse ;  /* 0x0000000b2c2c7c23 */ /* 0x100fe20008010800 */
[----:B------:R-:W-:Y:S01]  /*7990*/  FFMA.FTZ R43, R43, UR11, -R0 ;  /* 0x0000000b2b2b7c23 */ /* 0x000fe20008010800 */
[----:B------:R-:W-:Y:S01]  /*79a0*/  LOP3.LUT R3, R3, 0xc00, R154, 0xf8, !PT ;  /* 0x00000c0003037812 */ /* 0x000fe200078ef89a */
[--C-:B------:R-:W-:Y:S01]  /*79b0*/  FFMA.FTZ R42, R42, UR11, -R0.reuse ;  /* 0x0000000b2a2a7c23 */ /* 0x100fe20008010800 */
[----:B------:R-:W4:Y:S02]  /*79c0*/  LDL.LU R154, [R1+0x4] ;  /* 0x00000400019a7983 */ /* 0x000f240000300800 */
[----:B------:R-:W-:Y:S01]  /*79d0*/  MUFU.EX2 R169, R28 ;  /* 0x0000001c00a97308 */ /* 0x000fe20000000800 */
[--C-:B------:R-:W-:Y:S01]  /*79e0*/  FFMA.FTZ R41, R41, UR11, -R0.reuse ;  /* 0x0000000b29297c23 */ /* 0x100fe20008010800 */
[--C-:B------:R-:W-:Y:S01]  /*79f0*/  FFMA.FTZ R40, R40, UR11, -R0.reuse ;  /* 0x0000000b28287c23 */ /* 0x100fe20008010800 */
[--C-:B------:R-:W-:Y:S01]  /*7a00*/  FFMA.FTZ R39, R39, UR11, -R0.reuse ;  /* 0x0000000b27277c23 */ /* 0x100fe20008010800 */
[--C-:B------:R-:W-:Y:S01]  /*7a10*/  FFMA.FTZ R38, R38, UR11, -R0.reuse ;  /* 0x0000000b26267c23 */ /* 0x100fe20008010800 */
[--C-:B------:R-:W-:Y:S01]  /*7a20*/  FFMA.FTZ R37, R37, UR11, -R0.reuse ;  /* 0x0000000b25257c23 */ /* 0x100fe20008010800 */
[--C-:B------:R-:W-:Y:S01]  /*7a30*/  FFMA.FTZ R36, R36, UR11, -R0.reuse ;  /* 0x0000000b24247c23 */ /* 0x100fe20008010800 */
[--C-:B------:R-:W-:Y:S03]  /*7a40*/  FFMA.FTZ R47, R47, UR11, -R0.reuse ;  /* 0x0000000b2f2f7c23 */ /* 0x100fe60008010800 */
[----:B------:R-:W1:Y:S01]  /*7a50*/  MUFU.EX2 R168, R27 ;  /* 0x0000001b00a87308 */ /* 0x000e620000000800 */
[--C-:B------:R-:W-:Y:S01]  /*7a60*/  FFMA.FTZ R46, R46, UR11, -R0.reuse ;  /* 0x0000000b2e2e7c23 */ /* 0x100fe20008010800 */
[----:B------:R-:W-:Y:S01]  /*7a70*/  FFMA.FTZ R45, R45, UR11, -R0 ;  /* 0x0000000b2d2d7c23 */ /* 0x000fe20008010800 */
[----:B------:R-:W-:Y:S02]  /*7a80*/  LOP3.LUT R0, R148, 0x1c0, RZ, 0xc0, !PT ;  /* 0x000001c094007812 */ /* 0x000fe400078ec0ff */
[----:B---3--:R-:W-:Y:S02]  /*7a90*/  SHF.L.U32 R150, R183, 0x3, RZ ;  /* 0x00000003b7967819 */ /* 0x008fe400000006ff */
[----:B------:R-:W-:Y:S03]  /*7aa0*/  LOP3.LUT R2, R2, 0x1c0, RZ, 0xc0, !PT ;  /* 0x000001c002027812 */ /* 0x000fe600078ec0ff */
[----:B------:R3:W-:Y:S01]  /*7ab0*/  MUFU.EX2 R102, R149 ;  /* 0x0000009500667308 */ /* 0x0007e20000000800 */
[----:B--2---:R-:W-:Y:S02]  /*7ac0*/  SHF.R.U32.HI R151, RZ, 0x1, R183 ;  /* 0x00000001ff977819 */ /* 0x004fe400000116b7 */
[----:B------:R-:W-:Y:S02]  /*7ad0*/  LOP3.LUT R0, R0, 0x38, R150, 0xf8, !PT ;  /* 0x0000003800007812 */ /* 0x000fe400078ef896 */
[----:B----4-:R-:W-:Y:S02]  /*7ae0*/  LOP3.LUT R4, R2, 0x38, R5, 0xf8, !PT ;  /* 0x0000003802047812 */ /* 0x010fe400078ef805 */
[----:B------:R-:W-:Y:S03]  /*7af0*/  LOP3.LUT R2, R0, 0x8, R151, 0x78, !PT ;  /* 0x0000000800027812 */ /* 0x000fe600078e7897 */
[----:B------:R-:W-:Y:S01]  /*7b00*/  MUFU.EX2 R116, R26 ;  /* 0x0000001a00747308 */ /* 0x000fe20000000800 */
[----:B------:R-:W-:Y:S02]  /*7b10*/  LOP3.LUT R156, R156, R4, RZ, 0xfc, !PT ;  /* 0x000000049c9c7212 */ /* 0x000fe400078efcff */
[----:B------:R-:W-:Y:S02]  /*7b20*/  LOP3.LUT R146, R146, R0, R155, 0xf6, !PT ;  /* 0x0000000092927212 */ /* 0x000fe400078ef69b */
[----:B------:R-:W-:Y:S02]  /*7b30*/  LOP3.LUT R0, R3, R2, RZ, 0xfc, !PT ;  /* 0x0000000203007212 */ /* 0x000fe400078efcff */
[----:B------:R-:W-:Y:S03]  /*7b40*/  LEA R156, R156, UR4, 0x1 ;  /* 0x000000049c9c7c11 */ /* 0x000fe6000f8e08ff */
[----:B------:R-:W-:Y:S01]  /*7b50*/  MUFU.EX2 R115, R25 ;  /* 0x0000001900737308 */ /* 0x000fe20000000800 */
[----:B------:R-:W-:Y:S02]  /*7b60*/  F2FP.F16.F32.PACK_AB R3, R171, R170 ;  /* 0x000000aaab03723e */ /* 0x000fe400000000ff */
[----:B-1----:R-:W-:Y:S02]  /*7b70*/  F2FP.F16.F32.PACK_AB R2, R168, R169 ;  /* 0x000000a9a802723e */ /* 0x002fe400000000ff */
[C---:B---3--:R-:W-:Y:S01]  /*7b80*/  LOP3.LUT P1, R149, R183.reuse, 0x10, RZ, 0xc0, !PT ;  /* 0x00000010b7957812 */ /* 0x048fe2000782c0ff */
[----:B------:R1:W-:Y:S01]  /*7b90*/  STS [R156+0x1c000], R3 ;  /* 0x01c000039c007388 */ /* 0x0003e20000000800 */
[C---:B------:R-:W-:Y:S03]  /*7ba0*/  LOP3.LUT P0, RZ, R183.reuse, 0x4, RZ, 0xc0, !PT ;  /* 0x00000004b7ff7812 */ /* 0x040fe6000780c0ff */
[----:B------:R-:W-:Y:S01]  /*7bb0*/  MUFU.EX2 R172, R30 ;  /* 0x0000001e00ac7308 */ /* 0x000fe20000000800 */
[----:B------:R-:W-:Y:S01]  /*7bc0*/  IADD3 R4, PT, PT, R156, 0x1c000, RZ ;  /* 0x0001c0009c047810 */ /* 0x000fe20007ffe0ff */
[----:B------:R2:W-:Y:S01]  /*7bd0*/  STS [R156+0x1c400], R2 ;  /* 0x01c400029c007388 */ /* 0x0005e20000000800 */
[----:B------:R-:W-:Y:S02]  /*7be0*/  SEL R164, R164, 0xfffffff0, !P0 ;  /* 0xfffffff0a4a47807 */ /* 0x000fe40004000000 */
[C---:B------:R-:W-:Y:S02]  /*7bf0*/  IADD3 R161, PT, PT, R156.reuse, 0x1c040, RZ ;  /* 0x0001c0409ca17810 */ /* 0x040fe40007ffe0ff */
[----:B------:R-:W-:Y:S03]  /*7c00*/  IADD3 R167, PT, PT, R156, R164, RZ ;  /* 0x000000a49ca77210 */ /* 0x000fe60007ffe0ff */
[----:B------:R-:W1:Y:S01]  /*7c10*/  MUFU.EX2 R153, R29 ;  /* 0x0000001d00997308 */ /* 0x000e620000000800 */
[----:B------:R-:W-:Y:S02]  /*7c20*/  LEA R146, R146, UR4, 0x1 ;  /* 0x0000000492927c11 */ /* 0x000fe4000f8e08ff */
[----:B------:R-:W-:Y:S02]  /*7c30*/  @P1 IADD3 R161, PT, PT, R4, -0x40, RZ ;  /* 0xffffffc004a11810 */ /* 0x000fe40007ffe0ff */
[----:B------:R-:W-:Y:S02]  /*7c40*/  LOP3.LUT P1, RZ, R183, 0x8, RZ, 0xc0, !PT ;  /* 0x00000008b7ff7812 */ /* 0x000fe4000782c0ff */
[----:B------:R-:W-:Y:S03]  /*7c50*/  IADD3 R165, PT, PT, R164, R161, RZ ;  /* 0x000000a1a4a57210 */ /* 0x000fe60007ffe0ff */
[----:B------:R-:W-:Y:S10]  /*7c60*/  MUFU.EX2 R195, R32 ;  /* 0x0000002000c37308 */ /* 0x000ff40000000800 */
[----:B------:R-:W3:Y:S01]  /*7c70*/  MUFU.EX2 R174, R63 ;  /* 0x0000003f00ae7308 */ /* 0x000ee20000000800 */
[----:B-1----:R-:W-:Y:S02]  /*7c80*/  F2FP.F16.F32.PACK_AB R3, R153, R172 ;  /* 0x000000ac9903723e */ /* 0x002fe400000000ff */
[----:B--2---:R-:W-:Y:S03]  /*7c90*/  F2FP.F16.F32.PACK_AB R2, R115, R116 ;  /* 0x000000747302723e */ /* 0x004fe600000000ff */
[----:B------:R1:W-:Y:S04]  /*7ca0*/  STS [R167+0x1c000], R3 ;  /* 0x01c00003a7007388 */ /* 0x0003e80000000800 */
[----:B------:R-:W-:Y:S01]  /*7cb0*/  MUFU.EX2 R201, R48 ;  /* 0x0000003000c97308 */ /* 0x000fe20000000800 */
[----:B------:R-:W-:Y:S09]  /*7cc0*/  STS [R167+0x1c400], R2 ;  /* 0x01c40002a7007388 */ /* 0x000ff20000000800 */
[----:B------:R2:W-:Y:S01]  /*7cd0*/  MUFU.EX2 R99, R136 ;  /* 0x0000008800637308 */ /* 0x0005e20000000800 */
[----:B---3--:R-:W-:Y:S05]  /*7ce0*/  F2FP.F16.F32.PACK_AB R4, R174, R195 ;  /* 0x000000c3ae04723e */ /* 0x008fea00000000ff */
[----:B------:R3:W-:Y:S04]  /*7cf0*/  STS [R156+0x1e000], R4 ;  /* 0x01e000049c007388 */ /* 0x0007e80000000800 */
[----:B------:R-:W4:Y:S01]  /*7d00*/  MUFU.EX2 R199, R47 ;  /* 0x0000002f00c77308 */ /* 0x000f220000000800 */
[----:B-1----:R-:W-:Y:S09]  /*7d10*/  F2FP.F16.F32.PACK_AB R3, R113, R114 ;  /* 0x000000727103723e */ /* 0x002ff200000000ff */
[----:B------:R-:W-:Y:S01]  /*7d20*/  MUFU.EX2 R152, R62 ;  /* 0x0000003e00987308 */ /* 0x000fe20000000800 */
[----:B--2---:R-:W-:Y:S04]  /*7d30*/  MOV R136, 0x20 ;  /* 0x0000002000887802 */ /* 0x004fe80000000f00 */
[----:B------:R-:W-:Y:S02]  /*7d40*/  SEL R162, R136, 0xffffffe0, !P1 ;  /* 0xffffffe088a27807 */ /* 0x000fe40004800000 */
[----:B------:R-:W-:Y:S03]  /*7d50*/  LOP3.LUT P1, RZ, R183, 0x2, RZ, 0xc0, !PT ;  /* 0x00000002b7ff7812 */ /* 0x000fe6000782c0ff */
[----:B------:R-:W1:Y:S01]  /*7d60*/  MUFU.EX2 R204, R61 ;  /* 0x0000003d00cc7308 */ /* 0x000e620000000800 */
[----:B----4-:R-:W-:Y:S02]  /*7d70*/  F2FP.F16.F32.PACK_AB R6, R199, R201 ;  /* 0x000000c9c706723e */ /* 0x010fe400000000ff */
[----:B------:R-:W-:Y:S02]  /*7d80*/  IADD3 R163, PT, PT, R156, R162, RZ ;  /* 0x000000a29ca37210 */ /* 0x000fe40007ffe0ff */
[----:B------:R-:W-:Y:S01]  /*7d90*/  IADD3 R162, PT, PT, R162, R161, RZ ;  /* 0x000000a1a2a27210 */ /* 0x000fe20007ffe0ff */
[----:B------:R-:W-:Y:S01]  /*7da0*/  STS [R156+0x1e400], R6 ;  /* 0x01e400069c007388 */ /* 0x000fe20000000800 */
[C---:B------:R-:W-:Y:S03]  /*7db0*/  IADD3 R166, PT, PT, R164.reuse, R163, RZ ;  /* 0x000000a3a4a67210 */ /* 0x040fe60007ffe0ff */
[----:B------:R-:W-:Y:S01]  /*7dc0*/  MUFU.EX2 R203, R46 ;  /* 0x0000002e00cb7308 */ /* 0x000fe20000000800 */
[----:B------:R-:W-:Y:S02]  /*7dd0*/  IADD3 R164, PT, PT, R164, R162, RZ ;  /* 0x000000a2a4a47210 */ /* 0x000fe40007ffe0ff */
[----:B------:R-:W-:Y:S07]  /*7de0*/  SEL R173, R136, 0xffffffe0, !P1 ;  /* 0xffffffe088ad7807 */ /* 0x000fee0004800000 */
[----:B------:R-:W3:Y:S01]  /*7df0*/  MUFU.EX2 R202, R45 ;  /* 0x0000002d00ca7308 */ /* 0x000ee20000000800 */
[----:B-1----:R-:W-:Y:S05]  /*7e00*/  F2FP.F16.F32.PACK_AB R5, R204, R152 ;  /* 0x00000098cc05723e */ /* 0x002fea00000000ff */
[----:B------:R-:W-:Y:S04]  /*7e10*/  STS [R167+0x1e000], R5 ;  /* 0x01e00005a7007388 */ /* 0x000fe80000000800 */
[----:B------:R-:W-:Y:S10]  /*7e20*/  MUFU.EX2 R112, R139 ;  /* 0x0000008b00707308 */ /* 0x000ff40000000800 */
[----:B------:R-:W1:Y:S01]  /*7e30*/  MUFU.EX2 R111, R138 ;  /* 0x0000008a006f7308 */ /* 0x000e620000000800 */
[----:B---3--:R-:W-:Y:S05]  /*7e40*/  F2FP.F16.F32.PACK_AB R4, R202, R203 ;  /* 0x000000cbca04723e */ /* 0x008fea00000000ff */
[----:B------:R2:W-:Y:S04]  /*7e50*/  STS [R167+0x1e400], R4 ;  /* 0x01e40004a7007388 */ /* 0x0005e80000000800 */
[----:B------:R-:W3:Y:S01]  /*7e60*/  MUFU.EX2 R100, R137 ;  /* 0x0000008900647308 */ /* 0x000ee20000000800 */
[----:B------:R3:W-:Y:S09]  /*7e70*/  STS [R163+0x1c000], R3 ;  /* 0x01c00003a3007388 */ /* 0x0007f20000000800 */
[----:B------:R-:W-:Y:S01]  /*7e80*/  MUFU.EX2 R110, R60 ;  /* 0x0000003c006e7308 */ /* 0x000fe20000000800 */
[----:B-1----:R-:W-:Y:S05]  /*7e90*/  F2FP.F16.F32.PACK_AB R2, R111, R112 ;  /* 0x000000706f02723e */ /* 0x002fea00000000ff */
[----:B------:R1:W-:Y:S04]  /*7ea0*/  STS [R163+0x1c400], R2 ;  /* 0x01c40002a3007388 */ /* 0x0003e80000000800 */
[----:B------:R-:W4:Y:S01]  /*7eb0*/  MUFU.EX2 R109, R59 ;  /* 0x0000003b006d7308 */ /* 0x000f220000000800 */
[----:B--2---:R-:W-:Y:S09]  /*7ec0*/  F2FP.F16.F32.PACK_AB R4, R101, R102 ;  /* 0x000000666504723e */ /* 0x004ff200000000ff */
[----:B------:R-:W-:Y:S01]  /*7ed0*/  MUFU.EX2 R108, R44 ;  /* 0x0000002c006c7308 */ /* 0x000fe20000000800 */
[----:B---3--:R-:W-:Y:S01]  /*7ee0*/  F2FP.F16.F32.PACK_AB R3, R99, R100 ;  /* 0x000000646303723e */ /* 0x008fe200000000ff */
[----:B------:R2:W-:Y:S08]  /*7ef0*/  STS [R166+0x1c000], R4 ;  /* 0x01c00004a6007388 */ /* 0x0005f00000000800 */
[----:B------:R-:W3:Y:S01]  /*7f00*/  MUFU.EX2 R107, R43 ;  /* 0x0000002b006b7308 */ /* 0x000ee20000000800 */
[----:B----4-:R-:W-:Y:S01]  /*7f10*/  F2FP.F16.F32.PACK_AB R6, R109, R110 ;  /* 0x0000006e6d06723e */ /* 0x010fe200000000ff */
[----:B------:R-:W-:Y:S04]  /*7f20*/  STS [R166+0x1c400], R3 ;  /* 0x01c40003a6007388 */ /* 0x000fe80000000800 */
[----:B------:R-:W-:Y:S04]  /*7f30*/  STS [R163+0x1e000], R6 ;  /* 0x01e00006a3007388 */ /* 0x000fe80000000800 */
[----:B------:R-:W-:Y:S10]  /*7f40*/  MUFU.EX2 R106, R58 ;  /* 0x0000003a006a7308 */ /* 0x000ff40000000800 */
[----:B------:R-:W1:Y:S01]  /*7f50*/  MUFU.EX2 R105, R57 ;  /* 0x0000003900697308 */ /* 0x000e620000000800 */
[----:B---3--:R-:W-:Y:S05]  /*7f60*/  F2FP.F16.F32.PACK_AB R5, R107, R108 ;  /* 0x0000006c6b05723e */ /* 0x008fea00000000ff */
[----:B------:R-:W-:Y:S04]  /*7f70*/  STS [R163+0x1e400], R5 ;  /* 0x01e40005a3007388 */ /* 0x000fe80000000800 */
[----:B------:R-:W-:Y:S10]  /*7f80*/  MUFU.EX2 R104, R42 ;  /* 0x0000002a00687308 */ /* 0x000ff40000000800 */
[----:B------:R-:W2:Y:S01]  /*7f90*/  MUFU.EX2 R103, R41 ;  /* 0x0000002900677308 */ /* 0x000ea20000000800 */
[----:B-1----:R-:W-:Y:S05]  /*7fa0*/  F2FP.F16.F32.PACK_AB R2, R105, R106 ;  /* 0x0000006a6902723e */ /* 0x002fea00000000ff */
[----:B------:R1:W-:Y:S04]  /*7fb0*/  STS [R166+0x1e000], R2 ;  /* 0x01e00002a6007388 */ /* 0x0003e80000000800 */
[----:B------:R-:W-:Y:S10]  /*7fc0*/  MUFU.EX2 R96, R135 ;  /* 0x0000008700607308 */ /* 0x000ff40000000800 */
[----:B------:R-:W1:Y:S01]  /*7fd0*/  MUFU.EX2 R95, R134 ;  /* 0x00000086005f7308 */ /* 0x000e620000000800 */
[----:B--2---:R-:W-:Y:S05]  /*7fe0*/  F2FP.F16.F32.PACK_AB R4, R103, R104 ;  /* 0x000000686704723e */ /* 0x004fea00000000ff */
[----:B------:R-:W-:Y:S04]  /*7ff0*/  STS [R166+0x1e400], R4 ;  /* 0x01e40004a6007388 */ /* 0x000fe80000000800 */
[----:B------:R-:W2:Y:S10]  /*8000*/  MUFU.EX2 R98, R147 ;  /* 0x0000009300627308 */ /* 0x000eb40000000800 */
[----:B------:R-:W-:Y:S01]  /*8010*/  MUFU.EX2 R86, R145 ;  /* 0x0000009100567308 */ /* 0x000fe20000000800 */
[----:B-1----:R-:W-:Y:S05]  /*8020*/  F2FP.F16.F32.PACK_AB R2, R95, R96 ;  /* 0x000000605f02723e */ /* 0x002fea00000000ff */
[----:B------:R1:W-:Y:S04]  /*8030*/  STS [R161+0x400], R2 ;  /* 0x00040002a1007388 */ /* 0x0003e80000000800 */
[----:B------:R-:W3:Y:S01]  /*8040*/  MUFU.EX2 R85, R144 ;  /* 0x0000009000557308 */ /* 0x000ee20000000800 */
[----:B--2---:R-:W-:Y:S05]  /*8050*/  F2FP.F16.F32.PACK_AB R3, R97, R98 ;  /* 0x000000626103723e */ /* 0x004fea00000000ff */
[----:B------:R-:W-:Y:S04]  /*8060*/  STS [R161], R3 ;  /* 0x00000003a1007388 */ /* 0x000fe80000000800 */
[----:B------:R-:W-:Y:S10]  /*8070*/  MUFU.EX2 R84, R133 ;  /* 0x0000008500547308 */ /* 0x000ff40000000800 */
[----:B------:R-:W1:Y:S01]  /*8080*/  MUFU.EX2 R83, R132 ;  /* 0x0000008400537308 */ /* 0x000e620000000800 */
[----:B---3--:R-:W-:Y:S02]  /*8090*/  F2FP.F16.F32.PACK_AB R5, R85, R86 ;  /* 0x000000565505723e */ /* 0x008fe400000000ff */
[----:B------:R-:W-:Y:S02]  /*80a0*/  LEA R144, R0, UR4, 0x1 ;  /* 0x0000000400907c11 */ /* 0x000fe4000f8e08ff */
[----:B------:R-:W-:Y:S01]  /*80b0*/  MOV R0, R172 ;  /* 0x000000ac00007202 */ /* 0x000fe20000000f00 */
[----:B------:R2:W-:Y:S01]  /*80c0*/  STS [R165], R5 ;  /* 0x00000005a5007388 */ /* 0x0005e20000000800 */
[----:B------:R-:W-:Y:S03]  /*80d0*/  IADD3 R147, PT, PT, R144, R173, RZ ;  /* 0x000000ad90937210 */ /* 0x000fe60007ffe0ff */
[----:B------:R-:W-:Y:S10]  /*80e0*/  MUFU.EX2 R94, R56 ;  /* 0x00000038005e7308 */ /* 0x000ff40000000800 */
[----:B------:R-:W2:Y:S01]  /*80f0*/  MUFU.EX2 R93, R55 ;  /* 0x00000037005d7308 */ /* 0x000ea20000000800 */
[----:B-1----:R-:W-:Y:S05]  /*8100*/  F2FP.F16.F32.PACK_AB R2, R83, R84 ;  /* 0x000000545302723e */ /* 0x002fea00000000ff */
[----:B------:R1:W-:Y:S04]  /*8110*/  STS [R165+0x400], R2 ;  /* 0x00040002a5007388 */ /* 0x0003e80000000800 */
[----:B------:R-:W-:Y:S10]  /*8120*/  MUFU.EX2 R92, R40 ;  /* 0x00000028005c7308 */ /* 0x000ff40000000800 */
[----:B------:R-:W3:Y:S01]  /*8130*/  MUFU.EX2 R91, R39 ;  /* 0x00000027005b7308 */ /* 0x000ee20000000800 */
[----:B--2---:R-:W-:Y:S05]  /*8140*/  F2FP.F16.F32.PACK_AB R5, R93, R94 ;  /* 0x0000005e5d05723e */ /* 0x004fea00000000ff */
[----:B------:R2:W-:Y:S04]  /*8150*/  STS [R161+0x2000], R5 ;  /* 0x00200005a1007388 */ /* 0x0005e80000000800 */
[----:B------:R-:W-:Y:S10]  /*8160*/  MUFU.EX2 R90, R54 ;  /* 0x00000036005a7308 */ /* 0x000ff40000000800 */
[----:B------:R-:W4:Y:S01]  /*8170*/  MUFU.EX2 R89, R53 ;  /* 0x0000003500597308 */ /* 0x000f220000000800 */
[----:B---3--:R-:W-:Y:S05]  /*8180*/  F2FP.F16.F32.PACK_AB R4, R91, R92 ;  /* 0x0000005c5b04723e */ /* 0x008fea00000000ff */
[----:B------:R-:W-:Y:S04]  /*8190*/  STS [R161+0x2400], R4 ;  /* 0x00240004a1007388 */ /* 0x000fe80000000800 */
[----:B------:R-:W-:Y:S10]  /*81a0*/  MUFU.EX2 R88, R38 ;  /* 0x0000002600587308 */ /* 0x000ff40000000800 */
[----:B------:R-:W1:Y:S01]  /*81b0*/  MUFU.EX2 R87, R37 ;  /* 0x0000002500577308 */ /* 0x000e620000000800 */
[----:B----4-:R-:W-:Y:S05]  /*81c0*/  F2FP.F16.F32.PACK_AB R3, R89, R90 ;  /* 0x0000005a5903723e */ /* 0x010fea00000000ff */
[----:B------:R3:W-:Y:S04]  /*81d0*/  STS [R165+0x2000], R3 ;  /* 0x00200003a5007388 */ /* 0x0007e80000000800 */
[----:B------:R-:W-:Y:S10]  /*81e0*/  MUFU.EX2 R82, R143 ;  /* 0x0000008f00527308 */ /* 0x000ff40000000800 */
[----:B------:R-:W4:Y:S01]  /*81f0*/  MUFU.EX2 R81, R142 ;  /* 0x0000008e00517308 */ /* 0x000f220000000800 */
[----:B-1----:R-:W-:Y:S05]  /*8200*/  F2FP.F16.F32.PACK_AB R2, R87, R88 ;  /* 0x000000585702723e */ /* 0x002fea00000000ff */
[----:B------:R1:W-:Y:S04]  /*8210*/  STS [R165+0x2400], R2 ;  /* 0x00240002a5007388 */ /* 0x0003e80000000800 */
[----:B------:R-:W-:Y:S10]  /*8220*/  MUFU.EX2 R80, R67 ;  /* 0x0000004300507308 */ /* 0x000ff40000000800 */
[----:B------:R-:W2:Y:S01]  /*8230*/  MUFU.EX2 R79, R66 ;  /* 0x00000042004f7308 */ /* 0x000ea20000000800 */
[----:B----4-:R-:W-:Y:S05]  /*8240*/  F2FP.F16.F32.PACK_AB R6, R81, R82 ;  /* 0x000000525106723e */ /* 0x010fea00000000ff */
[----:B------:R-:W-:Y:S04]  /*8250*/  STS [R162], R6 ;  /* 0x00000006a2007388 */ /* 0x000fe80000000800 */
[----:B------:R-:W3:Y:S10]  /*8260*/  MUFU.EX2 R70, R141 ;  /* 0x0000008d00467308 */ /* 0x000ef40000000800 */
[----:B------:R-:W1:Y:S01]  /*8270*/  MUFU.EX2 R68, R65 ;  /* 0x0000004100447308 */ /* 0x000e620000000800 */
[----:B--2---:R-:W-:Y:S05]  /*8280*/  F2FP.F16.F32.PACK_AB R5, R79, R80 ;  /* 0x000000504f05723e */ /* 0x004fea00000000ff */
[----:B------:R-:W-:Y:S04]  /*8290*/  STS [R162+0x400], R5 ;  /* 0x00040005a2007388 */ /* 0x000fe80000000800 */
[----:B------:R-:W-:Y:S01]  /*82a0*/  MUFU.EX2 R78, R52 ;  /* 0x00000034004e7308 */ /* 0x000fe20000000800 */
[----:B---3--:R-:W-:Y:S05]  /*82b0*/  F2FP.F16.F32.PACK_AB R3, R69, R70 ;  /* 0x000000464503723e */ /* 0x008fea00000000ff */
[----:B------:R-:W-:Y:S04]  /*82c0*/  STS [R164], R3 ;  /* 0x00000003a4007388 */ /* 0x000fe80000000800 */
        /* <DEDUP_REMOVED lines=8> */
[----:B------:R-:W2:Y:S10]  /*8350*/  MUFU.EX2 R73, R49 ;  /* 0x0000003100497308 */ /* 0x000eb40000000800 */
[----:B------:R-:W-:Y:S01]  /*8360*/  MUFU.EX2 R72, R34 ;  /* 0x0000002200487308 */ /* 0x000fe20000000800 */
[----:B-1----:R-:W-:Y:S09]  /*8370*/  F2FP.F16.F32.PACK_AB R4, R75, R76 ;  /* 0x0000004c4b04723e */ /* 0x002ff200000000ff */
[----:B------:R-:W1:Y:S01]  /*8380*/  MUFU.EX2 R71, R33 ;  /* 0x0000002100477308 */ /* 0x000e620000000800 */
[----:B--2---:R-:W-:Y:S01]  /*8390*/  F2FP.F16.F32.PACK_AB R3, R73, R74 ;  /* 0x0000004a4903723e */ /* 0x004fe200000000ff */
[----:B------:R-:W-:Y:S04]  /*83a0*/  STS [R162+0x2400], R4 ;  /* 0x00240004a2007388 */ /* 0x000fe80000000800 */
[----:B------:R2:W-:Y:S01]  /*83b0*/  STS [R164+0x2000], R3 ;  /* 0x00200003a4007388 */ /* 0x0005e20000000800 */
[----:B-1----:R-:W-:Y:S05]  /*83c0*/  F2FP.F16.F32.PACK_AB R2, R71, R72 ;  /* 0x000000484702723e */ /* 0x002fea00000000ff */
[----:B------:R1:W-:Y:S04]  /*83d0*/  STS [R164+0x2400], R2 ;  /* 0x00240002a4007388 */ /* 0x0003e80000000800 */
[----:B------:R-:W-:Y:S04]  /*83e0*/  LDSM.16.M88.4 R64, [R144+0x8000] ;  /* 0x008000009040783b */ /* 0x000fe80000000200 */
[----:B------:R-:W3:Y:S01]  /*83f0*/  LDSM.16.M88.4 R16, [R146+0x10000] ;  /* 0x010000009210783b */ /* 0x000ee20000000200 */
[----:B--2---:R-:W-:Y:S03]  /*8400*/  MOV R3, R152 ;  /* 0x0000009800037202 */ /* 0x004fe60000000f00 */
[----:B------:R-:W2:Y:S01]  /*8410*/  LDSM.16.M88.4 R60, [R144+0xa000] ;  /* 0x00a00000903c783b */ /* 0x000ea20000000200 */
[-C--:B------:R-:W-:Y:S03]  /*8420*/  IADD3 R152, PT, PT, R173, R146.reuse, RZ ;  /* 0x00000092ad987210 */ /* 0x080fe60007ffe0ff */
[----:B------:R-:W4:Y:S04]  /*8430*/  LDSM.16.M88.4 R32, [R146+0x10800] ;  /* 0x010800009220783b */ /* 0x000f280000000200 */
[----:B------:R-:W4:Y:S04]  /*8440*/  LDSM.16.M88.4 R48, [R146+0x11000] ;  /* 0x011000009230783b */ /* 0x000f280000000200 */
[----:B------:R-:W4:Y:S01]  /*8450*/  LDSM.16.M88.4 R132, [R146+0x11800] ;  /* 0x011800009284783b */ /* 0x000f220000000200 */
[----:B-1----:R-:W-:Y:S02]  /*8460*/  MOV R2, R153 ;  /* 0x0000009900027202 */ /* 0x002fe40000000f00 */
[----:B------:R-:W-:Y:S01]  /*8470*/  MOV R153, 0x40 ;  /* 0x0000004000997802 */ /* 0x000fe20000000f00 */
[----:B------:R-:W-:Y:S03]  /*8480*/  LDSM.16.M88.4 R136, [R147+0x8000] ;  /* 0x008000009388783b */ /* 0x000fe60000000200 */
[----:B------:R-:W-:Y:S01]  /*8490*/  SEL R153, R153, 0xffffffc0, !P0 ;  /* 0xffffffc099997807 */ /* 0x000fe20004000000 */
[----:B------:R-:W1:Y:S03]  /*84a0*/  LDSM.16.M88.4 R140, [R152+0x10000] ;  /* 0x01000000988c783b */ /* 0x000e660000000200 */
[----:B------:R-:W-:Y:S02]  /*84b0*/  IADD3 R145, PT, PT, R144, R153, RZ ;  /* 0x0000009990917210 */ /* 0x000fe40007ffe0ff */
[----:B------:R-:W-:Y:S04]  /*84c0*/  IADD3 R172, PT, PT, R153, R146, RZ ;  /* 0x0000009299ac7210 */ /* 0x000fe80007ffe0ff */
[C---:B------:R-:W-:Y:S01]  /*84d0*/  IADD3 R181, PT, PT, R173.reuse, R172, RZ ;  /* 0x000000acadb57210 */ /* 0x040fe20007ffe0ff */
[-C--:B---3--:R-:W-:Y:S08]  /*84e0*/  HMMA.16816.F32 R4, R64, R16.reuse, RZ ;  /* 0x000000104004723c */ /* 0x088ff000000018ff */
[C---:B--2---:R-:W-:Y:S08]  /*84f0*/  HMMA.16816.F32 R8, R60.reuse, R16, RZ ;  /* 0x000000103c08723c */ /* 0x044ff000000018ff */
        /* <DEDUP_REMOVED lines=55> */
[----:B------:R-:W-:Y:S05]  /*8870*/  IADD3 R140, PT, PT, R173, R145, RZ ;  /* 0x00000091ad8c7210 */ /* 0x000fea0007ffe0ff */
        /* <DEDUP_REMOVED lines=11> */
[----:B------:R-:W-:Y:S01]  /*8930*/  MOV R171, R3 ;  /* 0x0000000300ab7202 */ /* 0x000fe20000000f00 */
[----:B------:R-:W-:Y:S01]  /*8940*/  FMUL.FTZ R169, R169, R6 ;  /* 0x00000006a9a97220 */ /* 0x000fe20000410000 */
[----:B------:R-:W-:Y:S01]  /*8950*/  FMUL.FTZ R3, R168, R7 ;  /* 0x00000007a8037220 */ /* 0x000fe20000410000 */
[----:B------:R-:W-:Y:S01]  /*8960*/  FMUL.FTZ R143, R179, R4 ;  /* 0x00000004b38f7220 */ /* 0x000fe20000410000 */
[----:B------:R-:W-:Y:S01]  /*8970*/  MOV R179, R2 ;  /* 0x0000000200b37202 */ /* 0x000fe20000000f00 */
[----:B------:R-:W1:Y:S01]  /*8980*/  LDSM.16.M88.4 R4, [R140+0xa000] ;  /* 0x00a000008c04783b */ /* 0x000e620000000200 */
[----:B------:R-:W-:Y:S01]  /*8990*/  SHF.R.U32.HI R2, RZ, 0x4, R183 ;  /* 0x00000004ff027819 */ /* 0x000fe200000116b7 */
[----:B------:R-:W-:Y:S03]  /*89a0*/  FMUL.FTZ R3, R185, R3 ;  /* 0x00000003b9037220 */ /* 0x000fe60000410000 */
[----:B------:R-:W-:Y:S01]  /*89b0*/  LOP3.LUT R141, R2, 0x8, RZ, 0xc0, !PT ;  /* 0x00000008028d7812 */ /* 0x000fe200078ec0ff */
[C---:B-1----:R-:W-:Y:S08]  /*89c0*/  HMMA.16816.F32 R8, R4.reuse, R136, R8 ;  /* 0x000000880408723c */ /* 0x042ff00000001808 */
[-C--:B------:R-:W-:Y:S08]  /*89d0*/  HMMA.16816.F32 R12, R4, R138.reuse, R12 ;  /* 0x0000008a040c723c */ /* 0x080ff0000000180c */
[C---:B------:R-:W-:Y:S01]  /*89e0*/  HMMA.16816.F32 R16, R132.reuse, R138, R16 ;  /* 0x0000008a8410723c */ /* 0x040fe20000001810 */
[----:B------:R-:W1:Y:S03]  /*89f0*/  LDSM.16.M88.4 R136, [R181+0x10800] ;  /* 0x01080000b588783b */ /* 0x000e660000000200 */
[C---:B------:R-:W-:Y:S01]  /*8a00*/  FADD.FTZ R8, -R158.reuse, R8 ;  /* 0x000000089e087221 */ /* 0x040fe20000010100 */
[C---:B------:R-:W-:Y:S01]  /*8a10*/  FADD.FTZ R10, -R157.reuse, R10 ;  /* 0x0000000a9d0a7221 */ /* 0x040fe20000010100 */
[----:B------:R-:W-:Y:S01]  /*8a20*/  FADD.FTZ R9, -R158, R9 ;  /* 0x000000099e097221 */ /* 0x000fe20000010100 */
[----:B------:R-:W-:Y:S01]  /*8a30*/  FADD.FTZ R11, -R157, R11 ;  /* 0x0000000b9d0b7221 */ /* 0x000fe20000010100 */
[----:B------:R-:W-:Y:S01]  /*8a40*/  FMUL.FTZ R142, R195, R8 ;  /* 0x00000008c38e7220 */ /* 0x000fe20000410000 */
[----:B------:R-:W-:Y:S01]  /*8a50*/  MOV R195, R0 ;  /* 0x0000000000c37202 */ /* 0x000fe20000000f00 */
[----:B------:R-:W-:Y:S01]  /*8a60*/  FMUL.FTZ R8, R201, R10 ;  /* 0x0000000ac9087220 */ /* 0x000fe20000410000 */
[----:B------:R-:W-:Y:S01]  /*8a70*/  LOP3.LUT R0, R148, 0x1c0, RZ, 0xc0, !PT ;  /* 0x000001c094007812 */ /* 0x000fe200078ec0ff */
[----:B------:R-:W-:Y:S01]  /*8a80*/  FADD.FTZ R12, -R158, R12 ;  /* 0x0000000c9e0c7221 */ /* 0x000fe20000010100 */
[----:B------:R-:W-:Y:S01]  /*8a90*/  FADD.FTZ R15, -R157, R15 ;  /* 0x0000000f9d0f7221 */ /* 0x000fe20000010100 */
[----:B------:R-:W-:Y:S01]  /*8aa0*/  FMUL.FTZ R168, R174, R9 ;  /* 0x00000009aea87220 */ /* 0x000fe20000410000 */
[----:B------:R-:W-:Y:S01]  /*8ab0*/  LOP3.LUT R0, R0, 0x38, R150, 0xf8, !PT ;  /* 0x0000003800007812 */ /* 0x000fe200078ef896 */
[----:B------:R-:W-:Y:S01]  /*8ac0*/  FMUL.FTZ R174, R171, R12 ;  /* 0x0000000cabae7220 */ /* 0x000fe20000410000 */
[----:B------:R-:W-:Y:S01]  /*8ad0*/  FMUL.FTZ R171, R202, R15 ;  /* 0x0000000fcaab7220 */ /* 0x000fe20000410000 */
[----:B------:R-:W-:Y:S01]  /*8ae0*/  FMUL.FTZ R10, R187, R170 ;  /* 0x000000aabb0a7220 */ /* 0x000fe20000410000 */
[----:B------:R-:W-:Y:S01]  /*8af0*/  LOP3.LUT R2, R0, R141, R149, 0x1e, !PT ;  /* 0x0000008d00027212 */ /* 0x000fe200078e1e95 */
[C---:B------:R-:W-:Y:S01]  /*8b00*/  FADD.FTZ R16, -R160.reuse, R16 ;  /* 0x00000010a0107221 */ /* 0x040fe20000010100 */
[----:B------:R-:W-:Y:S01]  /*8b10*/  LOP3.LUT R0, R155, 0x30, R151, 0xf8, !PT ;  /* 0x000000309b007812 */ /* 0x000fe200078ef897 */
[----:B------:R-:W-:Y:S01]  /*8b20*/  FADD.FTZ R17, -R160, R17 ;  /* 0x00000011a0117221 */ /* 0x000fe20000010100 */
[C---:B------:R-:W-:Y:S01]  /*8b30*/  FADD.FTZ R18, -R159.reuse, R18 ;  /* 0x000000129f127221 */ /* 0x040fe20000010100 */
[--C-:B------:R-:W-:Y:S01]  /*8b40*/  LOP3.LUT R2, R2, 0x200, R148.reuse, 0xf8, !PT ;  /* 0x0000020002027812 */ /* 0x100fe200078ef894 */
[----:B------:R-:W-:Y:S01]  /*8b50*/  FADD.FTZ R19, -R159, R19 ;  /* 0x000000139f137221 */ /* 0x000fe20000010100 */
[----:B------:R-:W-:Y:S01]  /*8b60*/  LOP3.LUT R0, R0, 0x1c0, R148, 0xf8, !PT ;  /* 0x000001c000007812 */ /* 0x000fe200078ef894 */
[----:B------:R-:W-:Y:S01]  /*8b70*/  FMUL.FTZ R148, R199, R11 ;  /* 0x0000000bc7947220 */ /* 0x000fe20000410000 */
[----:B------:R-:W-:Y:S01]  /*8b80*/  FMUL.FTZ R11, R175, R8 ;  /* 0x00000008af0b7220 */ /* 0x000fe20000410000 */
[----:B------:R-:W-:Y:S01]  /*8b90*/  FMUL.FTZ R9, R189, R169 ;  /* 0x000000a9bd097220 */ /* 0x000fe20000410000 */
[----:B------:R-:W-:Y:S01]  /*8ba0*/  FMUL.FTZ R15, R178, R168 ;  /* 0x000000a8b20f7220 */ /* 0x000fe20000410000 */
[----:B------:R-:W-:Y:S01]  /*8bb0*/  FMUL.FTZ R8, R190, R148 ;  /* 0x00000094be087220 */ /* 0x000fe20000410000 */
[----:B------:R-:W-:Y:S01]  /*8bc0*/  FMUL.FTZ R142, R188, R142 ;  /* 0x0000008ebc8e7220 */ /* 0x000fe20000410000 */
[----:B------:R-:W-:Y:S01]  /*8bd0*/  F2FP.F16.F32.PACK_AB R170, R10, R143 ;  /* 0x0000008f0aaa723e */ /* 0x000fe200000000ff */
[----:B------:R-:W-:Y:S01]  /*8be0*/  FADD.FTZ R14, -R157, R14 ;  /* 0x0000000e9d0e7221 */ /* 0x000fe20000010100 */
[----:B------:R-:W-:Y:S01]  /*8bf0*/  F2FP.F16.F32.PACK_AB R169, R3, R9 ;  /* 0x0000000903a9723e */ /* 0x000fe200000000ff */
[----:B------:R-:W-:Y:S01]  /*8c00*/  FMUL.FTZ R3, R209, R171 ;  /* 0x000000abd1037220 */ /* 0x000fe20000410000 */
[----:B------:R-:W-:Y:S01]  /*8c10*/  F2FP.F16.F32.PACK_AB R148, R8, R11 ;  /* 0x0000000b0894723e */ /* 0x000fe200000000ff */
[----:B------:R-:W-:Y:S01]  /*8c20*/  FMUL.FTZ R12, R203, R14 ;  /* 0x0000000ecb0c7220 */ /* 0x000fe20000410000 */
[----:B------:R-:W2:Y:S01]  /*8c30*/  LDSM.16.M88.4 R8, [R181+0x11000] ;  /* 0x01100000b508783b */ /* 0x000ea20000000200 */
[----:B------:R-:W-:Y:S01]  /*8c40*/  F2FP.F16.F32.PACK_AB R168, R15, R142 ;  /* 0x0000008e0fa8723e */ /* 0x000fe200000000ff */
[-C--:B-1----:R-:W-:Y:S03]  /*8c50*/  HMMA.16816.F32 R20, R132, R136.reuse, R20 ;  /* 0x000000888414723c */ /* 0x082fe60000001814 */
[----:B------:R-:W-:Y:S01]  /*8c60*/  FMUL.FTZ R12, R210, R12 ;  /* 0x0000000cd20c7220 */ /* 0x000fe20000410000 */
[----:B------:R-:W-:Y:S01]  /*8c70*/  FADD.FTZ R13, -R158, R13 ;  /* 0x0000000d9e0d7221 */ /* 0x000fe20000010100 */
[----:B------:R-:W-:Y:S01]  /*8c80*/  FMUL.FTZ R14, R208, R174 ;  /* 0x000000aed00e7220 */ /* 0x000fe20000410000 */
[----:B------:R-:W-:Y:S02]  /*8c90*/  LOP3.LUT R178, R150, 0x38, RZ, 0xc0, !PT ;  /* 0x0000003896b27812 */ /* 0x000fe400078ec0ff */
[C---:B------:R-:W-:Y:S04]  /*8ca0*/  HMMA.16816.F32 R24, R4.reuse, R136, R24 ;  /* 0x000000880418723c */ /* 0x040fe80000001818 */
[----:B------:R-:W-:Y:S01]  /*8cb0*/  FMUL.FTZ R136, R195, R16 ;  /* 0x00000010c3887220 */ /* 0x000fe20000410000 */
[----:B------:R-:W-:Y:S01]  /*8cc0*/  FMUL.FTZ R16, R179, R17 ;  /* 0x00000011b3107220 */ /* 0x000fe20000410000 */
[----:B------:R-:W-:Y:S01]  /*8cd0*/  FMUL.FTZ R17, R116, R18 ;  /* 0x0000001274117220 */ /* 0x000fe20000410000 */
[----:B------:R-:W-:Y:S01]  /*8ce0*/  FMUL.FTZ R137, R115, R19 ;  /* 0x0000001373897220 */ /* 0x000fe20000410000 */
[----:B------:R1:W5:Y:S01]  /*8cf0*/  LDL.LU R116, [R1+0xec] ;  /* 0x0000ec0001747983 */ /* 0x0003620000300800 */
[----:B------:R-:W-:Y:S01]  /*8d00*/  F2FP.F16.F32.PACK_AB R142, R3, R12 ;  /* 0x0000000c038e723e */ /* 0x000fe200000000ff */
        /* <DEDUP_REMOVED lines=10> */
[----:B------:R-:W-:Y:S01]  /*8db0*/  FMUL.FTZ R23, R111, R23 ;  /* 0x000000176f177220 */ /* 0x000fe20000410000 */
[----:B------:R-:W-:Y:S01]  /*8dc0*/  FMUL.FTZ R15, R214, R15 ;  /* 0x0000000fd60f7220 */ /* 0x000fe20000410000 */
[----:B------:R1:W5:Y:S01]  /*8dd0*/  LDL.LU R113, [R1+0xe0] ;  /* 0x0000e00001717983 */ /* 0x0003620000300800 */
[C---:B------:R-:W-:Y:S01]  /*8de0*/  FADD.FTZ R26, -R157.reuse, R26 ;  /* 0x0000001a9d1a7221 */ /* 0x040fe20000010100 */
[----:B------:R-:W-:Y:S01]  /*8df0*/  FADD.FTZ R27, -R157, R27 ;  /* 0x0000001b9d1b7221 */ /* 0x000fe20000010100 */
[----:B------:R-:W-:Y:S01]  /*8e00*/  FMUL.FTZ R3, R215, R23 ;  /* 0x00000017d7037220 */ /* 0x000fe20000410000 */
[----:B------:R1:W5:Y:S01]  /*8e10*/  LDL.LU R112, [R1+0xdc] ;  /* 0x0000dc0001707983 */ /* 0x0003620000300800 */
[----:B------:R-:W-:Y:S01]  /*8e20*/  FADD.FTZ R24, -R158, R24 ;  /* 0x000000189e187221 */ /* 0x000fe20000010100 */
[----:B------:R-:W-:Y:S01]  /*8e30*/  FMUL.FTZ R26, R108, R26 ;  /* 0x0000001a6c1a7220 */ /* 0x000fe20000410000 */
[----:B------:R-:W-:Y:S01]  /*8e40*/  FMUL.FTZ R12, R107, R27 ;  /* 0x0000001b6b0c7220 */ /* 0x000fe20000410000 */
[----:B------:R1:W5:Y:S01]  /*8e50*/  LDL.LU R111, [R1+0xd8] ;  /* 0x0000d800016f7983 */ /* 0x0003620000300800 */
[----:B------:R-:W-:Y:S01]  /*8e60*/  FMUL.FTZ R24, R110, R24 ;  /* 0x000000186e187220 */ /* 0x000fe20000410000 */
[----:B------:R-:W-:Y:S01]  /*8e70*/  FADD.FTZ R25, -R158, R25 ;  /* 0x000000199e197221 */ /* 0x000fe20000010100 */
[----:B------:R-:W-:Y:S01]  /*8e80*/  FMUL.FTZ R12, R218, R12 ;  /* 0x0000000cda0c7220 */ /* 0x000fe20000410000 */
[----:B------:R1:W5:Y:S01]  /*8e90*/  LDL.LU R110, [R1+0xd4] ;  /* 0x0000d400016e7983 */ /* 0x0003620000300800 */
[----:B------:R-:W-:Y:S01]  /*8ea0*/  FMUL.FTZ R18, R176, R16 ;  /* 0x00000010b0127220 */ /* 0x000fe20000410000 */
[----:B------:R-:W-:Y:S01]  /*8eb0*/  FMUL.FTZ R25, R109, R25 ;  /* 0x000000196d197220 */ /* 0x000fe20000410000 */
[----:B------:R-:W-:Y:S01]  /*8ec0*/  FMUL.FTZ R16, R213, R137 ;  /* 0x00000089d5107220 */ /* 0x000fe20000410000 */
[----:B------:R1:W5:Y:S01]  /*8ed0*/  LDL.LU R109, [R1+0xd0] ;  /* 0x0000d000016d7983 */ /* 0x0003620000300800 */
[C---:B------:R-:W-:Y:S03]  /*8ee0*/  HMMA.16816.F32 R32, R132.reuse, R138, R32 ;  /* 0x0000008a8420723c */ /* 0x040fe60000001820 */
[----:B------:R1:W5:Y:S01]  /*8ef0*/  LDL.LU R108, [R1+0xcc] ;  /* 0x0000cc00016c7983 */ /* 0x0003620000300800 */
[----:B------:R-:W-:Y:S01]  /*8f00*/  FMUL.FTZ R17, R212, R17 ;  /* 0x00000011d4117220 */ /* 0x000fe20000410000 */
[----:B------:R-:W-:Y:S01]  /*8f10*/  FADD.FTZ R28, -R158, R28 ;  /* 0x0000001c9e1c7221 */ /* 0x000fe20000010100 */
[----:B------:R-:W-:Y:S01]  /*8f20*/  FMUL.FTZ R13, R204, R13 ;  /* 0x0000000dcc0d7220 */ /* 0x000fe20000410000 */
[----:B------:R1:W5:Y:S01]  /*8f30*/  LDL.LU R107, [R1+0xc8] ;  /* 0x0000c800016b7983 */ /* 0x0003620000300800 */
[----:B------:R-:W-:Y:S01]  /*8f40*/  FADD.FTZ R29, -R158, R29 ;  /* 0x0000001d9e1d7221 */ /* 0x000fe20000010100 */
[----:B------:R-:W-:Y:S01]  /*8f50*/  F2FP.F16.F32.PACK_AB R138, R16, R17 ;  /* 0x00000011108a723e */ /* 0x000fe200000000ff */
[----:B------:R-:W-:Y:S01]  /*8f60*/  FMUL.FTZ R16, R106, R28 ;  /* 0x0000001c6a107220 */ /* 0x000fe20000410000 */
[----:B------:R-:W-:Y:S01]  /*8f70*/  FMUL.FTZ R13, R205, R13 ;  /* 0x0000000dcd0d7220 */ /* 0x000fe20000410000 */
[----:B------:R1:W5:Y:S01]  /*8f80*/  LDL.LU R106, [R1+0xc4] ;  /* 0x0000c400016a7983 */ /* 0x0003620000300800 */
[----:B------:R-:W-:Y:S01]  /*8f90*/  FMUL.FTZ R29, R105, R29 ;  /* 0x0000001d691d7220 */ /* 0x000fe20000410000 */
[----:B------:R-:W-:Y:S01]  /*8fa0*/  FADD.FTZ R30, -R157, R30 ;  /* 0x0000001e9d1e7221 */ /* 0x000fe20000010100 */
[----:B------:R-:W-:Y:S01]  /*8fb0*/  FMUL.FTZ R17, R217, R26 ;  /* 0x0000001ad9117220 */ /* 0x000fe20000410000 */
[----:B------:R1:W5:Y:S01]  /*8fc0*/  LDL.LU R105, [R1+0xc0] ;  /* 0x0000c00001697983 */ /* 0x0003620000300800 */
[----:B------:R-:W-:Y:S01]  /*8fd0*/  F2FP.F16.F32.PACK_AB R143, R13, R14 ;  /* 0x0000000e0d8f723e */ /* 0x000fe200000000ff */
[----:B------:R-:W-:Y:S01]  /*8fe0*/  FMUL.FTZ R13, R216, R22 ;  /* 0x00000016d80d7220 */ /* 0x000fe20000410000 */
[----:B------:R-:W-:Y:S01]  /*8ff0*/  FMUL.FTZ R22, R104, R30 ;  /* 0x0000001e68167220 */ /* 0x000fe20000410000 */
[----:B------:R-:W-:Y:S01]  /*9000*/  FADD.FTZ R31, -R157, R31 ;  /* 0x0000001f9d1f7221 */ /* 0x000fe20000010100 */
[----:B------:R1:W5:Y:S01]  /*9010*/  LDL.LU R104, [R1+0xbc] ;  /* 0x0000bc0001687983 */ /* 0x0003620000300800 */
[-C--:B--2---:R-:W-:Y:S03]  /*9020*/  HMMA.16816.F32 R36, R132, R8.reuse, R36 ;  /* 0x000000088424723c */ /* 0x084fe60000001824 */
[----:B------:R-:W-:Y:S01]  /*9030*/  FMUL.FTZ R14, R177, R21 ;  /* 0x00000015b10e7220 */ /* 0x000fe20000410000 */
[----:B------:R-:W-:Y:S01]  /*9040*/  FMUL.FTZ R21, R103, R31 ;  /* 0x0000001f67157220 */ /* 0x000fe20000410000 */
[C---:B------:R-:W-:Y:S01]  /*9050*/  FADD.FTZ R32, -R160.reuse, R32 ;  /* 0x00000020a0207221 */ /* 0x040fe20000010100 */
[----:B------:R1:W5:Y:S01]  /*9060*/  LDL.LU R103, [R1+0xb8] ;  /* 0x0000b80001677983 */ /* 0x0003620000300800 */
[----:B------:R-:W-:Y:S01]  /*9070*/  FADD.FTZ R33, -R160, R33 ;  /* 0x00000021a0217221 */ /* 0x000fe20000010100 */
[----:B------:R-:W-:Y:S01]  /*9080*/  FADD.FTZ R34, -R159, R34 ;  /* 0x000000229f227221 */ /* 0x000fe20000010100 */
[----:B------:R-:W-:Y:S01]  /*9090*/  FMUL.FTZ R32, R102, R32 ;  /* 0x0000002066207220 */ /* 0x000fe20000410000 */
[----:B------:R-:W-:Y:S01]  /*90a0*/  F2FP.F16.F32.PACK_AB R137, R14, R15 ;  /* 0x0000000f0e89723e */ /* 0x000fe200000000ff */
[----:B------:R1:W5:Y:S01]  /*90b0*/  LDL.LU R102, [R1+0xb4] ;  /* 0x0000b40001667983 */ /* 0x0003620000300800 */
[----:B------:R-:W-:Y:S01]  /*90c0*/  FMUL.FTZ R31, R101, R33 ;  /* 0x00000021651f7220 */ /* 0x000fe20000410000 */
[----:B------:R-:W-:Y:S01]  /*90d0*/  FMUL.FTZ R20, R100, R34 ;  /* 0x0000002264147220 */ /* 0x000fe20000410000 */
[----:B------:R-:W-:Y:S01]  /*90e0*/  F2FP.F16.F32.PACK_AB R34, R12, R17 ;  /* 0x000000110c22723e */ /* 0x000fe200000000ff */
        /* <DEDUP_REMOVED lines=8> */
[----:B------:R-:W-:Y:S01]  /*9170*/  FMUL.FTZ R19, R211, R136 ;  /* 0x00000088d3137220 */ /* 0x000fe20000410000 */
[----:B------:R-:W-:Y:S01]  /*9180*/  FMUL.FTZ R36, R98, R36 ;  /* 0x0000002462247220 */ /* 0x000fe20000410000 */
[----:B------:R-:W-:Y:S01]  /*9190*/  F2FP.F16.F32.PACK_AB R136, R3, R13 ;  /* 0x0000000d0388723e */ /* 0x000fe200000000ff */
[----:B------:R1:W5:Y:S01]  /*91a0*/  LDL.LU R98, [R1+0xa4] ;  /* 0x0000a40001627983 */ /* 0x0003620000300800 */
[----:B------:R-:W-:Y:S01]  /*91b0*/  FMUL.FTZ R9, R192, R29 ;  /* 0x0000001dc0097220 */ /* 0x000fe20000410000 */
[----:B------:R-:W-:Y:S01]  /*91c0*/  FMUL.FTZ R29, R97, R37 ;  /* 0x00000025611d7220 */ /* 0x000fe20000410000 */
[C---:B------:R-:W-:Y:S01]  /*91d0*/  FADD.FTZ R38, -R159.reuse, R38 ;  /* 0x000000269f267221 */ /* 0x040fe20000010100 */
[----:B------:R-:W2:Y:S01]  /*91e0*/  LDSM.16.M88.4 R12, [R181+0x11800] ;  /* 0x01180000b50c783b */ /* 0x000ea20000000200 */
[----:B------:R-:W-:Y:S01]  /*91f0*/  FADD.FTZ R39, -R159, R39 ;  /* 0x000000279f277221 */ /* 0x000fe20000010100 */
[-C--:B------:R-:W-:Y:S02]  /*9200*/  HMMA.16816.F32 R44, R4, R10.reuse, R44 ;  /* 0x0000000a042c723c */ /* 0x080fe4000000182c */
        /* <DEDUP_REMOVED lines=9> */
[----:B------:R-:W-:Y:S01]  /*92a0*/  F2FP.F16.F32.PACK_AB R33, R9, R16 ;  /* 0x000000100921723e */ /* 0x000fe200000000ff */
        /* <DEDUP_REMOVED lines=10> */
[----:B------:R-:W-:Y:S01]  /*9350*/  FMUL.FTZ R22, R91, R43 ;  /* 0x0000002b5b167220 */ /* 0x000fe20000410000 */
[----:B------:R-:W-:Y:S01]  /*9360*/  F2FP.F16.F32.PACK_AB R139, R18, R19 ;  /* 0x00000013128b723e */ /* 0x000fe200000000ff */
[----:B------:R1:W5:Y:S01]  /*9370*/  LDL.LU R91, [R1+0x88] ;  /* 0x00008800015b7983 */ /* 0x0003620000300800 */
[----:B------:R-:W-:Y:S01]  /*9380*/  FMUL.FTZ R19, R191, R24 ;  /* 0x00000018bf137220 */ /* 0x000fe20000410000 */
[----:B------:R-:W-:Y:S01]  /*9390*/  FMUL.FTZ R18, R186, R25 ;  /* 0x00000019ba127220 */ /* 0x000fe20000410000 */
[----:B------:R-:W-:Y:S01]  /*93a0*/  FMUL.FTZ R44, R90, R44 ;  /* 0x0000002c5a2c7220 */ /* 0x000fe20000410000 */
[----:B------:R-:W-:Y:S01]  /*93b0*/  FADD.FTZ R45, -R158, R45 ;  /* 0x0000002d9e2d7221 */ /* 0x000fe20000010100 */
[----:B------:R1:W5:Y:S01]  /*93c0*/  LDL.LU R90, [R1+0x84] ;  /* 0x00008400015a7983 */ /* 0x0003620000300800 */
[----:B------:R-:W-:Y:S01]  /*93d0*/  FADD.FTZ R46, -R157, R46 ;  /* 0x0000002e9d2e7221 */ /* 0x000fe20000010100 */
[----:B------:R-:W-:Y:S01]  /*93e0*/  F2FP.F16.F32.PACK_AB R35, R18, R19 ;  /* 0x000000131223723e */ /* 0x000fe200000000ff */
[----:B------:R-:W-:Y:S01]  /*93f0*/  FMUL.FTZ R19, R89, R45 ;  /* 0x0000002d59137220 */ /* 0x000fe20000410000 */
[----:B------:R-:W-:Y:S01]  /*9400*/  FMUL.FTZ R18, R224, R20 ;  /* 0x00000014e0127220 */ /* 0x000fe20000410000 */
[----:B------:R1:W5:Y:S01]  /*9410*/  LDL.LU R89, [R1+0x80] ;  /* 0x0000800001597983 */ /* 0x0003620000300800 */
[----:B------:R-:W-:Y:S01]  /*9420*/  FMUL.FTZ R30, R225, R30 ;  /* 0x0000001ee11e7220 */ /* 0x000fe20000410000 */
[----:B------:R-:W-:Y:S01]  /*9430*/  FMUL.FTZ R46, R88, R46 ;  /* 0x0000002e582e7220 */ /* 0x000fe20000410000 */
[----:B------:R-:W-:Y:S01]  /*9440*/  FADD.FTZ R47, -R157, R47 ;  /* 0x0000002f9d2f7221 */ /* 0x000fe20000010100 */
[----:B------:R1:W5:Y:S01]  /*9450*/  LDL.LU R88, [R1+0x7c] ;  /* 0x00007c0001587983 */ /* 0x0003620000300800 */
[----:B------:R-:W-:Y:S01]  /*9460*/  FADD.FTZ R48, -R160, R48 ;  /* 0x00000030a0307221 */ /* 0x000fe20000010100 */
[----:B------:R-:W-:Y:S01]  /*9470*/  F2FP.F16.F32.PACK_AB R30, R30, R18 ;  /* 0x000000121e1e723e */ /* 0x000fe200000000ff */
[----:B------:R-:W-:Y:S01]  /*9480*/  FMUL.FTZ R18, R87, R47 ;  /* 0x0000002f57127220 */ /* 0x000fe20000410000 */
[-C--:B--2---:R-:W-:Y:S01]  /*9490*/  HMMA.16816.F32 R52, R132, R12.reuse, R52 ;  /* 0x0000000c8434723c */ /* 0x084fe20000001834 */
[----:B------:R1:W5:Y:S02]  /*94a0*/  LDL.LU R87, [R1+0x78] ;  /* 0x0000780001577983 */ /* 0x0003640000300800 */
        /* <DEDUP_REMOVED lines=8> */
[----:B------:R-:W-:Y:S01]  /*9530*/  FADD.FTZ R51, -R159, R51 ;  /* 0x000000339f337221 */ /* 0x000fe20000010100 */
[----:B------:R1:W5:Y:S01]  /*9540*/  LDL.LU R85, [R1+0x70] ;  /* 0x0000700001557983 */ /* 0x0003620000300800 */
[----:B------:R-:W-:Y:S01]  /*9550*/  FMUL.FTZ R50, R84, R50 ;  /* 0x0000003254327220 */ /* 0x000fe20000410000 */
[C---:B------:R-:W-:Y:S02]  /*9560*/  HMMA.16816.F32 R56, R4.reuse, R12, R56 ;  /* 0x0000000c0438723c */ /* 0x040fe40000001838 */
[----:B------:R1:W5:Y:S02]  /*9570*/  LDL.LU R84, [R1+0x6c] ;  /* 0x00006c0001547983 */ /* 0x0003640000300800 */
[----:B------:R-:W-:Y:S01]  /*9580*/  FMUL.FTZ R16, R83, R51 ;  /* 0x0000003353107220 */ /* 0x000fe20000410000 */
[C---:B------:R-:W-:Y:S01]  /*9590*/  FADD.FTZ R52, -R160.reuse, R52 ;  /* 0x00000034a0347221 */ /* 0x040fe20000010100 */
[----:B------:R1:W5:Y:S01]  /*95a0*/  LDL.LU R83, [R1+0x68] ;  /* 0x0000680001537983 */ /* 0x0003620000300800 */
[----:B------:R-:W-:Y:S01]  /*95b0*/  FADD.FTZ R53, -R160, R53 ;  /* 0x00000035a0357221 */ /* 0x000fe20000010100 */
[-C--:B------:R-:W-:Y:S02]  /*95c0*/  HMMA.16816.F32 R60, R4, R14.reuse, R60 ;  /* 0x0000000e043c723c */ /* 0x080fe4000000183c */
[----:B------:R-:W2:Y:S01]  /*95d0*/  LDL.LU R179, [R1] ;  /* 0x0000000001b37983 */ /* 0x000ea20000300800 */
[----:B------:R-:W-:Y:S01]  /*95e0*/  FMUL.FTZ R4, R82, R52 ;  /* 0x0000003452047220 */ /* 0x000fe20000410000 */
[----:B------:R-:W-:Y:S01]  /*95f0*/  FMUL.FTZ R11, R81, R53 ;  /* 0x00000035510b7220 */ /* 0x000fe20000410000 */
[----:B------:R-:W-:Y:S01]  /*9600*/  FADD.FTZ R54, -R159, R54 ;  /* 0x000000369f367221 */ /* 0x000fe20000010100 */
[----:B------:R1:W5:Y:S01]  /*9610*/  LDL.LU R82, [R1+0x64] ;  /* 0x0000640001527983 */ /* 0x0003620000300800 */
[----:B------:R-:W-:Y:S01]  /*9620*/  FMUL.FTZ R10, R229, R10 ;  /* 0x0000000ae50a7220 */ /* 0x000fe20000410000 */
[----:B------:R-:W-:Y:S01]  /*9630*/  FADD.FTZ R55, -R159, R55 ;  /* 0x000000379f377221 */ /* 0x000fe20000010100 */
[----:B------:R-:W-:Y:S01]  /*9640*/  FMUL.FTZ R5, R80, R54 ;  /* 0x0000003650057220 */ /* 0x000fe20000410000 */
[----:B------:R1:W5:Y:S01]  /*9650*/  LDL.LU R81, [R1+0x60] ;  /* 0x0000600001517983 */ /* 0x0003620000300800 */
[C---:B------:R-:W-:Y:S01]  /*9660*/  FADD.FTZ R56, -R158.reuse, R56 ;  /* 0x000000389e387221 */ /* 0x040fe20000010100 */
[----:B------:R-:W-:Y:S01]  /*9670*/  FADD.FTZ R57, -R158, R57 ;  /* 0x000000399e397221 */ /* 0x000fe20000010100 */
[C---:B------:R-:W-:Y:S01]  /*9680*/  FADD.FTZ R58, -R157.reuse, R58 ;  /* 0x0000003a9d3a7221 */ /* 0x040fe20000010100 */
[----:B------:R1:W5:Y:S01]  /*9690*/  LDL.LU R80, [R1+0x5c] ;  /* 0x00005c0001507983 */ /* 0x0003620000300800 */
[----:B------:R-:W-:Y:S01]  /*96a0*/  FADD.FTZ R59, -R157, R59 ;  /* 0x0000003b9d3b7221 */ /* 0x000fe20000010100 */
[----:B------:R-:W-:Y:S01]  /*96b0*/  FMUL.FTZ R13, R77, R57 ;  /* 0x000000394d0d7220 */ /* 0x000fe20000410000 */
[----:B------:R-:W-:Y:S01]  /*96c0*/  FMUL.FTZ R58, R76, R58 ;  /* 0x0000003a4c3a7220 */ /* 0x000fe20000410000 */
[----:B------:R-:W-:Y:S04]  /*96d0*/  HMMA.16816.F32 R64, R132, R14, R64 ;  /* 0x0000000e8440723c */ /* 0x000fe80000001840 */
        /* <DEDUP_REMOVED lines=13> */
[----:B------:R-:W-:Y:S01]  /*97b0*/  FMUL.FTZ R15, R73, R61 ;  /* 0x0000003d490f7220 */ /* 0x000fe20000410000 */
[----:B------:R1:W5:Y:S01]  /*97c0*/  LDL.LU R79, [R1+0x58] ;  /* 0x00005800014f7983 */ /* 0x0003620000300800 */
[----:B------:R-:W-:Y:S01]  /*97d0*/  F2FP.F16.F32.PACK_AB R29, R29, R3 ;  /* 0x000000031d1d723e */ /* 0x000fe200000000ff */
[----:B------:R-:W-:Y:S01]  /*97e0*/  FMUL.FTZ R3, R230, R44 ;  /* 0x0000002ce6037220 */ /* 0x000fe20000410000 */
[----:B------:R-:W-:Y:S01]  /*97f0*/  FMUL.FTZ R62, R72, R62 ;  /* 0x0000003e483e7220 */ /* 0x000fe20000410000 */
[----:B------:R-:W-:Y:S01]  /*9800*/  FADD.FTZ R63, -R157, R63 ;  /* 0x0000003f9d3f7221 */ /* 0x000fe20000010100 */
[C---:B------:R-:W-:Y:S01]  /*9810*/  FADD.FTZ R64, -R160.reuse, R64 ;  /* 0x00000040a0407221 */ /* 0x040fe20000010100 */
        /* <DEDUP_REMOVED lines=9> */
[----:B------:R-:W-:Y:S01]  /*98b0*/  FMUL.FTZ R8, R228, R38 ;  /* 0x00000026e4087220 */ /* 0x000fe20000410000 */
[----:B------:R-:W-:Y:S01]  /*98c0*/  FMUL.FTZ R28, R227, R28 ;  /* 0x0000001ce31c7220 */ /* 0x000fe20000410000 */
[----:B------:R-:W-:Y:S01]  /*98d0*/  FMUL.FTZ R27, R68, R66 ;  /* 0x00000042441b7220 */ /* 0x000fe20000410000 */
[----:B------:R1:W5:Y:S01]  /*98e0*/  LDL.LU R76, [R1+0x4c] ;  /* 0x00004c00014c7983 */ /* 0x0003620000300800 */
[----:B------:R-:W-:Y:S01]  /*98f0*/  FMUL.FTZ R6, R235, R48 ;  /* 0x00000030eb067220 */ /* 0x000fe20000410000 */
[----:B------:R-:W-:Y:S01]  /*9900*/  FMUL.FTZ R17, R234, R17 ;  /* 0x00000011ea117220 */ /* 0x000fe20000410000 */
[----:B------:R-:W-:Y:S01]  /*9910*/  FMUL.FTZ R4, R247, R4 ;  /* 0x00000004f7047220 */ /* 0x000fe20000410000 */
[----:B------:R1:W5:Y:S01]  /*9920*/  LDL.LU R75, [R1+0x48] ;  /* 0x00004800014b7983 */ /* 0x0003620000300800 */
[----:B------:R-:W-:Y:S01]  /*9930*/  FMUL.FTZ R11, R246, R11 ;  /* 0x0000000bf60b7220 */ /* 0x000fe20000410000 */
[----:B------:R-:W-:Y:S01]  /*9940*/  FMUL.FTZ R10, R252, R10 ;  /* 0x0000000afc0a7220 */ /* 0x000fe20000410000 */
[----:B------:R-:W-:Y:S01]  /*9950*/  FADD.FTZ R67, -R159, R67 ;  /* 0x000000439f437221 */ /* 0x000fe20000010100 */
[----:B------:R1:W5:Y:S01]  /*9960*/  LDL.LU R74, [R1+0x44] ;  /* 0x00004400014a7983 */ /* 0x0003620000300800 */
[----:B------:R-:W-:Y:S01]  /*9970*/  F2FP.F16.F32.PACK_AB R28, R28, R8 ;  /* 0x000000081c1c723e */ /* 0x000fe200000000ff */
[----:B------:R-:W-:Y:S01]  /*9980*/  FMUL.FTZ R9, R198, R9 ;  /* 0x00000009c6097220 */ /* 0x000fe20000410000 */
[----:B------:R-:W-:Y:S01]  /*9990*/  F2FP.F16.F32.PACK_AB R17, R17, R6 ;  /* 0x000000061111723e */ /* 0x000fe200000000ff */
[----:B------:R1:W5:Y:S01]  /*99a0*/  LDL.LU R73, [R1+0x40] ;  /* 0x0000400001497983 */ /* 0x0003620000300800 */
[----:B------:R-:W-:Y:S01]  /*99b0*/  F2FP.F16.F32.PACK_AB R11, R11, R4 ;  /* 0x000000040b0b723e */ /* 0x000fe200000000ff */
[----:B------:R-:W-:Y:S01]  /*99c0*/  FMUL.FTZ R23, R197, R23 ;  /* 0x00000017c5177220 */ /* 0x000fe20000410000 */
[----:B------:R-:W-:Y:S01]  /*99d0*/  FMUL.FTZ R8, R233, R46 ;  /* 0x0000002ee9087220 */ /* 0x000fe20000410000 */
[----:B------:R1:W5:Y:S01]  /*99e0*/  LDL.LU R72, [R1+0x3c] ;  /* 0x00003c0001487983 */ /* 0x0003620000300800 */
[----:B------:R-:W-:Y:S01]  /*99f0*/  FMUL.FTZ R18, R232, R18 ;  /* 0x00000012e8127220 */ /* 0x000fe20000410000 */
[----:B------:R-:W-:Y:S01]  /*9a00*/  FMUL.FTZ R7, R237, R50 ;  /* 0x00000032ed077220 */ /* 0x000fe20000410000 */
[----:B------:R-:W-:Y:S01]  /*9a10*/  F2FP.F16.F32.PACK_AB R23, R23, R9 ;  /* 0x000000091717723e */ /* 0x000fe200000000ff */
[----:B------:R1:W5:Y:S01]  /*9a20*/  LDL.LU R71, [R1+0x38] ;  /* 0x0000380001477983 */ /* 0x0003620000300800 */
[----:B------:R-:W-:Y:S01]  /*9a30*/  FMUL.FTZ R16, R236, R16 ;  /* 0x00000010ec107220 */ /* 0x000fe20000410000 */
[----:B------:R-:W-:Y:S01]  /*9a40*/  F2FP.F16.F32.PACK_AB R18, R18, R8 ;  /* 0x000000081212723e */ /* 0x000fe200000000ff */
[----:B------:R-:W-:Y:S01]  /*9a50*/  FMUL.FTZ R3, R245, R3 ;  /* 0x00000003f5037220 */ /* 0x000fe20000410000 */
        /* <DEDUP_REMOVED lines=12> */
[----:B------:R-:W-:Y:S01]  /*9b20*/  FMUL.FTZ R26, R154, R67 ;  /* 0x000000439a1a7220 */ /* 0x000fe20000410000 */
[----:B------:R-:W-:Y:S01]  /*9b30*/  SHF.L.U32 R154, R183, 0x5, RZ ;  /* 0x00000005b79a7819 */ /* 0x000fe200000006ff */
[----:B------:R-:W-:Y:S01]  /*9b40*/  FMUL.FTZ R25, R243, R25 ;  /* 0x00000019f3197220 */ /* 0x000fe20000410000 */
[----:B------:R-:W-:Y:S01]  /*9b50*/  F2FP.F16.F32.PACK_AB R15, R15, R4 ;  /* 0x000000040f0f723e */ /* 0x000fe200000000ff */
[----:B------:R-:W-:Y:S01]  /*9b60*/  FMUL.FTZ R24, R240, R24 ;  /* 0x00000018f0187220 */ /* 0x000fe20000410000 */
[----:B------:R-:W-:Y:S01]  /*9b70*/  FMUL.FTZ R27, R249, R27 ;  /* 0x0000001bf91b7220 */ /* 0x000fe20000410000 */
[----:B------:R-:W-:Y:S01]  /*9b80*/  FMUL.FTZ R26, R248, R26 ;  /* 0x0000001af81a7220 */ /* 0x000fe20000410000 */
[----:B--2---:R-:W-:Y:S05]  /*9b90*/  FMUL.FTZ R5, R179, R5 ;  /* 0x00000005b3057220 */ /* 0x004fea0000410000 */
[----:B------:R-:W-:Y:S01]  /*9ba0*/  F2FP.F16.F32.PACK_AB R10, R10, R5 ;  /* 0x000000050a0a723e */ /* 0x000fe200000000ff */
[----:B------:R-:W-:Y:S05]  /*9bb0*/  FMUL.FTZ R5, R241, R62 ;  /* 0x0000003ef1057220 */ /* 0x000fea0000410000 */
[----:B------:R-:W-:Y:S01]  /*9bc0*/  F2FP.F16.F32.PACK_AB R14, R14, R5 ;  /* 0x000000050e0e723e */ /* 0x000fe200000000ff */
        /* <DEDUP_REMOVED lines=54> */
.L_x_2724:
[----:B------:R-:W-:Y:S01]  /*9f30*/  STS [R156+0x14000], R170 ;  /* 0x014000aa9c007388 */ /* 0x000fe20000000800 */
[----:B------:R-:W-:Y:S01]  /*9f40*/  F2FP.F16.F32.PACK_AB R3, R24, R25 ;  /* 0x000000191803723e */ /* 0x000fe200000000ff */
[----:B------:R-:W2:Y:S01]  /*9f50*/  LDC R179, c[0x0][0x44c] ;  /* 0x00011300ffb37b82 */ /* 0x000ea20000000800 */
[----:B-1----:R-:W-:Y:S01]  /*9f60*/  F2FP.F16.F32.PACK_AB R4, R26, R27 ;  /* 0x0000001b1a04723e */ /* 0x002fe200000000ff */
[----:B------:R-:W-:Y:S01]  /*9f70*/  STS [R156+0x14400], R169 ;  /* 0x014400a99c007388 */ /* 0x000fe20000000800 */
[----:B------:R-:W-:Y:S02]  /*9f80*/  LOP3.LUT R0, R0, 0x38, R150, 0x78, !PT ;  /* 0x0000003800007812 */ /* 0x000fe400078e7896 */
[----:B------:R-:W-:Y:S01]  /*9f90*/  LEA R2, R2, UR4, 0x1 ;  /* 0x0000000402027c11 */ /* 0x000fe2000f8e08ff */
[----:B------:R-:W-:Y:S01]  /*9fa0*/  STS [R167+0x14000], R139 ;  /* 0x0140008ba7007388 */ /* 0x000fe20000000800 */
[----:B------:R-:W-:Y:S02]  /*9fb0*/  LOP3.LUT R0, R0, 0x200, R154, 0xf8, !PT ;  /* 0x0000020000007812 */ /* 0x000fe400078ef89a */
[----:B------:R-:W-:Y:S01]  /*9fc0*/  LOP3.LUT R151, R151, 0x30, RZ, 0xc0, !PT ;  /* 0x0000003097977812 */ /* 0x000fe200078ec0ff */
[----:B------:R-:W-:Y:S01]  /*9fd0*/  STS [R167+0x14400], R138 ;  /* 0x0144008aa7007388 */ /* 0x000fe20000000800 */
[----:B------:R-:W-:Y:S03]  /*9fe0*/  LEA R0, R0, UR4, 0x1 ;  /* 0x0000000400007c11 */ /* 0x000fe6000f8e08ff */
[----:B------:R-:W-:Y:S04]  /*9ff0*/  STS [R156+0x16000], R168 ;  /* 0x016000a89c007388 */ /* 0x000fe80000000800 */
[----:B------:R-:W-:Y:S04]  /*a000*/  STS [R156+0x16400], R148 ;  /* 0x016400949c007388 */ /* 0x000fe80000000800 */
[----:B------:R-:W-:Y:S01]  /*a010*/  STS [R167+0x16000], R143 ;  /* 0x0160008fa7007388 */ /* 0x000fe20000000800 */
[----:B--2---:R-:W-:Y:S03]  /*a020*/  IMAD R179, R179, UR5, RZ ;  /* 0x00000005b3b37c24 */ /* 0x004fe6000f8e02ff */
[----:B------:R-:W-:Y:S04]  /*a030*/  STS [R167+0x16400], R142 ;  /* 0x0164008ea7007388 */ /* 0x000fe80000000800 */
        /* <DEDUP_REMOVED lines=179> */
.L_x_2725:
[----:B------:R-:W-:Y:S01]  /*ab70*/  LDSM.16.M88.4 R32, [R144+0x14000] ;  /* 0x014000009020783b */ /* 0x000fe20000000200 */
[----:B------:R-:W-:Y:S01]  /*ab80*/  PLOP3.LUT P2, PT, PT, PT, UP0, 0x80, 0x8 ;  /* 0x000000000008781c */ /* 0x000fe20003f4f008 */
[----:B------:R-:W-:Y:S01]  /*ab90*/  IMAD.MOV.U32 R189, RZ, RZ, 0x4 ;  /* 0x00000004ffbd7424 */ /* 0x000fe200078e00ff */
[----:B------:R-:W-:Y:S01]  /*aba0*/  @UP0 UIADD3 UR17, UP1, UPT, UR54, -0x200, URZ ;  /* 0xfffffe0036110890 */ /* 0x000fe2000ff3e0ff */
[----:B------:R-:W2:Y:S01]  /*abb0*/  LDSM.16.MT88.4 R16, [R2+0xc000] ;  /* 0x00c000000210783b */ /* 0x000ea20000004200 */
[----:B------:R-:W-:Y:S02]  /*abc0*/  ULOP3.LUT UR12, UR46, 0x1, URZ, 0xc0, !UPT ;  /* 0x000000012e0c7892 */ /* 0x000fe4000f8ec0ff */
[----:B------:R-:W-:Y:S01]  /*abd0*/  @UP0 UIADD3.X UR15, UPT, UPT, UR55, -0x1, URZ, UP1, !UPT ;  /* 0xffffffff370f0890 */ /* 0x000fe20008ffe4ff */
[----:B------:R-:W3:Y:S01]  /*abe0*/  LDSM.16.M88.4 R28, [R144+0x16000] ;  /* 0x01600000901c783b */ /* 0x000ee20000000200 */
[----:B------:R-:W-:Y:S03]  /*abf0*/  @UP0 UIADD3 UR52, UP1, UPT, UR52, -0x200, URZ ;  /* 0xfffffe0034340890 */ /* 0x000fe6000ff3e0ff */
[----:B------:R-:W4:Y:S01]  /*ac00*/  LDSM.16.MT88.4 R36, [R3+0xc000] ;  /* 0x00c000000324783b */ /* 0x000f220000004200 */
[----:B------:R-:W-:Y:S02]  /*ac10*/  @UP0 UIADD3.X UR13, UPT, UPT, UR13, -0x1, URZ, UP1, !UPT ;  /* 0xffffffff0d0d0890 */ /* 0x000fe40008ffe4ff */
[----:B------:R-:W-:Y:S01]  /*ac20*/  UISETP.NE.U32.AND UP1, UPT, UR12, 0x1, UPT ;  /* 0x000000010c00788c */ /* 0x000fe2000bf25070 */
[----:B------:R-:W5:Y:S04]  /*ac30*/  LDL R188, [R1+0x24] ;  /* 0x0000240001bc7983 */ /* 0x000f680000100800 */
[----:B------:R-:W-:Y:S01]  /*ac40*/  LDSM.16.M88.4 R40, [R147+0x14000] ;  /* 0x014000009328783b */ /* 0x000fe20000000200 */
[----:B------:R-:W-:Y:S03]  /*ac50*/  PLOP3.LUT P1, PT, PT, PT, UP1, 0x80, 0x8 ;  /* 0x000000000008781c */ /* 0x000fe60003f2f018 */
        /* <DEDUP_REMOVED lines=432> */
.L_x_2727:
[----:B------:R-:W2:Y:S01]  /*c760*/  LDCU.64 UR10, c[0x0][0x5c0] ;  /* 0x0000b800ff0a77ac */ /* 0x000ea20008000a00 */
[----:B------:R-:W-:-:S04]  /*c770*/  UIADD3 UR5, UPT, UPT, UR38, UR40, URZ ;  /* 0x0000002826057290 */ /* 0x000fc8000fffe0ff */
[----:B--2---:R-:W-:Y:S02]  /*c780*/  UIMAD.WIDE.U32 UR44, UR5, UR10, URZ ;  /* 0x0000000a052c72a5 */ /* 0x004fe4000f8e00ff */
[----:B------:R-:W-:-:S04]  /*c790*/  UIMAD UR5, UR5, UR11, URZ ;  /* 0x0000000b050572a4 */ /* 0x000fc8000f8e02ff */
[----:B------:R-:W-:-:S06]  /*c7a0*/  UIADD3 UR5, UPT, UPT, UR45, UR5, URZ ;  /* 0x000000052d057290 */ /* 0x000fcc000fffe0ff */
[----:B-1----:R-:W-:Y:S02]  /*c7b0*/  MOV R0, UR5 ;  /* 0x0000000500007c02 */ /* 0x002fe40008000f00 */
.L_x_2728:
        /* <DEDUP_REMOVED lines=12> */
.L_x_2729:
[----:B------:R-:W1:Y:S01]  /*c880*/  LDCU.64 UR8, c[0x0][0x5c8] ;  /* 0x0000b900ff0877ac */ /* 0x000e620008000a00 */
[----:B------:R-:W-:-:S04]  /*c890*/  UIADD3 UR5, UPT, UPT, UR38, UR40, URZ ;  /* 0x0000002826057290 */ /* 0x000fc8000fffe0ff */
[----:B-1----:R-:W-:Y:S02]  /*c8a0*/  UIMAD.WIDE.U32 UR16, UR5, UR8, URZ ;  /* 0x00000008051072a5 */ /* 0x002fe4000f8e00ff */
[----:B------:R-:W-:-:S04]  /*c8b0*/  UIMAD UR5, UR5, UR9, URZ ;  /* 0x00000009050572a4 */ /* 0x000fc8000f8e02ff */
[----:B------:R-:W-:-:S06]  /*c8c0*/  UIADD3 UR5, UPT, UPT, UR17, UR5, URZ ;  /* 0x0000000511057290 */ /* 0x000fcc000fffe0ff */
[----:B------:R-:W-:-:S07]  /*c8d0*/  MOV R20, UR5 ;  /* 0x0000000500147c02 */ /* 0x000fce0008000f00 */
.L_x_2730:
        /* <DEDUP_REMOVED lines=44> */
.L_x_2732:
[----:B------:R-:W-:Y:S05]  /*cba0*/  BSYNC.RECONVERGENT B0 ;  /* 0x0000000000007941 */ /* 0x000fea0003800200 */
.L_x_2731:
        /* <DEDUP_REMOVED lines=12> */
.L_x_2734:
[----:B------:R-:W-:Y:S05]  /*cc70*/  BSYNC.RECONVERGENT B0 ;  /* 0x0000000000007941 */ /* 0x000fea0003800200 */
.L_x_2733:
        /* <DEDUP_REMOVED lines=14> */
.L_x_2736:
[----:B------:R-:W-:Y:S05]  /*cd60*/  BSYNC.RECONVERGENT B0 ;  /* 0x0000000000007941 */ /* 0x000fea0003800200 */
.L_x_2735:
        /* <DEDUP_REMOVED lines=15> */
.L_x_2738:
[----:B------:R-:W-:Y:S05]  /*ce60*/  BSYNC.RECONVERGENT B0 ;  /* 0x0000000000007941 */ /* 0x000fea0003800200 */
.L_x_2737:
        /* <DEDUP_REMOVED lines=9> */
[----:B------:R-:W-:-:S04]  /*cf00*/  IADD3 R2, P0, PT, R2, UR16, RZ ;  /* 0x0000001002027c10 */ /* 0x000fc8000ff1e0ff */
        /* <DEDUP_REMOVED lines=22> */
.L_x_2740:
[----:B------:R-:W-:Y:S05]  /*d070*/  BSYNC.RECONVERGENT B0 ;  /* 0x0000000000007941 */ /* 0x000fea0003800200 */
.L_x_2739:
        /* <DEDUP_REMOVED lines=12> */
.L_x_2742:
[----:B------:R-:W-:Y:S05]  /*d140*/  BSYNC.RECONVERGENT B0 ;  /* 0x0000000000007941 */ /* 0x000fea0003800200 */
.L_x_2741:
        /* <DEDUP_REMOVED lines=11> */
.L_x_2681:
[----:B------:R-:W-:Y:S05]  /*d200*/  BSYNC.RECONVERGENT B1 ;  /* 0x0000000000017941 */ /* 0x000fea0003800200 */
.L_x_2655:
        /* <DEDUP_REMOVED lines=11> */
.L_x_2744:
        /* <DEDUP_REMOVED lines=12> */
.L_x_2798:


//--------------------- .text._ZN5flash25flash_bwd_dot_do_o_kernelILb0E23Flash_bwd_kernel_traitsILi64ELi128ELi128ELi8ELi4ELi4ELi4ELb0ELb0EN7cutlass6half_tE19Flash_kernel_traitsILi64ELi128ELi128ELi8ES3_EEEEvNS_16Flash_bwd_paramsE --------------------------
	.section	.text._ZN5flash25flash_bwd_dot_do_o_kernelILb0E23Flash_bwd_kernel_traitsILi64ELi128ELi128ELi8ELi4ELi4ELi4ELb0ELb0EN7cutlass6half_tE19Flash_kernel_traitsILi64ELi128ELi128ELi8ES3_EEEEvNS_16Flash_bwd_paramsE,"ax",@progbits
	.align	128
        .global         _ZN5flash25flash_bwd_dot_do_o_kernelILb0E23Flash_bwd_kernel_traitsILi64ELi128ELi128ELi8ELi4ELi4ELi4ELb0ELb0EN7cutlass6half_tE19Flash_kernel_traitsILi64ELi128ELi128ELi8ES3_EEEEvNS_16Flash_bwd_paramsE
        .type           _ZN5flash25flash_bwd_dot_do_o_kernelILb0E23Flash_bwd_kernel_traitsILi64ELi128ELi128ELi8ELi4ELi4ELi4ELb0ELb0EN7cutlass6half_tE19Flash_kernel_traitsILi64ELi128ELi128ELi8ES3_EEEEvNS_16Flash_bwd_paramsE,@function
        .size           _ZN5flash25flash_bwd_dot_do_o_kernelILb0E23Flash_bwd_kernel_traitsILi64ELi128ELi128ELi8ELi4ELi4ELi4ELb0ELb0EN7cutlass6half_tE19Flash_kernel_traitsILi64ELi128ELi128ELi8ES3_EEEEvNS_16Flash_bwd_paramsE,(.L_x_2799 - _ZN5flash25flash_bwd_dot_do_o_kernelILb0E23Flash_bwd_kernel_traitsILi64ELi128ELi128ELi8ELi4ELi4ELi4ELb0ELb0EN7cutlass6half_tE19Flash_kernel_traitsILi64ELi128ELi128ELi8ES3_EEEEvNS_16Flash_bwd_paramsE)
        .other          _ZN5flash25flash_bwd_dot_do_o_kernelILb0E23Flash_bwd_kernel_traitsILi64ELi128ELi128ELi8ELi4ELi4ELi4ELb0ELb0EN7cutlass6half_tE19Flash_kernel_traitsILi64ELi128ELi128ELi8ES3_EEEEvNS_16Flash_bwd_paramsE,@"STO_CUDA_ENTRY STV_DEFAULT"
_ZN5flash25flash_bwd_dot_do_o_kernelILb0E23Flash_bwd_kernel_traitsILi64ELi128ELi128ELi8ELi4ELi4ELi4ELb0ELb0EN7cutlass6half_tE19Flash_kernel_traitsILi64ELi128ELi128ELi8ES3_EEEEvNS_16Flash_bwd_paramsE:
.text._ZN5flash25flash_bwd_dot_do_o_kernelILb0E23Flash_bwd_kernel_traitsILi64ELi128ELi128ELi8ELi4ELi4ELi4ELb0ELb0EN7cutlass6half_tE19Flash_kernel_traitsILi64ELi128ELi128ELi8ES3_EEEEvNS_16Flash_bwd_paramsE:
        /* <DEDUP_REMOVED lines=21> */
[----:B------:R-:W1:Y:S01]  /*0150*/  S2R R2, SR_TID.X ;  /* 0x0000000000027919 */ /* 0x000e620000002100 */
[----:B------:R-:W2:Y:S10]  /*0160*/  S2UR UR5, SR_CTAID.Z ;  /* 0x00000000000579c3 */ /* 0x000eb40000002700 */
[----:B------:R-:W3:Y:S01]  /*0170*/  @!P0 LDC.64 R8, c[0x0][0x588] ;  /* 0x00016200ff088b82 */ /* 0x000ee20000000a00 */
[----:B0-----:R-:W-:-:S07]  /*0180*/  UISETP.NE.AND UP0, UPT, UR8, URZ, UPT ;  /* 0x000000ff0800728c */ /* 0x001fce000bf05270 */
[----:B------:R-:W0:Y:S08]  /*0190*/  @!P0 LDC.64 R12, c[0x0][0x400] ;  /* 0x00010000ff0c8b82 */ /* 0x000e300000000a00 */
[----:B------:R-:W4:Y:S08]  /*01a0*/  @P0 LDC.64 R4, c[0x0][0x590] ;  /* 0x00016400ff040b82 */ /* 0x000f300000000a00 */
[----:B------:R-:W5:Y:S01]  /*01b0*/  @P0 LDC.64 R6, c[0x0][0x408] ;  /* 0x00010200ff060b82 */ /* 0x000f620000000a00 */
[----:B---3--:R-:W-:-:S04]  /*01c0*/  @!P0 IMAD.WIDE.U32 R22, R0, R8, RZ ;  /* 0x0000000800168225 */ /* 0x008fc800078e00ff */
[----:B0-----:R-:W-:-:S04]  /*01d0*/  @!P0 IMAD.WIDE.U32 R14, R0, R12, RZ ;  /* 0x0000000c000e8225 */ /* 0x001fc800078e00ff */
[C---:B------:R-:W-:Y:S02]  /*01e0*/  @!P0 IMAD R12, R0.reuse, R9, R23 ;  /* 0x00000009000c8224 */ /* 0x040fe400078e0217 */
[----:B------:R-:W-:Y:S02]  /*01f0*/  @!P0 IMAD R13, R0, R13, R15 ;  /* 0x0000000d000d8224 */ /* 0x000fe400078e020f */
[----:B----4-:R-:W-:-:S04]  /*0200*/  @P0 IMAD.WIDE.U32 R8, R3, R4, RZ ;  /* 0x0000000403080225 */ /* 0x010fc800078e00ff */
[C---:B------:R-:W-:Y:S01]  /*0210*/  @P0 IMAD R12, R3.reuse, R5, R9 ;  /* 0x00000005030c0224 */ /* 0x040fe200078e0209 */
[----:B------:R-:W-:Y:S01]  /*0220*/  @P0 MOV R22, R8 ;  /* 0x0000000800160202 */ /* 0x000fe20000000f00 */
[----:B-----5:R-:W-:-:S04]  /*0230*/  @P0 IMAD.WIDE.U32 R10, R3, R6, RZ ;  /* 0x00000006030a0225 */ /* 0x020fc800078e00ff */
[----:B------:R-:W-:Y:S01]  /*0240*/  @P0 IMAD R13, R3, R7, R11 ;  /* 0x00000007030d0224 */ /* 0x000fe200078e020b */
[----:B------:R-:W-:Y:S01]  /*0250*/  @P0 MOV R14, R10 ;  /* 0x0000000a000e0202 */ /* 0x000fe20000000f00 */
[----:B-12---:R-:W-:Y:S06]  /*0260*/  BRA.U !UP0, `(.L_x_2745) ;  /* 0x0000000108247547 */ /* 0x006fec000b800000 */
        /* <DEDUP_REMOVED lines=9> */
.L_x_2745:
[----:B------:R-:W0:Y:S08]  /*0300*/  LDC R3, c[0x0][0x3e0] ;  /* 0x0000f800ff037b82 */ /* 0x000e300000000800 */
[----:B------:R-:W1:Y:S01]  /*0310*/  LDC R5, c[0x0][0x444] ;  /* 0x00011100ff057b82 */ /* 0x000e620000000800 */
[----:B0-----:R-:W-:-:S04]  /*0320*/  IMAD R0, R0, R3, UR5 ;  /* 0x0000000500007e24 */ /* 0x001fc8000f8e0203 */
[----:B-1----:R-:W-:-:S07]  /*0330*/  IMAD R3, R0, R5, RZ ;  /* 0x0000000500037224 */ /* 0x002fce00078e02ff */
.L_x_2746:
[----:B------:R-:W0:Y:S01]  /*0340*/  LDCU UR8, c[0x0][0x440] ;  /* 0x00008800ff0877ac */ /* 0x000e220008000800 */
[----:B------:R-:W1:Y:S01]  /*0350*/  LDC.64 R6, c[0x0][0x590] ;  /* 0x00016400ff067b82 */ /* 0x000e620000000a00 */
[----:B------:R-:W-:Y:S01]  /*0360*/  SHF.L.U32 R8, R2, 0x3, RZ ;  /* 0x0000000302087819 */ /* 0x000fe200000006ff */
[----:B------:R-:W-:Y:S01]  /*0370*/  HFMA2 R9, -RZ, RZ, 0, 0 ;  /* 0x00000000ff097431 */ /* 0x000fe200000001ff */
[----:B------:R-:W-:Y:S02]  /*0380*/  IADD3 R24, PT, PT, R24, -UR4, RZ ;  /* 0x8000000418187c10 */ /* 0x000fe4000fffe0ff */
[----:B------:R-:W-:Y:S02]  /*0390*/  LOP3.LUT R8, R8, 0x38, RZ, 0xc0, !PT ;  /* 0x0000003808087812 */ /* 0x000fe400078ec0ff */
[----:B------:R-:W-:Y:S01]  /*03a0*/  SHF.R.U32.HI R0, RZ, 0x3, R2 ;  /* 0x00000003ff007819 */ /* 0x000fe20000011602 */
[----:B------:R-:W2:Y:S08]  /*03b0*/  LDC.64 R20, c[0x0][0x408] ;  /* 0x00010200ff147b82 */ /* 0x000eb00000000a00 */
[----:B------:R-:W3:Y:S01]  /*03c0*/  LDC.64 R4, c[0x0][0x598] ;  /* 0x00016600ff047b82 */ /* 0x000ee20000000a00 */
[----:B0-----:R-:W-:Y:S01]  /*03d0*/  ISETP.GE.AND P0, PT, R8, UR8, PT ;  /* 0x0000000808007c0c */ /* 0x001fe2000bf06270 */
[----:B------:R-:W0:Y:S03]  /*03e0*/  LDCU.64 UR8, c[0x0][0x5e8] ;  /* 0x0000bd00ff0877ac */ /* 0x000e260008000a00 */
[----:B------:R-:W-:-:S03]  /*03f0*/  ISETP.GE.OR P1, PT, R0, R24, P0 ;  /* 0x000000180000720c */ /* 0x000fc60000726670 */
[----:B------:R-:W4:Y:S01]  /*0400*/  LDC.64 R10, c[0x0][0x410] ;  /* 0x00010400ff0a7b82 */ /* 0x000f220000000a00 */
[----:B-1----:R-:W-:-:S04]  /*0410*/  IMAD.WIDE.U32 R16, R6, UR4, R8 ;  /* 0x0000000406107c25 */ /* 0x002fc8000f8e0008 */
[----:B------:R-:W-:Y:S01]  /*0420*/  IMAD R15, R7, UR4, R17 ;  /* 0x00000004070f7c24 */ /* 0x000fe2000f8e0211 */
[----:B------:R-:W-:Y:S01]  /*0430*/  IADD3 R22, P2, PT, R22, R16, RZ ;  /* 0x0000001016167210 */ /* 0x000fe20007f5e0ff */
[----:B--2---:R-:W-:-:S03]  /*0440*/  IMAD.WIDE.U32 R8, R20, UR4, R8 ;  /* 0x0000000414087c25 */ /* 0x004fc6000f8e0008 */
[----:B------:R-:W1:Y:S01]  /*0450*/  @!P1 LDC.64 R16, c[0x0][0x550] ;  /* 0x00015400ff109b82 */ /* 0x000e620000000a00 */
[----:B------:R-:W-:Y:S02]  /*0460*/  IADD3.X R23, PT, PT, R12, R15, RZ, P2, !PT ;  /* 0x0000000f0c177210 */ /* 0x000fe400017fe4ff */
[----:B------:R-:W-:Y:S01]  /*0470*/  IADD3 R12, P2, PT, R14, R8, RZ ;  /* 0x000000080e0c7210 */ /* 0x000fe20007f5e0ff */
[----:B------:R-:W-:Y:S02]  /*0480*/  IMAD R14, R21, UR4, R9 ;  /* 0x00000004150e7c24 */ /* 0x000fe4000f8e0209 */
[----:B---3--:R-:W-:Y:S02]  /*0490*/  IMAD.WIDE.U32 R22, R4, UR5, R22 ;  /* 0x0000000504167c25 */ /* 0x008fe4000f8e0016 */
[----:B------:R-:W2:Y:S01]  /*04a0*/  @!P1 LDC.64 R8, c[0x0][0x3f0] ;  /* 0x0000fc00ff089b82 */ /* 0x000ea20000000a00 */
[----:B------:R-:W-:Y:S01]  /*04b0*/  IADD3.X R13, PT, PT, R13, R14, RZ, P2, !PT ;  /* 0x0000000e0d0d7210 */ /* 0x000fe200017fe4ff */
[----:B------:R-:W-:Y:S01]  /*04c0*/  IMAD R23, R5, UR5, R23 ;  /* 0x0000000505177c24 */ /* 0x000fe2000f8e0217 */
[----:B------:R-:W-:Y:S01]  /*04d0*/  CS2R R14, SRZ ;  /* 0x00000000000e7805 */ /* 0x000fe2000001ff00 */
[----:B----4-:R-:W-:-:S04]  /*04e0*/  IMAD.WIDE.U32 R4, R10, UR5, R12 ;  /* 0x000000050a047c25 */ /* 0x010fc8000f8e000c */
[----:B------:R-:W-:Y:S01]  /*04f0*/  @!P1 IMAD.WIDE.U32 R12, R0, R6, R22 ;  /* 0x00000006000c9225 */ /* 0x000fe200078e0016 */
[----:B------:R-:W-:-:S03]  /*0500*/  @!P1 MOV R10, R4 ;  /* 0x00000004000a9202 */ /* 0x000fc60000000f00 */
[----:B------:R-:W-:Y:S01]  /*0510*/  IMAD R11, R11, UR5, R5 ;  /* 0x000000050b0b7c24 */ /* 0x000fe2000f8e0205 */
[C---:B------:R-:W-:Y:S01]  /*0520*/  IADD3 R25, PT, PT, R0.reuse, 0x60, RZ ;  /* 0x0000006000197810 */ /* 0x040fe20007ffe0ff */
[----:B------:R-:W-:Y:S01]  /*0530*/  @!P1 IMAD R5, R0, R7, R13 ;  /* 0x0000000700059224 */ /* 0x000fe200078e020d */
[----:B-1----:R-:W-:Y:S01]  /*0540*/  @!P1 LEA R16, P2, R12, R16, 0x1 ;  /* 0x000000100c109211 */ /* 0x002fe200078408ff */
[----:B------:R-:W-:Y:S01]  /*0550*/  @!P1 IMAD.WIDE.U32 R18, R0, R20, R10 ;  /* 0x0000001400129225 */ /* 0x000fe200078e000a */
[----:B------:R-:W1:Y:S02]  /*0560*/  LDCU UR5, c[0x0][0x4f4] ;  /* 0x00009e80ff0577ac */ /* 0x000e640008000800 */
[----:B------:R-:W-:Y:S02]  /*0570*/  @!P1 LEA.HI.X R17, R12, R17, R5, 0x1, P2 ;  /* 0x000000110c119211 */ /* 0x000fe400010f0c05 */
[----:B------:R-:W-:Y:S01]  /*0580*/  CS2R R12, SRZ ;  /* 0x00000000000c7805 */ /* 0x000fe2000001ff00 */
[----:B------:R-:W-:Y:S01]  /*0590*/  @!P1 IMAD R5, R0, R21, R19 ;  /* 0x0000001500059224 */ /* 0x000fe200078e0213 */
[----:B--2---:R-:W-:-:S04]  /*05a0*/  @!P1 LEA R8, P2, R18, R8, 0x1 ;  /* 0x0000000812089211 */ /* 0x004fc800078408ff */
[----:B------:R-:W-:Y:S01]  /*05b0*/  @!P1 LEA.HI.X R9, R18, R9, R5, 0x1, P2 ;  /* 0x0000000912099211 */ /* 0x000fe200010f0c05 */
[----:B------:R2:W3:Y:S01]  /*05c0*/  @!P1 LDG.E.128 R12, desc[UR6][R16.64] ;  /* 0x00000006100c9981 */ /* 0x0004e2000c1e1d00 */
[----:B------:R-:W-:Y:S02]  /*05d0*/  CS2R R18, SRZ ;  /* 0x0000000000127805 */ /* 0x000fe4000001ff00 */
[----:B--2---:R-:W-:-:S06]  /*05e0*/  CS2R R16, SRZ ;  /* 0x0000000000107805 */ /* 0x004fcc000001ff00 */
[----:B------:R2:W4:Y:S01]  /*05f0*/  @!P1 LDG.E.128 R16, desc[UR6][R8.64] ;  /* 0x0000000608109981 */ /* 0x000522000c1e1d00 */
[----:B------:R-:W-:-:S04]  /*0600*/  IADD3 R5, PT, PT, R0, 0x20, RZ ;  /* 0x0000002000057810 */ /* 0x000fc80007ffe0ff */
[----:B------:R-:W-:Y:S02]  /*0610*/  ISETP.GE.OR P2, PT, R5, R24, P0 ;  /* 0x000000180500720c */ /* 0x000fe40000746670 */
[----:B------:R-:W-:-:S04]  /*0620*/  IADD3 R5, PT, PT, R0, 0x40, RZ ;  /* 0x0000004000057810 */ /* 0x000fc80007ffe0ff */
[----:B------:R-:W-:-:S07]  /*0630*/  ISETP.GE.OR P1, PT, R5, R24, P0 ;  /* 0x000000180500720c */ /* 0x000fce0000726670 */
[----:B--2---:R-:W2:Y:S01]  /*0640*/  @!P2 LDC.64 R8, c[0x0][0x550] ;  /* 0x00015400ff08ab82 */ /* 0x004ea20000000a00 */
[----:B------:R-:W-:Y:S02]  /*0650*/  @!P2 IADD3 R29, P3, PT, R0, 0x20, RZ ;  /* 0x00000020001da810 */ /* 0x000fe40007f7e0ff */
[----:B------:R-:W-:Y:S02]  /*0660*/  ISETP.GE.OR P0, PT, R25, R24, P0 ;  /* 0x000000181900720c */ /* 0x000fe40000706670 */
[----:B------:R-:W-:Y:S02]  /*0670*/  @!P2 IADD3.X R25, PT, PT, RZ, RZ, RZ, P3, !PT ;  /* 0x000000ffff19a210 */ /* 0x000fe40001ffe4ff */
[----:B------:R-:W-:Y:S01]  /*0680*/  @!P2 MOV R24, R22 ;  /* 0x000000160018a202 */ /* 0x000fe20000000f00 */
[----:B------:R-:W5:Y:S01]  /*0690*/  @!P2 LDC.64 R30, c[0x0][0x3f0] ;  /* 0x0000fc00ff1eab82 */ /* 0x000f620000000a00 */
[--C-:B---3--:R-:W-:Y:S02]  /*06a0*/  HADD2.F32 R10, -RZ, R12.reuse.H1_H1 ;  /* 0x3000000cff0a7230 */ /* 0x108fe40000004100 */
[----:B------:R-:W-:-:S02]  /*06b0*/  HADD2.F32 R12, -RZ, R12.H0_H0 ;  /* 0x2000000cff0c7230 */ /* 0x000fc40000004100 */
[--C-:B----4-:R-:W-:Y:S02]  /*06c0*/  HADD2.F32 R27, -RZ, R16.reuse.H1_H1 ;  /* 0x30000010ff1b7230 */ /* 0x110fe40000004100 */
[----:B------:R-:W-:Y:S02]  /*06d0*/  HADD2.F32 R5, -RZ, R16.H0_H0 ;  /* 0x20000010ff057230 */ /* 0x000fe40000004100 */
[----:B------:R-:W-:Y:S02]  /*06e0*/  @!P2 IMAD R16, R25, R6, RZ ;  /* 0x000000061910a224 */ /* 0x000fe400078e02ff */
[----:B------:R-:W-:Y:S01]  /*06f0*/  FMUL.FTZ R27, R10, R27 ;  /* 0x0000001b0a1b7220 */ /* 0x000fe20000410000 */
[----:B------:R-:W-:-:S03]  /*0700*/  @!P2 MOV R25, R23 ;  /* 0x000000170019a202 */ /* 0x000fc60000000f00 */
[----:B------:R-:W-:Y:S01]  /*0710*/  FFMA.FTZ R12, R12, R5, R27 ;  /* 0x000000050c0c7223 */ /* 0x000fe2000001001b */
[C---:B------:R-:W-:Y:S02]  /*0720*/  @!P2 IMAD R27, R29.reuse, R7, R16 ;  /* 0x000000071d1ba224 */ /* 0x040fe400078e0210 */
[----:B------:R-:W-:Y:S02]  /*0730*/  @!P2 IMAD.WIDE.U32 R24, R29, R6, R24 ;  /* 0x000000061d18a225 */ /* 0x000fe400078e0018 */
[----:B------:R-:W3:Y:S02]  /*0740*/  @!P1 LDC.64 R28, c[0x0][0x550] ;  /* 0x00015400ff1c9b82 */ /* 0x000ee40000000a00 */
[----:B------:R-:W-:Y:S01]  /*0750*/  HADD2.F32 R5, -RZ, R13.H0_H0 ;  /* 0x2000000dff057230 */ /* 0x000fe20000004100 */
[----:B------:R-:W-:Y:S01]  /*0760*/  @!P2 IADD3 R27, PT, PT, R25, R27, RZ ;  /* 0x0000001b191ba210 */ /* 0x000fe20007ffe0ff */
[----:B------:R-:W-:Y:S01]  /*0770*/  HADD2.F32 R10, -RZ, R17.H0_H0 ;  /* 0x20000011ff0a7230 */ /* 0x000fe20000004100 */
[----:B--2---:R-:W-:-:S04]  /*0780*/  @!P2 LEA R8, P3, R24, R8, 0x1 ;  /* 0x000000081808a211 */ /* 0x004fc800078608ff */
[----:B------:R-:W-:Y:S01]  /*0790*/  FFMA.FTZ R5, R5, R10, R12 ;  /* 0x0000000a05057223 */ /* 0x000fe2000001000c */
[----:B------:R-:W-:Y:S02]  /*07a0*/  @!P2 LEA.HI.X R9, R24, R9, R27, 0x1, P3 ;  /* 0x000000091809a211 */ /* 0x000fe400018f0c1b */
[----:B------:R-:W-:-:S04]  /*07b0*/  @!P1 IADD3 R12, P3, PT, R0, 0x40, RZ ;  /* 0x00000040000c9810 */ /* 0x000fc80007f7e0ff */
[----:B------:R-:W-:Y:S02]  /*07c0*/  @!P1 IADD3.X R25, PT, PT, RZ, RZ, RZ, P3, !PT ;  /* 0x000000ffff199210 */ /* 0x000fe40001ffe4ff */
[----:B------:R-:W-:-:S03]  /*07d0*/  @!P1 MOV R24, R22 ;  /* 0x0000001600189202 */ /* 0x000fc60000000f00 */
[----:B------:R-:W-:Y:S01]  /*07e0*/  @!P1 IMAD R10, R25, R6, RZ ;  /* 0x00000006190a9224 */ /* 0x000fe200078e02ff */
[----:B------:R-:W-:-:S03]  /*07f0*/  @!P1 MOV R25, R23 ;  /* 0x0000001700199202 */ /* 0x000fc60000000f00 */
[C---:B------:R-:W-:Y:S02]  /*0800*/  @!P1 IMAD R10, R12.reuse, R7, R10 ;  /* 0x000000070c0a9224 */ /* 0x040fe400078e020a */
[----:B------:R-:W-:-:S05]  /*0810*/  @!P1 IMAD.WIDE.U32 R24, R12, R6, R24 ;  /* 0x000000060c189225 */ /* 0x000fca00078e0018 */
[----:B------:R-:W-:Y:S02]  /*0820*/  @!P1 IADD3 R10, PT, PT, R25, R10, RZ ;  /* 0x0000000a190a9210 */ /* 0x000fe40007ffe0ff */
[----:B---3--:R-:W-:-:S04]  /*0830*/  @!P1 LEA R28, P3, R24, R28, 0x1 ;  /* 0x0000001c181c9211 */ /* 0x008fc800078608ff */
[----:B------:R-:W-:Y:S02]  /*0840*/  @!P1 LEA.HI.X R29, R24, R29, R10, 0x1, P3 ;  /* 0x0000001d181d9211 */ /* 0x000fe400018f0c0a */
[----:B------:R-:W-:-:S04]  /*0850*/  @!P0 IADD3 R27, P3, PT, R0, 0x60, RZ ;  /* 0x00000060001b8810 */ /* 0x000fc80007f7e0ff */
[----:B------:R-:W-:-:S05]  /*0860*/  @!P0 IADD3.X R25, PT, PT, RZ, RZ, RZ, P3, !PT ;  /* 0x000000ffff198210 */ /* 0x000fca0001ffe4ff */
[-C--:B------:R-:W-:Y:S02]  /*0870*/  @!P0 IMAD R10, R25, R6.reuse, RZ ;  /* 0x00000006190a8224 */ /* 0x080fe400078e02ff */
[----:B------:R-:W2:Y:S01]  /*0880*/  @!P0 LDC.64 R24, c[0x0][0x550] ;  /* 0x00015400ff188b82 */ /* 0x000ea20000000a00 */
[----:B------:R-:W-:Y:S01]  /*0890*/  @!P0 IMAD.WIDE.U32 R22, R27, R6, R22 ;  /* 0x000000061b168225 */ /* 0x000fe200078e0016 */
[----:B------:R-:W-:-:S03]  /*08a0*/  @!P2 IADD3 R6, P4, PT, R0, 0x20, RZ ;  /* 0x000000200006a810 */ /* 0x000fc60007f9e0ff */
[----:B------:R-:W-:-:S03]  /*08b0*/  @!P0 IMAD R7, R27, R7, R10 ;  /* 0x000000071b078224 */ /* 0x000fc600078e020a */
[----:B------:R-:W3:Y:S02]  /*08c0*/  @!P1 LDC.64 R26, c[0x0][0x3f0] ;  /* 0x0000fc00ff1a9b82 */ /* 0x000ee40000000a00 */
[----:B------:R-:W-:Y:S02]  /*08d0*/  @!P0 IADD3 R7, PT, PT, R23, R7, RZ ;  /* 0x0000000717078210 */ /* 0x000fe40007ffe0ff */
[----:B------:R-:W-:-:S05]  /*08e0*/  @!P2 IADD3.X R23, PT, PT, RZ, RZ, RZ, P4, !PT ;  /* 0x000000ffff17a210 */ /* 0x000fca00027fe4ff */
[----:B------:R-:W-:Y:S01]  /*08f0*/  @!P2 IMAD R10, R23, R20, RZ ;  /* 0x00000014170aa224 */ /* 0x000fe200078e02ff */
[----:B------:R-:W-:Y:S02]  /*0900*/  @!P2 MOV R23, R11 ;  /* 0x0000000b0017a202 */ /* 0x000fe40000000f00 */
[----:B--2---:R-:W-:-:S04]  /*0910*/  @!P0 LEA R24, P3, R22, R24, 0x1 ;  /* 0x0000001816188211 */ /* 0x004fc800078608ff */
[----:B------:R-:W-:Y:S02]  /*0920*/  @!P0 LEA.HI.X R25, R22, R25, R7, 0x1, P3 ;  /* 0x0000001916198211 */ /* 0x000fe400018f0c07 */
[----:B------:R-:W-:Y:S01]  /*0930*/  @!P2 MOV R22, R4 ;  /* 0x000000040016a202 */ /* 0x000fe20000000f00 */
[----:B------:R-:W-:-:S04]  /*0940*/  @!P2 IMAD R10, R6, R21, R10 ;  /* 0x00000015060aa224 */ /* 0x000fc800078e020a */
[----:B------:R-:W-:-:S05]  /*0950*/  @!P2 IMAD.WIDE.U32 R6, R6, R20, R22 ;  /* 0x000000140606a225 */ /* 0x000fca00078e0016 */
[----:B------:R-:W-:Y:S02]  /*0960*/  @!P2 IADD3 R10, PT, PT, R7, R10, RZ ;  /* 0x0000000a070aa210 */ /* 0x000fe40007ffe0ff */
[----:B-----5:R-:W-:-:S04]  /*0970*/  @!P2 LEA R30, P3, R6, R30, 0x1 ;  /* 0x0000001e061ea211 */ /* 0x020fc800078608ff */
[----:B------:R-:W-:Y:S02]  /*0980*/  @!P2 LEA.HI.X R31, R6, R31, R10, 0x1, P3 ;  /* 0x0000001f061fa211 */ /* 0x000fe400018f0c0a */
[----:B------:R-:W-:Y:S01]  /*0990*/  @!P1 IADD3 R6, P3, PT, R0, 0x40, RZ ;  /* 0x0000004000069810 */ /* 0x000fe20007f7e0ff */
[----:B------:R-:W-:Y:S02]  /*09a0*/  HADD2.F32 R10, -RZ, R13.H1_H1 ;  /* 0x3000000dff0a7230 */ /* 0x000fe40000004100 */
[----:B------:R-:W-:Y:S01]  /*09b0*/  HADD2.F32 R17, -RZ, R17.H1_H1 ;  /* 0x30000011ff117230 */ /* 0x000fe20000004100 */
[----:B------:R-:W-:-:S04]  /*09c0*/  @!P1 IADD3.X R7, PT, PT, RZ, RZ, RZ, P3, !PT ;  /* 0x000000ffff079210 */ /* 0x000fc80001ffe4ff */
[----:B------:R-:W-:Y:S01]  /*09d0*/  FFMA.FTZ R5, R10, R17, R5 ;  /* 0x000000110a057223 */ /* 0x000fe20000010005 */
[----:B------:R-:W-:Y:S01]  /*09e0*/  @!P1 IMAD R13, R7, R20, RZ ;  /* 0x00000014070d9224 */ /* 0x000fe200078e02ff */
[----:B------:R-:W-:-:S03]  /*09f0*/  @!P1 MOV R10, R4 ;  /* 0x00000004000a9202 */ /* 0x000fc60000000f00 */
[C---:B------:R-:W-:Y:S02]  /*0a00*/  @!P1 IMAD R13, R6.reuse, R21, R13 ;  /* 0x00000015060d9224 */ /* 0x040fe400078e020d */
[----:B------:R-:W-:-:S05]  /*0a10*/  @!P1 IMAD.WIDE.U32 R6, R6, R20, R10 ;  /* 0x0000001406069225 */ /* 0x000fca00078e000a */
[----:B------:R-:W-:Y:S02]  /*0a20*/  @!P1 IADD3 R13, PT, PT, R7, R13, RZ ;  /* 0x0000000d070d9210 */ /* 0x000fe40007ffe0ff */
[----:B---3--:R-:W-:-:S04]  /*0a30*/  @!P1 LEA R26, P3, R6, R26, 0x1 ;  /* 0x0000001a061a9211 */ /* 0x008fc800078608ff */
[----:B------:R-:W-:Y:S02]  /*0a40*/  @!P1 LEA.HI.X R27, R6, R27, R13, 0x1, P3 ;  /* 0x0000001b061b9211 */ /* 0x000fe400018f0c0d */
[----:B------:R-:W-:Y:S01]  /*0a50*/  @!P0 IADD3 R7, P3, PT, R0, 0x60, RZ ;  /* 0x0000006000078810 */ /* 0x000fe20007f7e0ff */
[----:B------:R-:W-:Y:S02]  /*0a60*/  HADD2.F32 R6, -RZ, R14.H0_H0 ;  /* 0x2000000eff067230 */ /* 0x000fe40000004100 */
[--C-:B------:R-:W-:Y:S01]  /*0a70*/  HADD2.F32 R10, -RZ, R18.reuse.H0_H0 ;  /* 0x20000012ff0a7230 */ /* 0x100fe20000004100 */
[----:B------:R-:W-:Y:S01]  /*0a80*/  @!P0 IADD3.X R13, PT, PT, RZ, RZ, RZ, P3, !PT ;  /* 0x000000ffff0d8210 */ /* 0x000fe20001ffe4ff */
[----:B------:R-:W-:-:S03]  /*0a90*/  HADD2.F32 R18, -RZ, R18.H1_H1 ;  /* 0x30000012ff127230 */ /* 0x000fc60000004100 */
[----:B------:R-:W-:Y:S01]  /*0aa0*/  FFMA.FTZ R6, R6, R10, R5 ;  /* 0x0000000a06067223 */ /* 0x000fe20000010005 */
[-C--:B------:R-:W-:Y:S01]  /*0ab0*/  @!P0 IMAD R22, R13, R20.reuse, RZ ;  /* 0x000000140d168224 */ /* 0x080fe200078e02ff */
[----:B------:R-:W-:Y:S01]  /*0ac0*/  @!P0 MOV R5, R11 ;  /* 0x0000000b00058202 */ /* 0x000fe20000000f00 */
[----:B------:R-:W-:Y:S02]  /*0ad0*/  HADD2.F32 R13, -RZ, R14.H1_H1 ;  /* 0x3000000eff0d7230 */ /* 0x000fe40000004100 */
[C---:B------:R-:W-:Y:S02]  /*0ae0*/  @!P0 IMAD R22, R7.reuse, R21, R22 ;  /* 0x0000001507168224 */ /* 0x040fe400078e0216 */
[----:B------:R-:W-:-:S04]  /*0af0*/  @!P0 IMAD.WIDE.U32 R20, R7, R20, R4 ;  /* 0x0000001407148225 */ /* 0x000fc800078e0004 */
[----:B------:R-:W-:Y:S01]  /*0b00*/  FFMA.FTZ R13, R13, R18, R6 ;  /* 0x000000120d0d7223 */ /* 0x000fe20000010006 */
[----:B------:R-:W-:Y:S02]  /*0b10*/  CS2R R6, SRZ ;  /* 0x0000000000067805 */ /* 0x000fe4000001ff00 */
[----:B------:R-:W-:Y:S01]  /*0b20*/  CS2R R4, SRZ ;  /* 0x0000000000047805 */ /* 0x000fe2000001ff00 */
[----:B------:R-:W-:Y:S02]  /*0b30*/  HADD2.F32 R12, -RZ, R15.H0_H0 ;  /* 0x2000000fff0c7230 */ /* 0x000fe40000004100 */
[----:B------:R-:W-:-:S03]  /*0b40*/  HADD2.F32 R11, -RZ, R19.H0_H0 ;  /* 0x20000013ff0b7230 */ /* 0x000fc60000004100 */
[----:B------:R2:W3:Y:S02]  /*0b50*/  @!P2 LDG.E.128 R4, desc[UR6][R8.64] ;  /* 0x000000060804a981 */ /* 0x0004e4000c1e1d00 */
[----:B------:R-:W-:Y:S01]  /*0b60*/  FFMA.FTZ R12, R12, R11, R13 ;  /* 0x0000000b0c0c7223 */ /* 0x000fe2000001000d */
[----:B------:R-:W-:Y:S01]  /*0b70*/  CS2R R10, SRZ ;  /* 0x00000000000a7805 */ /* 0x000fe2000001ff00 */
[----:B--2---:R-:W-:Y:S01]  /*0b80*/  HFMA2 R8, -RZ, RZ, 0, 0 ;  /* 0x00000000ff087431 */ /* 0x004fe200000001ff */
[----:B------:R-:W-:-:S06]  /*0b90*/  MOV R9, RZ ;  /* 0x000000ff00097202 */ /* 0x000fcc0000000f00 */
[----:B------:R-:W2:Y:S01]  /*0ba0*/  @!P2 LDG.E.128 R8, desc[UR6][R30.64] ;  /* 0x000000061e08a981 */ /* 0x000ea2000c1e1d00 */
[----:B------:R-:W-:Y:S02]  /*0bb0*/  HADD2.F32 R15, -RZ, R15.H1_H1 ;  /* 0x3000000fff0f7230 */ /* 0x000fe40000004100 */
[----:B------:R-:W-:Y:S02]  /*0bc0*/  HADD2.F32 R19, -RZ, R19.H1_H1 ;  /* 0x30000013ff137230 */ /* 0x000fe40000004100 */
[----:B---3--:R-:W-:Y:S02]  /*0bd0*/  HADD2.F32 R13, -RZ, R4.H1_H1 ;  /* 0x30000004ff0d7230 */ /* 0x008fe40000004100 */
[----:B------:R-:W-:Y:S02]  /*0be0*/  HADD2.F32 R17, -RZ, R5.H0_H0 ;  /* 0x20000005ff117230 */ /* 0x000fe40000004100 */
[--C-:B--2---:R-:W-:Y:S02]  /*0bf0*/  HADD2.F32 R14, -RZ, R8.reuse.H1_H1 ;  /* 0x30000008ff0e7230 */ /* 0x104fe40000004100 */
[----:B------:R-:W-:-:S03]  /*0c00*/  HADD2.F32 R8, -RZ, R8.H0_H0 ;  /* 0x20000008ff087230 */ /* 0x000fc60000004100 */
[----:B------:R-:W-:Y:S01]  /*0c10*/  FMUL.FTZ R13, R13, R14 ;  /* 0x0000000e0d0d7220 */ /* 0x000fe20000410000 */
[----:B------:R-:W-:Y:S02]  /*0c20*/  HADD2.F32 R14, -RZ, R4.H0_H0 ;  /* 0x20000004ff0e7230 */ /* 0x000fe40000004100 */
[----:B------:R-:W-:-:S03]  /*0c30*/  HADD2.F32 R16, -RZ, R9.H0_H0 ;  /* 0x20000009ff107230 */ /* 0x000fc60000004100 */
[----:B------:R-:W-:Y:S01]  /*0c40*/  FFMA.FTZ R8, R14, R8, R13 ;  /* 0x000000080e087223 */ /* 0x000fe2000001000d */
[----:B------:R-:W-:Y:S01]  /*0c50*/  FFMA.FTZ R4, R15, R19, R12 ;  /* 0x000000130f047223 */ /* 0x000fe2000001000c */
[----:B------:R-:W-:Y:S02]  /*0c60*/  CS2R R14, SRZ ;  /* 0x00000000000e7805 */ /* 0x000fe4000001ff00 */
[----:B------:R-:W-:Y:S01]  /*0c70*/  CS2R R12, SRZ ;  /* 0x00000000000c7805 */ /* 0x000fe2000001ff00 */
[----:B------:R-:W-:Y:S01]  /*0c80*/  FFMA.FTZ R8, R17, R16, R8 ;  /* 0x0000001011087223 */ /* 0x000fe20000010008 */
[----:B------:R-:W-:Y:S02]  /*0c90*/  CS2R R18, SRZ ;  /* 0x0000000000127805 */ /* 0x000fe4000001ff00 */
[----:B------:R-:W-:Y:S02]  /*0ca0*/  CS2R R16, SRZ ;  /* 0x0000000000107805 */ /* 0x000fe4000001ff00 */
[----:B------:R-:W2:Y:S04]  /*0cb0*/  @!P1 LDG.E.128 R12, desc[UR6][R28.64] ;  /* 0x000000061c0c9981 */ /* 0x000ea8000c1e1d00 */
[----:B------:R-:W3:Y:S01]  /*0cc0*/  @!P1 LDG.E.128 R16, desc[UR6][R26.64] ;  /* 0x000000061a109981 */ /* 0x000ee2000c1e1d00 */
[----:B------:R-:W-:-:S02]  /*0cd0*/  HADD2.F32 R5, -RZ, R5.H1_H1 ;  /* 0x30000005ff057230 */ /* 0x000fc40000004100 */
[----:B------:R-:W-:-:S05]  /*0ce0*/  HADD2.F32 R9, -RZ, R9.H1_H1 ;  /* 0x30000009ff097230 */ /* 0x000fca0000004100 */
[----:B------:R-:W-:Y:S01]  /*0cf0*/  FFMA.FTZ R8, R5, R9, R8 ;  /* 0x0000000905087223 */ /* 0x000fe20000010008 */
[----:B------:R-:W-:Y:S02]  /*0d00*/  HADD2.F32 R5, -RZ, R6.H0_H0 ;  /* 0x20000006ff057230 */ /* 0x000fe40000004100 */
[----:B------:R-:W-:-:S05]  /*0d10*/  HADD2.F32 R9, -RZ, R10.H0_H0 ;  /* 0x2000000aff097230 */ /* 0x000fca0000004100 */
[----:B------:R-:W-:Y:S02]  /*0d20*/  FFMA.FTZ R5, R5, R9, R8 ;  /* 0x0000000905057223 */ /* 0x000fe40000010008 */
[----:B------:R-:W4:Y:S01]  /*0d30*/  @!P0 LDC.64 R8, c[0x0][0x3f0] ;  /* 0x0000fc00ff088b82 */ /* 0x000f220000000a00 */
[----:B------:R-:W-:Y:S01]  /*0d40*/  @!P0 IADD3 R22, PT, PT, R21, R22, RZ ;  /* 0x0000001615168210 */ /* 0x000fe20007ffe0ff */
[----:B------:R-:W-:Y:S02]  /*0d50*/  HADD2.F32 R6, -RZ, R6.H1_H1 ;  /* 0x30000006ff067230 */ /* 0x000fe40000004100 */
[----:B------:R-:W-:-:S05]  /*0d60*/  HADD2.F32 R10, -RZ, R10.H1_H1 ;  /* 0x3000000aff0a7230 */ /* 0x000fca0000004100 */
[----:B------:R-:W-:Y:S01]  /*0d70*/  FFMA.FTZ R5, R6, R10, R5 ;  /* 0x0000000a06057223 */ /* 0x000fe20000010005 */
[----:B----4-:R-:W-:-:S04]  /*0d80*/  @!P0 LEA R8, P1, R20, R8, 0x1 ;  /* 0x0000000814088211 */ /* 0x010fc800078208ff */
[----:B------:R-:W-:Y:S02]  /*0d90*/  @!P0 LEA.HI.X R9, R20, R9, R22, 0x1, P1 ;  /* 0x0000000914098211 */ /* 0x000fe400008f0c16 */
[----:B------:R-:W-:Y:S02]  /*0da0*/  CS2R R22, SRZ ;  /* 0x0000000000167805 */ /* 0x000fe4000001ff00 */
[----:B------:R-:W-:-:S06]  /*0db0*/  CS2R R20, SRZ ;  /* 0x0000000000147805 */ /* 0x000fcc000001ff00 */
[----:B------:R4:W5:Y:S02]  /*0dc0*/  @!P0 LDG.E.128 R20, desc[UR6][R24.64] ;  /* 0x0000000618148981 */ /* 0x000964000c1e1d00 */
[----:B----4-:R-:W-:Y:S01]  /*0dd0*/  CS2R R24, SRZ ;  /* 0x0000000000187805 */ /* 0x010fe2000001ff00 */
[----:B--2---:R-:W-:Y:S02]  /*0de0*/  HADD2.F32 R6, -RZ, R12.H1_H1 ;  /* 0x3000000cff067230 */ /* 0x004fe40000004100 */
[----:B---3--:R-:W-:-:S05]  /*0df0*/  HADD2.F32 R27, -RZ, R16.H1_H1 ;  /* 0x30000010ff1b7230 */ /* 0x008fca0000004100 */
[----:B------:R-:W-:Y:S01]  /*0e00*/  FMUL.FTZ R6, R6, R27 ;  /* 0x0000001b06067220 */ /* 0x000fe20000410000 */
[----:B------:R-:W-:-:S06]  /*0e10*/  CS2R R26, SRZ ;  /* 0x00000000001a7805 */ /* 0x000fcc000001ff00 */
[----:B------:R2:W3:Y:S01]  /*0e20*/  @!P0 LDG.E.128 R24, desc[UR6][R8.64] ;  /* 0x0000000608188981 */ /* 0x0004e2000c1e1d00 */
[----:B------:R-:W-:Y:S02]  /*0e30*/  HADD2.F32 R29, -RZ, R12.H0_H0 ;  /* 0x2000000cff1d7230 */ /* 0x000fe40000004100 */
[----:B------:R-:W-:Y:S02]  /*0e40*/  HADD2.F32 R16, -RZ, R16.H0_H0 ;  /* 0x20000010ff107230 */ /* 0x000fe40000004100 */
[----:B------:R-:W-:-:S03]  /*0e50*/  HADD2.F32 R12, -RZ, R7.H0_H0 ;  /* 0x20000007ff0c7230 */ /* 0x000fc60000004100 */
[----:B------:R-:W-:Y:S01]  /*0e60*/  FFMA.FTZ R6, R29, R16, R6 ;  /* 0x000000101d067223 */ /* 0x000fe20000010006 */
[----:B------:R-:W-:Y:S02]  /*0e70*/  HADD2.F32 R16, -RZ, R11.H0_H0 ;  /* 0x2000000bff107230 */ /* 0x000fe40000004100 */
[----:B--2---:R-:W-:-:S03]  /*0e80*/  HADD2.F32 R9, -RZ, R13.H0_H0 ;  /* 0x2000000dff097230 */ /* 0x004fc60000004100 */
[----:B------:R-:W-:Y:S01]  /*0e90*/  FFMA.FTZ R5, R12, R16, R5 ;  /* 0x000000100c057223 */ /* 0x000fe20000010005 */
[----:B------:R-:W-:Y:S02]  /*0ea0*/  HADD2.F32 R8, -RZ, R17.H0_H0 ;  /* 0x20000011ff087230 */ /* 0x000fe40000004100 */
[----:B------:R-:W-:-:S03]  /*0eb0*/  HADD2.F32 R13, -RZ, R13.H1_H1 ;  /* 0x3000000dff0d7230 */ /* 0x000fc60000004100 */
[----:B------:R-:W-:Y:S01]  /*0ec0*/  FFMA.FTZ R8, R9, R8, R6 ;  /* 0x0000000809087223 */ /* 0x000fe20000010006 */
[----:B------:R-:W-:Y:S02]  /*0ed0*/  HADD2.F32 R9, -RZ, R14.H0_H0 ;  /* 0x2000000eff097230 */ /* 0x000fe40000004100 */
[--C-:B-----5:R-:W-:Y:S02]  /*0ee0*/  HADD2.F32 R10, -RZ, R20.reuse.H1_H1 ;  /* 0x30000014ff0a7230 */ /* 0x120fe40000004100 */
[----:B------:R-:W-:Y:S02]  /*0ef0*/  HADD2.F32 R29, -RZ, R20.H0_H0 ;  /* 0x20000014ff1d7230 */ /* 0x000fe40000004100 */
[----:B------:R-:W-:Y:S02]  /*0f00*/  HADD2.F32 R14, -RZ, R14.H1_H1 ;  /* 0x3000000eff0e7230 */ /* 0x000fe40000004100 */
[----:B------:R-:W-:Y:S02]  /*0f10*/  HADD2.F32 R16, -RZ, R22.H0_H0 ;  /* 0x20000016ff107230 */ /* 0x000fe40000004100 */
[----:B------:R-:W-:-:S02]  /*0f20*/  HADD2.F32 R6, -RZ, R7.H1_H1 ;  /* 0x30000007ff067230 */ /* 0x000fc40000004100 */
[----:B------:R-:W-:Y:S02]  /*0f30*/  HADD2.F32 R7, -RZ, R15.H0_H0 ;  /* 0x2000000fff077230 */ /* 0x000fe40000004100 */
[----:B------:R-:W-:Y:S02]  /*0f40*/  HADD2.F32 R22, -RZ, R22.H1_H1 ;  /* 0x30000016ff167230 */ /* 0x000fe40000004100 */
[----:B------:R-:W-:Y:S02]  /*0f50*/  HADD2.F32 R11, -RZ, R11.H1_H1 ;  /* 0x3000000bff0b7230 */ /* 0x000fe40000004100 */
[----:B------:R-:W-:-:S03]  /*0f60*/  HADD2.F32 R15, -RZ, R15.H1_H1 ;  /* 0x3000000fff0f7230 */ /* 0x000fc60000004100 */
[----:B------:R-:W-:Y:S02]  /*0f70*/  FFMA.FTZ R11, R6, R11, R5 ;  /* 0x0000000b060b7223 */ /* 0x000fe40000010005 */
[----:B------:R-:W2:Y:S04]  /*0f80*/  SHFL.BFLY PT, R5, R4, 0x4, 0x1f ;  /* 0x0c801f0004057f89 */ /* 0x000ea800000e0000 */
[----:B------:R-:W4:Y:S01]  /*0f90*/  SHFL.BFLY PT, R6, R11, 0x4, 0x1f ;  /* 0x0c801f000b067f89 */ /* 0x000f2200000e0000 */
[----:B--2---:R-:W-:Y:S01]  /*0fa0*/  FADD.FTZ R5, R4, R5 ;  /* 0x0000000504057221 */ /* 0x004fe20000010000 */
[----:B------:R-:W-:Y:S02]  /*0fb0*/  LOP3.LUT P0, RZ, R2, 0x7, RZ, 0xc0, !PT ;  /* 0x0000000702ff7812 */ /* 0x000fe4000780c0ff */
[----:B------:R-:W-:-:S04]  /*0fc0*/  IADD3 R3, PT, PT, R3, UR4, RZ ;  /* 0x0000000403037c10 */ /* 0x000fc8000fffe0ff */
[----:B------:R-:W-:-:S04]  /*0fd0*/  IADD3 R0, P2, PT, R3, R0, RZ ;  /* 0x0000000003007210 */ /* 0x000fc80007f5e0ff */
[----:B------:R-:W-:Y:S02]  /*0fe0*/  LEA.HI.X.SX32 R3, R3, RZ, 0x1, P2 ;  /* 0x000000ff03037211 */ /* 0x000fe400010f0eff */
[----:B0-----:R-:W-:-:S04]  /*0ff0*/  LEA R2, P2, R0, UR8, 0x2 ;  /* 0x0000000800027c11 */ /* 0x001fc8000f8410ff */
[----:B------:R-:W-:Y:S01]  /*1000*/  LEA.HI.X R3, R0, UR9, R3, 0x2, P2 ;  /* 0x0000000900037c11 */ /* 0x000fe200090f1403 */
[--C-:B---3--:R-:W-:Y:S02]  /*1010*/  HADD2.F32 R31, -RZ, R24.reuse.H1_H1 ;  /* 0x30000018ff1f7230 */ /* 0x108fe40000004100 */
[----:B------:R-:W-:-:S03]  /*1020*/  HADD2.F32 R24, -RZ, R24.H0_H0 ;  /* 0x20000018ff187230 */ /* 0x000fc60000004100 */
[----:B------:R-:W-:Y:S01]  /*1030*/  FMUL.FTZ R10, R10, R31 ;  /* 0x0000001f0a0a7220 */ /* 0x000fe20000410000 */
[----:B------:R-:W-:-:S03]  /*1040*/  HADD2.F32 R12, -RZ, R25.H0_H0 ;  /* 0x20000019ff0c7230 */ /* 0x000fc60000004100 */
[----:B------:R-:W-:Y:S01]  /*1050*/  FFMA.FTZ R10, R29, R24, R10 ;  /* 0x000000181d0a7223 */ /* 0x000fe2000001000a */
[----:B------:R-:W-:-:S05]  /*1060*/  HADD2.F32 R29, -RZ, R21.H0_H0 ;  /* 0x20000015ff1d7230 */ /* 0x000fca0000004100 */
[----:B------:R-:W-:Y:S01]  /*1070*/  FFMA.FTZ R10, R29, R12, R10 ;  /* 0x0000000c1d0a7223 */ /* 0x000fe2000001000a */
[----:B------:R-:W-:Y:S02]  /*1080*/  HADD2.F32 R12, -RZ, R17.H1_H1 ;  /* 0x30000011ff0c7230 */ /* 0x000fe40000004100 */
[----:B------:R-:W-:Y:S02]  /*1090*/  HADD2.F32 R21, -RZ, R21.H1_H1 ;  /* 0x30000015ff157230 */ /* 0x000fe40000004100 */
[----:B------:R-:W-:Y:S02]  /*10a0*/  HADD2.F32 R25, -RZ, R25.H1_H1 ;  /* 0x30000019ff197230 */ /* 0x000fe40000004100 */
[----:B------:R-:W-:Y:S01]  /*10b0*/  FFMA.FTZ R12, R13, R12, R8 ;  /* 0x0000000c0d0c7223 */ /* 0x000fe20000010008 */
[--C-:B------:R-:W-:Y:S02]  /*10c0*/  HADD2.F32 R17, -RZ, R18.reuse.H0_H0 ;  /* 0x20000012ff117230 */ /* 0x100fe40000004100 */
[----:B------:R-:W-:-:S02]  /*10d0*/  HADD2.F32 R18, -RZ, R18.H1_H1 ;  /* 0x30000012ff127230 */ /* 0x000fc40000004100 */
[----:B------:R-:W-:Y:S01]  /*10e0*/  FFMA.FTZ R13, R21, R25, R10 ;  /* 0x00000019150d7223 */ /* 0x000fe2000001000a */
[--C-:B------:R-:W-:Y:S02]  /*10f0*/  HADD2.F32 R20, -RZ, R26.reuse.H0_H0 ;  /* 0x2000001aff147230 */ /* 0x100fe40000004100 */
[----:B------:R-:W-:Y:S01]  /*1100*/  FFMA.FTZ R9, R9, R17, R12 ;  /* 0x0000001109097223 */ /* 0x000fe2000001000c */
[--C-:B------:R-:W-:Y:S02]  /*1110*/  HADD2.F32 R10, -RZ, R19.reuse.H0_H0 ;  /* 0x20000013ff0a7230 */ /* 0x100fe40000004100 */
[----:B------:R-:W-:Y:S02]  /*1120*/  HADD2.F32 R26, -RZ, R26.H1_H1 ;  /* 0x3000001aff1a7230 */ /* 0x000fe40000004100 */
[----:B------:R-:W-:Y:S01]  /*1130*/  FFMA.FTZ R13, R16, R20, R13 ;  /* 0x00000014100d7223 */ /* 0x000fe2000001000d */
[----:B------:R-:W-:Y:S01]  /*1140*/  FFMA.FTZ R14, R14, R18, R9 ;  /* 0x000000120e0e7223 */ /* 0x000fe20000010009 */
[----:B------:R-:W-:-:S02]  /*1150*/  HADD2.F32 R8, -RZ, R19.H1_H1 ;  /* 0x30000013ff087230 */ /* 0x000fc40000004100 */
[----:B------:R-:W-:Y:S02]  /*1160*/  HADD2.F32 R12, -RZ, R23.H0_H0 ;  /* 0x20000017ff0c7230 */ /* 0x000fe40000004100 */
[----:B------:R-:W-:Y:S01]  /*1170*/  FFMA.FTZ R13, R22, R26, R13 ;  /* 0x0000001a160d7223 */ /* 0x000fe2000001000d */
[----:B------:R-:W-:Y:S02]  /*1180*/  HADD2.F32 R9, -RZ, R27.H0_H0 ;  /* 0x2000001bff097230 */ /* 0x000fe40000004100 */
[----:B------:R-:W-:Y:S01]  /*1190*/  FFMA.FTZ R10, R7, R10, R14 ;  /* 0x0000000a070a7223 */ /* 0x000fe2000001000e */
[----:B------:R-:W-:Y:S02]  /*11a0*/  HADD2.F32 R14, -RZ, R23.H1_H1 ;  /* 0x30000017ff0e7230 */ /* 0x000fe40000004100 */
[----:B------:R-:W-:Y:S02]  /*11b0*/  HADD2.F32 R27, -RZ, R27.H1_H1 ;  /* 0x3000001bff1b7230 */ /* 0x000fe40000004100 */
[----:B------:R-:W-:Y:S01]  /*11c0*/  FFMA.FTZ R13, R12, R9, R13 ;  /* 0x000000090c0d7223 */ /* 0x000fe2000001000d */
[----:B------:R-:W-:-:S03]  /*11d0*/  FFMA.FTZ R10, R15, R8, R10 ;  /* 0x000000080f0a7223 */ /* 0x000fc6000001000a */
[----:B------:R-:W-:Y:S02]  /*11e0*/  FFMA.FTZ R13, R14, R27, R13 ;  /* 0x0000001b0e0d7223 */ /* 0x000fe4000001000d */
[----:B------:R-:W0:Y:S04]  /*11f0*/  SHFL.BFLY PT, R9, R10, 0x4, 0x1f ;  /* 0x0c801f000a097f89 */ /* 0x000e2800000e0000 */
[----:B------:R-:W2:Y:S01]  /*1200*/  SHFL.BFLY PT, R8, R13, 0x4, 0x1f ;  /* 0x0c801f000d087f89 */ /* 0x000ea200000e0000 */
[----:B------:R-:W3:Y:S01]  /*1210*/  S2R R14, SR_TID.X ;  /* 0x00000000000e7919 */ /* 0x000ee20000002100 */
[----:B----4-:R-:W-:Y:S02]  /*1220*/  FADD.FTZ R7, R11, R6 ;  /* 0x000000060b077221 */ /* 0x010fe40000010000 */
[----:B------:R-:W4:Y:S01]  /*1230*/  SHFL.BFLY PT, R6, R5, 0x2, 0x1f ;  /* 0x0c401f0005067f89 */ /* 0x000f2200000e0000 */
[----:B0-----:R-:W-:Y:S01]  /*1240*/  FADD.FTZ R9, R10, R9 ;  /* 0x000000090a097221 */ /* 0x001fe20000010000 */
[----:B--2---:R-:W-:-:S04]  /*1250*/  FADD.FTZ R12, R13, R8 ;  /* 0x000000080d0c7221 */ /* 0x004fc80000010000 */
[----:B------:R-:W0:Y:S04]  /*1260*/  SHFL.BFLY PT, R4, R9, 0x2, 0x1f ;  /* 0x0c401f0009047f89 */ /* 0x000e2800000e0000 */
[----:B------:R-:W2:Y:S04]  /*1270*/  SHFL.BFLY PT, R8, R7, 0x2, 0x1f ;  /* 0x0c401f0007087f89 */ /* 0x000ea800000e0000 */
[----:B------:R-:W5:Y:S01]  /*1280*/  SHFL.BFLY PT, R11, R12, 0x2, 0x1f ;  /* 0x0c401f000c0b7f89 */ /* 0x000f6200000e0000 */
[----:B---3--:R-:W-:-:S04]  /*1290*/  LOP3.LUT R14, R14, 0x7, RZ, 0xc0, !PT ;  /* 0x000000070e0e7812 */ /* 0x008fc800078ec0ff */
[----:B------:R-:W-:Y:S01]  /*12a0*/  ISETP.NE.AND P1, PT, R14, RZ, PT ;  /* 0x000000ff0e00720c */ /* 0x000fe20003f25270 */
[----:B----4-:R-:W-:Y:S01]  /*12b0*/  FADD.FTZ R6, R5, R6 ;  /* 0x0000000605067221 */ /* 0x010fe20000010000 */
[----:B0-----:R-:W-:Y:S01]  /*12c0*/  FADD.FTZ R4, R9, R4 ;  /* 0x0000000409047221 */ /* 0x001fe20000010000 */
[----:B--2---:R-:W-:-:S03]  /*12d0*/  FADD.FTZ R8, R7, R8 ;  /* 0x0000000807087221 */ /* 0x004fc60000010000 */
[----:B------:R-:W0:Y:S07]  /*12e0*/  SHFL.BFLY PT, R5, R6, 0x1, 0x1f ;  /* 0x0c201f0006057f89 */ /* 0x000e2e00000e0000 */
[----:B------:R-:W2:Y:S01]  /*12f0*/  @!P1 LDC R14, c[0x0][0x4f4] ;  /* 0x00013d00ff0e9b82 */ /* 0x000ea20000000800 */
[----:B-----5:R-:W-:Y:S01]  /*1300*/  FADD.FTZ R11, R12, R11 ;  /* 0x0000000b0c0b7221 */ /* 0x020fe20000010000 */
[----:B------:R-:W3:Y:S04]  /*1310*/  SHFL.BFLY PT, R7, R8, 0x1, 0x1f ;  /* 0x0c201f0008077f89 */ /* 0x000ee800000e0000 */
[----:B------:R-:W4:Y:S02]  /*1320*/  SHFL.BFLY PT, R9, R4, 0x1, 0x1f ;  /* 0x0c201f0004097f89 */ /* 0x000f2400000e0000 */
[----:B------:R-:W5:Y:S02]  /*1330*/  @!P0 LDC R12, c[0x0][0x4f4] ;  /* 0x00013d00ff0c8b82 */ /* 0x000f640000000800 */
[----:B------:R-:W2:Y:S01]  /*1340*/  SHFL.BFLY PT, R10, R11, 0x1, 0x1f ;  /* 0x0c201f000b0a7f89 */ /* 0x000ea200000e0000 */
[----:B0-----:R-:W-:Y:S01]  /*1350*/  FADD.FTZ R5, R6, R5 ;  /* 0x0000000506057221 */ /* 0x001fe20000010000 */
[----:B---3--:R-:W-:Y:S01]  /*1360*/  FADD.FTZ R7, R8, R7 ;  /* 0x0000000708077221 */ /* 0x008fe20000010000 */
[----:B----4-:R-:W-:-:S02]  /*1370*/  FADD.FTZ R9, R4, R9 ;  /* 0x0000000904097221 */ /* 0x010fc40000010000 */
[----:B-1----:R-:W-:Y:S01]  /*1380*/  @!P0 FMUL.FTZ R5, R5, UR5 ;  /* 0x0000000505058c20 */ /* 0x002fe20008410000 */
[----:B-----5:R-:W-:Y:S01]  /*1390*/  @!P0 FMUL.FTZ R7, R7, R12 ;  /* 0x0000000c07078220 */ /* 0x020fe20000410000 */
[----:B--2---:R-:W-:Y:S01]  /*13a0*/  @!P1 FMUL.FTZ R9, R9, R14 ;  /* 0x0000000e09099220 */ /* 0x004fe20000410000 */
[----:B------:R-:W-:Y:S02]  /*13b0*/  FADD.FTZ R10, R11, R10 ;  /* 0x0000000a0b0a7221 */ /* 0x000fe40000010000 */
[----:B------:R0:W-:Y:S02]  /*13c0*/  @!P0 STG.E desc[UR6][R2.64], R5 ;  /* 0x0000000502008986 */ /* 0x0001e4000c101906 */
[----:B------:R-:W-:Y:S02]  /*13d0*/  FMUL.FTZ R11, R10, UR5 ;  /* 0x000000050a0b7c20 */ /* 0x000fe40008410000 */
[----:B------:R0:W-:Y:S04]  /*13e0*/  @!P0 STG.E desc[UR6][R2.64+0x80], R7 ;  /* 0x0000800702008986 */ /* 0x0001e8000c101906 */
[----:B------:R0:W-:Y:S01]  /*13f0*/  @!P1 STG.E desc[UR6][R2.64+0x100], R9 ;  /* 0x0001000902009986 */ /* 0x0001e2000c101906 */
[----:B------:R-:W-:Y:S05]  /*1400*/  @P1 EXIT ;  /* 0x000000000000194d */ /* 0x000fea0003800000 */
[----:B------:R-:W-:Y:S01]  /*1410*/  STG.E desc[UR6][R2.64+0x180], R11 ;  /* 0x0001800b02007986 */ /* 0x000fe2000c101906 */
[----:B------:R-:W-:Y:S05]  /*1420*/  EXIT ;  /* 0x000000000000794d */ /* 0x000fea0003800000 */
.L_x_2747:
        /* <DEDUP_REMOVED lines=13> */
.L_x_2799:


//--------------------- .text._ZN5flash25flash_bwd_dot_do_o_kernelILb1E23Flash_bwd_kernel_traitsILi64ELi128ELi128ELi8ELi4ELi4ELi4ELb0ELb0EN7cutlass6half_tE19Flash_kernel_traitsILi64ELi128ELi128ELi8ES3_EEEEvNS_16Flash_bwd_paramsE --------------------------
	.section	.text._ZN5flash25flash_bwd_dot_do_o_kernelILb1E23Flash_bwd_kernel_traitsILi64ELi128ELi128ELi8ELi4ELi4ELi4ELb0ELb0EN7cutlass6half_tE19Flash_kernel_traitsILi64ELi128ELi128ELi8ES3_EEEEvNS_16Flash_bwd_paramsE,"ax",@progbits
	.align	128
        .global         _ZN5flash25flash_bwd_dot_do_o_kernelILb1E23Flash_bwd_kernel_traitsILi64ELi128ELi128ELi8ELi4ELi4ELi4ELb0ELb0EN7cutlass6half_tE19Flash_kernel_traitsILi64ELi128ELi128ELi8ES3_EEEEvNS_16Flash_bwd_paramsE
        .type           _ZN5flash25flash_bwd_dot_do_o_kernelILb1E23Flash_bwd_kernel_traitsILi64ELi128ELi128ELi8ELi4ELi4ELi4ELb0ELb0EN7cutlass6half_tE19Flash_kernel_traitsILi64ELi128ELi128ELi8ES3_EEEEvNS_16Flash_bwd_paramsE,@function
        .size           _ZN5flash25flash_bwd_dot_do_o_kernelILb1E23Flash_bwd_kernel_traitsILi64ELi128ELi128ELi8ELi4ELi4ELi4ELb0ELb0EN7cutlass6half_tE19Flash_kernel_traitsILi64ELi128ELi128ELi8ES3_EEEEvNS_16Flash_bwd_paramsE,(.L_x_2800 - _ZN5flash25flash_bwd_dot_do_o_kernelILb1E23Flash_bwd_kernel_traitsILi64ELi128ELi128ELi8ELi4ELi4ELi4ELb0ELb0EN7cutlass6half_tE19Flash_kernel_traitsILi64ELi128ELi128ELi8ES3_EEEEvNS_16Flash_bwd_paramsE)
        .other          _ZN5flash25flash_bwd_dot_do_o_kernelILb1E23Flash_bwd_kernel_traitsILi64ELi128ELi128ELi8ELi4ELi4ELi4ELb0ELb0EN7cutlass6half_tE19Flash_kernel_traitsILi64ELi128ELi128ELi8ES3_EEEEvNS_16Flash_bwd_paramsE,@"STO_CUDA_ENTRY STV_DEFAULT"
_ZN5flash25flash_bwd_dot_do_o_kernelILb1E23Flash_bwd_kernel_traitsILi64ELi128ELi128ELi8ELi4ELi4ELi4ELb0ELb0EN7cutlass6half_tE19Flash_kernel_traitsILi64ELi128ELi128ELi8ES3_EEEEvNS_16Flash_bwd_paramsE:
.text._ZN5flash25flash_bwd_dot_do_o_kernelILb1E23Flash_bwd_kernel_traitsILi64ELi128ELi128ELi8ELi4ELi4ELi4ELb0ELb0EN7cutlass6half_tE19Flash_kernel_traitsILi64ELi128ELi128ELi8ES3_EEEEvNS_16Flash_bwd_paramsE:
[----:B------:R-:W-:Y:S08]  /*0000*/  LDC R1, c[0x0][0x37c] ;  /* 0x0000df00ff017b82 */ /* 0x000ff00000000800 */
[----:B------:R-:W0:Y:S01]  /*0010*/  LDC.64 R4, c[0x0][0x460] ;  /* 0x00011800ff047b82 */ /* 0x000e220000000a00 */
[----:B------:R-:W1:Y:S01]  /*0020*/  S2R R6, SR_CTAID.Y ;  /* 0x0000000000067919 */ /* 0x000e620000002600 */
[----:B------:R-:W2:Y:S06]  /*0030*/  LDCU.64 UR6, c[0x0][0x358] ;  /* 0x00006b00ff0677ac */ /* 0x000eac0008000a00 */
[----:B------:R-:W1:Y:S01]  /*0040*/  LDC.64 R2, c[0x0][0x460] ;  /* 0x00011800ff027b82 */ /* 0x000e620000000a00 */
[----:B0-----:R-:W-:-:S02]  /*0050*/  ISETP.NE.U32.AND P0, PT, R4, RZ, PT ;  /* 0x000000ff0400720c */ /* 0x001fc40003f05070 */
[----:B------:R-:W-:Y:S02]  /*0060*/  ISETP.NE.U32.AND P1, PT, R4, RZ, PT ;  /* 0x000000ff0400720c */ /* 0x000fe40003f25070 */
[C---:B------:R-:W-:Y:S02]  /*0070*/  ISETP.NE.AND.EX P0, PT, R5.reuse, RZ, PT, P0 ;  /* 0x000000ff0500720c */ /* 0x040fe40003f05300 */
[----:B------:R-:W-:Y:S02]  /*0080*/  ISETP.NE.AND.EX P1, PT, R5, RZ, PT, P1 ;  /* 0x000000ff0500720c */ /* 0x000fe40003f25310 */
[----:B------:R-:W-:Y:S01]  /*0090*/  MOV R5, 0xffffffff ;  /* 0xffffffff00057802 */ /* 0x000fe20000000f00 */
[----:B-1----:R-:W-:-:S08]  /*00a0*/  IMAD.WIDE.U32 R2, R6, 0x4, R2 ;  /* 0x0000000406027825 */ /* 0x002fd000078e0002 */
        /* <DEDUP_REMOVED lines=13> */
[----:B------:R-:W3:Y:S08]  /*0180*/  @!P1 LDC.64 R16, c[0x0][0x400] ;  /* 0x00010000ff109b82 */ /* 0x000ef00000000a00 */
[----:B------:R-:W4:Y:S08]  /*0190*/  @P1 LDC.64 R12, c[0x0][0x408] ;  /* 0x00010200ff0c1b82 */ /* 0x000f300000000a00 */
[----:B------:R-:W5:Y:S01]  /*01a0*/  @P1 LDC.64 R10, c[0x0][0x590] ;  /* 0x00016400ff0a1b82 */ /* 0x000f620000000a00 */
[----:B--2---:R-:W-:-:S04]  /*01b0*/  @!P1 IMAD.WIDE.U32 R26, R6, R2, RZ ;  /* 0x00000002061a9225 */ /* 0x004fc800078e00ff */
[----:B---3--:R-:W-:-:S04]  /*01c0*/  @!P1 IMAD.WIDE.U32 R18, R6, R16, RZ ;  /* 0x0000001006129225 */ /* 0x008fc800078e00ff */
[C---:B------:R-:W-:Y:S02]  /*01d0*/  @!P1 IMAD R16, R6.reuse, R3, R27 ;  /* 0x0000000306109224 */ /* 0x040fe400078e021b */
        /* <DEDUP_REMOVED lines=26> */
.L_x_2748:
[-C--:B------:R-:W-:Y:S02]  /*0380*/  IMAD R7, R9, R5.reuse, RZ ;  /* 0x0000000509077224 */ /* 0x080fe400078e02ff */
[----:B------:R-:W-:-:S05]  /*0390*/  IMAD.WIDE.U32 R2, R8, R5, RZ ;  /* 0x0000000508027225 */ /* 0x000fca00078e00ff */
[----:B------:R-:W-:Y:S02]  /*03a0*/  IADD3 R3, PT, PT, R3, R7, RZ ;  /* 0x0000000703037210 */ /* 0x000fe40007ffe0ff */
[----:B------:R-:W-:-:S07]  /*03b0*/  MOV R28, R2 ;  /* 0x00000002001c7202 */ /* 0x000fce0000000f00 */
.L_x_2749:
[----:B------:R-:W0:Y:S01]  /*03c0*/  LDCU.U8 UR10, c[0x0][0x548] ;  /* 0x0000a900ff0a77ac */ /* 0x000e220008000000 */
[----:B------:R-:W-:Y:S01]  /*03d0*/  SHF.L.U32 R10, R6, 0x7, RZ ;  /* 0x00000007060a7819 */ /* 0x000fe200000006ff */
[----:B------:R-:W1:Y:S01]  /*03e0*/  S2R R2, SR_TID.X ;  /* 0x0000000000027919 */ /* 0x000e620000002100 */
[----:B------:R-:W-:Y:S02]  /*03f0*/  UIMAD UR5, UR8, UR9, URZ ;  /* 0x00000009080572a4 */ /* 0x000fe4000f8e02ff */
[----:B------:R-:W-:-:S04]  /*0400*/  SEL R7, R10, RZ, P0 ;  /* 0x000000ff0a077207 */ /* 0x000fc80000000000 */
[----:B------:R-:W-:-:S04]  /*0410*/  IADD3 R7, P0, PT, R7, UR4, RZ ;  /* 0x0000000407077c10 */ /* 0x000fc8000ff1e0ff */
        /* <DEDUP_REMOVED lines=9> */
[----:B------:R-:W2:Y:S08]  /*04b0*/  LDC R30, c[0x0][0x430] ;  /* 0x00010c00ff1e7b82 */ /* 0x000eb00000000800 */
[----:B------:R-:W2:Y:S01]  /*04c0*/  LDC R7, c[0x0][0x454] ;  /* 0x00011500ff077b82 */ /* 0x000ea20000000800 */
[----:B0-----:R-:W-:-:S05]  /*04d0*/  @!P0 IMAD R5, R6, R9, RZ ;  /* 0x0000000906058224 */ /* 0x001fca00078e02ff */
[----:B------:R-:W-:Y:S02]  /*04e0*/  IADD3 R5, PT, PT, R10, R5, RZ ;  /* 0x000000050a057210 */ /* 0x000fe40007ffe0ff */
[----:B--2---:R-:W-:-:S05]  /*04f0*/  LEA R30, R30, R7, 0x7 ;  /* 0x000000071e1e7211 */ /* 0x004fca00078e38ff */
[----:B------:R-:W-:Y:S01]  /*0500*/  IMAD R30, R30, UR8, R5 ;  /* 0x000000081e1e7c24 */ /* 0x000fe2000f8e0205 */
[----:B------:R-:W-:Y:S06]  /*0510*/  BRA `(.L_x_2751) ;  /* 0x00000000000c7947 */ /* 0x000fec0003800000 */
.L_x_2750:
[----:B------:R-:W0:Y:S01]  /*0520*/  LDC R5, c[0x0][0x444] ;  /* 0x00011100ff057b82 */ /* 0x000e220000000800 */
[----:B------:R-:W-:-:S04]  /*0530*/  IMAD R6, R6, R29, UR8 ;  /* 0x0000000806067e24 */ /* 0x000fc8000f8e021d */
[----:B0-----:R-:W-:-:S07]  /*0540*/  IMAD R30, R6, R5, RZ ;  /* 0x00000005061e7224 */ /* 0x001fce00078e02ff */
.L_x_2751:
[----:B------:R-:W0:Y:S01]  /*0550*/  LDCU UR10, c[0x0][0x440] ;  /* 0x00008800ff0a77ac */ /* 0x000e220008000800 */
[----:B------:R-:W2:Y:S01]  /*0560*/  LDC.64 R6, c[0x0][0x590] ;  /* 0x00016400ff067b82 */ /* 0x000ea20000000a00 */
[----:B-1----:R-:W-:Y:S01]  /*0570*/  SHF.L.U32 R8, R2, 0x3, RZ ;  /* 0x0000000302087819 */ /* 0x002fe200000006ff */
[----:B------:R-:W-:Y:S01]  /*0580*/  HFMA2 R9, -RZ, RZ, 0, 0 ;  /* 0x00000000ff097431 */ /* 0x000fe200000001ff */
[----:B------:R-:W-:Y:S02]  /*0590*/  IADD3 R4, PT, PT, R4, -UR4, RZ ;  /* 0x8000000404047c10 */ /* 0x000fe4000fffe0ff */
[----:B------:R-:W-:Y:S02]  /*05a0*/  LOP3.LUT R8, R8, 0x38, RZ, 0xc0, !PT ;  /* 0x0000003808087812 */ /* 0x000fe400078ec0ff */
[----:B------:R-:W-:Y:S01]  /*05b0*/  SHF.R.U32.HI R5, RZ, 0x3, R2 ;  /* 0x00000003ff057819 */ /* 0x000fe20000011602 */
[----:B------:R-:W1:Y:S08]  /*05c0*/  LDC.64 R22, c[0x0][0x408] ;  /* 0x00010200ff167b82 */ /* 0x000e700000000a00 */
[----:B------:R-:W3:Y:S01]  /*05d0*/  LDC.64 R34, c[0x0][0x598] ;  /* 0x00016600ff227b82 */ /* 0x000ee20000000a00 */
[----:B0-----:R-:W-:Y:S01]  /*05e0*/  ISETP.GE.AND P0, PT, R8, UR10, PT ;  /* 0x0000000a08007c0c */ /* 0x001fe2000bf06270 */
[----:B------:R-:W0:Y:S03]  /*05f0*/  LDCU.64 UR10, c[0x0][0x570] ;  /* 0x0000ae00ff0a77ac */ /* 0x000e260008000a00 */
[----:B------:R-:W-:-:S03]  /*0600*/  ISETP.GE.OR P3, PT, R5, R4, P0 ;  /* 0x000000040500720c */ /* 0x000fc60000766670 */
[----:B------:R-:W4:Y:S01]  /*0610*/  LDC.64 R14, c[0x0][0x410] ;  /* 0x00010400ff0e7b82 */ /* 0x000f220000000a00 */
[----:B--2---:R-:W-:-:S04]  /*0620*/  IMAD.WIDE.U32 R10, R6, UR4, R8 ;  /* 0x00000004060a7c25 */ /* 0x004fc8000f8e0008 */
[----:B------:R-:W-:Y:S01]  /*0630*/  IMAD R19, R7, UR4, R11 ;  /* 0x0000000407137c24 */ /* 0x000fe2000f8e020b */
[----:B------:R-:W-:Y:S01]  /*0640*/  IADD3 R26, P1, PT, R26, R10, RZ ;  /* 0x0000000a1a1a7210 */ /* 0x000fe20007f3e0ff */
[----:B-1----:R-:W-:-:S03]  /*0650*/  IMAD.WIDE.U32 R8, R22, UR4, R8 ;  /* 0x0000000416087c25 */ /* 0x002fc6000f8e0008 */
[----:B------:R-:W1:Y:S01]  /*0660*/  @!P3 LDC.64 R12, c[0x0][0x550] ;  /* 0x00015400ff0cbb82 */ /* 0x000e620000000a00 */
[----:B------:R-:W-:Y:S01]  /*0670*/  IADD3.X R27, PT, PT, R16, R19, RZ, P1, !PT ;  /* 0x00000013101b7210 */ /* 0x000fe20000ffe4ff */
[----:B------:R-:W-:Y:S01]  /*0680*/  IMAD R20, R23, UR4, R9 ;  /* 0x0000000417147c24 */ /* 0x000fe2000f8e0209 */
[----:B------:R-:W-:Y:S02]  /*0690*/  IADD3 R8, P2, PT, R18, R8, RZ ;  /* 0x0000000812087210 */ /* 0x000fe40007f5e0ff */
[----:B------:R-:W-:Y:S01]  /*06a0*/  CS2R R18, SRZ ;  /* 0x0000000000127805 */ /* 0x000fe2000001ff00 */
[----:B---3--:R-:W-:Y:S01]  /*06b0*/  IMAD.WIDE.U32 R26, R34, UR8, R26 ;  /* 0x00000008221a7c25 */ /* 0x008fe2000f8e001a */
[----:B------:R-:W-:Y:S01]  /*06c0*/  IADD3.X R9, PT, PT, R17, R20, RZ, P2, !PT ;  /* 0x0000001411097210 */ /* 0x000fe200017fe4ff */
[----:B------:R-:W2:Y:S02]  /*06d0*/  @!P3 LDC.64 R10, c[0x0][0x3f0] ;  /* 0x0000fc00ff0abb82 */ /* 0x000ea40000000a00 */
[----:B------:R-:W-:Y:S01]  /*06e0*/  IMAD R35, R35, UR8, R27 ;  /* 0x0000000823237c24 */ /* 0x000fe2000f8e021b */
[----:B------:R-:W-:Y:S01]  /*06f0*/  @!P3 MOV R34, R26 ;  /* 0x0000001a0022b202 */ /* 0x000fe20000000f00 */
[----:B----4-:R-:W-:-:S04]  /*0700*/  IMAD.WIDE.U32 R8, R14, UR8, R8 ;  /* 0x000000080e087c25 */ /* 0x010fc8000f8e0008 */
[----:B------:R-:W-:Y:S02]  /*0710*/  IMAD R9, R15, UR8, R9 ;  /* 0x000000080f097c24 */ /* 0x000fe4000f8e0209 */
[----:B------:R-:W-:-:S04]  /*0720*/  @!P3 IMAD.WIDE.U32 R16, R5, R6, R34 ;  /* 0x000000060510b225 */ /* 0x000fc800078e0022 */
[----:B------:R-:W-:Y:S01]  /*0730*/  @!P3 IMAD.WIDE.U32 R14, R5, R22, R8 ;  /* 0x00000016050eb225 */ /* 0x000fe200078e0008 */
[----:B-1----:R-:W-:-:S03]  /*0740*/  @!P3 LEA R20, P1, R16, R12, 0x1 ;  /* 0x0000000c1014b211 */ /* 0x002fc600078208ff */
[C---:B------:R-:W-:Y:S02]  /*0750*/  @!P3 IMAD R17, R5.reuse, R7, R17 ;  /* 0x000000070511b224 */ /* 0x040fe400078e0211 */
[----:B------:R-:W-:Y:S01]  /*0760*/  @!P3 IMAD R15, R5, R23, R15 ;  /* 0x00000017050fb224 */ /* 0x000fe200078e020f */
[----:B--2---:R-:W-:Y:S02]  /*0770*/  @!P3 LEA R10, P2, R14, R10, 0x1 ;  /* 0x0000000a0e0ab211 */ /* 0x004fe400078408ff */
[----:B------:R-:W-:Y:S02]  /*0780*/  @!P3 LEA.HI.X R21, R16, R13, R17, 0x1, P1 ;  /* 0x0000000d1015b211 */ /* 0x000fe400008f0c11 */
[----:B------:R-:W-:Y:S02]  /*0790*/  CS2R R12, SRZ ;  /* 0x00000000000c7805 */ /* 0x000fe4000001ff00 */
[----:B------:R-:W-:Y:S02]  /*07a0*/  @!P3 LEA.HI.X R11, R14, R11, R15, 0x1, P2 ;  /* 0x0000000b0e0bb211 */ /* 0x000fe400010f0c0f */
[----:B------:R-:W-:-:S02]  /*07b0*/  CS2R R14, SRZ ;  /* 0x00000000000e7805 */ /* 0x000fc4000001ff00 */
[----:B------:R-:W-:-:S04]  /*07c0*/  CS2R R16, SRZ ;  /* 0x0000000000107805 */ /* 0x000fc8000001ff00 */
[----:B------:R-:W2:Y:S04]  /*07d0*/  @!P3 LDG.E.128 R12, desc[UR6][R20.64] ;  /* 0x00000006140cb981 */ /* 0x000ea8000c1e1d00 */
[----:B------:R1:W3:Y:S01]  /*07e0*/  @!P3 LDG.E.128 R16, desc[UR6][R10.64] ;  /* 0x000000060a10b981 */ /* 0x0002e2000c1e1d00 */
[C---:B------:R-:W-:Y:S02]  /*07f0*/  IADD3 R25, PT, PT, R5.reuse, 0x20, RZ ;  /* 0x0000002005197810 */ /* 0x040fe40007ffe0ff */
[----:B------:R-:W-:Y:S02]  /*0800*/  IADD3 R31, PT, PT, R5, 0x60, RZ ;  /* 0x00000060051f7810 */ /* 0x000fe40007ffe0ff */
[----:B------:R-:W-:Y:S02]  /*0810*/  ISETP.GE.OR P1, PT, R25, R4, P0 ;  /* 0x000000041900720c */ /* 0x000fe40000726670 */
[----:B------:R-:W-:-:S11]  /*0820*/  IADD3 R25, PT, PT, R5, 0x40, RZ ;  /* 0x0000004005197810 */ /* 0x000fd60007ffe0ff */
[----:B-1----:R-:W1:Y:S01]  /*0830*/  @!P1 LDC.64 R10, c[0x0][0x550] ;  /* 0x00015400ff0a9b82 */ /* 0x002e620000000a00 */
[----:B------:R-:W-:Y:S02]  /*0840*/  @!P1 IADD3 R27, P2, PT, R5, 0x20, RZ ;  /* 0x00000020051b9810 */ /* 0x000fe40007f5e0ff */
[----:B------:R-:W-:Y:S02]  /*0850*/  @!P1 MOV R20, R26 ;  /* 0x0000001a00149202 */ /* 0x000fe40000000f00 */
[----:B------:R-:W-:Y:S02]  /*0860*/  @!P1 IADD3.X R33, PT, PT, RZ, RZ, RZ, P2, !PT ;  /* 0x000000ffff219210 */ /* 0x000fe400017fe4ff */
[-C--:B------:R-:W-:Y:S02]  /*0870*/  ISETP.GE.OR P2, PT, R25, R4.reuse, P0 ;  /* 0x000000041900720c */ /* 0x080fe40000746670 */
[----:B------:R-:W-:Y:S01]  /*0880*/  ISETP.GE.OR P0, PT, R31, R4, P0 ;  /* 0x000000041f00720c */ /* 0x000fe20000706670 */
[----:B------:R-:W-:Y:S01]  /*0890*/  @!P1 IMAD R4, R33, R6, RZ ;  /* 0x0000000621049224 */ /* 0x000fe200078e02ff */
[----:B------:R-:W-:-:S03]  /*08a0*/  @!P1 MOV R21, R35 ;  /* 0x0000002300159202 */ /* 0x000fc60000000f00 */
[C---:B------:R-:W-:Y:S02]  /*08b0*/  @!P1 IMAD R25, R27.reuse, R7, R4 ;  /* 0x000000071b199224 */ /* 0x040fe400078e0204 */
[----:B------:R-:W-:-:S04]  /*08c0*/  @!P1 IMAD.WIDE.U32 R20, R27, R6, R20 ;  /* 0x000000061b149225 */ /* 0x000fc800078e0014 */
[----:B------:R-:W-:Y:S02]  /*08d0*/  @!P2 MOV R34, R26 ;  /* 0x0000001a0022a202 */ /* 0x000fe40000000f00 */
[----:B------:R-:W-:Y:S02]  /*08e0*/  @!P1 IADD3 R25, PT, PT, R21, R25, RZ ;  /* 0x0000001915199210 */ /* 0x000fe40007ffe0ff */
[C---:B-1----:R-:W-:Y:S02]  /*08f0*/  @!P1 LEA R10, P3, R20.reuse, R10, 0x1 ;  /* 0x0000000a140a9211 */ /* 0x042fe400078608ff */
[----:B------:R-:W-:Y:S02]  /*0900*/  @!P0 IADD3 R21, P4, PT, R5, 0x60, RZ ;  /* 0x0000006005158810 */ /* 0x000fe40007f9e0ff */
[----:B------:R-:W-:Y:S02]  /*0910*/  @!P1 LEA.HI.X R11, R20, R11, R25, 0x1, P3 ;  /* 0x0000000b140b9211 */ /* 0x000fe400018f0c19 */
[----:B------:R-:W-:Y:S01]  /*0920*/  @!P0 MOV R24, R26 ;  /* 0x0000001a00188202 */ /* 0x000fe20000000f00 */
[----:B--2---:R-:W-:-:S02]  /*0930*/  HADD2.F32 R4, -RZ, R12.H1_H1 ;  /* 0x3000000cff047230 */ /* 0x004fc40000004100 */
[----:B------:R-:W-:Y:S02]  /*0940*/  HADD2.F32 R12, -RZ, R12.H0_H0 ;  /* 0x2000000cff0c7230 */ /* 0x000fe40000004100 */
[--C-:B---3--:R-:W-:Y:S02]  /*0950*/  HADD2.F32 R27, -RZ, R16.reuse.H1_H1 ;  /* 0x30000010ff1b7230 */ /* 0x108fe40000004100 */
[--C-:B------:R-:W-:Y:S02]  /*0960*/  HADD2.F32 R25, -RZ, R13.reuse.H0_H0 ;  /* 0x2000000dff197230 */ /* 0x100fe40000004100 */
[----:B------:R-:W-:Y:S02]  /*0970*/  HADD2.F32 R13, -RZ, R13.H1_H1 ;  /* 0x3000000dff0d7230 */ /* 0x000fe40000004100 */
[----:B------:R-:W-:Y:S01]  /*0980*/  FMUL.FTZ R31, R4, R27 ;  /* 0x0000001b041f7220 */ /* 0x000fe20000410000 */
[----:B------:R-:W-:Y:S01]  /*0990*/  HADD2.F32 R27, -RZ, R16.H0_H0 ;  /* 0x20000010ff1b7230 */ /* 0x000fe20000004100 */
[----:B------:R-:W-:Y:S01]  /*09a0*/  @!P2 IADD3 R16, P3, PT, R5, 0x40, RZ ;  /* 0x000000400510a810 */ /* 0x000fe20007f7e0ff */
[----:B------:R-:W-:-:S03]  /*09b0*/  HADD2.F32 R4, -RZ, R17.H0_H0 ;  /* 0x20000011ff047230 */ /* 0x000fc60000004100 */
[----:B------:R-:W-:Y:S01]  /*09c0*/  FFMA.FTZ R12, R12, R27, R31 ;  /* 0x0000001b0c0c7223 */ /* 0x000fe2000001001f */
[----:B------:R-:W-:-:S03]  /*09d0*/  @!P2 IADD3.X R27, PT, PT, RZ, RZ, RZ, P3, !PT ;  /* 0x000000ffff1ba210 */ /* 0x000fc60001ffe4ff */
[----:B------:R-:W-:Y:S01]  /*09e0*/  FFMA.FTZ R12, R25, R4, R12 ;  /* 0x00000004190c7223 */ /* 0x000fe2000001000c */
[----:B------:R-:W-:Y:S01]  /*09f0*/  @!P0 IADD3.X R25, PT, PT, RZ, RZ, RZ, P4, !PT ;  /* 0x000000ffff198210 */ /* 0x000fe200027fe4ff */
[-C--:B------:R-:W-:Y:S02]  /*0a00*/  @!P2 IMAD R4, R27, R6.reuse, RZ ;  /* 0x000000061b04a224 */ /* 0x080fe400078e02ff */
[----:B------:R-:W-:Y:S02]  /*0a10*/  HADD2.F32 R27, -RZ, R17.H1_H1 ;  /* 0x30000011ff1b7230 */ /* 0x000fe40000004100 */
[-C--:B------:R-:W-:Y:S01]  /*0a20*/  @!P0 IMAD R20, R25, R6.reuse, RZ ;  /* 0x0000000619148224 */ /* 0x080fe200078e02ff */
[----:B------:R-:W-:Y:S01]  /*0a30*/  @!P0 MOV R25, R35 ;  /* 0x0000002300198202 */ /* 0x000fe20000000f00 */
[----:B------:R-:W-:Y:S02]  /*0a40*/  @!P2 IMAD R4, R16, R7, R4 ;  /* 0x000000071004a224 */ /* 0x000fe400078e0204 */
[----:B------:R-:W-:Y:S01]  /*0a50*/  FFMA.FTZ R12, R13, R27, R12 ;  /* 0x0000001b0d0c7223 */ /* 0x000fe2000001000c */
[----:B------:R-:W-:Y:S01]  /*0a60*/  @!P0 IMAD R7, R21, R7, R20 ;  /* 0x0000000715078224 */ /* 0x000fe200078e0214 */
[----:B------:R-:W-:Y:S01]  /*0a70*/  @!P0 IADD3 R13, P6, PT, R5, 0x60, RZ ;  /* 0x00000060050d8810 */ /* 0x000fe20007fde0ff */
[----:B------:R-:W-:-:S02]  /*0a80*/  @!P0 IMAD.WIDE.U32 R24, R21, R6, R24 ;  /* 0x0000000615188225 */ /* 0x000fc400078e0018 */
[----:B------:R-:W1:Y:S01]  /*0a90*/  @!P0 LDC.64 R20, c[0x0][0x550] ;  /* 0x00015400ff148b82 */ /* 0x000e620000000a00 */
[----:B------:R-:W-:Y:S01]  /*0aa0*/  @!P0 IADD3.X R27, PT, PT, RZ, RZ, RZ, P6, !PT ;  /* 0x000000ffff1b8210 */ /* 0x000fe200037fe4ff */
[----:B------:R-:W-:Y:S01]  /*0ab0*/  @!P2 IMAD.WIDE.U32 R16, R16, R6, R34 ;  /* 0x000000061010a225 */ /* 0x000fe200078e0022 */
[----:B------:R-:W-:Y:S02]  /*0ac0*/  @!P0 IADD3 R7, PT, PT, R25, R7, RZ ;  /* 0x0000000719078210 */ /* 0x000fe40007ffe0ff */
[C---:B------:R-:W-:Y:S02]  /*0ad0*/  @!P1 IADD3 R25, P4, PT, R5.reuse, 0x20, RZ ;  /* 0x0000002005199810 */ /* 0x040fe40007f9e0ff */
[----:B------:R-:W-:Y:S02]  /*0ae0*/  @!P2 IADD3 R34, P5, PT, R5, 0x40, RZ ;  /* 0x000000400522a810 */ /* 0x000fe40007fbe0ff */
[----:B------:R-:W-:Y:S02]  /*0af0*/  @!P1 IADD3.X R5, PT, PT, RZ, RZ, RZ, P4, !PT ;  /* 0x000000ffff059210 */ /* 0x000fe400027fe4ff */
[----:B------:R-:W-:-:S03]  /*0b00*/  @!P2 IADD3 R4, PT, PT, R17, R4, RZ ;  /* 0x000000041104a210 */ /* 0x000fc60007ffe0ff */
[----:B------:R-:W-:Y:S01]  /*0b10*/  @!P1 IMAD R6, R5, R22, RZ ;  /* 0x0000001605069224 */ /* 0x000fe200078e02ff */
[----:B-1----:R-:W-:-:S04]  /*0b20*/  @!P0 LEA R20, P3, R24, R20, 0x1 ;  /* 0x0000001418148211 */ /* 0x002fc800078608ff */
[----:B------:R-:W-:Y:S01]  /*0b30*/  @!P0 LEA.HI.X R21, R24, R21, R7, 0x1, P3 ;  /* 0x0000001518158211 */ /* 0x000fe200018f0c07 */
[-C--:B------:R-:W-:Y:S01]  /*0b40*/  @!P0 IMAD R24, R27, R22.reuse, RZ ;  /* 0x000000161b188224 */ /* 0x080fe200078e02ff */
[----:B------:R-:W-:Y:S01]  /*0b50*/  @!P2 IADD3.X R7, PT, PT, RZ, RZ, RZ, P5, !PT ;  /* 0x000000ffff07a210 */ /* 0x000fe20002ffe4ff */
[----:B------:R-:W1:Y:S04]  /*0b60*/  @!P2 LDC.64 R26, c[0x0][0x550] ;  /* 0x00015400ff1aab82 */ /* 0x000e680000000a00 */
[----:B------:R-:W-:Y:S02]  /*0b70*/  @!P2 IMAD R5, R7, R22, RZ ;  /* 0x000000160705a224 */ /* 0x000fe400078e02ff */
[-C--:B------:R-:W-:Y:S02]  /*0b80*/  @!P1 IMAD R7, R25, R23.reuse, R6 ;  /* 0x0000001719079224 */ /* 0x080fe400078e0206 */
[----:B------:R-:W-:-:S02]  /*0b90*/  @!P2 IMAD R6, R34, R23, R5 ;  /* 0x000000172206a224 */ /* 0x000fc400078e0205 */
[----:B------:R-:W-:Y:S02]  /*0ba0*/  @!P0 IMAD R23, R13, R23, R24 ;  /* 0x000000170d178224 */ /* 0x000fe400078e0218 */
[----:B------:R-:W-:-:S04]  /*0bb0*/  @!P1 IMAD.WIDE.U32 R24, R25, R22, R8 ;  /* 0x0000001619189225 */ /* 0x000fc800078e0008 */
[----:B------:R-:W-:Y:S01]  /*0bc0*/  @!P2 IMAD.WIDE.U32 R34, R34, R22, R8 ;  /* 0x000000162222a225 */ /* 0x000fe200078e0008 */
[----:B------:R-:W-:-:S04]  /*0bd0*/  @!P1 IADD3 R7, PT, PT, R25, R7, RZ ;  /* 0x0000000719079210 */ /* 0x000fc80007ffe0ff */
[----:B------:R-:W-:Y:S02]  /*0be0*/  @!P2 IADD3 R6, PT, PT, R35, R6, RZ ;  /* 0x000000062306a210 */ /* 0x000fe40007ffe0ff */
[----:B-1----:R-:W-:-:S04]  /*0bf0*/  @!P2 LEA R26, P3, R16, R26, 0x1 ;  /* 0x0000001a101aa211 */ /* 0x002fc800078608ff */
[----:B------:R-:W-:Y:S02]  /*0c00*/  @!P2 LEA.HI.X R27, R16, R27, R4, 0x1, P3 ;  /* 0x0000001b101ba211 */ /* 0x000fe400018f0c04 */
[----:B------:R-:W1:Y:S02]  /*0c10*/  @!P1 LDC.64 R4, c[0x0][0x3f0] ;  /* 0x0000fc00ff049b82 */ /* 0x000e640000000a00 */
[----:B-1----:R-:W-:-:S04]  /*0c20*/  @!P1 LEA R16, P3, R24, R4, 0x1 ;  /* 0x0000000418109211 */ /* 0x002fc800078608ff */
[----:B------:R-:W-:Y:S02]  /*0c30*/  @!P1 LEA.HI.X R17, R24, R5, R7, 0x1, P3 ;  /* 0x0000000518119211 */ /* 0x000fe400018f0c07 */
[----:B------:R-:W-:Y:S01]  /*0c40*/  CS2R R4, SRZ ;  /* 0x0000000000047805 */ /* 0x000fe2000001ff00 */
[----:B------:R-:W1:Y:S01]  /*0c50*/  @!P2 LDC.64 R24, c[0x0][0x3f0] ;  /* 0x0000fc00ff18ab82 */ /* 0x000e620000000a00 */
[----:B------:R-:W-:Y:S02]  /*0c60*/  @!P0 MOV R35, R9 ;  /* 0x0000000900238202 */ /* 0x000fe40000000f00 */
[----:B------:R-:W-:Y:S02]  /*0c70*/  MOV R9, RZ ;  /* 0x000000ff00097202 */ /* 0x000fe40000000f00 */
[----:B-1----:R-:W-:-:S04]  /*0c80*/  @!P2 LEA R24, P3, R34, R24, 0x1 ;  /* 0x000000182218a211 */ /* 0x002fc800078608ff */
[----:B------:R-:W-:Y:S02]  /*0c90*/  @!P2 LEA.HI.X R25, R34, R25, R6, 0x1, P3 ;  /* 0x000000192219a211 */ /* 0x000fe400018f0c06 */
[----:B------:R-:W-:Y:S02]  /*0ca0*/  CS2R R6, SRZ ;  /* 0x0000000000067805 */ /* 0x000fe4000001ff00 */
[----:B------:R-:W-:Y:S01]  /*0cb0*/  @!P0 MOV R34, R8 ;  /* 0x0000000800228202 */ /* 0x000fe20000000f00 */
[----:B------:R-:W-:-:S03]  /*0cc0*/  HFMA2 R8, -RZ, RZ, 0, 0 ;  /* 0x00000000ff087431 */ /* 0x000fc600000001ff */
[----:B------:R1:W2:Y:S02]  /*0cd0*/  @!P1 LDG.E.128 R4, desc[UR6][R10.64] ;  /* 0x000000060a049981 */ /* 0x0002a4000c1e1d00 */
[----:B-1----:R-:W-:-:S06]  /*0ce0*/  CS2R R10, SRZ ;  /* 0x00000000000a7805 */ /* 0x002fcc000001ff00 */
[----:B------:R1:W3:Y:S01]  /*0cf0*/  @!P1 LDG.E.128 R8, desc[UR6][R16.64] ;  /* 0x0000000610089981 */ /* 0x0002e2000c1e1d00 */
[----:B------:R-:W-:Y:S02]  /*0d00*/  HADD2.F32 R31, -RZ, R18.H1_H1 ;  /* 0x30000012ff1f7230 */ /* 0x000fe40000004100 */
[----:B-1----:R-:W-:-:S04]  /*0d10*/  @!P0 IMAD.WIDE.U32 R16, R13, R22, R34 ;  /* 0x000000160d108225 */ /* 0x002fc800078e0022 */
[----:B------:R-:W-:Y:S01]  /*0d20*/  HADD2.F32 R13, -RZ, R14.H0_H0 ;  /* 0x2000000eff0d7230 */ /* 0x000fe20000004100 */
[----:B------:R-:W-:Y:S01]  /*0d30*/  @!P0 IADD3 R23, PT, PT, R17, R23, RZ ;  /* 0x0000001711178210 */ /* 0x000fe20007ffe0ff */
[----:B------:R-:W-:Y:S02]  /*0d40*/  HADD2.F32 R22, -RZ, R18.H0_H0 ;  /* 0x20000012ff167230 */ /* 0x000fe40000004100 */
[----:B------:R-:W-:Y:S02]  /*0d50*/  HADD2.F32 R14, -RZ, R14.H1_H1 ;  /* 0x3000000eff0e7230 */ /* 0x000fe40000004100 */
[--C-:B------:R-:W-:Y:S02]  /*0d60*/  HADD2.F32 R18, -RZ, R15.reuse.H0_H0 ;  /* 0x2000000fff127230 */ /* 0x100fe40000004100 */
[----:B------:R-:W-:Y:S01]  /*0d70*/  FFMA.FTZ R33, R13, R22, R12 ;  /* 0x000000160d217223 */ /* 0x000fe2000001000c */
[----:B------:R-:W-:Y:S01]  /*0d80*/  HADD2.F32 R15, -RZ, R15.H1_H1 ;  /* 0x3000000fff0f7230 */ /* 0x000fe20000004100 */
[----:B------:R-:W1:Y:S02]  /*0d90*/  @!P0 LDC.64 R12, c[0x0][0x3f0] ;  /* 0x0000fc00ff0c8b82 */ /* 0x000e640000000a00 */
[----:B------:R-:W-:Y:S01]  /*0da0*/  FFMA.FTZ R33, R14, R31, R33 ;  /* 0x0000001f0e217223 */ /* 0x000fe20000010021 */
[----:B------:R-:W-:-:S02]  /*0db0*/  HADD2.F32 R31, -RZ, R19.H0_H0 ;  /* 0x20000013ff1f7230 */ /* 0x000fc40000004100 */
[----:B------:R-:W-:-:S03]  /*0dc0*/  HADD2.F32 R19, -RZ, R19.H1_H1 ;  /* 0x30000013ff137230 */ /* 0x000fc60000004100 */
[----:B------:R-:W-:Y:S01]  /*0dd0*/  FFMA.FTZ R18, R18, R31, R33 ;  /* 0x0000001f12127223 */ /* 0x000fe20000010021 */
[----:B-1----:R-:W-:-:S04]  /*0de0*/  @!P0 LEA R34, P1, R16, R12, 0x1 ;  /* 0x0000000c10228211 */ /* 0x002fc800078208ff */
[----:B------:R-:W-:Y:S02]  /*0df0*/  @!P0 LEA.HI.X R35, R16, R13, R23, 0x1, P1 ;  /* 0x0000000d10238211 */ /* 0x000fe400008f0c17 */
[----:B------:R-:W-:Y:S02]  /*0e00*/  CS2R R12, SRZ ;  /* 0x00000000000c7805 */ /* 0x000fe4000001ff00 */
[----:B------:R-:W-:Y:S02]  /*0e10*/  CS2R R16, SRZ ;  /* 0x0000000000107805 */ /* 0x000fe4000001ff00 */
[----:B------:R-:W-:Y:S01]  /*0e20*/  CS2R R22, SRZ ;  /* 0x0000000000167805 */ /* 0x000fe2000001ff00 */
[----:B--2---:R-:W-:Y:S02]  /*0e30*/  HADD2.F32 R14, -RZ, R4.H1_H1 ;  /* 0x30000004ff0e7230 */ /* 0x004fe40000004100 */
[--C-:B---3--:R-:W-:Y:S02]  /*0e40*/  HADD2.F32 R31, -RZ, R8.reuse.H1_H1 ;  /* 0x30000008ff1f7230 */ /* 0x108fe40000004100 */
[----:B------:R-:W-:-:S03]  /*0e50*/  HADD2.F32 R8, -RZ, R8.H0_H0 ;  /* 0x20000008ff087230 */ /* 0x000fc60000004100 */
[----:B------:R-:W-:Y:S01]  /*0e60*/  FMUL.FTZ R14, R14, R31 ;  /* 0x0000001f0e0e7220 */ /* 0x000fe20000410000 */
[----:B------:R-:W-:Y:S02]  /*0e70*/  HADD2.F32 R31, -RZ, R4.H0_H0 ;  /* 0x20000004ff1f7230 */ /* 0x000fe40000004100 */
[----:B------:R-:W-:Y:S01]  /*0e80*/  FFMA.FTZ R4, R15, R19, R18 ;  /* 0x000000130f047223 */ /* 0x000fe20000010012 */
[----:B------:R-:W-:Y:S02]  /*0e90*/  CS2R R18, SRZ ;  /* 0x0000000000127805 */ /* 0x000fe4000001ff00 */
[----:B------:R-:W-:Y:S01]  /*0ea0*/  FFMA.FTZ R8, R31, R8, R14 ;  /* 0x000000081f087223 */ /* 0x000fe2000001000e */
[----:B------:R-:W-:-:S03]  /*0eb0*/  CS2R R14, SRZ ;  /* 0x00000000000e7805 */ /* 0x000fc6000001ff00 */
[----:B------:R-:W2:Y:S04]  /*0ec0*/  @!P2 LDG.E.128 R16, desc[UR6][R26.64] ;  /* 0x000000061a10a981 */ /* 0x000ea8000c1e1d00 */
[----:B------:R1:W3:Y:S02]  /*0ed0*/  @!P0 LDG.E.128 R12, desc[UR6][R20.64] ;  /* 0x00000006140c8981 */ /* 0x0002e4000c1e1d00 */
[----:B-1----:R-:W-:-:S06]  /*0ee0*/  CS2R R20, SRZ ;  /* 0x0000000000147805 */ /* 0x002fcc000001ff00 */
[----:B------:R1:W4:Y:S01]  /*0ef0*/  @!P2 LDG.E.128 R20, desc[UR6][R24.64] ;  /* 0x000000061814a981 */ /* 0x000322000c1e1d00 */
[----:B------:R-:W-:Y:S02]  /*0f00*/  CS2R R26, SRZ ;  /* 0x00000000001a7805 */ /* 0x000fe4000001ff00 */
[----:B-1----:R-:W-:-:S06]  /*0f10*/  CS2R R24, SRZ ;  /* 0x0000000000187805 */ /* 0x002fcc000001ff00 */
[----:B------:R-:W5:Y:S01]  /*0f20*/  @!P0 LDG.E.128 R24, desc[UR6][R34.64] ;  /* 0x0000000622188981 */ /* 0x000f62000c1e1d00 */
[----:B------:R-:W-:Y:S02]  /*0f30*/  HADD2.F32 R31, -RZ, R5.H0_H0 ;  /* 0x20000005ff1f7230 */ /* 0x000fe40000004100 */
[----:B------:R-:W-:Y:S02]  /*0f40*/  HADD2.F32 R33, -RZ, R9.H0_H0 ;  /* 0x20000009ff217230 */ /* 0x000fe40000004100 */
[----:B------:R-:W-:Y:S02]  /*0f50*/  HADD2.F32 R5, -RZ, R5.H1_H1 ;  /* 0x30000005ff057230 */ /* 0x000fe40000004100 */
[----:B------:R-:W-:Y:S02]  /*0f60*/  HADD2.F32 R9, -RZ, R9.H1_H1 ;  /* 0x30000009ff097230 */ /* 0x000fe40000004100 */
[----:B------:R-:W-:-:S04]  /*0f70*/  FFMA.FTZ R8, R31, R33, R8 ;  /* 0x000000211f087223 */ /* 0x000fc80000010008 */
[----:B------:R-:W-:Y:S01]  /*0f80*/  FFMA.FTZ R8, R5, R9, R8 ;  /* 0x0000000905087223 */ /* 0x000fe20000010008 */
[----:B------:R-:W-:Y:S02]  /*0f90*/  HADD2.F32 R5, -RZ, R6.H0_H0 ;  /* 0x20000006ff057230 */ /* 0x000fe40000004100 */
[--C-:B------:R-:W-:Y:S02]  /*0fa0*/  HADD2.F32 R9, -RZ, R10.reuse.H0_H0 ;  /* 0x2000000aff097230 */ /* 0x100fe40000004100 */
[----:B------:R-:W-:-:S03]  /*0fb0*/  HADD2.F32 R10, -RZ, R10.H1_H1 ;  /* 0x3000000aff0a7230 */ /* 0x000fc60000004100 */
[----:B------:R-:W-:Y:S01]  /*0fc0*/  FFMA.FTZ R8, R5, R9, R8 ;  /* 0x0000000905087223 */ /* 0x000fe20000010008 */
[----:B------:R-:W-:-:S05]  /*0fd0*/  HADD2.F32 R5, -RZ, R6.H1_H1 ;  /* 0x30000006ff057230 */ /* 0x000fca0000004100 */
[----:B------:R-:W-:Y:S01]  /*0fe0*/  FFMA.FTZ R5, R5, R10, R8 ;  /* 0x0000000a05057223 */ /* 0x000fe20000010008 */
[----:B------:R-:W-:Y:S02]  /*0ff0*/  HADD2.F32 R8, -RZ, R7.H0_H0 ;  /* 0x20000007ff087230 */ /* 0x000fe40000004100 */
[----:B------:R-:W-:-:S05]  /*1000*/  HADD2.F32 R10, -RZ, R11.H0_H0 ;  /* 0x2000000bff0a7230 */ /* 0x000fca0000004100 */
[----:B------:R-:W-:Y:S01]  /*1010*/  FFMA.FTZ R5, R8, R10, R5 ;  /* 0x0000000a08057223 */ /* 0x000fe20000010005 */
[----:B------:R-:W-:Y:S01]  /*1020*/  HADD2.F32 R11, -RZ, R11.H1_H1 ;  /* 0x3000000bff0b7230 */ /* 0x000fe20000004100 */
[----:B------:R-:W-:Y:S01]  /*1030*/  IADD3 R28, P0, P1, R32, UR5, R28 ;  /* 0x00000005201c7c10 */ /* 0x000fe2000f91e01c */
[----:B------:R-:W-:Y:S01]  /*1040*/  IMAD R29, R29, UR9, RZ ;  /* 0x000000091d1d7c24 */ /* 0x000fe2000f8e02ff */
[----:B------:R-:W-:Y:S01]  /*1050*/  USHF.R.S32.HI UR5, URZ, 0x1f, UR5 ;  /* 0x0000001fff057899 */ /* 0x000fe20008011405 */
[----:B------:R-:W1:Y:S01]  /*1060*/  LDCU.64 UR8, c[0x0][0x5e8] ;  /* 0x0000bd00ff0877ac */ /* 0x000e620008000a00 */
[----:B------:R-:W-:Y:S01]  /*1070*/  IADD3 R30, PT, PT, R30, UR4, RZ ;  /* 0x000000041e1e7c10 */ /* 0x000fe2000fffe0ff */
[----:B------:R-:W1:Y:S01]  /*1080*/  LDCU UR4, c[0x0][0x4f4] ;  /* 0x00009e80ff0477ac */ /* 0x000e620008000800 */
[----:B--2---:R-:W-:Y:S02]  /*1090*/  HADD2.F32 R6, -RZ, R16.H1_H1 ;  /* 0x30000010ff067230 */ /* 0x004fe40000004100 */
[----:B------:R-:W-:-:S02]  /*10a0*/  HADD2.F32 R31, -RZ, R17.H0_H0 ;  /* 0x20000011ff1f7230 */ /* 0x000fc40000004100 */
[--C-:B----4-:R-:W-:Y:S02]  /*10b0*/  HADD2.F32 R9, -RZ, R20.reuse.H1_H1 ;  /* 0x30000014ff097230 */ /* 0x110fe40000004100 */
[----:B------:R-:W-:-:S03]  /*10c0*/  HADD2.F32 R20, -RZ, R20.H0_H0 ;  /* 0x20000014ff147230 */ /* 0x000fc60000004100 */
[----:B------:R-:W-:Y:S01]  /*10d0*/  FMUL.FTZ R6, R6, R9 ;  /* 0x0000000906067220 */ /* 0x000fe20000410000 */
[----:B------:R-:W-:Y:S02]  /*10e0*/  HADD2.F32 R9, -RZ, R16.H0_H0 ;  /* 0x20000010ff097230 */ /* 0x000fe40000004100 */
[----:B------:R-:W-:-:S03]  /*10f0*/  HADD2.F32 R10, -RZ, R21.H0_H0 ;  /* 0x20000015ff0a7230 */ /* 0x000fc60000004100 */
[----:B------:R-:W-:Y:S01]  /*1100*/  FFMA.FTZ R8, R9, R20, R6 ;  /* 0x0000001409087223 */ /* 0x000fe20000010006 */
[----:B---3--:R-:W-:Y:S02]  /*1110*/  HADD2.F32 R9, -RZ, R12.H1_H1 ;  /* 0x3000000cff097230 */ /* 0x008fe40000004100 */
[----:B-----5:R-:W-:Y:S02]  /*1120*/  HADD2.F32 R6, -RZ, R24.H1_H1 ;  /* 0x30000018ff067230 */ /* 0x020fe40000004100 */
[----:B------:R-:W-:Y:S02]  /*1130*/  HADD2.F32 R20, -RZ, R12.H0_H0 ;  /* 0x2000000cff147230 */ /* 0x000fe40000004100 */
[----:B------:R-:W-:Y:S02]  /*1140*/  HADD2.F32 R24, -RZ, R24.H0_H0 ;  /* 0x20000018ff187230 */ /* 0x000fe40000004100 */
[----:B------:R-:W-:Y:S01]  /*1150*/  FMUL.FTZ R9, R9, R6 ;  /* 0x0000000609097220 */ /* 0x000fe20000410000 */
        /* <DEDUP_REMOVED lines=11> */
[--C-:B------:R-:W-:Y:S02]  /*1210*/  HADD2.F32 R16, -RZ, R22.reuse.H0_H0 ;  /* 0x20000016ff107230 */ /* 0x100fe40000004100 */
[----:B------:R-:W-:Y:S02]  /*1220*/  HADD2.F32 R21, -RZ, R22.H1_H1 ;  /* 0x30000016ff157230 */ /* 0x000fe40000004100 */
[----:B------:R-:W-:Y:S01]  /*1230*/  FFMA.FTZ R20, R13, R25, R20 ;  /* 0x000000190d147223 */ /* 0x000fe20000010014 */
[----:B------:R-:W-:Y:S02]  /*1240*/  HADD2.F32 R17, -RZ, R14.H0_H0 ;  /* 0x2000000eff117230 */ /* 0x000fe40000004100 */
[----:B------:R-:W-:-:S02]  /*1250*/  HADD2.F32 R22, -RZ, R26.H0_H0 ;  /* 0x2000001aff167230 */ /* 0x000fc40000004100 */
[----:B------:R-:W-:Y:S01]  /*1260*/  FFMA.FTZ R9, R9, R16, R8 ;  /* 0x0000001009097223 */ /* 0x000fe20000010008 */
[----:B------:R-:W-:Y:S02]  /*1270*/  HADD2.F32 R18, -RZ, R18.H1_H1 ;  /* 0x30000012ff127230 */ /* 0x000fe40000004100 */
[----:B------:R-:W-:Y:S02]  /*1280*/  HADD2.F32 R13, -RZ, R14.H1_H1 ;  /* 0x3000000eff0d7230 */ /* 0x000fe40000004100 */
[----:B------:R-:W-:Y:S01]  /*1290*/  FFMA.FTZ R20, R17, R22, R20 ;  /* 0x0000001611147223 */ /* 0x000fe20000010014 */
[----:B------:R-:W-:Y:S02]  /*12a0*/  HADD2.F32 R26, -RZ, R26.H1_H1 ;  /* 0x3000001aff1a7230 */ /* 0x000fe40000004100 */
[----:B------:R-:W-:Y:S01]  /*12b0*/  FFMA.FTZ R18, R18, R21, R9 ;  /* 0x0000001512127223 */ /* 0x000fe20000010009 */
[----:B------:R-:W-:Y:S02]  /*12c0*/  HADD2.F32 R6, -RZ, R7.H1_H1 ;  /* 0x30000007ff067230 */ /* 0x000fe40000004100 */
[----:B------:R-:W-:-:S02]  /*12d0*/  HADD2.F32 R7, -RZ, R19.H0_H0 ;  /* 0x20000013ff077230 */ /* 0x000fc40000004100 */
        /* <DEDUP_REMOVED lines=9> */
[----:B------:R-:W-:Y:S02]  /*1370*/  HADD2.F32 R27, -RZ, R27.H1_H1 ;  /* 0x3000001bff1b7230 */ /* 0x000fe40000004100 */
[----:B------:R-:W-:Y:S01]  /*1380*/  FFMA.FTZ R11, R6, R11, R5 ;  /* 0x0000000b060b7223 */ /* 0x000fe20000010005 */
[----:B------:R-:W-:Y:S02]  /*1390*/  FFMA.FTZ R10, R19, R10, R12 ;  /* 0x0000000a130a7223 */ /* 0x000fe4000001000c */
[----:B------:R-:W-:Y:S01]  /*13a0*/  FFMA.FTZ R20, R15, R27, R20 ;  /* 0x0000001b0f147223 */ /* 0x000fe20000010014 */
[----:B------:R-:W2:Y:S04]  /*13b0*/  SHFL.BFLY PT, R5, R4, 0x4, 0x1f ;  /* 0x0c801f0004057f89 */ /* 0x000ea800000e0000 */
[----:B------:R-:W3:Y:S04]  /*13c0*/  SHFL.BFLY PT, R6, R11, 0x4, 0x1f ;  /* 0x0c801f000b067f89 */ /* 0x000ee800000e0000 */
[----:B------:R-:W4:Y:S04]  /*13d0*/  SHFL.BFLY PT, R13, R10, 0x4, 0x1f ;  /* 0x0c801f000a0d7f89 */ /* 0x000f2800000e0000 */
[----:B------:R-:W5:Y:S01]  /*13e0*/  SHFL.BFLY PT, R15, R20, 0x4, 0x1f ;  /* 0x0c801f00140f7f89 */ /* 0x000f6200000e0000 */
[----:B--2---:R-:W-:Y:S01]  /*13f0*/  FADD.FTZ R7, R4, R5 ;  /* 0x0000000504077221 */ /* 0x004fe20000010000 */
[----:B---3--:R-:W-:Y:S01]  /*1400*/  FADD.FTZ R9, R11, R6 ;  /* 0x000000060b097221 */ /* 0x008fe20000010000 */
[----:B----4-:R-:W-:Y:S01]  /*1410*/  FADD.FTZ R13, R10, R13 ;  /* 0x0000000d0a0d7221 */ /* 0x010fe20000010000 */
[----:B-----5:R-:W-:-:S02]  /*1420*/  FADD.FTZ R15, R20, R15 ;  /* 0x0000000f140f7221 */ /* 0x020fc40000010000 */
[----:B------:R-:W2:Y:S01]  /*1430*/  SHFL.BFLY PT, R8, R7, 0x2, 0x1f ;  /* 0x0c401f0007087f89 */ /* 0x000ea200000e0000 */
[----:B------:R-:W-:-:S03]  /*1440*/  SHF.L.U32 R5, R2, 0x2, RZ ;  /* 0x0000000202057819 */ /* 0x000fc600000006ff */
[----:B------:R-:W3:Y:S04]  /*1450*/  SHFL.BFLY PT, R12, R9, 0x2, 0x1f ;  /* 0x0c401f00090c7f89 */ /* 0x000ee800000e0000 */
[----:B------:R-:W4:Y:S04]  /*1460*/  SHFL.BFLY PT, R16, R13, 0x2, 0x1f ;  /* 0x0c401f000d107f89 */ /* 0x000f2800000e0000 */
[----:B------:R-:W5:Y:S01]  /*1470*/  SHFL.BFLY PT, R18, R15, 0x2, 0x1f ;  /* 0x0c401f000f127f89 */ /* 0x000f6200000e0000 */
[----:B------:R-:W-:Y:S02]  /*1480*/  SHF.R.U32.HI R6, RZ, 0x4, R2 ;  /* 0x00000004ff067819 */ /* 0x000fe40000011602 */
[----:B------:R-:W-:Y:S01]  /*1490*/  LOP3.LUT R5, R5, 0x3c, RZ, 0xc0, !PT ;  /* 0x0000003c05057812 */ /* 0x000fe200078ec0ff */
[----:B------:R-:W1:Y:S04]  /*14a0*/  S2R R10, SR_TID.X ;  /* 0x00000000000a7919 */ /* 0x000e680000002100 */
[----:B------:R-:W-:Y:S01]  /*14b0*/  IMAD R5, R29, R6, R5 ;  /* 0x000000061d057224 */ /* 0x000fe200078e0205 */
[----:B------:R-:W-:-:S04]  /*14c0*/  IADD3.X R4, PT, PT, R0, UR5, R3, P0, P1 ;  /* 0x0000000500047c10 */ /* 0x000fc800087e2403 */
[----:B------:R-:W-:-:S04]  /*14d0*/  IADD3 R0, P0, PT, R5, R28, RZ ;  /* 0x0000001c05007210 */ /* 0x000fc80007f1e0ff */
[----:B------:R-:W-:Y:S02]  /*14e0*/  LEA.HI.X.SX32 R5, R5, R4, 0x1, P0 ;  /* 0x0000000405057211 */ /* 0x000fe400000f0eff */
[----:B0-----:R-:W-:Y:S02]  /*14f0*/  LEA R4, P1, R0, UR10, 0x2 ;  /* 0x0000000a00047c11 */ /* 0x001fe4000f8210ff */
[----:B------:R-:W-:Y:S01]  /*1500*/  LOP3.LUT P0, RZ, R2, 0x7, RZ, 0xc0, !PT ;  /* 0x0000000702ff7812 */ /* 0x000fe2000780c0ff */
[----:B--2---:R-:W-:Y:S01]  /*1510*/  FADD.FTZ R14, R7, R8 ;  /* 0x00000008070e7221 */ /* 0x004fe20000010000 */
[----:B------:R-:W-:Y:S01]  /*1520*/  LEA.HI.X R5, R0, UR11, R5, 0x2, P1 ;  /* 0x0000000b00057c11 */ /* 0x000fe200088f1405 */
[----:B---3--:R-:W-:Y:S01]  /*1530*/  FADD.FTZ R17, R9, R12 ;  /* 0x0000000c09117221 */ /* 0x008fe20000010000 */
[----:B----4-:R-:W-:Y:S01]  /*1540*/  FADD.FTZ R0, R13, R16 ;  /* 0x000000100d007221 */ /* 0x010fe20000010000 */
[----:B-----5:R-:W-:Y:S01]  /*1550*/  FADD.FTZ R20, R15, R18 ;  /* 0x000000120f147221 */ /* 0x020fe20000010000 */
[----:B------:R-:W-:Y:S01]  /*1560*/  SHF.L.U32 R3, R29, 0x2, RZ ;  /* 0x000000021d037819 */ /* 0x000fe200000006ff */
[----:B------:R-:W0:Y:S04]  /*1570*/  SHFL.BFLY PT, R15, R14, 0x1, 0x1f ;  /* 0x0c201f000e0f7f89 */ /* 0x000e2800000e0000 */
[----:B------:R-:W2:Y:S01]  /*1580*/  SHFL.BFLY PT, R18, R17, 0x1, 0x1f ;  /* 0x0c201f0011127f89 */ /* 0x000ea200000e0000 */
[----:B------:R-:W-:Y:S01]  /*1590*/  IMAD.WIDE R2, R3, 0x10, R4 ;  /* 0x0000001003027825 */ /* 0x000fe200078e0204 */
[----:B------:R-:W3:Y:S02]  /*15a0*/  @!P0 LDC R23, c[0x0][0x4f4] ;  /* 0x00013d00ff178b82 */ /* 0x000ee40000000800 */
[----:B------:R-:W4:Y:S04]  /*15b0*/  SHFL.BFLY PT, R21, R20, 0x1, 0x1f ;  /* 0x0c201f0014157f89 */ /* 0x000f2800000e0000 */
[----:B------:R-:W5:Y:S02]  /*15c0*/  SHFL.BFLY PT, R19, R0, 0x1, 0x1f ;  /* 0x0c201f0000137f89 */ /* 0x000f6400000e0000 */
[----:B------:R-:W3:Y:S01]  /*15d0*/  @!P0 LDC R16, c[0x0][0x4f4] ;  /* 0x00013d00ff108b82 */ /* 0x000ee20000000800 */
[----:B------:R-:W-:Y:S01]  /*15e0*/  IMAD.WIDE R6, R29, 0x40, R2 ;  /* 0x000000401d067825 */ /* 0x000fe200078e0202 */
[----:B-1----:R-:W-:-:S03]  /*15f0*/  SHF.R.U32.HI R13, RZ, 0x3, R10 ;  /* 0x00000003ff0d7819 */ /* 0x002fc6000001160a */
[----:B------:R-:W-:Y:S01]  /*1600*/  IMAD.WIDE R8, R29, 0x40, R6 ;  /* 0x000000401d087825 */ /* 0x000fe200078e0206 */
[----:B------:R-:W-:Y:S02]  /*1610*/  IADD3 R13, P1, PT, R13, R30, RZ ;  /* 0x0000001e0d0d7210 */ /* 0x000fe40007f3e0ff */
[----:B------:R-:W-:Y:S02]  /*1620*/  LOP3.LUT R22, R10, 0x7, RZ, 0xc0, !PT ;  /* 0x000000070a167812 */ /* 0x000fe400078ec0ff */
[----:B------:R-:W-:Y:S01]  /*1630*/  LEA.HI.X.SX32 R30, R30, RZ, 0x1, P1 ;  /* 0x000000ff1e1e7211 */ /* 0x000fe200008f0eff */
[----:B------:R-:W-:Y:S01]  /*1640*/  IMAD.WIDE R10, R29, 0x40, R8 ;  /* 0x000000401d0a7825 */ /* 0x000fe200078e0208 */
[----:B------:R-:W-:-:S03]  /*1650*/  ISETP.NE.AND P1, PT, R22, RZ, PT ;  /* 0x000000ff1600720c */ /* 0x000fc60003f25270 */
[----:B0-----:R-:W-:Y:S01]  /*1660*/  FADD.FTZ R22, R14, R15 ;  /* 0x0000000f0e167221 */ /* 0x001fe20000010000 */
[----:B------:R-:W-:Y:S01]  /*1670*/  LEA R12, P2, R13, UR8, 0x2 ;  /* 0x000000080d0c7c11 */ /* 0x000fe2000f8410ff */
[----:B--2---:R-:W-:Y:S01]  /*1680*/  FADD.FTZ R18, R17, R18 ;  /* 0x0000001211127221 */ /* 0x004fe20000010000 */
[----:B----4-:R-:W-:Y:S01]  /*1690*/  FADD.FTZ R20, R20, R21 ;  /* 0x0000001514147221 */ /* 0x010fe20000010000 */
[----:B------:R-:W-:-:S04]  /*16a0*/  IMAD.WIDE R14, R29, 0x40, R10 ;  /* 0x000000401d0e7825 */ /* 0x000fc800078e020a */
[----:B-----5:R-:W-:Y:S01]  /*16b0*/  FADD.FTZ R19, R0, R19 ;  /* 0x0000001300137221 */ /* 0x020fe20000010000 */
[----:B------:R-:W-:Y:S01]  /*16c0*/  LEA.HI.X R13, R13, UR9, R30, 0x2, P2 ;  /* 0x000000090d0d7c11 */ /* 0x000fe200090f141e */
[----:B---3--:R-:W-:Y:S01]  /*16d0*/  @!P0 FMUL.FTZ R23, R18, R23 ;  /* 0x0000001712178220 */ /* 0x008fe20000410000 */
[----:B------:R-:W-:Y:S01]  /*16e0*/  @!P0 FMUL.FTZ R21, R22, UR4 ;  /* 0x0000000416158c20 */ /* 0x000fe20008410000 */
[----:B------:R-:W-:Y:S01]  /*16f0*/  FMUL.FTZ R27, R20, UR4 ;  /* 0x00000004141b7c20 */ /* 0x000fe20008410000 */
[----:B------:R-:W-:Y:S01]  /*1700*/  @!P0 FMUL.FTZ R25, R19, R16 ;  /* 0x0000001013198220 */ /* 0x000fe20000410000 */
[C---:B------:R-:W-:Y:S01]  /*1710*/  IMAD.WIDE R16, R29.reuse, 0x40, R14 ;  /* 0x000000401d107825 */ /* 0x040fe200078e020e */
[----:B------:R-:W-:Y:S04]  /*1720*/  @!P0 STG.E desc[UR6][R12.64+0x80], R23 ;  /* 0x000080170c008986 */ /* 0x000fe8000c101906 */
[----:B------:R-:W-:Y:S01]  /*1730*/  @!P0 STG.E desc[UR6][R12.64], R21 ;  /* 0x000000150c008986 */ /* 0x000fe2000c101906 */
[----:B------:R-:W-:-:S03]  /*1740*/  IMAD.WIDE R18, R29, 0x40, R16 ;  /* 0x000000401d127825 */ /* 0x000fc600078e0210 */
[----:B------:R-:W-:Y:S04]  /*1750*/  @!P1 STG.E desc[UR6][R12.64+0x180], R27 ;  /* 0x0001801b0c009986 */ /* 0x000fe8000c101906 */
[----:B------:R-:W-:Y:S04]  /*1760*/  @!P0 STG.E desc[UR6][R12.64+0x100], R25 ;  /* 0x000100190c008986 */ /* 0x000fe8000c101906 */
[----:B------:R-:W-:Y:S04]  /*1770*/  STG.E.128 desc[UR6][R4.64], RZ ;  /* 0x000000ff04007986 */ /* 0x000fe8000c101d06 */
[----:B------:R-:W-:Y:S04]  /*1780*/  STG.E.128 desc[UR6][R2.64], RZ ;  /* 0x000000ff02007986 */ /* 0x000fe8000c101d06 */
[----:B------:R-:W-:Y:S04]  /*1790*/  STG.E.128 desc[UR6][R6.64], RZ ;  /* 0x000000ff06007986 */ /* 0x000fe8000c101d06 */
[----:B------:R-:W-:Y:S04]  /*17a0*/  STG.E.128 desc[UR6][R8.64], RZ ;  /* 0x000000ff08007986 */ /* 0x000fe8000c101d06 */
[----:B------:R-:W-:Y:S04]  /*17b0*/  STG.E.128 desc[UR6][R10.64], RZ ;  /* 0x000000ff0a007986 */ /* 0x000fe8000c101d06 */
[----:B------:R-:W-:Y:S04]  /*17c0*/  STG.E.128 desc[UR6][R14.64], RZ ;  /* 0x000000ff0e007986 */ /* 0x000fe8000c101d06 */
[----:B------:R-:W-:Y:S04]  /*17d0*/  STG.E.128 desc[UR6][R16.64], RZ ;  /* 0x000000ff10007986 */ /* 0x000fe8000c101d06 */
[----:B------:R-:W-:Y:S01]  /*17e0*/  STG.E.128 desc[UR6][R18.64], RZ ;  /* 0x000000ff12007986 */ /* 0x000fe2000c101d06 */
[----:B------:R-:W-:Y:S05]  /*17f0*/  EXIT ;  /* 0x000000000000794d */ /* 0x000fea0003800000 */
.L_x_2752:
        /* <DEDUP_REMOVED lines=16> */
.L_x_2800:


//--------------------- .nv.shared._ZN5flash44flash_bwd_dq_dk_dv_loop_seqk_parallel_kernelI23Flash_bwd_kernel_traitsILi64ELi64ELi128ELi8ELi2ELi4ELi4ELb1ELb0EN7cutlass6half_tE19Flash_kernel_traitsILi64ELi64ELi128ELi8ES3_EELb0ELb0ELb0ELb0ELb0ELb1ELb0EEEvNS_16Flash_bwd_paramsE --------------------------
	.section	.nv.shared._ZN5flash44flash_bwd_dq_dk_dv_loop_seqk_parallel_kernelI23Flash_bwd_kernel_traitsILi64ELi64ELi128ELi8ELi2ELi4ELi4ELb1ELb0EN7cutlass6half_tE19Flash_kernel_traitsILi64ELi64ELi128ELi8ES3_EELb0ELb0ELb0ELb0ELb0ELb1ELb0EEEvNS_16Flash_bwd_paramsE,"aw",@nobits
	.sectionflags	@""
	.align	16
	.zero		1024


//--------------------- .nv.shared.reserved.0     --------------------------
	.section	.nv.shared.reserved.0,"aw",@nobits
	.weak		__nv_reservedSMEM_offset_0_alias
	.size		__nv_reservedSMEM_offset_0_alias, 0, 64
	.other		__nv_reservedSMEM_offset_0_alias,@"STO_CUDA_RESERVED_SHARED STV_DEFAULT"
__nv_reservedSMEM_offset_0_alias:
	.zero		0
	.zero		64


//--------------------- .nv.global                --------------------------
	.section	.nv.global,"aw",@nobits
.nv.global:
	.type		_ZN65_INTERNAL_66a1502c_29_flash_bwd_hdim64_fp16_sm80_cu_a6473388_28424cute1_E,@object
	.size		_ZN65_INTERNAL_66a1502c_29_flash_bwd_hdim64_fp16_sm80_cu_a6473388_28424cute1_E,(_ZN65_INTERNAL_66a1502c_29_flash_bwd_hdim64_fp16_sm80_cu_a6473388_28424cuda3std3__45__cpo6cbeginE - _ZN65_INTERNAL_66a1502c_29_flash_bwd_hdim64_fp16_sm80_cu_a6473388_28424cute1_E)
_ZN65_INTERNAL_66a1502c_29_flash_bwd_hdim64_fp16_sm80_cu_a6473388_28424cute1_E:
	.zero		1
	.type		_ZN65_INTERNAL_66a1502c_29_flash_bwd_hdim64_fp16_sm80_cu_a6473388_28424cuda3std3__45__cpo6cbeginE,@object
	.size		_ZN65_INTERNAL_66a1502c_29_flash_bwd_hdim64_fp16_sm80_cu_a6473388_28424cuda3std3__45__cpo6cbeginE,(_ZN65_INTERNAL_66a1502c_29_flash_bwd_hdim64_fp16_sm80_cu_a6473388_28424cuda3std3__48in_placeE - _ZN65_INTERNAL_66a1502c_29_flash_bwd_hdim64_fp16_sm80_cu_a6473388_28424cuda3std3__45__cpo6cbeginE)
_ZN65_INTERNAL_66a1502c_29_flash_bwd_hdim64_fp16_sm80_cu_a6473388_28424cuda3std3__45__cpo6cbeginE:
	.zero		1
	.type		_ZN65_INTERNAL_66a1502c_29_flash_bwd_hdim64_fp16_sm80_cu_a6473388_28424cuda3std3__48in_placeE,@object
	.size		_ZN65_INTERNAL_66a1502c_29_flash_bwd_hdim64_fp16_sm80_cu_a6473388_28424cuda3std3__48in_placeE,(_ZN65_INTERNAL_66a1502c_29_flash_bwd_hdim64_fp16_sm80_cu_a6473388_28424cuda3std6ranges3__45__cpo9iter_moveE - _ZN65_INTERNAL_66a1502c_29_flash_bwd_hdim64_fp16_sm80_cu_a6473388_28424cuda3std3__48in_placeE)
_ZN65_INTERNAL_66a1502c_29_flash_bwd_hdim64_fp16_sm80_cu_a6473388_28424cuda3std3__48in_placeE:
	.zero		1
	.type		_ZN65_INTERNAL_66a1502c_29_flash_bwd_hdim64_fp16_sm80_cu_a6473388_28424cuda3std6ranges3__45__cpo9iter_moveE,@object
	.size		_ZN65_INTERNAL_66a1502c_29_flash_bwd_hdim64_fp16_sm80_cu_a6473388_28424cuda3std6ranges3__45__cpo9iter_moveE,(_ZN65_INTERNAL_66a1502c_29_flash_bwd_hdim64_fp16_sm80_cu_a6473388_28424cuda3std3__45__cpo5beginE - _ZN65_INTERNAL_66a1502c_29_flash_bwd_hdim64_fp16_sm80_cu_a6473388_28424cuda3std6ranges3__45__cpo9iter_moveE)
_ZN65_INTERNAL_66a1502c_29_flash_bwd_hdim64_fp16_sm80_cu_a6473388_28424cuda3std6ranges3__45__cpo9iter_moveE:
	.zero		1
	.type		_ZN65_INTERNAL_66a1502c_29_flash_bwd_hdim64_fp16_sm80_cu_a6473388_28424cuda3std3__45__cpo5beginE,@object
	.size		_ZN65_INTERNAL_66a1502c_29_flash_bwd_hdim64_fp16_sm80_cu_a6473388_28424cuda3std3__45__cpo5beginE,(_ZN65_INTERNAL_66a1502c_29_flash_bwd_hdim64_fp16_sm80_cu_a6473388_28424cuda3std3__467_GLOBAL__N__66a1502c_29_flash_bwd_hdim64_fp16_sm80_cu_a6473388_28426ignoreE - _ZN65_INTERNAL_66a1502c_29_flash_bwd_hdim64_fp16_sm80_cu_a6473388_28424cuda3std3__45__cpo5beginE)
_ZN65_INTERNAL_66a1502c_29_flash_bwd_hdim64_fp16_sm80_cu_a6473388_28424cuda3std3__45__cpo5beginE:
	.zero		1
	.type		_ZN65_INTERNAL_66a1502c_29_flash_bwd_hdim64_fp16_sm80_cu_a6473388_28424cuda3std3__467_GLOBAL__N__66a1502c_29_flash_bwd_hdim64_fp16_sm80_cu_a6473388_28426ignoreE,@object
	.size		_ZN65_INTERNAL_66a1502c_29_flash_bwd_hdim64_fp16_sm80_cu_a6473388_28424cuda3std3__467_GLOBAL__N__66a1502c_29_flash_bwd_hdim64_fp16_sm80_cu_a6473388_28426ignoreE,(_ZN65_INTERNAL_66a1502c_29_flash_bwd_hdim64_fp16_sm80_cu_a6473388_28424cute7productE - _ZN65_INTERNAL_66a1502c_29_flash_bwd_hdim64_fp16_sm80_cu_a6473388_28424cuda3std3__467_GLOBAL__N__66a1502c_29_flash_bwd_hdim64_fp16_sm80_cu_a6473388_28426ignoreE)
_ZN65_INTERNAL_66a1502c_29_flash_bwd_hdim64_fp16_sm80_cu_a6473388_28424cuda3std3__467_GLOBAL__N__66a1502c_29_flash_bwd_hdim64_fp16_sm80_cu_a6473388_28426ignoreE:
	.zero		1
	.type		_ZN65_INTERNAL_66a1502c_29_flash_bwd_hdim64_fp16_sm80_cu_a6473388_28424cute7productE,@object
	.size		_ZN65_INTERNAL_66a1502c_29_flash_bwd_hdim64_fp16_sm80_cu_a6473388_28424cute7productE,(_ZN65_INTERNAL_66a1502c_29_flash_bwd_hdim64_fp16_sm80_cu_a6473388_28424cuda3std3__45__cpo3endE - _ZN65_INTERNAL_66a1502c_29_flash_bwd_hdim64_fp16_sm80_cu_a6473388_28424cute7productE)
_ZN65_INTERNAL_66a1502c_29_flash_bwd_hdim64_fp16_sm80_cu_a6473388_28424cute7productE:
	.zero		1
	.type		_ZN65_INTERNAL_66a1502c_29_flash_bwd_hdim64_fp16_sm80_cu_a6473388_28424cuda3std3__45__cpo3endE,@object
	.size		_ZN65_INTERNAL_66a1502c_29_flash_bwd_hdim64_fp16_sm80_cu_a6473388_28424cuda3std3__45__cpo3endE,(_ZN65_INTERNAL_66a1502c_29_flash_bwd_hdim64_fp16_sm80_cu_a6473388_28424cuda3std3__419piecewise_constructE - _ZN65_INTERNAL_66a1502c_29_flash_bwd_hdim64_fp16_sm80_cu_a6473388_28424cuda3std3__45__cpo3endE)
_ZN65_INTERNAL_66a1502c_29_flash_bwd_hdim64_fp16_sm80_cu_a6473388_28424cuda3std3__45__cpo3endE:
	.zero		1
	.type		_ZN65_INTERNAL_66a1502c_29_flash_bwd_hdim64_fp16_sm80_cu_a6473388_28424cuda3std3__419piecewise_constructE,@object
	.size		_ZN65_INTERNAL_66a1502c_29_flash_bwd_hdim64_fp16_sm80_cu_a6473388_28424cuda3std3__419piecewise_constructE,(_ZN65_INTERNAL_66a1502c_29_flash_bwd_hdim64_fp16_sm80_cu_a6473388_28424cuda3std3__45__cpo4cendE - _ZN65_INTERNAL_66a1502c_29_flash_bwd_hdim64_fp16_sm80_cu_a6473388_28424cuda3std3__419piecewise_constructE)
_ZN65_INTERNAL_66a1502c_29_flash_bwd_hdim64_fp16_sm80_cu_a6473388_28424cuda3std3__419piecewise_constructE:
	.zero		1
	.type		_ZN65_INTERNAL_66a1502c_29_flash_bwd_hdim64_fp16_sm80_cu_a6473388_28424cuda3std3__45__cpo4cendE,@object
	.size		_ZN65_INTERNAL_66a1502c_29_flash_bwd_hdim64_fp16_sm80_cu_a6473388_28424cuda3std3__45__cpo4cendE,(_ZN65_INTERNAL_66a1502c_29_flash_bwd_hdim64_fp16_sm80_cu_a6473388_28424cuda3std6ranges3__45__cpo4swapE - _ZN65_INTERNAL_66a1502c_29_flash_bwd_hdim64_fp16_sm80_cu_a6473388_28424cuda3std3__45__cpo4cendE)
_ZN65_INTERNAL_66a1502c_29_flash_bwd_hdim64_fp16_sm80_cu_a6473388_28424cuda3std3__45__cpo4cendE:
	.zero		1
	.type		_ZN65_INTERNAL_66a1502c_29_flash_bwd_hdim64_fp16_sm80_cu_a6473388_28424cuda3std6ranges3__45__cpo4swapE,@object
	.size		_ZN65_INTERNAL_66a1502c_29_flash_bwd_hdim64_fp16_sm80_cu_a6473388_28424cuda3std6ranges3__45__cpo4swapE,(.L_7 - _ZN65_INTERNAL_66a1502c_29_flash_bwd_hdim64_fp16_sm80_cu_a6473388_28424cuda3std6ranges3__45__cpo4swapE)
_ZN65_INTERNAL_66a1502c_29_flash_bwd_hdim64_fp16_sm80_cu_a6473388_28424cuda3std6ranges3__45__cpo4swapE:
	.zero		1
.L_7:


//--------------------- .nv.shared._ZN5flash44flash_bwd_dq_dk_dv_loop_seqk_parallel_kernelI23Flash_bwd_kernel_traitsILi64ELi64ELi128ELi8ELi2ELi4ELi4ELb1ELb0EN7cutlass6half_tE19Flash_kernel_traitsILi64ELi64ELi128ELi8ES3_EELb0ELb0ELb0ELb0ELb0ELb0ELb0EEEvNS_16Flash_bwd_paramsE --------------------------
	.section	.nv.shared._ZN5flash44flash_bwd_dq_dk_dv_loop_seqk_parallel_kernelI23Flash_bwd_kernel_traitsILi64ELi64ELi128ELi8ELi2ELi4ELi4ELb1ELb0EN7cutlass6half_tE19Flash_kernel_traitsILi64ELi64ELi128ELi8ES3_EELb0ELb0ELb0ELb0ELb0ELb0ELb0EEEvNS_16Flash_bwd_paramsE,"aw",@nobits
	.sectionflags	@""
	.align	16
	.zero		1024


//--------------------- .nv.shared._ZN5flash44flash_bwd_dq_dk_dv_loop_seqk_parallel_kernelI23Flash_bwd_kernel_traitsILi64ELi64ELi128ELi8ELi2ELi4ELi4ELb1ELb0EN7cutlass6half_tE19Flash_kernel_traitsILi64ELi64ELi128ELi8ES3_EELb0ELb0ELb1ELb0ELb0ELb0ELb0EEEvNS_16Flash_bwd_paramsE --------------------------
	.section	.nv.shared._ZN5flash44flash_bwd_dq_dk_dv_loop_seqk_parallel_kernelI23Flash_bwd_kernel_traitsILi64ELi64ELi128ELi8ELi2ELi4ELi4ELb1ELb0EN7cutlass6half_tE19Flash_kernel_traitsILi64ELi64ELi128ELi8ES3_EELb0ELb0ELb1ELb0ELb0ELb0ELb0EEEvNS_16Flash_bwd_paramsE,"aw",@nobits
	.sectionflags	@""
	.align	16
	.zero		1024


//--------------------- .nv.shared._ZN5flash44flash_bwd_dq_dk_dv_loop_seqk_parallel_kernelI23Flash_bwd_kernel_traitsILi64ELi64ELi128ELi8ELi2ELi4ELi4ELb1ELb0EN7cutlass6half_tE19Flash_kernel_traitsILi64ELi64ELi128ELi8ES3_EELb0ELb0ELb0ELb0ELb1ELb1ELb0EEEvNS_16Flash_bwd_paramsE --------------------------
	.section	.nv.shared._ZN5flash44flash_bwd_dq_dk_dv_loop_seqk_parallel_kernelI23Flash_bwd_kernel_traitsILi64ELi64ELi128ELi8ELi2ELi4ELi4ELb1ELb0EN7cutlass6half_tE19Flash_kernel_traitsILi64ELi64ELi128ELi8ES3_EELb0ELb0ELb0ELb0ELb1ELb1ELb0EEEvNS_16Flash_bwd_paramsE,"aw",@nobits
	.sectionflags	@""
	.align	16
	.zero		1024


//--------------------- .nv.shared._ZN5flash44flash_bwd_dq_dk_dv_loop_seqk_parallel_kernelI23Flash_bwd_kernel_traitsILi64ELi64ELi128ELi8ELi2ELi4ELi4ELb1ELb0EN7cutlass6half_tE19Flash_kernel_traitsILi64ELi64ELi128ELi8ES3_EELb0ELb0ELb0ELb1ELb0ELb0ELb0EEEvNS_16Flash_bwd_paramsE --------------------------
	.section	.nv.shared._ZN5flash44flash_bwd_dq_dk_dv_loop_seqk_parallel_kernelI23Flash_bwd_kernel_traitsILi64ELi64ELi128ELi8ELi2ELi4ELi4ELb1ELb0EN7cutlass6half_tE19Flash_kernel_traitsILi64ELi64ELi128ELi8ES3_EELb0ELb0ELb0ELb1ELb0ELb0ELb0EEEvNS_16Flash_bwd_paramsE,"aw",@nobits
	.sectionflags	@""
	.align	16
	.zero		1024


//--------------------- .nv.shared._ZN5flash44flash_bwd_dq_dk_dv_loop_seqk_parallel_kernelI23Flash_bwd_kernel_traitsILi64ELi64ELi128ELi8ELi2ELi4ELi4ELb1ELb0EN7cutlass6half_tE19Flash_kernel_traitsILi64ELi64ELi128ELi8ES3_EELb0ELb0ELb1ELb0ELb0ELb1ELb0EEEvNS_16Flash_bwd_paramsE --------------------------
	.section	.nv.shared._ZN5flash44flash_bwd_dq_dk_dv_loop_seqk_parallel_kernelI23Flash_bwd_kernel_traitsILi64ELi64ELi128ELi8ELi2ELi4ELi4ELb1ELb0EN7cutlass6half_tE19Flash_kernel_traitsILi64ELi64ELi128ELi8ES3_EELb0ELb0ELb1ELb0ELb0ELb1ELb0EEEvNS_16Flash_bwd_paramsE,"aw",@nobits
	.sectionflags	@""
	.align	16
	.zero		1024


//--------------------- .nv.shared._ZN5flash44flash_bwd_dq_dk_dv_loop_seqk_parallel_kernelI23Flash_bwd_kernel_traitsILi64ELi64ELi128ELi8ELi2ELi4ELi4ELb1ELb0EN7cutlass6half_tE19Flash_kernel_traitsILi64ELi64ELi128ELi8ES3_EELb0ELb0ELb1ELb1ELb0ELb0ELb0EEEvNS_16Flash_bwd_paramsE --------------------------
	.section	.nv.shared._ZN5flash44flash_bwd_dq_dk_dv_loop_seqk_parallel_kernelI23Flash_bwd_kernel_traitsILi64ELi64ELi128ELi8ELi2ELi4ELi4ELb1ELb0EN7cutlass6half_tE19Flash_kernel_traitsILi64ELi64ELi128ELi8ES3_EELb0ELb0ELb1ELb1ELb0ELb0ELb0EEEvNS_16Flash_bwd_paramsE,"aw",@nobits
	.sectionflags	@""
	.align	16
	.zero		1024


//--------------------- .nv.shared._ZN5flash44flash_bwd_dq_dk_dv_loop_seqk_parallel_kernelI23Flash_bwd_kernel_traitsILi64ELi128ELi128ELi8ELi4ELi4ELi4ELb0ELb0EN7cutlass6half_tE19Flash_kernel_traitsILi64ELi128ELi128ELi8ES3_EELb0ELb0ELb0ELb0ELb0ELb1ELb0EEEvNS_16Flash_bwd_paramsE --------------------------
	.section	.nv.shared._ZN5flash44flash_bwd_dq_dk_dv_loop_seqk_parallel_kernelI23Flash_bwd_kernel_traitsILi64ELi128ELi128ELi8ELi4ELi4ELi4ELb0ELb0EN7cutlass6half_tE19Flash_kernel_traitsILi64ELi128ELi128ELi8ES3_EELb0ELb0ELb0ELb0ELb0ELb1ELb0EEEvNS_16Flash_bwd_paramsE,"aw",@nobits
	.sectionflags	@""
	.align	16
	.zero		1024


//--------------------- .nv.shared._ZN5flash44flash_bwd_dq_dk_dv_loop_seqk_parallel_kernelI23Flash_bwd_kernel_traitsILi64ELi128ELi128ELi8ELi4ELi4ELi4ELb0ELb0EN7cutlass6half_tE19Flash_kernel_traitsILi64ELi128ELi128ELi8ES3_EELb0ELb0ELb0ELb0ELb0ELb0ELb0EEEvNS_16Flash_bwd_paramsE --------------------------
	.section	.nv.shared._ZN5flash44flash_bwd_dq_dk_dv_loop_seqk_parallel_kernelI23Flash_bwd_kernel_traitsILi64ELi128ELi128ELi8ELi4ELi4ELi4ELb0ELb0EN7cutlass6half_tE19Flash_kernel_traitsILi64ELi128ELi128ELi8ES3_EELb0ELb0ELb0ELb0ELb0ELb0ELb0EEEvNS_16Flash_bwd_paramsE,"aw",@nobits
	.sectionflags	@""
	.align	16
	.zero		1024


//--------------------- .nv.shared._ZN5flash44flash_bwd_dq_dk_dv_loop_seqk_parallel_kernelI23Flash_bwd_kernel_traitsILi64ELi128ELi128ELi8ELi4ELi4ELi4ELb0ELb0EN7cutlass6half_tE19Flash_kernel_traitsILi64ELi128ELi128ELi8ES3_EELb0ELb0ELb1ELb0ELb0ELb0ELb0EEEvNS_16Flash_bwd_paramsE --------------------------
	.section	.nv.shared._ZN5flash44flash_bwd_dq_dk_dv_loop_seqk_parallel_kernelI23Flash_bwd_kernel_traitsILi64ELi128ELi128ELi8ELi4ELi4ELi4ELb0ELb0EN7cutlass6half_tE19Flash_kernel_traitsILi64ELi128ELi128ELi8ES3_EELb0ELb0ELb1ELb0ELb0ELb0ELb0EEEvNS_16Flash_bwd_paramsE,"aw",@nobits
	.sectionflags	@""
	.align	16
	.zero		1024


//--------------------- .nv.shared._ZN5flash44flash_bwd_dq_dk_dv_loop_seqk_parallel_kernelI23Flash_bwd_kernel_traitsILi64ELi128ELi128ELi8ELi4ELi4ELi4ELb0ELb0EN7cutlass6half_tE19Flash_kernel_traitsILi64ELi128ELi128ELi8ES3_EELb0ELb0ELb0ELb0ELb1ELb1ELb0EEEvNS_16Flash_bwd_paramsE --------------------------
	.section	.nv.shared._ZN5flash44flash_bwd_dq_dk_dv_loop_seqk_parallel_kernelI23Flash_bwd_kernel_traitsILi64ELi128ELi128ELi8ELi4ELi4ELi4ELb0ELb0EN7cutlass6half_tE19Flash_kernel_traitsILi64ELi128ELi128ELi8ES3_EELb0ELb0ELb0ELb0ELb1ELb1ELb0EEEvNS_16Flash_bwd_paramsE,"aw",@nobits
	.sectionflags	@""
	.align	16
	.zero		1024


//--------------------- .nv.shared._ZN5flash44flash_bwd_dq_dk_dv_loop_seqk_parallel_kernelI23Flash_bwd_kernel_traitsILi64ELi128ELi128ELi8ELi4ELi4ELi4ELb0ELb0EN7cutlass6half_tE19Flash_kernel_traitsILi64ELi128ELi128ELi8ES3_EELb0ELb0ELb0ELb1ELb0ELb0ELb0EEEvNS_16Flash_bwd_paramsE --------------------------
	.section	.nv.shared._ZN5flash44flash_bwd_dq_dk_dv_loop_seqk_parallel_kernelI23Flash_bwd_kernel_traitsILi64ELi128ELi128ELi8ELi4ELi4ELi4ELb0ELb0EN7cutlass6half_tE19Flash_kernel_traitsILi64ELi128ELi128ELi8ES3_EELb0ELb0ELb0ELb1ELb0ELb0ELb0EEEvNS_16Flash_bwd_paramsE,"aw",@nobits
	.sectionflags	@""
	.align	16
	.zero		1024


//--------------------- .nv.shared._ZN5flash44flash_bwd_dq_dk_dv_loop_seqk_parallel_kernelI23Flash_bwd_kernel_traitsILi64ELi128ELi128ELi8ELi4ELi4ELi4ELb0ELb0EN7cutlass6half_tE19Flash_kernel_traitsILi64ELi128ELi128ELi8ES3_EELb0ELb0ELb1ELb0ELb0ELb1ELb0EEEvNS_16Flash_bwd_paramsE --------------------------
	.section	.nv.shared._ZN5flash44flash_bwd_dq_dk_dv_loop_seqk_parallel_kernelI23Flash_bwd_kernel_traitsILi64ELi128ELi128ELi8ELi4ELi4ELi4ELb0ELb0EN7cutlass6half_tE19Flash_kernel_traitsILi64ELi128ELi128ELi8ES3_EELb0ELb0ELb1ELb0ELb0ELb1ELb0EEEvNS_16Flash_bwd_paramsE,"aw",@nobits
	.sectionflags	@""
	.align	16
	.zero		1024


//--------------------- .nv.shared._ZN5flash44flash_bwd_dq_dk_dv_loop_seqk_parallel_kernelI23Flash_bwd_kernel_traitsILi64ELi128ELi128ELi8ELi4ELi4ELi4ELb0ELb0EN7cutlass6half_tE19Flash_kernel_traitsILi64ELi128ELi128ELi8ES3_EELb0ELb0ELb1ELb1ELb0ELb0ELb0EEEvNS_16Flash_bwd_paramsE --------------------------
	.section	.nv.shared._ZN5flash44flash_bwd_dq_dk_dv_loop_seqk_parallel_kernelI23Flash_bwd_kernel_traitsILi64ELi128ELi128ELi8ELi4ELi4ELi4ELb0ELb0EN7cutlass6half_tE19Flash_kernel_traitsILi64ELi128ELi128ELi8ES3_EELb0ELb0ELb1ELb1ELb0ELb0ELb0EEEvNS_16Flash_bwd_paramsE,"aw",@nobits
	.sectionflags	@""
	.align	16
	.zero		1024


//--------------------- .nv.shared._ZN5flash27flash_bwd_convert_dq_kernelI23Flash_bwd_kernel_traitsILi64ELi64ELi128ELi8ELi2ELi4ELi4ELb1ELb0EN7cutlass6half_tE19Flash_kernel_traitsILi64ELi64ELi128ELi8ES3_EEEEvNS_16Flash_bwd_paramsEi --------------------------
	.section	.nv.shared._ZN5flash27flash_bwd_convert_dq_kernelI23Flash_bwd_kernel_traitsILi64ELi64ELi128ELi8ELi2ELi4ELi4ELb1ELb0EN7cutlass6half_tE19Flash_kernel_traitsILi64ELi64ELi128ELi8ES3_EEEEvNS_16Flash_bwd_paramsEi,"aw",@nobits
	.sectionflags	@""
	.align	16
	.zero		1024


//--------------------- .nv.shared._ZN5flash44flash_bwd_dq_dk_dv_loop_seqk_parallel_kernelI23Flash_bwd_kernel_traitsILi64ELi64ELi128ELi8ELi2ELi4ELi4ELb1ELb0EN7cutlass6half_tE19Flash_kernel_traitsILi64ELi64ELi128ELi8ES3_EELb1ELb0ELb0ELb0ELb0ELb1ELb0EEEvNS_16Flash_bwd_paramsE --------------------------
	.section	.nv.shared._ZN5flash44flash_bwd_dq_dk_dv_loop_seqk_parallel_kernelI23Flash_bwd_kernel_traitsILi64ELi64ELi128ELi8ELi2ELi4ELi4ELb1ELb0EN7cutlass6half_tE19Flash_kernel_traitsILi64ELi64ELi128ELi8ES3_EELb1ELb0ELb0ELb0ELb0ELb1ELb0EEEvNS_16Flash_bwd_paramsE,"aw",@nobits
	.sectionflags	@""
	.align	16
	.zero		1024


//--------------------- .nv.shared._ZN5flash44flash_bwd_dq_dk_dv_loop_seqk_parallel_kernelI23Flash_bwd_kernel_traitsILi64ELi64ELi128ELi8ELi2ELi4ELi4ELb1ELb0EN7cutlass6half_tE19Flash_kernel_traitsILi64ELi64ELi128ELi8ES3_EELb0ELb0ELb0ELb0ELb0ELb1ELb1EEEvNS_16Flash_bwd_paramsE --------------------------
	.section	.nv.shared._ZN5flash44flash_bwd_dq_dk_dv_loop_seqk_parallel_kernelI23Flash_bwd_kernel_traitsILi64ELi64ELi128ELi8ELi2ELi4ELi4ELb1ELb0EN7cutlass6half_tE19Flash_kernel_traitsILi64ELi64ELi128ELi8ES3_EELb0ELb0ELb0ELb0ELb0ELb1ELb1EEEvNS_16Flash_bwd_paramsE,"aw",@nobits
	.sectionflags	@""
	.align	16
	.zero		1024


//--------------------- .nv.shared._ZN5flash44flash_bwd_dq_dk_dv_loop_seqk_parallel_kernelI23Flash_bwd_kernel_traitsILi64ELi64ELi128ELi8ELi2ELi4ELi4ELb1ELb0EN7cutlass6half_tE19Flash_kernel_traitsILi64ELi64ELi128ELi8ES3_EELb1ELb0ELb0ELb0ELb0ELb0ELb0EEEvNS_16Flash_bwd_paramsE --------------------------
	.section	.nv.shared._ZN5flash44flash_bwd_dq_dk_dv_loop_seqk_parallel_kernelI23Flash_bwd_kernel_traitsILi64ELi64ELi128ELi8ELi2ELi4ELi4ELb1ELb0EN7cutlass6half_tE19Flash_kernel_traitsILi64ELi64ELi128ELi8ES3_EELb1ELb0ELb0ELb0ELb0ELb0ELb0EEEvNS_16Flash_bwd_paramsE,"aw",@nobits
	.sectionflags	@""
	.align	16
	.zero		1024


//--------------------- .nv.shared._ZN5flash44flash_bwd_dq_dk_dv_loop_seqk_parallel_kernelI23Flash_bwd_kernel_traitsILi64ELi64ELi128ELi8ELi2ELi4ELi4ELb1ELb0EN7cutlass6half_tE19Flash_kernel_traitsILi64ELi64ELi128ELi8ES3_EELb0ELb0ELb0ELb0ELb0ELb0ELb1EEEvNS_16Flash_bwd_paramsE --------------------------
	.section	.nv.shared._ZN5flash44flash_bwd_dq_dk_dv_loop_seqk_parallel_kernelI23Flash_bwd_kernel_traitsILi64ELi64ELi128ELi8ELi2ELi4ELi4ELb1ELb0EN7cutlass6half_tE19Flash_kernel_traitsILi64ELi64ELi128ELi8ES3_EELb0ELb0ELb0ELb0ELb0ELb0ELb1EEEvNS_16Flash_bwd_paramsE,"aw",@nobits
	.sectionflags	@""
	.align	16
	.zero		1024


//--------------------- .nv.shared._ZN5flash44flash_bwd_dq_dk_dv_loop_seqk_parallel_kernelI23Flash_bwd_kernel_traitsILi64ELi64ELi128ELi8ELi2ELi4ELi4ELb1ELb0EN7cutlass6half_tE19Flash_kernel_traitsILi64ELi64ELi128ELi8ES3_EELb1ELb0ELb1ELb0ELb0ELb0ELb0EEEvNS_16Flash_bwd_paramsE --------------------------
	.section	.nv.shared._ZN5flash44flash_bwd_dq_dk_dv_loop_seqk_parallel_kernelI23Flash_bwd_kernel_traitsILi64ELi64ELi128ELi8ELi2ELi4ELi4ELb1ELb0EN7cutlass6half_tE19Flash_kernel_traitsILi64ELi64ELi128ELi8ES3_EELb1ELb0ELb1ELb0ELb0ELb0ELb0EEEvNS_16Flash_bwd_paramsE,"aw",@nobits
	.sectionflags	@""
	.align	16
	.zero		1024


//--------------------- .nv.shared._ZN5flash44flash_bwd_dq_dk_dv_loop_seqk_parallel_kernelI23Flash_bwd_kernel_traitsILi64ELi64ELi128ELi8ELi2ELi4ELi4ELb1ELb0EN7cutlass6half_tE19Flash_kernel_traitsILi64ELi64ELi128ELi8ES3_EELb0ELb0ELb1ELb0ELb0ELb0ELb1EEEvNS_16Flash_bwd_paramsE --------------------------
	.section	.nv.shared._ZN5flash44flash_bwd_dq_dk_dv_loop_seqk_parallel_kernelI23Flash_bwd_kernel_traitsILi64ELi64ELi128ELi8ELi2ELi4ELi4ELb1ELb0EN7cutlass6half_tE19Flash_kernel_traitsILi64ELi64ELi128ELi8ES3_EELb0ELb0ELb1ELb0ELb0ELb0ELb1EEEvNS_16Flash_bwd_paramsE,"aw",@nobits
	.sectionflags	@""
	.align	16
	.zero		1024


//--------------------- .nv.shared._ZN5flash44flash_bwd_dq_dk_dv_loop_seqk_parallel_kernelI23Flash_bwd_kernel_traitsILi64ELi64ELi128ELi8ELi2ELi4ELi4ELb1ELb0EN7cutlass6half_tE19Flash_kernel_traitsILi64ELi64ELi128ELi8ES3_EELb1ELb0ELb0ELb0ELb1ELb1ELb0EEEvNS_16Flash_bwd_paramsE --------------------------
	.section	.nv.shared._ZN5flash44flash_bwd_dq_dk_dv_loop_seqk_parallel_kernelI23Flash_bwd_kernel_traitsILi64ELi64ELi128ELi8ELi2ELi4ELi4ELb1ELb0EN7cutlass6half_tE19Flash_kernel_traitsILi64ELi64ELi128ELi8ES3_EELb1ELb0ELb0ELb0ELb1ELb1ELb0EEEvNS_16Flash_bwd_paramsE,"aw",@nobits
	.sectionflags	@""
	.align	16
	.zero		1024


//--------------------- .nv.shared._ZN5flash44flash_bwd_dq_dk_dv_loop_seqk_parallel_kernelI23Flash_bwd_kernel_traitsILi64ELi64ELi128ELi8ELi2ELi4ELi4ELb1ELb0EN7cutlass6half_tE19Flash_kernel_traitsILi64ELi64ELi128ELi8ES3_EELb0ELb0ELb0ELb0ELb1ELb1ELb1EEEvNS_16Flash_bwd_paramsE --------------------------
	.section	.nv.shared._ZN5flash44flash_bwd_dq_dk_dv_loop_seqk_parallel_kernelI23Flash_bwd_kernel_traitsILi64ELi64ELi128ELi8ELi2ELi4ELi4ELb1ELb0EN7cutlass6half_tE19Flash_kernel_traitsILi64ELi64ELi128ELi8ES3_EELb0ELb0ELb0ELb0ELb1ELb1ELb1EEEvNS_16Flash_bwd_paramsE,"aw",@nobits
	.sectionflags	@""
	.align	16
	.zero		1024


//--------------------- .nv.shared._ZN5flash44flash_bwd_dq_dk_dv_loop_seqk_parallel_kernelI23Flash_bwd_kernel_traitsILi64ELi64ELi128ELi8ELi2ELi4ELi4ELb1ELb0EN7cutlass6half_tE19Flash_kernel_traitsILi64ELi64ELi128ELi8ES3_EELb1ELb0ELb0ELb1ELb0ELb0ELb0EEEvNS_16Flash_bwd_paramsE --------------------------
	.section	.nv.shared._ZN5flash44flash_bwd_dq_dk_dv_loop_seqk_parallel_kernelI23Flash_bwd_kernel_traitsILi64ELi64ELi128ELi8ELi2ELi4ELi4ELb1ELb0EN7cutlass6half_tE19Flash_kernel_traitsILi64ELi64ELi128ELi8ES3_EELb1ELb0ELb0ELb1ELb0ELb0ELb0EEEvNS_16Flash_bwd_paramsE,"aw",@nobits
	.sectionflags	@""
	.align	16
	.zero		1024


//--------------------- .nv.shared._ZN5flash44flash_bwd_dq_dk_dv_loop_seqk_parallel_kernelI23Flash_bwd_kernel_traitsILi64ELi64ELi128ELi8ELi2ELi4ELi4ELb1ELb0EN7cutlass6half_tE19Flash_kernel_traitsILi64ELi64ELi128ELi8ES3_EELb0ELb0ELb0ELb1ELb0ELb0ELb1EEEvNS_16Flash_bwd_paramsE --------------------------
	.section	.nv.shared._ZN5flash44flash_bwd_dq_dk_dv_loop_seqk_parallel_kernelI23Flash_bwd_kernel_traitsILi64ELi64ELi128ELi8ELi2ELi4ELi4ELb1ELb0EN7cutlass6half_tE19Flash_kernel_traitsILi64ELi64ELi128ELi8ES3_EELb0ELb0ELb0ELb1ELb0ELb0ELb1EEEvNS_16Flash_bwd_paramsE,"aw",@nobits
	.sectionflags	@""
	.align	16
	.zero		1024


//--------------------- .nv.shared._ZN5flash44flash_bwd_dq_dk_dv_loop_seqk_parallel_kernelI23Flash_bwd_kernel_traitsILi64ELi64ELi128ELi8ELi2ELi4ELi4ELb1ELb0EN7cutlass6half_tE19Flash_kernel_traitsILi64ELi64ELi128ELi8ES3_EELb1ELb0ELb1ELb0ELb0ELb1ELb0EEEvNS_16Flash_bwd_paramsE --------------------------
	.section	.nv.shared._ZN5flash44flash_bwd_dq_dk_dv_loop_seqk_parallel_kernelI23Flash_bwd_kernel_traitsILi64ELi64ELi128ELi8ELi2ELi4ELi4ELb1ELb0EN7cutlass6half_tE19Flash_kernel_traitsILi64ELi64ELi128ELi8ES3_EELb1ELb0ELb1ELb0ELb0ELb1ELb0EEEvNS_16Flash_bwd_paramsE,"aw",@nobits
	.sectionflags	@""
	.align	16
	.zero		1024


//--------------------- .nv.shared._ZN5flash44flash_bwd_dq_dk_dv_loop_seqk_parallel_kernelI23Flash_bwd_kernel_traitsILi64ELi64ELi128ELi8ELi2ELi4ELi4ELb1ELb0EN7cutlass6half_tE19Flash_kernel_traitsILi64ELi64ELi128ELi8ES3_EELb0ELb0ELb1ELb0ELb0ELb1ELb1EEEvNS_16Flash_bwd_paramsE --------------------------
	.section	.nv.shared._ZN5flash44flash_bwd_dq_dk_dv_loop_seqk_parallel_kernelI23Flash_bwd_kernel_traitsILi64ELi64ELi128ELi8ELi2ELi4ELi4ELb1ELb0EN7cutlass6half_tE19Flash_kernel_traitsILi64ELi64ELi128ELi8ES3_EELb0ELb0ELb1ELb0ELb0ELb1ELb1EEEvNS_16Flash_bwd_paramsE,"aw",@nobits
	.sectionflags	@""
	.align	16
	.zero		1024


//--------------------- .nv.shared._ZN5flash44flash_bwd_dq_dk_dv_loop_seqk_parallel_kernelI23Flash_bwd_kernel_traitsILi64ELi64ELi128ELi8ELi2ELi4ELi4ELb1ELb0EN7cutlass6half_tE19Flash_kernel_traitsILi64ELi64ELi128ELi8ES3_EELb1ELb0ELb1ELb1ELb0ELb0ELb0EEEvNS_16Flash_bwd_paramsE --------------------------
	.section	.nv.shared._ZN5flash44flash_bwd_dq_dk_dv_loop_seqk_parallel_kernelI23Flash_bwd_kernel_traitsILi64ELi64ELi128ELi8ELi2ELi4ELi4ELb1ELb0EN7cutlass6half_tE19Flash_kernel_traitsILi64ELi64ELi128ELi8ES3_EELb1ELb0ELb1ELb1ELb0ELb0ELb0EEEvNS_16Flash_bwd_paramsE,"aw",@nobits
	.sectionflags	@""
	.align	16
	.zero		1024


//--------------------- .nv.shared._ZN5flash44flash_bwd_dq_dk_dv_loop_seqk_parallel_kernelI23Flash_bwd_kernel_traitsILi64ELi64ELi128ELi8ELi2ELi4ELi4ELb1ELb0EN7cutlass6half_tE19Flash_kernel_traitsILi64ELi64ELi128ELi8ES3_EELb0ELb0ELb1ELb1ELb0ELb0ELb1EEEvNS_16Flash_bwd_paramsE --------------------------
	.section	.nv.shared._ZN5flash44flash_bwd_dq_dk_dv_loop_seqk_parallel_kernelI23Flash_bwd_kernel_traitsILi64ELi64ELi128ELi8ELi2ELi4ELi4ELb1ELb0EN7cutlass6half_tE19Flash_kernel_traitsILi64ELi64ELi128ELi8ES3_EELb0ELb0ELb1ELb1ELb0ELb0ELb1EEEvNS_16Flash_bwd_paramsE,"aw",@nobits
	.sectionflags	@""
	.align	16
	.zero		1024


//--------------------- .nv.shared._ZN5flash25flash_bwd_dot_do_o_kernelILb0E23Flash_bwd_kernel_traitsILi64ELi64ELi128ELi8ELi2ELi4ELi4ELb1ELb0EN7cutlass6half_tE19Flash_kernel_traitsILi64ELi64ELi128ELi8ES3_EEEEvNS_16Flash_bwd_paramsE --------------------------
	.section	.nv.shared._ZN5flash25flash_bwd_dot_do_o_kernelILb0E23Flash_bwd_kernel_traitsILi64ELi64ELi128ELi8ELi2ELi4ELi4ELb1ELb0EN7cutlass6half_tE19Flash_kernel_traitsILi64ELi64ELi128ELi8ES3_EEEEvNS_16Flash_bwd_paramsE,"aw",@nobits
	.sectionflags	@""
	.align	16
	.zero		1024


//--------------------- .nv.shared._ZN5flash25flash_bwd_dot_do_o_kernelILb1E23Flash_bwd_kernel_traitsILi64ELi64ELi128ELi8ELi2ELi4ELi4ELb1ELb0EN7cutlass6half_tE19Flash_kernel_traitsILi64ELi64ELi128ELi8ES3_EEEEvNS_16Flash_bwd_paramsE --------------------------
	.section	.nv.shared._ZN5flash25flash_bwd_dot_do_o_kernelILb1E23Flash_bwd_kernel_traitsILi64ELi64ELi128ELi8ELi2ELi4ELi4ELb1ELb0EN7cutlass6half_tE19Flash_kernel_traitsILi64ELi64ELi128ELi8ES3_EEEEvNS_16Flash_bwd_paramsE,"aw",@nobits
	.sectionflags	@""
	.align	16
	.zero		1024


//--------------------- .nv.shared._ZN5flash27flash_bwd_convert_dq_kernelI23Flash_bwd_kernel_traitsILi64ELi128ELi128ELi8ELi4ELi4ELi4ELb0ELb0EN7cutlass6half_tE19Flash_kernel_traitsILi64ELi128ELi128ELi8ES3_EEEEvNS_16Flash_bwd_paramsEi --------------------------
	.section	.nv.shared._ZN5flash27flash_bwd_convert_dq_kernelI23Flash_bwd_kernel_traitsILi64ELi128ELi128ELi8ELi4ELi4ELi4ELb0ELb0EN7cutlass6half_tE19Flash_kernel_traitsILi64ELi128ELi128ELi8ES3_EEEEvNS_16Flash_bwd_paramsEi,"aw",@nobits
	.sectionflags	@""
	.align	16
	.zero		1024


//--------------------- .nv.shared._ZN5flash44flash_bwd_dq_dk_dv_loop_seqk_parallel_kernelI23Flash_bwd_kernel_traitsILi64ELi128ELi128ELi8ELi4ELi4ELi4ELb0ELb0EN7cutlass6half_tE19Flash_kernel_traitsILi64ELi128ELi128ELi8ES3_EELb1ELb0ELb0ELb0ELb0ELb1ELb0EEEvNS_16Flash_bwd_paramsE --------------------------
	.section	.nv.shared._ZN5flash44flash_bwd_dq_dk_dv_loop_seqk_parallel_kernelI23Flash_bwd_kernel_traitsILi64ELi128ELi128ELi8ELi4ELi4ELi4ELb0ELb0EN7cutlass6half_tE19Flash_kernel_traitsILi64ELi128ELi128ELi8ES3_EELb1ELb0ELb0ELb0ELb0ELb1ELb0EEEvNS_16Flash_bwd_paramsE,"aw",@nobits
	.sectionflags	@""
	.align	16
	.zero		1024


//--------------------- .nv.shared._ZN5flash44flash_bwd_dq_dk_dv_loop_seqk_parallel_kernelI23Flash_bwd_kernel_traitsILi64ELi128ELi128ELi8ELi4ELi4ELi4ELb0ELb0EN7cutlass6half_tE19Flash_kernel_traitsILi64ELi128ELi128ELi8ES3_EELb0ELb0ELb0ELb0ELb0ELb1ELb1EEEvNS_16Flash_bwd_paramsE --------------------------
	.section	.nv.shared._ZN5flash44flash_bwd_dq_dk_dv_loop_seqk_parallel_kernelI23Flash_bwd_kernel_traitsILi64ELi128ELi128ELi8ELi4ELi4ELi4ELb0ELb0EN7cutlass6half_tE19Flash_kernel_traitsILi64ELi128ELi128ELi8ES3_EELb0ELb0ELb0ELb0ELb0ELb1ELb1EEEvNS_16Flash_bwd_paramsE,"aw",@nobits
	.sectionflags	@""
	.align	16
	.zero		1024


//--------------------- .nv.shared._ZN5flash44flash_bwd_dq_dk_dv_loop_seqk_parallel_kernelI23Flash_bwd_kernel_traitsILi64ELi128ELi128ELi8ELi4ELi4ELi4ELb0ELb0EN7cutlass6half_tE19Flash_kernel_traitsILi64ELi128ELi128ELi8ES3_EELb1ELb0ELb0ELb0ELb0ELb0ELb0EEEvNS_16Flash_bwd_paramsE --------------------------
	.section	.nv.shared._ZN5flash44flash_bwd_dq_dk_dv_loop_seqk_parallel_kernelI23Flash_bwd_kernel_traitsILi64ELi128ELi128ELi8ELi4ELi4ELi4ELb0ELb0EN7cutlass6half_tE19Flash_kernel_traitsILi64ELi128ELi128ELi8ES3_EELb1ELb0ELb0ELb0ELb0ELb0ELb0EEEvNS_16Flash_bwd_paramsE,"aw",@nobits
	.sectionflags	@""
	.align	16
	.zero		1024


//--------------------- .nv.shared._ZN5flash44flash_bwd_dq_dk_dv_loop_seqk_parallel_kernelI23Flash_bwd_kernel_traitsILi64ELi128ELi128ELi8ELi4ELi4ELi4ELb0ELb0EN7cutlass6half_tE19Flash_kernel_traitsILi64ELi128ELi128ELi8ES3_EELb0ELb0ELb0ELb0ELb0ELb0ELb1EEEvNS_16Flash_bwd_paramsE --------------------------
	.section	.nv.shared._ZN5flash44flash_bwd_dq_dk_dv_loop_seqk_parallel_kernelI23Flash_bwd_kernel_traitsILi64ELi128ELi128ELi8ELi4ELi4ELi4ELb0ELb0EN7cutlass6half_tE19Flash_kernel_traitsILi64ELi128ELi128ELi8ES3_EELb0ELb0ELb0ELb0ELb0ELb0ELb1EEEvNS_16Flash_bwd_paramsE,"aw",@nobits
	.sectionflags	@""
	.align	16
	.zero		1024


//--------------------- .nv.shared._ZN5flash44flash_bwd_dq_dk_dv_loop_seqk_parallel_kernelI23Flash_bwd_kernel_traitsILi64ELi128ELi128ELi8ELi4ELi4ELi4ELb0ELb0EN7cutlass6half_tE19Flash_kernel_traitsILi64ELi128ELi128ELi8ES3_EELb1ELb0ELb1ELb0ELb0ELb0ELb0EEEvNS_16Flash_bwd_paramsE --------------------------
	.section	.nv.shared._ZN5flash44flash_bwd_dq_dk_dv_loop_seqk_parallel_kernelI23Flash_bwd_kernel_traitsILi64ELi128ELi128ELi8ELi4ELi4ELi4ELb0ELb0EN7cutlass6half_tE19Flash_kernel_traitsILi64ELi128ELi128ELi8ES3_EELb1ELb0ELb1ELb0ELb0ELb0ELb0EEEvNS_16Flash_bwd_paramsE,"aw",@nobits
	.sectionflags	@""
	.align	16
	.zero		1024


//--------------------- .nv.shared._ZN5flash44flash_bwd_dq_dk_dv_loop_seqk_parallel_kernelI23Flash_bwd_kernel_traitsILi64ELi128ELi128ELi8ELi4ELi4ELi4ELb0ELb0EN7cutlass6half_tE19Flash_kernel_traitsILi64ELi128ELi128ELi8ES3_EELb0ELb0ELb1ELb0ELb0ELb0ELb1EEEvNS_16Flash_bwd_paramsE --------------------------
	.section	.nv.shared._ZN5flash44flash_bwd_dq_dk_dv_loop_seqk_parallel_kernelI23Flash_bwd_kernel_traitsILi64ELi128ELi128ELi8ELi4ELi4ELi4ELb0ELb0EN7cutlass6half_tE19Flash_kernel_traitsILi64ELi128ELi128ELi8ES3_EELb0ELb0ELb1ELb0ELb0ELb0ELb1EEEvNS_16Flash_bwd_paramsE,"aw",@nobits
	.sectionflags	@""
	.align	16
	.zero		1024


//--------------------- .nv.shared._ZN5flash44flash_bwd_dq_dk_dv_loop_seqk_parallel_kernelI23Flash_bwd_kernel_traitsILi64ELi128ELi128ELi8ELi4ELi4ELi4ELb0ELb0EN7cutlass6half_tE19Flash_kernel_traitsILi64ELi128ELi128ELi8ES3_EELb1ELb0ELb0ELb0ELb1ELb1ELb0EEEvNS_16Flash_bwd_paramsE --------------------------
	.section	.nv.shared._ZN5flash44flash_bwd_dq_dk_dv_loop_seqk_parallel_kernelI23Flash_bwd_kernel_traitsILi64ELi128ELi128ELi8ELi4ELi4ELi4ELb0ELb0EN7cutlass6half_tE19Flash_kernel_traitsILi64ELi128ELi128ELi8ES3_EELb1ELb0ELb0ELb0ELb1ELb1ELb0EEEvNS_16Flash_bwd_paramsE,"aw",@nobits
	.sectionflags	@""
	.align	16
	.zero		1024


//--------------------- .nv.shared._ZN5flash44flash_bwd_dq_dk_dv_loop_seqk_parallel_kernelI23Flash_bwd_kernel_traitsILi64ELi128ELi128ELi8ELi4ELi4ELi4ELb0ELb0EN7cutlass6half_tE19Flash_kernel_traitsILi64ELi128ELi128ELi8ES3_EELb0ELb0ELb0ELb0ELb1ELb1ELb1EEEvNS_16Flash_bwd_paramsE --------------------------
	.section	.nv.shared._ZN5flash44flash_bwd_dq_dk_dv_loop_seqk_parallel_kernelI23Flash_bwd_kernel_traitsILi64ELi128ELi128ELi8ELi4ELi4ELi4ELb0ELb0EN7cutlass6half_tE19Flash_kernel_traitsILi64ELi128ELi128ELi8ES3_EELb0ELb0ELb0ELb0ELb1ELb1ELb1EEEvNS_16Flash_bwd_paramsE,"aw",@nobits
	.sectionflags	@""
	.align	16
	.zero		1024


//--------------------- .nv.shared._ZN5flash44flash_bwd_dq_dk_dv_loop_seqk_parallel_kernelI23Flash_bwd_kernel_traitsILi64ELi128ELi128ELi8ELi4ELi4ELi4ELb0ELb0EN7cutlass6half_tE19Flash_kernel_traitsILi64ELi128ELi128ELi8ES3_EELb1ELb0ELb0ELb1ELb0ELb0ELb0EEEvNS_16Flash_bwd_paramsE --------------------------
	.section	.nv.shared._ZN5flash44flash_bwd_dq_dk_dv_loop_seqk_parallel_kernelI23Flash_bwd_kernel_traitsILi64ELi128ELi128ELi8ELi4ELi4ELi4ELb0ELb0EN7cutlass6half_tE19Flash_kernel_traitsILi64ELi128ELi128ELi8ES3_EELb1ELb0ELb0ELb1ELb0ELb0ELb0EEEvNS_16Flash_bwd_paramsE,"aw",@nobits
	.sectionflags	@""
	.align	16
	.zero		1024


//--------------------- .nv.shared._ZN5flash44flash_bwd_dq_dk_dv_loop_seqk_parallel_kernelI23Flash_bwd_kernel_traitsILi64ELi128ELi128ELi8ELi4ELi4ELi4ELb0ELb0EN7cutlass6half_tE19Flash_kernel_traitsILi64ELi128ELi128ELi8ES3_EELb0ELb0ELb0ELb1ELb0ELb0ELb1EEEvNS_16Flash_bwd_paramsE --------------------------
	.section	.nv.shared._ZN5flash44flash_bwd_dq_dk_dv_loop_seqk_parallel_kernelI23Flash_bwd_kernel_traitsILi64ELi128ELi128ELi8ELi4ELi4ELi4ELb0ELb0EN7cutlass6half_tE19Flash_kernel_traitsILi64ELi128ELi128ELi8ES3_EELb0ELb0ELb0ELb1ELb0ELb0ELb1EEEvNS_16Flash_bwd_paramsE,"aw",@nobits
	.sectionflags	@""
	.align	16
	.zero		1024


//--------------------- .nv.shared._ZN5flash44flash_bwd_dq_dk_dv_loop_seqk_parallel_kernelI23Flash_bwd_kernel_traitsILi64ELi128ELi128ELi8ELi4ELi4ELi4ELb0ELb0EN7cutlass6half_tE19Flash_kernel_traitsILi64ELi128ELi128ELi8ES3_EELb1ELb0ELb1ELb0ELb0ELb1ELb0EEEvNS_16Flash_bwd_paramsE --------------------------
	.section	.nv.shared._ZN5flash44flash_bwd_dq_dk_dv_loop_seqk_parallel_kernelI23Flash_bwd_kernel_traitsILi64ELi128ELi128ELi8ELi4ELi4ELi4ELb0ELb0EN7cutlass6half_tE19Flash_kernel_traitsILi64ELi128ELi128ELi8ES3_EELb1ELb0ELb1ELb0ELb0ELb1ELb0EEEvNS_16Flash_bwd_paramsE,"aw",@nobits
	.sectionflags	@""
	.align	16
	.zero		1024


//--------------------- .nv.shared._ZN5flash44flash_bwd_dq_dk_dv_loop_seqk_parallel_kernelI23Flash_bwd_kernel_traitsILi64ELi128ELi128ELi8ELi4ELi4ELi4ELb0ELb0EN7cutlass6half_tE19Flash_kernel_traitsILi64ELi128ELi128ELi8ES3_EELb0ELb0ELb1ELb0ELb0ELb1ELb1EEEvNS_16Flash_bwd_paramsE --------------------------
	.section	.nv.shared._ZN5flash44flash_bwd_dq_dk_dv_loop_seqk_parallel_kernelI23Flash_bwd_kernel_traitsILi64ELi128ELi128ELi8ELi4ELi4ELi4ELb0ELb0EN7cutlass6half_tE19Flash_kernel_traitsILi64ELi128ELi128ELi8ES3_EELb0ELb0ELb1ELb0ELb0ELb1ELb1EEEvNS_16Flash_bwd_paramsE,"aw",@nobits
	.sectionflags	@""
	.align	16
	.zero		1024


//--------------------- .nv.shared._ZN5flash44flash_bwd_dq_dk_dv_loop_seqk_parallel_kernelI23Flash_bwd_kernel_traitsILi64ELi128ELi128ELi8ELi4ELi4ELi4ELb0ELb0EN7cutlass6half_tE19Flash_kernel_traitsILi64ELi128ELi128ELi8ES3_EELb1ELb0ELb1ELb1ELb0ELb0ELb0EEEvNS_16Flash_bwd_paramsE --------------------------
	.section	.nv.shared._ZN5flash44flash_bwd_dq_dk_dv_loop_seqk_parallel_kernelI23Flash_bwd_kernel_traitsILi64ELi128ELi128ELi8ELi4ELi4ELi4ELb0ELb0EN7cutlass6half_tE19Flash_kernel_traitsILi64ELi128ELi128ELi8ES3_EELb1ELb0ELb1ELb1ELb0ELb0ELb0EEEvNS_16Flash_bwd_paramsE,"aw",@nobits
	.sectionflags	@""
	.align	16
	.zero		1024


//--------------------- .nv.shared._ZN5flash44flash_bwd_dq_dk_dv_loop_seqk_parallel_kernelI23Flash_bwd_kernel_traitsILi64ELi128ELi128ELi8ELi4ELi4ELi4ELb0ELb0EN7cutlass6half_tE19Flash_kernel_traitsILi64ELi128ELi128ELi8ES3_EELb0ELb0ELb1ELb1ELb0ELb0ELb1EEEvNS_16Flash_bwd_paramsE --------------------------
	.section	.nv.shared._ZN5flash44flash_bwd_dq_dk_dv_loop_seqk_parallel_kernelI23Flash_bwd_kernel_traitsILi64ELi128ELi128ELi8ELi4ELi4ELi4ELb0ELb0EN7cutlass6half_tE19Flash_kernel_traitsILi64ELi128ELi128ELi8ES3_EELb0ELb0ELb1ELb1ELb0ELb0ELb1EEEvNS_16Flash_bwd_paramsE,"aw",@nobits
	.sectionflags	@""
	.align	16
	.zero		1024


//--------------------- .nv.shared._ZN5flash25flash_bwd_dot_do_o_kernelILb0E23Flash_bwd_kernel_traitsILi64ELi128ELi128ELi8ELi4ELi4ELi4ELb0ELb0EN7cutlass6half_tE19Flash_kernel_traitsILi64ELi128ELi128ELi8ES3_EEEEvNS_16Flash_bwd_paramsE --------------------------
	.section	.nv.shared._ZN5flash25flash_bwd_dot_do_o_kernelILb0E23Flash_bwd_kernel_traitsILi64ELi128ELi128ELi8ELi4ELi4ELi4ELb0ELb0EN7cutlass6half_tE19Flash_kernel_traitsILi64ELi128ELi128ELi8ES3_EEEEvNS_16Flash_bwd_paramsE,"aw",@nobits
	.sectionflags	@""
	.align	16
	.zero		1024


//--------------------- .nv.shared._ZN5flash25flash_bwd_dot_do_o_kernelILb1E23Flash_bwd_kernel_traitsILi64ELi128ELi128ELi8ELi4ELi4ELi4ELb0ELb0EN7cutlass6half_tE19Flash_kernel_traitsILi64ELi128ELi128ELi8ES3_EEEEvNS_16Flash_bwd_paramsE --------------------------
	.section	.nv.shared._ZN5flash25flash_bwd_dot_do_o_kernelILb1E23Flash_bwd_kernel_traitsILi64ELi128ELi128ELi8ELi4ELi4ELi4ELb0ELb0EN7cutlass6half_tE19Flash_kernel_traitsILi64ELi128ELi128ELi8ES3_EEEEvNS_16Flash_bwd_paramsE,"aw",@nobits
	.sectionflags	@""
	.align	16
	.zero		1024


//--------------------- .nv.constant0._ZN5flash44flash_bwd_dq_dk_dv_loop_seqk_parallel_kernelI23Flash_bwd_kernel_traitsILi64ELi64ELi128ELi8ELi2ELi4ELi4ELb1ELb0EN7cutlass6half_tE19Flash_kernel_traitsILi64ELi64ELi128ELi8ES3_EELb0ELb0ELb0ELb0ELb0ELb1ELb0EEEvNS_16Flash_bwd_paramsE --------------------------
	.section	.nv.constant0._ZN5flash44flash_bwd_dq_dk_dv_loop_seqk_parallel_kernelI23Flash_bwd_kernel_traitsILi64ELi64ELi128ELi8ELi2ELi4ELi4ELb1ELb0EN7cutlass6half_tE19Flash_kernel_traitsILi64ELi64ELi128ELi8ES3_EELb0ELb0ELb0ELb0ELb0ELb1ELb0EEEvNS_16Flash_bwd_paramsE,"a",@progbits
	.sectionflags	@""
	.align	4
.nv.constant0._ZN5flash44flash_bwd_dq_dk_dv_loop_seqk_parallel_kernelI23Flash_bwd_kernel_traitsILi64ELi64ELi128ELi8ELi2ELi4ELi4ELb1ELb0EN7cutlass6half_tE19Flash_kernel_traitsILi64ELi64ELi128ELi8ES3_EELb0ELb0ELb0ELb0ELb0ELb1ELb0EEEvNS_16Flash_bwd_paramsE:
	.zero		1536


//--------------------- .nv.constant0._ZN5flash44flash_bwd_dq_dk_dv_loop_seqk_parallel_kernelI23Flash_bwd_kernel_traitsILi64ELi64ELi128ELi8ELi2ELi4ELi4ELb1ELb0EN7cutlass6half_tE19Flash_kernel_traitsILi64ELi64ELi128ELi8ES3_EELb0ELb0ELb0ELb0ELb0ELb0ELb0EEEvNS_16Flash_bwd_paramsE --------------------------
	.section	.nv.constant0._ZN5flash44flash_bwd_dq_dk_dv_loop_seqk_parallel_kernelI23Flash_bwd_kernel_traitsILi64ELi64ELi128ELi8ELi2ELi4ELi4ELb1ELb0EN7cutlass6half_tE19Flash_kernel_traitsILi64ELi64ELi128ELi8ES3_EELb0ELb0ELb0ELb0ELb0ELb0ELb0EEEvNS_16Flash_bwd_paramsE,"a",@progbits
	.sectionflags	@""
	.align	4
.nv.constant0._ZN5flash44flash_bwd_dq_dk_dv_loop_seqk_parallel_kernelI23Flash_bwd_kernel_traitsILi64ELi64ELi128ELi8ELi2ELi4ELi4ELb1ELb0EN7cutlass6half_tE19Flash_kernel_traitsILi64ELi64ELi128ELi8ES3_EELb0ELb0ELb0ELb0ELb0ELb0ELb0EEEvNS_16Flash_bwd_paramsE:
	.zero		1536


//--------------------- .nv.constant0._ZN5flash44flash_bwd_dq_dk_dv_loop_seqk_parallel_kernelI23Flash_bwd_kernel_traitsILi64ELi64ELi128ELi8ELi2ELi4ELi4ELb1ELb0EN7cutlass6half_tE19Flash_kernel_traitsILi64ELi64ELi128ELi8ES3_EELb0ELb0ELb1ELb0ELb0ELb0ELb0EEEvNS_16Flash_bwd_paramsE --------------------------
	.section	.nv.constant0._ZN5flash44flash_bwd_dq_dk_dv_loop_seqk_parallel_kernelI23Flash_bwd_kernel_traitsILi64ELi64ELi128ELi8ELi2ELi4ELi4ELb1ELb0EN7cutlass6half_tE19Flash_kernel_traitsILi64ELi64ELi128ELi8ES3_EELb0ELb0ELb1ELb0ELb0ELb0ELb0EEEvNS_16Flash_bwd_paramsE,"a",@progbits
	.sectionflags	@""
	.align	4
.nv.constant0._ZN5flash44flash_bwd_dq_dk_dv_loop_seqk_parallel_kernelI23Flash_bwd_kernel_traitsILi64ELi64ELi128ELi8ELi2ELi4ELi4ELb1ELb0EN7cutlass6half_tE19Flash_kernel_traitsILi64ELi64ELi128ELi8ES3_EELb0ELb0ELb1ELb0ELb0ELb0ELb0EEEvNS_16Flash_bwd_paramsE:
	.zero		1536


//--------------------- .nv.constant0._ZN5flash44flash_bwd_dq_dk_dv_loop_seqk_parallel_kernelI23Flash_bwd_kernel_traitsILi64ELi64ELi128ELi8ELi2ELi4ELi4ELb1ELb0EN7cutlass6half_tE19Flash_kernel_traitsILi64ELi64ELi128ELi8ES3_EELb0ELb0ELb0ELb0ELb1ELb1ELb0EEEvNS_16Flash_bwd_paramsE --------------------------
	.section	.nv.constant0._ZN5flash44flash_bwd_dq_dk_dv_loop_seqk_parallel_kernelI23Flash_bwd_kernel_traitsILi64ELi64ELi128ELi8ELi2ELi4ELi4ELb1ELb0EN7cutlass6half_tE19Flash_kernel_traitsILi64ELi64ELi128ELi8ES3_EELb0ELb0ELb0ELb0ELb1ELb1ELb0EEEvNS_16Flash_bwd_paramsE,"a",@progbits
	.sectionflags	@""
	.align	4
.nv.constant0._ZN5flash44flash_bwd_dq_dk_dv_loop_seqk_parallel_kernelI23Flash_bwd_kernel_traitsILi64ELi64ELi128ELi8ELi2ELi4ELi4ELb1ELb0EN7cutlass6half_tE19Flash_kernel_traitsILi64ELi64ELi128ELi8ES3_EELb0ELb0ELb0ELb0ELb1ELb1ELb0EEEvNS_16Flash_bwd_paramsE:
	.zero		1536


//--------------------- .nv.constant0._ZN5flash44flash_bwd_dq_dk_dv_loop_seqk_parallel_kernelI23Flash_bwd_kernel_traitsILi64ELi64ELi128ELi8ELi2ELi4ELi4ELb1ELb0EN7cutlass6half_tE19Flash_kernel_traitsILi64ELi64ELi128ELi8ES3_EELb0ELb0ELb0ELb1ELb0ELb0ELb0EEEvNS_16Flash_bwd_paramsE --------------------------
	.section	.nv.constant0._ZN5flash44flash_bwd_dq_dk_dv_loop_seqk_parallel_kernelI23Flash_bwd_kernel_traitsILi64ELi64ELi128ELi8ELi2ELi4ELi4ELb1ELb0EN7cutlass6half_tE19Flash_kernel_traitsILi64ELi64ELi128ELi8ES3_EELb0ELb0ELb0ELb1ELb0ELb0ELb0EEEvNS_16Flash_bwd_paramsE,"a",@progbits
	.sectionflags	@""
	.align	4
.nv.constant0._ZN5flash44flash_bwd_dq_dk_dv_loop_seqk_parallel_kernelI23Flash_bwd_kernel_traitsILi64ELi64ELi128ELi8ELi2ELi4ELi4ELb1ELb0EN7cutlass6half_tE19Flash_kernel_traitsILi64ELi64ELi128ELi8ES3_EELb0ELb0ELb0ELb1ELb0ELb0ELb0EEEvNS_16Flash_bwd_paramsE:
	.zero		1536


//--------------------- .nv.constant0._ZN5flash44flash_bwd_dq_dk_dv_loop_seqk_parallel_kernelI23Flash_bwd_kernel_traitsILi64ELi64ELi128ELi8ELi2ELi4ELi4ELb1ELb0EN7cutlass6half_tE19Flash_kernel_traitsILi64ELi64ELi128ELi8ES3_EELb0ELb0ELb1ELb0ELb0ELb1ELb0EEEvNS_16Flash_bwd_paramsE --------------------------
	.section	.nv.constant0._ZN5flash44flash_bwd_dq_dk_dv_loop_seqk_parallel_kernelI23Flash_bwd_kernel_traitsILi64ELi64ELi128ELi8ELi2ELi4ELi4ELb1ELb0EN7cutlass6half_tE19Flash_kernel_traitsILi64ELi64ELi128ELi8ES3_EELb0ELb0ELb1ELb0ELb0ELb1ELb0EEEvNS_16Flash_bwd_paramsE,"a",@progbits
	.sectionflags	@""
	.align	4
.nv.constant0._ZN5flash44flash_bwd_dq_dk_dv_loop_seqk_parallel_kernelI23Flash_bwd_kernel_traitsILi64ELi64ELi128ELi8ELi2ELi4ELi4ELb1ELb0EN7cutlass6half_tE19Flash_kernel_traitsILi64ELi64ELi128ELi8ES3_EELb0ELb0ELb1ELb0ELb0ELb1ELb0EEEvNS_16Flash_bwd_paramsE:
	.zero		1536


//--------------------- .nv.constant0._ZN5flash44flash_bwd_dq_dk_dv_loop_seqk_parallel_kernelI23Flash_bwd_kernel_traitsILi64ELi64ELi128ELi8ELi2ELi4ELi4ELb1ELb0EN7cutlass6half_tE19Flash_kernel_traitsILi64ELi64ELi128ELi8ES3_EELb0ELb0ELb1ELb1ELb0ELb0ELb0EEEvNS_16Flash_bwd_paramsE --------------------------
	.section	.nv.constant0._ZN5flash44flash_bwd_dq_dk_dv_loop_seqk_parallel_kernelI23Flash_bwd_kernel_traitsILi64ELi64ELi128ELi8ELi2ELi4ELi4ELb1ELb0EN7cutlass6half_tE19Flash_kernel_traitsILi64ELi64ELi128ELi8ES3_EELb0ELb0ELb1ELb1ELb0ELb0ELb0EEEvNS_16Flash_bwd_paramsE,"a",@progbits
	.sectionflags	@""
	.align	4
.nv.constant0._ZN5flash44flash_bwd_dq_dk_dv_loop_seqk_parallel_kernelI23Flash_bwd_kernel_traitsILi64ELi64ELi128ELi8ELi2ELi4ELi4ELb1ELb0EN7cutlass6half_tE19Flash_kernel_traitsILi64ELi64ELi128ELi8ES3_EELb0ELb0ELb1ELb1ELb0ELb0ELb0EEEvNS_16Flash_bwd_paramsE:
	.zero		1536


//--------------------- .nv.constant0._ZN5flash44flash_bwd_dq_dk_dv_loop_seqk_parallel_kernelI23Flash_bwd_kernel_traitsILi64ELi128ELi128ELi8ELi4ELi4ELi4ELb0ELb0EN7cutlass6half_tE19Flash_kernel_traitsILi64ELi128ELi128ELi8ES3_EELb0ELb0ELb0ELb0ELb0ELb1ELb0EEEvNS_16Flash_bwd_paramsE --------------------------
	.section	.nv.constant0._ZN5flash44flash_bwd_dq_dk_dv_loop_seqk_parallel_kernelI23Flash_bwd_kernel_traitsILi64ELi128ELi128ELi8ELi4ELi4ELi4ELb0ELb0EN7cutlass6half_tE19Flash_kernel_traitsILi64ELi128ELi128ELi8ES3_EELb0ELb0ELb0ELb0ELb0ELb1ELb0EEEvNS_16Flash_bwd_paramsE,"a",@progbits
	.sectionflags	@""
	.align	4
.nv.constant0._ZN5flash44flash_bwd_dq_dk_dv_loop_seqk_parallel_kernelI23Flash_bwd_kernel_traitsILi64ELi128ELi128ELi8ELi4ELi4ELi4ELb0ELb0EN7cutlass6half_tE19Flash_kernel_traitsILi64ELi128ELi128ELi8ES3_EELb0ELb0ELb0ELb0ELb0ELb1ELb0EEEvNS_16Flash_bwd_paramsE:
	.zero		1536


//--------------------- .nv.constant0._ZN5flash44flash_bwd_dq_dk_dv_loop_seqk_parallel_kernelI23Flash_bwd_kernel_traitsILi64ELi128ELi128ELi8ELi4ELi4ELi4ELb0ELb0EN7cutlass6half_tE19Flash_kernel_traitsILi64ELi128ELi128ELi8ES3_EELb0ELb0ELb0ELb0ELb0ELb0ELb0EEEvNS_16Flash_bwd_paramsE --------------------------
	.section	.nv.constant0._ZN5flash44flash_bwd_dq_dk_dv_loop_seqk_parallel_kernelI23Flash_bwd_kernel_traitsILi64ELi128ELi128ELi8ELi4ELi4ELi4ELb0ELb0EN7cutlass6half_tE19Flash_kernel_traitsILi64ELi128ELi128ELi8ES3_EELb0ELb0ELb0ELb0ELb0ELb0ELb0EEEvNS_16Flash_bwd_paramsE,"a",@progbits
	.sectionflags	@""
	.align	4
.nv.constant0._ZN5flash44flash_bwd_dq_dk_dv_loop_seqk_parallel_kernelI23Flash_bwd_kernel_traitsILi64ELi128ELi128ELi8ELi4ELi4ELi4ELb0ELb0EN7cutlass6half_tE19Flash_kernel_traitsILi64ELi128ELi128ELi8ES3_EELb0ELb0ELb0ELb0ELb0ELb0ELb0EEEvNS_16Flash_bwd_paramsE:
	.zero		1536


//--------------------- .nv.constant0._ZN5flash44flash_bwd_dq_dk_dv_loop_seqk_parallel_kernelI23Flash_bwd_kernel_traitsILi64ELi128ELi128ELi8ELi4ELi4ELi4ELb0ELb0EN7cutlass6half_tE19Flash_kernel_traitsILi64ELi128ELi128ELi8ES3_EELb0ELb0ELb1ELb0ELb0ELb0ELb0EEEvNS_16Flash_bwd_paramsE --------------------------
	.section	.nv.constant0._ZN5flash44flash_bwd_dq_dk_dv_loop_seqk_parallel_kernelI23Flash_bwd_kernel_traitsILi64ELi128ELi128ELi8ELi4ELi4ELi4ELb0ELb0EN7cutlass6half_tE19Flash_kernel_traitsILi64ELi128ELi128ELi8ES3_EELb0ELb0ELb1ELb0ELb0ELb0ELb0EEEvNS_16Flash_bwd_paramsE,"a",@progbits
	.sectionflags	@""
	.align	4
.nv.constant0._ZN5flash44flash_bwd_dq_dk_dv_loop_seqk_parallel_kernelI23Flash_bwd_kernel_traitsILi64ELi128ELi128ELi8ELi4ELi4ELi4ELb0ELb0EN7cutlass6half_tE19Flash_kernel_traitsILi64ELi128ELi128ELi8ES3_EELb0ELb0ELb1ELb0ELb0ELb0ELb0EEEvNS_16Flash_bwd_paramsE:
	.zero		1536


//--------------------- .nv.constant0._ZN5flash44flash_bwd_dq_dk_dv_loop_seqk_parallel_kernelI23Flash_bwd_kernel_traitsILi64ELi128ELi128ELi8ELi4ELi4ELi4ELb0ELb0EN7cutlass6half_tE19Flash_kernel_traitsILi64ELi128ELi128ELi8ES3_EELb0ELb0ELb0ELb0ELb1ELb1ELb0EEEvNS_16Flash_bwd_paramsE --------------------------
	.section	.nv.constant0._ZN5flash44flash_bwd_dq_dk_dv_loop_seqk_parallel_kernelI23Flash_bwd_kernel_traitsILi64ELi128ELi128ELi8ELi4ELi4ELi4ELb0ELb0EN7cutlass6half_tE19Flash_kernel_traitsILi64ELi128ELi128ELi8ES3_EELb0ELb0ELb0ELb0ELb1ELb1ELb0EEEvNS_16Flash_bwd_paramsE,"a",@progbits
	.sectionflags	@""
	.align	4
.nv.constant0._ZN5flash44flash_bwd_dq_dk_dv_loop_seqk_parallel_kernelI23Flash_bwd_kernel_traitsILi64ELi128ELi128ELi8ELi4ELi4ELi4ELb0ELb0EN7cutlass6half_tE19Flash_kernel_traitsILi64ELi128ELi128ELi8ES3_EELb0ELb0ELb0ELb0ELb1ELb1ELb0EEEvNS_16Flash_bwd_paramsE:
	.zero		1536


//--------------------- .nv.constant0._ZN5flash44flash_bwd_dq_dk_dv_loop_seqk_parallel_kernelI23Flash_bwd_kernel_traitsILi64ELi128ELi128ELi8ELi4ELi4ELi4ELb0ELb0EN7cutlass6half_tE19Flash_kernel_traitsILi64ELi128ELi128ELi8ES3_EELb0ELb0ELb0ELb1ELb0ELb0ELb0EEEvNS_16Flash_bwd_paramsE --------------------------
	.section	.nv.constant0._ZN5flash44flash_bwd_dq_dk_dv_loop_seqk_parallel_kernelI23Flash_bwd_kernel_traitsILi64ELi128ELi128ELi8ELi4ELi4ELi4ELb0ELb0EN7cutlass6half_tE19Flash_kernel_traitsILi64ELi128ELi128ELi8ES3_EELb0ELb0ELb0ELb1ELb0ELb0ELb0EEEvNS_16Flash_bwd_paramsE,"a",@progbits
	.sectionflags	@""
	.align	4
.nv.constant0._ZN5flash44flash_bwd_dq_dk_dv_loop_seqk_parallel_kernelI23Flash_bwd_kernel_traitsILi64ELi128ELi128ELi8ELi4ELi4ELi4ELb0ELb0EN7cutlass6half_tE19Flash_kernel_traitsILi64ELi128ELi128ELi8ES3_EELb0ELb0ELb0ELb1ELb0ELb0ELb0EEEvNS_16Flash_bwd_paramsE:
	.zero		1536


//--------------------- .nv.constant0._ZN5flash44flash_bwd_dq_dk_dv_loop_seqk_parallel_kernelI23Flash_bwd_kernel_traitsILi64ELi128ELi128ELi8ELi4ELi4ELi4ELb0ELb0EN7cutlass6half_tE19Flash_kernel_traitsILi64ELi128ELi128ELi8ES3_EELb0ELb0ELb1ELb0ELb0ELb1ELb0EEEvNS_16Flash_bwd_paramsE --------------------------
	.section	.nv.constant0._ZN5flash44flash_bwd_dq_dk_dv_loop_seqk_parallel_kernelI23Flash_bwd_kernel_traitsILi64ELi128ELi128ELi8ELi4ELi4ELi4ELb0ELb0EN7cutlass6half_tE19Flash_kernel_traitsILi64ELi128ELi128ELi8ES3_EELb0ELb0ELb1ELb0ELb0ELb1ELb0EEEvNS_16Flash_bwd_paramsE,"a",@progbits
	.sectionflags	@""
	.align	4
.nv.constant0._ZN5flash44flash_bwd_dq_dk_dv_loop_seqk_parallel_kernelI23Flash_bwd_kernel_traitsILi64ELi128ELi128ELi8ELi4ELi4ELi4ELb0ELb0EN7cutlass6half_tE19Flash_kernel_traitsILi64ELi128ELi128ELi8ES3_EELb0ELb0ELb1ELb0ELb0ELb1ELb0EEEvNS_16Flash_bwd_paramsE:
	.zero		1536


//--------------------- .nv.constant0._ZN5flash44flash_bwd_dq_dk_dv_loop_seqk_parallel_kernelI23Flash_bwd_kernel_traitsILi64ELi128ELi128ELi8ELi4ELi4ELi4ELb0ELb0EN7cutlass6half_tE19Flash_kernel_traitsILi64ELi128ELi128ELi8ES3_EELb0ELb0ELb1ELb1ELb0ELb0ELb0EEEvNS_16Flash_bwd_paramsE --------------------------
	.section	.nv.constant0._ZN5flash44flash_bwd_dq_dk_dv_loop_seqk_parallel_kernelI23Flash_bwd_kernel_traitsILi64ELi128ELi128ELi8ELi4ELi4ELi4ELb0ELb0EN7cutlass6half_tE19Flash_kernel_traitsILi64ELi128ELi128ELi8ES3_EELb0ELb0ELb1ELb1ELb0ELb0ELb0EEEvNS_16Flash_bwd_paramsE,"a",@progbits
	.sectionflags	@""
	.align	4
.nv.constant0._ZN5flash44flash_bwd_dq_dk_dv_loop_seqk_parallel_kernelI23Flash_bwd_kernel_traitsILi64ELi128ELi128ELi8ELi4ELi4ELi4ELb0ELb0EN7cutlass6half_tE19Flash_kernel_traitsILi64ELi128ELi128ELi8ES3_EELb0ELb0ELb1ELb1ELb0ELb0ELb0EEEvNS_16Flash_bwd_paramsE:
	.zero		1536


//--------------------- .nv.constant0._ZN5flash27flash_bwd_convert_dq_kernelI23Flash_bwd_kernel_traitsILi64ELi64ELi128ELi8ELi2ELi4ELi4ELb1ELb0EN7cutlass6half_tE19Flash_kernel_traitsILi64ELi64ELi128ELi8ES3_EEEEvNS_16Flash_bwd_paramsEi --------------------------
	.section	.nv.constant0._ZN5flash27flash_bwd_convert_dq_kernelI23Flash_bwd_kernel_traitsILi64ELi64ELi128ELi8ELi2ELi4ELi4ELb1ELb0EN7cutlass6half_tE19Flash_kernel_traitsILi64ELi64ELi128ELi8ES3_EEEEvNS_16Flash_bwd_paramsEi,"a",@progbits
	.sectionflags	@""
	.align	4
.nv.constant0._ZN5flash27flash_bwd_convert_dq_kernelI23Flash_bwd_kernel_traitsILi64ELi64ELi128ELi8ELi2ELi4ELi4ELb1ELb0EN7cutlass6half_tE19Flash_kernel_traitsILi64ELi64ELi128ELi8ES3_EEEEvNS_16Flash_bwd_paramsEi:
	.zero		1540


//--------------------- .nv.constant0._ZN5flash44flash_bwd_dq_dk_dv_loop_seqk_parallel_kernelI23Flash_bwd_kernel_traitsILi64ELi64ELi128ELi8ELi2ELi4ELi4ELb1ELb0EN7cutlass6half_tE19Flash_kernel_traitsILi64ELi64ELi128ELi8ES3_EELb1ELb0ELb0ELb0ELb0ELb1ELb0EEEvNS_16Flash_bwd_paramsE --------------------------
	.section	.nv.constant0._ZN5flash44flash_bwd_dq_dk_dv_loop_seqk_parallel_kernelI23Flash_bwd_kernel_traitsILi64ELi64ELi128ELi8ELi2ELi4ELi4ELb1ELb0EN7cutlass6half_tE19Flash_kernel_traitsILi64ELi64ELi128ELi8ES3_EELb1ELb0ELb0ELb0ELb0ELb1ELb0EEEvNS_16Flash_bwd_paramsE,"a",@progbits
	.sectionflags	@""
	.align	4
.nv.constant0._ZN5flash44flash_bwd_dq_dk_dv_loop_seqk_parallel_kernelI23Flash_bwd_kernel_traitsILi64ELi64ELi128ELi8ELi2ELi4ELi4ELb1ELb0EN7cutlass6half_tE19Flash_kernel_traitsILi64ELi64ELi128ELi8ES3_EELb1ELb0ELb0ELb0ELb0ELb1ELb0EEEvNS_16Flash_bwd_paramsE:
	.zero		1536


//--------------------- .nv.constant0._ZN5flash44flash_bwd_dq_dk_dv_loop_seqk_parallel_kernelI23Flash_bwd_kernel_traitsILi64ELi64ELi128ELi8ELi2ELi4ELi4ELb1ELb0EN7cutlass6half_tE19Flash_kernel_traitsILi64ELi64ELi128ELi8ES3_EELb0ELb0ELb0ELb0ELb0ELb1ELb1EEEvNS_16Flash_bwd_paramsE --------------------------
	.section	.nv.constant0._ZN5flash44flash_bwd_dq_dk_dv_loop_seqk_parallel_kernelI23Flash_bwd_kernel_traitsILi64ELi64ELi128ELi8ELi2ELi4ELi4ELb1ELb0EN7cutlass6half_tE19Flash_kernel_traitsILi64ELi64ELi128ELi8ES3_EELb0ELb0ELb0ELb0ELb0ELb1ELb1EEEvNS_16Flash_bwd_paramsE,"a",@progbits
	.sectionflags	@""
	.align	4
.nv.constant0._ZN5flash44flash_bwd_dq_dk_dv_loop_seqk_parallel_kernelI23Flash_bwd_kernel_traitsILi64ELi64ELi128ELi8ELi2ELi4ELi4ELb1ELb0EN7cutlass6half_tE19Flash_kernel_traitsILi64ELi64ELi128ELi8ES3_EELb0ELb0ELb0ELb0ELb0ELb1ELb1EEEvNS_16Flash_bwd_paramsE:
	.zero		1536


//--------------------- .nv.constant0._ZN5flash44flash_bwd_dq_dk_dv_loop_seqk_parallel_kernelI23Flash_bwd_kernel_traitsILi64ELi64ELi128ELi8ELi2ELi4ELi4ELb1ELb0EN7cutlass6half_tE19Flash_kernel_traitsILi64ELi64ELi128ELi8ES3_EELb1ELb0ELb0ELb0ELb0ELb0ELb0EEEvNS_16Flash_bwd_paramsE --------------------------
	.section	.nv.constant0._ZN5flash44flash_bwd_dq_dk_dv_loop_seqk_parallel_kernelI23Flash_bwd_kernel_traitsILi64ELi64ELi128ELi8ELi2ELi4ELi4ELb1ELb0EN7cutlass6half_tE19Flash_kernel_traitsILi64ELi64ELi128ELi8ES3_EELb1ELb0ELb0ELb0ELb0ELb0ELb0EEEvNS_16Flash_bwd_paramsE,"a",@progbits
	.sectionflags	@""
	.align	4
.nv.constant0._ZN5flash44flash_bwd_dq_dk_dv_loop_seqk_parallel_kernelI23Flash_bwd_kernel_traitsILi64ELi64ELi128ELi8ELi2ELi4ELi4ELb1ELb0EN7cutlass6half_tE19Flash_kernel_traitsILi64ELi64ELi128ELi8ES3_EELb1ELb0ELb0ELb0ELb0ELb0ELb0EEEvNS_16Flash_bwd_paramsE:
	.zero		1536


//--------------------- .nv.constant0._ZN5flash44flash_bwd_dq_dk_dv_loop_seqk_parallel_kernelI23Flash_bwd_kernel_traitsILi64ELi64ELi128ELi8ELi2ELi4ELi4ELb1ELb0EN7cutlass6half_tE19Flash_kernel_traitsILi64ELi64ELi128ELi8ES3_EELb0ELb0ELb0ELb0ELb0ELb0ELb1EEEvNS_16Flash_bwd_paramsE --------------------------
	.section	.nv.constant0._ZN5flash44flash_bwd_dq_dk_dv_loop_seqk_parallel_kernelI23Flash_bwd_kernel_traitsILi64ELi64ELi128ELi8ELi2ELi4ELi4ELb1ELb0EN7cutlass6half_tE19Flash_kernel_traitsILi64ELi64ELi128ELi8ES3_EELb0ELb0ELb0ELb0ELb0ELb0ELb1EEEvNS_16Flash_bwd_paramsE,"a",@progbits
	.sectionflags	@""
	.align	4
.nv.constant0._ZN5flash44flash_bwd_dq_dk_dv_loop_seqk_parallel_kernelI23Flash_bwd_kernel_traitsILi64ELi64ELi128ELi8ELi2ELi4ELi4ELb1ELb0EN7cutlass6half_tE19Flash_kernel_traitsILi64ELi64ELi128ELi8ES3_EELb0ELb0ELb0ELb0ELb0ELb0ELb1EEEvNS_16Flash_bwd_paramsE:
	.zero		1536


//--------------------- .nv.constant0._ZN5flash44flash_bwd_dq_dk_dv_loop_seqk_parallel_kernelI23Flash_bwd_kernel_traitsILi64ELi64ELi128ELi8ELi2ELi4ELi4ELb1ELb0EN7cutlass6half_tE19Flash_kernel_traitsILi64ELi64ELi128ELi8ES3_EELb1ELb0ELb1ELb0ELb0ELb0ELb0EEEvNS_16Flash_bwd_paramsE --------------------------
	.section	.nv.constant0._ZN5flash44flash_bwd_dq_dk_dv_loop_seqk_parallel_kernelI23Flash_bwd_kernel_traitsILi64ELi64ELi128ELi8ELi2ELi4ELi4ELb1ELb0EN7cutlass6half_tE19Flash_kernel_traitsILi64ELi64ELi128ELi8ES3_EELb1ELb0ELb1ELb0ELb0ELb0ELb0EEEvNS_16Flash_bwd_paramsE,"a",@progbits
	.sectionflags	@""
	.align	4
.nv.constant0._ZN5flash44flash_bwd_dq_dk_dv_loop_seqk_parallel_kernelI23Flash_bwd_kernel_traitsILi64ELi64ELi128ELi8ELi2ELi4ELi4ELb1ELb0EN7cutlass6half_tE19Flash_kernel_traitsILi64ELi64ELi128ELi8ES3_EELb1ELb0ELb1ELb0ELb0ELb0ELb0EEEvNS_16Flash_bwd_paramsE:
	.zero		1536


//--------------------- .nv.constant0._ZN5flash44flash_bwd_dq_dk_dv_loop_seqk_parallel_kernelI23Flash_bwd_kernel_traitsILi64ELi64ELi128ELi8ELi2ELi4ELi4ELb1ELb0EN7cutlass6half_tE19Flash_kernel_traitsILi64ELi64ELi128ELi8ES3_EELb0ELb0ELb1ELb0ELb0ELb0ELb1EEEvNS_16Flash_bwd_paramsE --------------------------
	.section	.nv.constant0._ZN5flash44flash_bwd_dq_dk_dv_loop_seqk_parallel_kernelI23Flash_bwd_kernel_traitsILi64ELi64ELi128ELi8ELi2ELi4ELi4ELb1ELb0EN7cutlass6half_tE19Flash_kernel_traitsILi64ELi64ELi128ELi8ES3_EELb0ELb0ELb1ELb0ELb0ELb0ELb1EEEvNS_16Flash_bwd_paramsE,"a",@progbits
	.sectionflags	@""
	.align	4
.nv.constant0._ZN5flash44flash_bwd_dq_dk_dv_loop_seqk_parallel_kernelI23Flash_bwd_kernel_traitsILi64ELi64ELi128ELi8ELi2ELi4ELi4ELb1ELb0EN7cutlass6half_tE19Flash_kernel_traitsILi64ELi64ELi128ELi8ES3_EELb0ELb0ELb1ELb0ELb0ELb0ELb1EEEvNS_16Flash_bwd_paramsE:
	.zero		1536


//--------------------- .nv.constant0._ZN5flash44flash_bwd_dq_dk_dv_loop_seqk_parallel_kernelI23Flash_bwd_kernel_traitsILi64ELi64ELi128ELi8ELi2ELi4ELi4ELb1ELb0EN7cutlass6half_tE19Flash_kernel_traitsILi64ELi64ELi128ELi8ES3_EELb1ELb0ELb0ELb0ELb1ELb1ELb0EEEvNS_16Flash_bwd_paramsE --------------------------
	.section	.nv.constant0._ZN5flash44flash_bwd_dq_dk_dv_loop_seqk_parallel_kernelI23Flash_bwd_kernel_traitsILi64ELi64ELi128ELi8ELi2ELi4ELi4ELb1ELb0EN7cutlass6half_tE19Flash_kernel_traitsILi64ELi64ELi128ELi8ES3_EELb1ELb0ELb0ELb0ELb1ELb1ELb0EEEvNS_16Flash_bwd_paramsE,"a",@progbits
	.sectionflags	@""
	.align	4
.nv.constant0._ZN5flash44flash_bwd_dq_dk_dv_loop_seqk_parallel_kernelI23Flash_bwd_kernel_traitsILi64ELi64ELi128ELi8ELi2ELi4ELi4ELb1ELb0EN7cutlass6half_tE19Flash_kernel_traitsILi64ELi64ELi128ELi8ES3_EELb1ELb0ELb0ELb0ELb1ELb1ELb0EEEvNS_16Flash_bwd_paramsE:
	.zero		1536


//--------------------- .nv.constant0._ZN5flash44flash_bwd_dq_dk_dv_loop_seqk_parallel_kernelI23Flash_bwd_kernel_traitsILi64ELi64ELi128ELi8ELi2ELi4ELi4ELb1ELb0EN7cutlass6half_tE19Flash_kernel_traitsILi64ELi64ELi128ELi8ES3_EELb0ELb0ELb0ELb0ELb1ELb1ELb1EEEvNS_16Flash_bwd_paramsE --------------------------
	.section	.nv.constant0._ZN5flash44flash_bwd_dq_dk_dv_loop_seqk_parallel_kernelI23Flash_bwd_kernel_traitsILi64ELi64ELi128ELi8ELi2ELi4ELi4ELb1ELb0EN7cutlass6half_tE19Flash_kernel_traitsILi64ELi64ELi128ELi8ES3_EELb0ELb0ELb0ELb0ELb1ELb1ELb1EEEvNS_16Flash_bwd_paramsE,"a",@progbits
	.sectionflags	@""
	.align	4
.nv.constant0._ZN5flash44flash_bwd_dq_dk_dv_loop_seqk_parallel_kernelI23Flash_bwd_kernel_traitsILi64ELi64ELi128ELi8ELi2ELi4ELi4ELb1ELb0EN7cutlass6half_tE19Flash_kernel_traitsILi64ELi64ELi128ELi8ES3_EELb0ELb0ELb0ELb0ELb1ELb1ELb1EEEvNS_16Flash_bwd_paramsE:
	.zero		1536


//--------------------- .nv.constant0._ZN5flash44flash_bwd_dq_dk_dv_loop_seqk_parallel_kernelI23Flash_bwd_kernel_traitsILi64ELi64ELi128ELi8ELi2ELi4ELi4ELb1ELb0EN7cutlass6half_tE19Flash_kernel_traitsILi64ELi64ELi128ELi8ES3_EELb1ELb0ELb0ELb1ELb0ELb0ELb0EEEvNS_16Flash_bwd_paramsE --------------------------
	.section	.nv.constant0._ZN5flash44flash_bwd_dq_dk_dv_loop_seqk_parallel_kernelI23Flash_bwd_kernel_traitsILi64ELi64ELi128ELi8ELi2ELi4ELi4ELb1ELb0EN7cutlass6half_tE19Flash_kernel_traitsILi64ELi64ELi128ELi8ES3_EELb1ELb0ELb0ELb1ELb0ELb0ELb0EEEvNS_16Flash_bwd_paramsE,"a",@progbits
	.sectionflags	@""
	.align	4
.nv.constant0._ZN5flash44flash_bwd_dq_dk_dv_loop_seqk_parallel_kernelI23Flash_bwd_kernel_traitsILi64ELi64ELi128ELi8ELi2ELi4ELi4ELb1ELb0EN7cutlass6half_tE19Flash_kernel_traitsILi64ELi64ELi128ELi8ES3_EELb1ELb0ELb0ELb1ELb0ELb0ELb0EEEvNS_16Flash_bwd_paramsE:
	.zero		1536


//--------------------- .nv.constant0._ZN5flash44flash_bwd_dq_dk_dv_loop_seqk_parallel_kernelI23Flash_bwd_kernel_traitsILi64ELi64ELi128ELi8ELi2ELi4ELi4ELb1ELb0EN7cutlass6half_tE19Flash_kernel_traitsILi64ELi64ELi128ELi8ES3_EELb0ELb0ELb0ELb1ELb0ELb0ELb1EEEvNS_16Flash_bwd_paramsE --------------------------
	.section	.nv.constant0._ZN5flash44flash_bwd_dq_dk_dv_loop_seqk_parallel_kernelI23Flash_bwd_kernel_traitsILi64ELi64ELi128ELi8ELi2ELi4ELi4ELb1ELb0EN7cutlass6half_tE19Flash_kernel_traitsILi64ELi64ELi128ELi8ES3_EELb0ELb0ELb0ELb1ELb0ELb0ELb1EEEvNS_16Flash_bwd_paramsE,"a",@progbits
	.sectionflags	@""
	.align	4
.nv.constant0._ZN5flash44flash_bwd_dq_dk_dv_loop_seqk_parallel_kernelI23Flash_bwd_kernel_traitsILi64ELi64ELi128ELi8ELi2ELi4ELi4ELb1ELb0EN7cutlass6half_tE19Flash_kernel_traitsILi64ELi64ELi128ELi8ES3_EELb0ELb0ELb0ELb1ELb0ELb0ELb1EEEvNS_16Flash_bwd_paramsE:
	.zero		1536


//--------------------- .nv.constant0._ZN5flash44flash_bwd_dq_dk_dv_loop_seqk_parallel_kernelI23Flash_bwd_kernel_traitsILi64ELi64ELi128ELi8ELi2ELi4ELi4ELb1ELb0EN7cutlass6half_tE19Flash_kernel_traitsILi64ELi64ELi128ELi8ES3_EELb1ELb0ELb1ELb0ELb0ELb1ELb0EEEvNS_16Flash_bwd_paramsE --------------------------
	.section	.nv.constant0._ZN5flash44flash_bwd_dq_dk_dv_loop_seqk_parallel_kernelI23Flash_bwd_kernel_traitsILi64ELi64ELi128ELi8ELi2ELi4ELi4ELb1ELb0EN7cutlass6half_tE19Flash_kernel_traitsILi64ELi64ELi128ELi8ES3_EELb1ELb0ELb1ELb0ELb0ELb1ELb0EEEvNS_16Flash_bwd_paramsE,"a",@progbits
	.sectionflags	@""
	.align	4
.nv.constant0._ZN5flash44flash_bwd_dq_dk_dv_loop_seqk_parallel_kernelI23Flash_bwd_kernel_traitsILi64ELi64ELi128ELi8ELi2ELi4ELi4ELb1ELb0EN7cutlass6half_tE19Flash_kernel_traitsILi64ELi64ELi128ELi8ES3_EELb1ELb0ELb1ELb0ELb0ELb1ELb0EEEvNS_16Flash_bwd_paramsE:
	.zero		1536


//--------------------- .nv.constant0._ZN5flash44flash_bwd_dq_dk_dv_loop_seqk_parallel_kernelI23Flash_bwd_kernel_traitsILi64ELi64ELi128ELi8ELi2ELi4ELi4ELb1ELb0EN7cutlass6half_tE19Flash_kernel_traitsILi64ELi64ELi128ELi8ES3_EELb0ELb0ELb1ELb0ELb0ELb1ELb1EEEvNS_16Flash_bwd_paramsE --------------------------
	.section	.nv.constant0._ZN5flash44flash_bwd_dq_dk_dv_loop_seqk_parallel_kernelI23Flash_bwd_kernel_traitsILi64ELi64ELi128ELi8ELi2ELi4ELi4ELb1ELb0EN7cutlass6half_tE19Flash_kernel_traitsILi64ELi64ELi128ELi8ES3_EELb0ELb0ELb1ELb0ELb0ELb1ELb1EEEvNS_16Flash_bwd_paramsE,"a",@progbits
	.sectionflags	@""
	.align	4
.nv.constant0._ZN5flash44flash_bwd_dq_dk_dv_loop_seqk_parallel_kernelI23Flash_bwd_kernel_traitsILi64ELi64ELi128ELi8ELi2ELi4ELi4ELb1ELb0EN7cutlass6half_tE19Flash_kernel_traitsILi64ELi64ELi128ELi8ES3_EELb0ELb0ELb1ELb0ELb0ELb1ELb1EEEvNS_16Flash_bwd_paramsE:
	.zero		1536


//--------------------- .nv.constant0._ZN5flash44flash_bwd_dq_dk_dv_loop_seqk_parallel_kernelI23Flash_bwd_kernel_traitsILi64ELi64ELi128ELi8ELi2ELi4ELi4ELb1ELb0EN7cutlass6half_tE19Flash_kernel_traitsILi64ELi64ELi128ELi8ES3_EELb1ELb0ELb1ELb1ELb0ELb0ELb0EEEvNS_16Flash_bwd_paramsE --------------------------
	.section	.nv.constant0._ZN5flash44flash_bwd_dq_dk_dv_loop_seqk_parallel_kernelI23Flash_bwd_kernel_traitsILi64ELi64ELi128ELi8ELi2ELi4ELi4ELb1ELb0EN7cutlass6half_tE19Flash_kernel_traitsILi64ELi64ELi128ELi8ES3_EELb1ELb0ELb1ELb1ELb0ELb0ELb0EEEvNS_16Flash_bwd_paramsE,"a",@progbits
	.sectionflags	@""
	.align	4
.nv.constant0._ZN5flash44flash_bwd_dq_dk_dv_loop_seqk_parallel_kernelI23Flash_bwd_kernel_traitsILi64ELi64ELi128ELi8ELi2ELi4ELi4ELb1ELb0EN7cutlass6half_tE19Flash_kernel_traitsILi64ELi64ELi128ELi8ES3_EELb1ELb0ELb1ELb1ELb0ELb0ELb0EEEvNS_16Flash_bwd_paramsE:
	.zero		1536


//--------------------- .nv.constant0._ZN5flash44flash_bwd_dq_dk_dv_loop_seqk_parallel_kernelI23Flash_bwd_kernel_traitsILi64ELi64ELi128ELi8ELi2ELi4ELi4ELb1ELb0EN7cutlass6half_tE19Flash_kernel_traitsILi64ELi64ELi128ELi8ES3_EELb0ELb0ELb1ELb1ELb0ELb0ELb1EEEvNS_16Flash_bwd_paramsE --------------------------
	.section	.nv.constant0._ZN5flash44flash_bwd_dq_dk_dv_loop_seqk_parallel_kernelI23Flash_bwd_kernel_traitsILi64ELi64ELi128ELi8ELi2ELi4ELi4ELb1ELb0EN7cutlass6half_tE19Flash_kernel_traitsILi64ELi64ELi128ELi8ES3_EELb0ELb0ELb1ELb1ELb0ELb0ELb1EEEvNS_16Flash_bwd_paramsE,"a",@progbits
	.sectionflags	@""
	.align	4
.nv.constant0._ZN5flash44flash_bwd_dq_dk_dv_loop_seqk_parallel_kernelI23Flash_bwd_kernel_traitsILi64ELi64ELi128ELi8ELi2ELi4ELi4ELb1ELb0EN7cutlass6half_tE19Flash_kernel_traitsILi64ELi64ELi128ELi8ES3_EELb0ELb0ELb1ELb1ELb0ELb0ELb1EEEvNS_16Flash_bwd_paramsE:
	.zero		1536


//--------------------- .nv.constant0._ZN5flash25flash_bwd_dot_do_o_kernelILb0E23Flash_bwd_kernel_traitsILi64ELi64ELi128ELi8ELi2ELi4ELi4ELb1ELb0EN7cutlass6half_tE19Flash_kernel_traitsILi64ELi64ELi128ELi8ES3_EEEEvNS_16Flash_bwd_paramsE --------------------------
	.section	.nv.constant0._ZN5flash25flash_bwd_dot_do_o_kernelILb0E23Flash_bwd_kernel_traitsILi64ELi64ELi128ELi8ELi2ELi4ELi4ELb1ELb0EN7cutlass6half_tE19Flash_kernel_traitsILi64ELi64ELi128ELi8ES3_EEEEvNS_16Flash_bwd_paramsE,"a",@progbits
	.sectionflags	@""
	.align	4
.nv.constant0._ZN5flash25flash_bwd_dot_do_o_kernelILb0E23Flash_bwd_kernel_traitsILi64ELi64ELi128ELi8ELi2ELi4ELi4ELb1ELb0EN7cutlass6half_tE19Flash_kernel_traitsILi64ELi64ELi128ELi8ES3_EEEEvNS_16Flash_bwd_paramsE:
	.zero		1536


//--------------------- .nv.constant0._ZN5flash25flash_bwd_dot_do_o_kernelILb1E23Flash_bwd_kernel_traitsILi64ELi64ELi128ELi8ELi2ELi4ELi4ELb1ELb0EN7cutlass6half_tE19Flash_kernel_traitsILi64ELi64ELi128ELi8ES3_EEEEvNS_16Flash_bwd_paramsE --------------------------
	.section	.nv.constant0._ZN5flash25flash_bwd_dot_do_o_kernelILb1E23Flash_bwd_kernel_traitsILi64ELi64ELi128ELi8ELi2ELi4ELi4ELb1ELb0EN7cutlass6half_tE19Flash_kernel_traitsILi64ELi64ELi128ELi8ES3_EEEEvNS_16Flash_bwd_paramsE,"a",@progbits
	.sectionflags	@""
	.align	4
.nv.constant0._ZN5flash25flash_bwd_dot_do_o_kernelILb1E23Flash_bwd_kernel_traitsILi64ELi64ELi128ELi8ELi2ELi4ELi4ELb1ELb0EN7cutlass6half_tE19Flash_kernel_traitsILi64ELi64ELi128ELi8ES3_EEEEvNS_16Flash_bwd_paramsE:
	.zero		1536


//--------------------- .nv.constant0._ZN5flash27flash_bwd_convert_dq_kernelI23Flash_bwd_kernel_traitsILi64ELi128ELi128ELi8ELi4ELi4ELi4ELb0ELb0EN7cutlass6half_tE19Flash_kernel_traitsILi64ELi128ELi128ELi8ES3_EEEEvNS_16Flash_bwd_paramsEi --------------------------
	.section	.nv.constant0._ZN5flash27flash_bwd_convert_dq_kernelI23Flash_bwd_kernel_traitsILi64ELi128ELi128ELi8ELi4ELi4ELi4ELb0ELb0EN7cutlass6half_tE19Flash_kernel_traitsILi64ELi128ELi128ELi8ES3_EEEEvNS_16Flash_bwd_paramsEi,"a",@progbits
	.sectionflags	@""
	.align	4
.nv.constant0._ZN5flash27flash_bwd_convert_dq_kernelI23Flash_bwd_kernel_traitsILi64ELi128ELi128ELi8ELi4ELi4ELi4ELb0ELb0EN7cutlass6half_tE19Flash_kernel_traitsILi64ELi128ELi128ELi8ES3_EEEEvNS_16Flash_bwd_paramsEi:
	.zero		1540


//--------------------- .nv.constant0._ZN5flash44flash_bwd_dq_dk_dv_loop_seqk_parallel_kernelI23Flash_bwd_kernel_traitsILi64ELi128ELi128ELi8ELi4ELi4ELi4ELb0ELb0EN7cutlass6half_tE19Flash_kernel_traitsILi64ELi128ELi128ELi8ES3_EELb1ELb0ELb0ELb0ELb0ELb1ELb0EEEvNS_16Flash_bwd_paramsE --------------------------
	.section	.nv.constant0._ZN5flash44flash_bwd_dq_dk_dv_loop_seqk_parallel_kernelI23Flash_bwd_kernel_traitsILi64ELi128ELi128ELi8ELi4ELi4ELi4ELb0ELb0EN7cutlass6half_tE19Flash_kernel_traitsILi64ELi128ELi128ELi8ES3_EELb1ELb0ELb0ELb0ELb0ELb1ELb0EEEvNS_16Flash_bwd_paramsE,"a",@progbits
	.sectionflags	@""
	.align	4
.nv.constant0._ZN5flash44flash_bwd_dq_dk_dv_loop_seqk_parallel_kernelI23Flash_bwd_kernel_traitsILi64ELi128ELi128ELi8ELi4ELi4ELi4ELb0ELb0EN7cutlass6half_tE19Flash_kernel_traitsILi64ELi128ELi128ELi8ES3_EELb1ELb0ELb0ELb0ELb0ELb1ELb0EEEvNS_16Flash_bwd_paramsE:
	.zero		1536


//--------------------- .nv.constant0._ZN5flash44flash_bwd_dq_dk_dv_loop_seqk_parallel_kernelI23Flash_bwd_kernel_traitsILi64ELi128ELi128ELi8ELi4ELi4ELi4ELb0ELb0EN7cutlass6half_tE19Flash_kernel_traitsILi64ELi128ELi128ELi8ES3_EELb0ELb0ELb0ELb0ELb0ELb1ELb1EEEvNS_16Flash_bwd_paramsE --------------------------
	.section	.nv.constant0._ZN5flash44flash_bwd_dq_dk_dv_loop_seqk_parallel_kernelI23Flash_bwd_kernel_traitsILi64ELi128ELi128ELi8ELi4ELi4ELi4ELb0ELb0EN7cutlass6half_tE19Flash_kernel_traitsILi64ELi128ELi128ELi8ES3_EELb0ELb0ELb0ELb0ELb0ELb1ELb1EEEvNS_16Flash_bwd_paramsE,"a",@progbits
	.sectionflags	@""
	.align	4
.nv.constant0._ZN5flash44flash_bwd_dq_dk_dv_loop_seqk_parallel_kernelI23Flash_bwd_kernel_traitsILi64ELi128ELi128ELi8ELi4ELi4ELi4ELb0ELb0EN7cutlass6half_tE19Flash_kernel_traitsILi64ELi128ELi128ELi8ES3_EELb0ELb0ELb0ELb0ELb0ELb1ELb1EEEvNS_16Flash_bwd_paramsE:
	.zero		1536


//--------------------- .nv.constant0._ZN5flash44flash_bwd_dq_dk_dv_loop_seqk_parallel_kernelI23Flash_bwd_kernel_traitsILi64ELi128ELi128ELi8ELi4ELi4ELi4ELb0ELb0EN7cutlass6half_tE19Flash_kernel_traitsILi64ELi128ELi128ELi8ES3_EELb1ELb0ELb0ELb0ELb0ELb0ELb0EEEvNS_16Flash_bwd_paramsE --------------------------
	.section	.nv.constant0._ZN5flash44flash_bwd_dq_dk_dv_loop_seqk_parallel_kernelI23Flash_bwd_kernel_traitsILi64ELi128ELi128ELi8ELi4ELi4ELi4ELb0ELb0EN7cutlass6half_tE19Flash_kernel_traitsILi64ELi128ELi128ELi8ES3_EELb1ELb0ELb0ELb0ELb0ELb0ELb0EEEvNS_16Flash_bwd_paramsE,"a",@progbits
	.sectionflags	@""
	.align	4
.nv.constant0._ZN5flash44flash_bwd_dq_dk_dv_loop_seqk_parallel_kernelI23Flash_bwd_kernel_traitsILi64ELi128ELi128ELi8ELi4ELi4ELi4ELb0ELb0EN7cutlass6half_tE19Flash_kernel_traitsILi64ELi128ELi128ELi8ES3_EELb1ELb0ELb0ELb0ELb0ELb0ELb0EEEvNS_16Flash_bwd_paramsE:
	.zero		1536


//--------------------- .nv.constant0._ZN5flash44flash_bwd_dq_dk_dv_loop_seqk_parallel_kernelI23Flash_bwd_kernel_traitsILi64ELi128ELi128ELi8ELi4ELi4ELi4ELb0ELb0EN7cutlass6half_tE19Flash_kernel_traitsILi64ELi128ELi128ELi8ES3_EELb0ELb0ELb0ELb0ELb0ELb0ELb1EEEvNS_16Flash_bwd_paramsE --------------------------
	.section	.nv.constant0._ZN5flash44flash_bwd_dq_dk_dv_loop_seqk_parallel_kernelI23Flash_bwd_kernel_traitsILi64ELi128ELi128ELi8ELi4ELi4ELi4ELb0ELb0EN7cutlass6half_tE19Flash_kernel_traitsILi64ELi128ELi128ELi8ES3_EELb0ELb0ELb0ELb0ELb0ELb0ELb1EEEvNS_16Flash_bwd_paramsE,"a",@progbits
	.sectionflags	@""
	.align	4
.nv.constant0._ZN5flash44flash_bwd_dq_dk_dv_loop_seqk_parallel_kernelI23Flash_bwd_kernel_traitsILi64ELi128ELi128ELi8ELi4ELi4ELi4ELb0ELb0EN7cutlass6half_tE19Flash_kernel_traitsILi64ELi128ELi128ELi8ES3_EELb0ELb0ELb0ELb0ELb0ELb0ELb1EEEvNS_16Flash_bwd_paramsE:
	.zero		1536


//--------------------- .nv.constant0._ZN5flash44flash_bwd_dq_dk_dv_loop_seqk_parallel_kernelI23Flash_bwd_kernel_traitsILi64ELi128ELi128ELi8ELi4ELi4ELi4ELb0ELb0EN7cutlass6half_tE19Flash_kernel_traitsILi64ELi128ELi128ELi8ES3_EELb1ELb0ELb1ELb0ELb0ELb0ELb0EEEvNS_16Flash_bwd_paramsE --------------------------
	.section	.nv.constant0._ZN5flash44flash_bwd_dq_dk_dv_loop_seqk_parallel_kernelI23Flash_bwd_kernel_traitsILi64ELi128ELi128ELi8ELi4ELi4ELi4ELb0ELb0EN7cutlass6half_tE19Flash_kernel_traitsILi64ELi128ELi128ELi8ES3_EELb1ELb0ELb1ELb0ELb0ELb0ELb0EEEvNS_16Flash_bwd_paramsE,"a",@progbits
	.sectionflags	@""
	.align	4
.nv.constant0._ZN5flash44flash_bwd_dq_dk_dv_loop_seqk_parallel_kernelI23Flash_bwd_kernel_traitsILi64ELi128ELi128ELi8ELi4ELi4ELi4ELb0ELb0EN7cutlass6half_tE19Flash_kernel_traitsILi64ELi128ELi128ELi8ES3_EELb1ELb0ELb1ELb0ELb0ELb0ELb0EEEvNS_16Flash_bwd_paramsE:
	.zero		1536


//--------------------- .nv.constant0._ZN5flash44flash_bwd_dq_dk_dv_loop_seqk_parallel_kernelI23Flash_bwd_kernel_traitsILi64ELi128ELi128ELi8ELi4ELi4ELi4ELb0ELb0EN7cutlass6half_tE19Flash_kernel_traitsILi64ELi128ELi128ELi8ES3_EELb0ELb0ELb1ELb0ELb0ELb0ELb1EEEvNS_16Flash_bwd_paramsE --------------------------
	.section	.nv.constant0._ZN5flash44flash_bwd_dq_dk_dv_loop_seqk_parallel_kernelI23Flash_bwd_kernel_traitsILi64ELi128ELi128ELi8ELi4ELi4ELi4ELb0ELb0EN7cutlass6half_tE19Flash_kernel_traitsILi64ELi128ELi128ELi8ES3_EELb0ELb0ELb1ELb0ELb0ELb0ELb1EEEvNS_16Flash_bwd_paramsE,"a",@progbits
	.sectionflags	@""
	.align	4
.nv.constant0._ZN5flash44flash_bwd_dq_dk_dv_loop_seqk_parallel_kernelI23Flash_bwd_kernel_traitsILi64ELi128ELi128ELi8ELi4ELi4ELi4ELb0ELb0EN7cutlass6half_tE19Flash_kernel_traitsILi64ELi128ELi128ELi8ES3_EELb0ELb0ELb1ELb0ELb0ELb0ELb1EEEvNS_16Flash_bwd_paramsE:
	.zero		1536


//--------------------- .nv.constant0._ZN5flash44flash_bwd_dq_dk_dv_loop_seqk_parallel_kernelI23Flash_bwd_kernel_traitsILi64ELi128ELi128ELi8ELi4ELi4ELi4ELb0ELb0EN7cutlass6half_tE19Flash_kernel_traitsILi64ELi128ELi128ELi8ES3_EELb1ELb0ELb0ELb0ELb1ELb1ELb0EEEvNS_16Flash_bwd_paramsE --------------------------
	.section	.nv.constant0._ZN5flash44flash_bwd_dq_dk_dv_loop_seqk_parallel_kernelI23Flash_bwd_kernel_traitsILi64ELi128ELi128ELi8ELi4ELi4ELi4ELb0ELb0EN7cutlass6half_tE19Flash_kernel_traitsILi64ELi128ELi128ELi8ES3_EELb1ELb0ELb0ELb0ELb1ELb1ELb0EEEvNS_16Flash_bwd_paramsE,"a",@progbits
	.sectionflags	@""
	.align	4
.nv.constant0._ZN5flash44flash_bwd_dq_dk_dv_loop_seqk_parallel_kernelI23Flash_bwd_kernel_traitsILi64ELi128ELi128ELi8ELi4ELi4ELi4ELb0ELb0EN7cutlass6half_tE19Flash_kernel_traitsILi64ELi128ELi128ELi8ES3_EELb1ELb0ELb0ELb0ELb1ELb1ELb0EEEvNS_16Flash_bwd_paramsE:
	.zero		1536


//--------------------- .nv.constant0._ZN5flash44flash_bwd_dq_dk_dv_loop_seqk_parallel_kernelI23Flash_bwd_kernel_traitsILi64ELi128ELi128ELi8ELi4ELi4ELi4ELb0ELb0EN7cutlass6half_tE19Flash_kernel_traitsILi64ELi128ELi128ELi8ES3_EELb0ELb0ELb0ELb0ELb1ELb1ELb1EEEvNS_16Flash_bwd_paramsE --------------------------
	.section	.nv.constant0._ZN5flash44flash_bwd_dq_dk_dv_loop_seqk_parallel_kernelI23Flash_bwd_kernel_traitsILi64ELi128ELi128ELi8ELi4ELi4ELi4ELb0ELb0EN7cutlass6half_tE19Flash_kernel_traitsILi64ELi128ELi128ELi8ES3_EELb0ELb0ELb0ELb0ELb1ELb1ELb1EEEvNS_16Flash_bwd_paramsE,"a",@progbits
	.sectionflags	@""
	.align	4
.nv.constant0._ZN5flash44flash_bwd_dq_dk_dv_loop_seqk_parallel_kernelI23Flash_bwd_kernel_traitsILi64ELi128ELi128ELi8ELi4ELi4ELi4ELb0ELb0EN7cutlass6half_tE19Flash_kernel_traitsILi64ELi128ELi128ELi8ES3_EELb0ELb0ELb0ELb0ELb1ELb1ELb1EEEvNS_16Flash_bwd_paramsE:
	.zero		1536


//--------------------- .nv.constant0._ZN5flash44flash_bwd_dq_dk_dv_loop_seqk_parallel_kernelI23Flash_bwd_kernel_traitsILi64ELi128ELi128ELi8ELi4ELi4ELi4ELb0ELb0EN7cutlass6half_tE19Flash_kernel_traitsILi64ELi128ELi128ELi8ES3_EELb1ELb0ELb0ELb1ELb0ELb0ELb0EEEvNS_16Flash_bwd_paramsE --------------------------
	.section	.nv.constant0._ZN5flash44flash_bwd_dq_dk_dv_loop_seqk_parallel_kernelI23Flash_bwd_kernel_traitsILi64ELi128ELi128ELi8ELi4ELi4ELi4ELb0ELb0EN7cutlass6half_tE19Flash_kernel_traitsILi64ELi128ELi128ELi8ES3_EELb1ELb0ELb0ELb1ELb0ELb0ELb0EEEvNS_16Flash_bwd_paramsE,"a",@progbits
	.sectionflags	@""
	.align	4
.nv.constant0._ZN5flash44flash_bwd_dq_dk_dv_loop_seqk_parallel_kernelI23Flash_bwd_kernel_traitsILi64ELi128ELi128ELi8ELi4ELi4ELi4ELb0ELb0EN7cutlass6half_tE19Flash_kernel_traitsILi64ELi128ELi128ELi8ES3_EELb1ELb0ELb0ELb1ELb0ELb0ELb0EEEvNS_16Flash_bwd_paramsE:
	.zero		1536


//--------------------- .nv.constant0._ZN5flash44flash_bwd_dq_dk_dv_loop_seqk_parallel_kernelI23Flash_bwd_kernel_traitsILi64ELi128ELi128ELi8ELi4ELi4ELi4ELb0ELb0EN7cutlass6half_tE19Flash_kernel_traitsILi64ELi128ELi128ELi8ES3_EELb0ELb0ELb0ELb1ELb0ELb0ELb1EEEvNS_16Flash_bwd_paramsE --------------------------
	.section	.nv.constant0._ZN5flash44flash_bwd_dq_dk_dv_loop_seqk_parallel_kernelI23Flash_bwd_kernel_traitsILi64ELi128ELi128ELi8ELi4ELi4ELi4ELb0ELb0EN7cutlass6half_tE19Flash_kernel_traitsILi64ELi128ELi128ELi8ES3_EELb0ELb0ELb0ELb1ELb0ELb0ELb1EEEvNS_16Flash_bwd_paramsE,"a",@progbits
	.sectionflags	@""
	.align	4
.nv.constant0._ZN5flash44flash_bwd_dq_dk_dv_loop_seqk_parallel_kernelI23Flash_bwd_kernel_traitsILi64ELi128ELi128ELi8ELi4ELi4ELi4ELb0ELb0EN7cutlass6half_tE19Flash_kernel_traitsILi64ELi128ELi128ELi8ES3_EELb0ELb0ELb0ELb1ELb0ELb0ELb1EEEvNS_16Flash_bwd_paramsE:
	.zero		1536


//--------------------- .nv.constant0._ZN5flash44flash_bwd_dq_dk_dv_loop_seqk_parallel_kernelI23Flash_bwd_kernel_traitsILi64ELi128ELi128ELi8ELi4ELi4ELi4ELb0ELb0EN7cutlass6half_tE19Flash_kernel_traitsILi64ELi128ELi128ELi8ES3_EELb1ELb0ELb1ELb0ELb0ELb1ELb0EEEvNS_16Flash_bwd_paramsE --------------------------
	.section	.nv.constant0._ZN5flash44flash_bwd_dq_dk_dv_loop_seqk_parallel_kernelI23Flash_bwd_kernel_traitsILi64ELi128ELi128ELi8ELi4ELi4ELi4ELb0ELb0EN7cutlass6half_tE19Flash_kernel_traitsILi64ELi128ELi128ELi8ES3_EELb1ELb0ELb1ELb0ELb0ELb1ELb0EEEvNS_16Flash_bwd_paramsE,"a",@progbits
	.sectionflags	@""
	.align	4
.nv.constant0._ZN5flash44flash_bwd_dq_dk_dv_loop_seqk_parallel_kernelI23Flash_bwd_kernel_traitsILi64ELi128ELi128ELi8ELi4ELi4ELi4ELb0ELb0EN7cutlass6half_tE19Flash_kernel_traitsILi64ELi128ELi128ELi8ES3_EELb1ELb0ELb1ELb0ELb0ELb1ELb0EEEvNS_16Flash_bwd_paramsE:
	.zero		1536


//--------------------- .nv.constant0._ZN5flash44flash_bwd_dq_dk_dv_loop_seqk_parallel_kernelI23Flash_bwd_kernel_traitsILi64ELi128ELi128ELi8ELi4ELi4ELi4ELb0ELb0EN7cutlass6half_tE19Flash_kernel_traitsILi64ELi128ELi128ELi8ES3_EELb0ELb0ELb1ELb0ELb0ELb1ELb1EEEvNS_16Flash_bwd_paramsE --------------------------
	.section	.nv.constant0._ZN5flash44flash_bwd_dq_dk_dv_loop_seqk_parallel_kernelI23Flash_bwd_kernel_traitsILi64ELi128ELi128ELi8ELi4ELi4ELi4ELb0ELb0EN7cutlass6half_tE19Flash_kernel_traitsILi64ELi128ELi128ELi8ES3_EELb0ELb0ELb1ELb0ELb0ELb1ELb1EEEvNS_16Flash_bwd_paramsE,"a",@progbits
	.sectionflags	@""
	.align	4
.nv.constant0._ZN5flash44flash_bwd_dq_dk_dv_loop_seqk_parallel_kernelI23Flash_bwd_kernel_traitsILi64ELi128ELi128ELi8ELi4ELi4ELi4ELb0ELb0EN7cutlass6half_tE19Flash_kernel_traitsILi64ELi128ELi128ELi8ES3_EELb0ELb0ELb1ELb0ELb0ELb1ELb1EEEvNS_16Flash_bwd_paramsE:
	.zero		1536


//--------------------- .nv.constant0._ZN5flash44flash_bwd_dq_dk_dv_loop_seqk_parallel_kernelI23Flash_bwd_kernel_traitsILi64ELi128ELi128ELi8ELi4ELi4ELi4ELb0ELb0EN7cutlass6half_tE19Flash_kernel_traitsILi64ELi128ELi128ELi8ES3_EELb1ELb0ELb1ELb1ELb0ELb0ELb0EEEvNS_16Flash_bwd_paramsE --------------------------
	.section	.nv.constant0._ZN5flash44flash_bwd_dq_dk_dv_loop_seqk_parallel_kernelI23Flash_bwd_kernel_traitsILi64ELi128ELi128ELi8ELi4ELi4ELi4ELb0ELb0EN7cutlass6half_tE19Flash_kernel_traitsILi64ELi128ELi128ELi8ES3_EELb1ELb0ELb1ELb1ELb0ELb0ELb0EEEvNS_16Flash_bwd_paramsE,"a",@progbits
	.sectionflags	@""
	.align	4
.nv.constant0._ZN5flash44flash_bwd_dq_dk_dv_loop_seqk_parallel_kernelI23Flash_bwd_kernel_traitsILi64ELi128ELi128ELi8ELi4ELi4ELi4ELb0ELb0EN7cutlass6half_tE19Flash_kernel_traitsILi64ELi128ELi128ELi8ES3_EELb1ELb0ELb1ELb1ELb0ELb0ELb0EEEvNS_16Flash_bwd_paramsE:
	.zero		1536


//--------------------- .nv.constant0._ZN5flash44flash_bwd_dq_dk_dv_loop_seqk_parallel_kernelI23Flash_bwd_kernel_traitsILi64ELi128ELi128ELi8ELi4ELi4ELi4ELb0ELb0EN7cutlass6half_tE19Flash_kernel_traitsILi64ELi128ELi128ELi8ES3_EELb0ELb0ELb1ELb1ELb0ELb0ELb1EEEvNS_16Flash_bwd_paramsE --------------------------
	.section	.nv.constant0._ZN5flash44flash_bwd_dq_dk_dv_loop_seqk_parallel_kernelI23Flash_bwd_kernel_traitsILi64ELi128ELi128ELi8ELi4ELi4ELi4ELb0ELb0EN7cutlass6half_tE19Flash_kernel_traitsILi64ELi128ELi128ELi8ES3_EELb0ELb0ELb1ELb1ELb0ELb0ELb1EEEvNS_16Flash_bwd_paramsE,"a",@progbits
	.sectionflags	@""
	.align	4
.nv.constant0._ZN5flash44flash_bwd_dq_dk_dv_loop_seqk_parallel_kernelI23Flash_bwd_kernel_traitsILi64ELi128ELi128ELi8ELi4ELi4ELi4ELb0ELb0EN7cutlass6half_tE19Flash_kernel_traitsILi64ELi128ELi128ELi8ES3_EELb0ELb0ELb1ELb1ELb0ELb0ELb1EEEvNS_16Flash_bwd_paramsE:
	.zero		1536


//--------------------- .nv.constant0._ZN5flash25flash_bwd_dot_do_o_kernelILb0E23Flash_bwd_kernel_traitsILi64ELi128ELi128ELi8ELi4ELi4ELi4ELb0ELb0EN7cutlass6half_tE19Flash_kernel_traitsILi64ELi128ELi128ELi8ES3_EEEEvNS_16Flash_bwd_paramsE --------------------------
	.section	.nv.constant0._ZN5flash25flash_bwd_dot_do_o_kernelILb0E23Flash_bwd_kernel_traitsILi64ELi128ELi128ELi8ELi4ELi4ELi4ELb0ELb0EN7cutlass6half_tE19Flash_kernel_traitsILi64ELi128ELi128ELi8ES3_EEEEvNS_16Flash_bwd_paramsE,"a",@progbits
	.sectionflags	@""
	.align	4
.nv.constant0._ZN5flash25flash_bwd_dot_do_o_kernelILb0E23Flash_bwd_kernel_traitsILi64ELi128ELi128ELi8ELi4ELi4ELi4ELb0ELb0EN7cutlass6half_tE19Flash_kernel_traitsILi64ELi128ELi128ELi8ES3_EEEEvNS_16Flash_bwd_paramsE:
	.zero		1536


//--------------------- .nv.constant0._ZN5flash25flash_bwd_dot_do_o_kernelILb1E23Flash_bwd_kernel_traitsILi64ELi128ELi128ELi8ELi4ELi4ELi4ELb0ELb0EN7cutlass6half_tE19Flash_kernel_traitsILi64ELi128ELi128ELi8ES3_EEEEvNS_16Flash_bwd_paramsE --------------------------
	.section	.nv.constant0._ZN5flash25flash_bwd_dot_do_o_kernelILb1E23Flash_bwd_kernel_traitsILi64ELi128ELi128ELi8ELi4ELi4ELi4ELb0ELb0EN7cutlass6half_tE19Flash_kernel_traitsILi64ELi128ELi128ELi8ES3_EEEEvNS_16Flash_bwd_paramsE,"a",@progbits
	.sectionflags	@""
	.align	4
.nv.constant0._ZN5flash25flash_bwd_dot_do_o_kernelILb1E23Flash_bwd_kernel_traitsILi64ELi128ELi128ELi8ELi4ELi4ELi4ELb0ELb0EN7cutlass6half_tE19Flash_kernel_traitsILi64ELi128ELi128ELi8ES3_EEEEvNS_16Flash_bwd_paramsE:
	.zero		1536


//--------------------- SYMBOLS --------------------------

	.type		.nv.reservedSmem.offset0,@object
	.size		.nv.reservedSmem.offset0,0x4
	.type		.nv.reservedSmem.cap,@object
	.size		.nv.reservedSmem.cap,0x4
